//
// Generated by NVIDIA NVVM Compiler
//
// Compiler Build ID: CL-36424714
// Cuda compilation tools, release 13.0, V13.0.88
// Based on NVVM 20.0.0
//

.version 9.0
.target sm_100
.address_size 64

	// .globl	_Z17initializeKernel1v
.extern .func  (.param .b32 func_retval0) vprintf
(
	.param .b64 vprintf_param_0,
	.param .b64 vprintf_param_1
)
;
.extern .func free
(
	.param .b64 free_param_0
)
;
.extern .func  (.param .b64 func_retval0) malloc
(
	.param .b64 malloc_param_0
)
;
.func  (.param .b64 func_retval0) __internal_accurate_pow
(
	.param .b64 __internal_accurate_pow_param_0
)
;
.global .align 4 .u32 numNeighbors = 14;
.global .align 4 .b8 directions1[168] = {1, 0, 0, 0, 0, 0, 0, 0, 0, 0, 0, 0, 255, 255, 255, 255, 0, 0, 0, 0, 0, 0, 0, 0, 0, 0, 0, 0, 1, 0, 0, 0, 0, 0, 0, 0, 0, 0, 0, 0, 255, 255, 255, 255, 0, 0, 0, 0, 0, 0, 0, 0, 0, 0, 0, 0, 1, 0, 0, 0, 0, 0, 0, 0, 0, 0, 0, 0, 255, 255, 255, 255, 255, 255, 255, 255, 1, 0, 0, 0, 0, 0, 0, 0, 1, 0, 0, 0, 255, 255, 255, 255, 0, 0, 0, 0, 0, 0, 0, 0, 1, 0, 0, 0, 1, 0, 0, 0, 0, 0, 0, 0, 255, 255, 255, 255, 255, 255, 255, 255, 255, 255, 255, 255, 0, 0, 0, 0, 1, 0, 0, 0, 1, 0, 0, 0, 0, 0, 0, 0, 255, 255, 255, 255, 255, 255, 255, 255, 1, 0, 0, 0, 1, 0, 0, 0, 1, 0, 0, 0, 255, 255, 255, 255, 255, 255, 255, 255};
.global .align 8 .u64 decp_data;
.global .align 8 .u64 input_data;
.global .align 8 .u64 vertices;
.global .align 8 .u64 dec_vertices;
.global .align 8 .u64 edges;
.global .align 8 .u64 dec_edges;
.global .align 8 .u64 faces;
.global .align 8 .u64 dec_faces;
.global .align 8 .u64 tetrahedras;
.global .align 8 .u64 dec_tetrahedras;
.global .align 4 .u32 count_f_max;
.global .align 4 .u32 count_f_min;
.global .align 4 .u32 count_f_saddle;
.global .align 4 .u32 count_f_2_saddle;
.global .align 4 .u32 count_f_as_vpath;
.global .align 4 .u32 count_f_ds_vpath;
.global .align 4 .u32 count_f_ds_wall;
.global .align 4 .u32 count_f_as_wall;
.global .align 8 .u64 paired_vertices;
.global .align 8 .u64 preserve_type1;
.global .align 8 .u64 paired_faces;
.global .align 8 .u64 paired_edges;
.global .align 8 .u64 paired_tetrahedras;
.global .align 8 .u64 connected_max_saddle;
.global .align 8 .u64 connected_min_saddle;
.global .align 8 .u64 delta_counter;
.global .align 8 .u64 neighbors_index;
.global .align 8 .u64 visited_faces;
.global .align 4 .u32 simplification;
.global .align 8 .u64 unchangeable_vertices;
.global .align 8 .u64 dec_paired_vertices;
.global .align 8 .u64 dec_paired_edges;
.global .align 8 .u64 dec_paired_faces;
.global .align 8 .u64 dec_paired_tetrahedras;
.global .align 8 .u64 vertex_paired_edge;
.global .align 8 .u64 edge_paired_vertex;
.global .align 8 .u64 edge_paired_face;
.global .align 8 .u64 face_paired_edge;
.global .align 8 .u64 face_paired_tetra;
.global .align 8 .u64 tetra_paired_face;
.global .align 8 .f64 range;
.global .align 4 .u32 num_Vertices;
.global .align 4 .u32 num_Edges;
.global .align 4 .u32 num_Faces;
.global .align 4 .u32 num_Tetrahedras;
.global .align 4 .u32 edit_type;
.global .align 8 .f64 bound;
.global .align 8 .f64 persistence;
.global .align 8 .f64 dec_persistence;
.global .align 8 .u64 d_deltaBuffer;
.global .align 8 .u64 changed_index;
.global .align 8 .u64 false_max;
.global .align 8 .u64 false_min;
.global .align 8 .u64 false_saddle;
.global .align 8 .u64 false_2saddle;
.global .align 8 .u64 false_as_vpath;
.global .align 8 .u64 false_ds_vpath;
.global .align 8 .u64 false_ds_wall;
.global .align 8 .u64 false_as_wall;
.global .align 8 .u64 false_as_wall_index;
.global .align 8 .u64 false_ds_wall_index;
.global .align 8 .u64 false_as_vpath_index;
.global .align 8 .u64 false_ds_vpath_index;
.global .align 4 .u32 num;
.global .align 1 .b8 $str[29] = {102, 97, 108, 115, 101, 95, 97, 115, 95, 118, 112, 97, 116, 104, 58, 32, 37, 100, 32, 37, 100, 32, 37, 100, 32, 37, 100, 10};
.global .align 1 .b8 $str$1[31] = {37, 100, 32, 37, 100, 32, 37, 100, 32, 37, 100, 32, 37, 100, 32, 37, 100, 32, 37, 100, 32, 37, 100, 32, 37, 100, 32, 37, 100, 10};
.global .align 1 .b8 $str$2[4] = {37, 100, 10};
.global .align 1 .b8 $str$3[13] = {109, 105, 110, 105, 109, 117, 109, 58, 32, 37, 100, 10};
.global .align 1 .b8 $str$4[12] = {115, 97, 100, 100, 108, 101, 58, 32, 37, 100, 10};
.global .align 1 .b8 $str$5[13] = {109, 97, 120, 105, 109, 117, 109, 58, 32, 37, 100, 10};
.global .align 1 .b8 $str$6[26] = {115, 97, 100, 100, 108, 101, 45, 49, 58, 32, 37, 100, 32, 37, 100, 32, 37, 100, 32, 37, 100, 32, 37, 100, 10};
.global .align 1 .b8 $str$7[7] = {37, 100, 32, 37, 100, 10};
.global .align 1 .b8 $str$8[35] = {115, 97, 100, 100, 108, 101, 45, 50, 58, 32, 37, 100, 32, 37, 100, 32, 37, 100, 32, 37, 100, 32, 37, 100, 32, 37, 100, 32, 37, 100, 32, 37, 100, 10};
.global .align 1 .b8 $str$9[50] = {115, 97, 100, 100, 108, 101, 45, 50, 58, 32, 37, 100, 32, 37, 46, 49, 55, 102, 32, 37, 46, 49, 55, 102, 32, 37, 46, 49, 55, 102, 32, 37, 46, 49, 55, 102, 32, 37, 46, 49, 55, 102, 32, 37, 46, 49, 55, 102, 10};
.global .align 1 .b8 $str$10[31] = {50, 45, 109, 97, 120, 45, 52, 58, 32, 37, 100, 32, 37, 100, 32, 37, 100, 32, 37, 100, 32, 37, 100, 32, 37, 100, 32, 37, 100, 10};
.extern .shared .align 16 .b8 shared_memory[];
.global .align 1 .b8 $str$11[11] = {116, 121, 112, 101, 49, 58, 32, 37, 100, 10};
.global .align 1 .b8 $str$12[33] = {71, 108, 111, 98, 97, 108, 32, 109, 101, 109, 111, 114, 121, 32, 97, 108, 108, 111, 99, 97, 116, 105, 111, 110, 32, 102, 97, 105, 108, 101, 100, 10};

.visible .entry _Z17initializeKernel1v()
{
	.reg .pred 	%p<2>;
	.reg .b32 	%r<6>;
	.reg .b64 	%rd<5>;
	.reg .b64 	%fd<3>;

	mov.u32 	%r2, %ctaid.x;
	mov.u32 	%r3, %ntid.x;
	mov.u32 	%r4, %tid.x;
	mad.lo.s32 	%r1, %r2, %r3, %r4;
	ld.global.u32 	%r5, [num_Vertices];
	setp.ge.s32 	%p1, %r1, %r5;
	@%p1 bra 	$L__BB0_2;
	ld.global.f64 	%fd1, [range];
	mul.f64 	%fd2, %fd1, 0dC09F400000000000;
	ld.global.u64 	%rd1, [d_deltaBuffer];
	cvta.to.global.u64 	%rd2, %rd1;
	mul.wide.s32 	%rd3, %r1, 8;
	add.s64 	%rd4, %rd2, %rd3;
	st.global.f64 	[%rd4], %fd2;
$L__BB0_2:
	ret;

}
	// .globl	_Z17applyDeltaBuffer1iii
.visible .entry _Z17applyDeltaBuffer1iii(
	.param .u32 _Z17applyDeltaBuffer1iii_param_0,
	.param .u32 _Z17applyDeltaBuffer1iii_param_1,
	.param .u32 _Z17applyDeltaBuffer1iii_param_2
)
{
	.reg .pred 	%p<7>;
	.reg .b32 	%r<11>;
	.reg .b64 	%rd<42>;
	.reg .b64 	%fd<18>;

	mov.u32 	%r2, %ctaid.x;
	mov.u32 	%r3, %ntid.x;
	mov.u32 	%r4, %tid.x;
	mad.lo.s32 	%r1, %r2, %r3, %r4;
	ld.global.u32 	%r5, [num_Vertices];
	setp.ge.s32 	%p1, %r1, %r5;
	@%p1 bra 	$L__BB1_9;
	ld.global.u64 	%rd3, [d_deltaBuffer];
	cvta.to.global.u64 	%rd4, %rd3;
	mul.wide.s32 	%rd5, %r1, 8;
	add.s64 	%rd6, %rd4, %rd5;
	ld.global.f64 	%fd1, [%rd6];
	ld.global.f64 	%fd2, [range];
	mul.f64 	%fd4, %fd2, 0dC09F400000000000;
	setp.eq.f64 	%p2, %fd1, %fd4;
	@%p2 bra 	$L__BB1_9;
	ld.global.u64 	%rd7, [preserve_type1];
	setp.ne.s64 	%p3, %rd7, 0;
	@%p3 bra 	$L__BB1_8;
	abs.f64 	%fd8, %fd1;
	mul.f64 	%fd9, %fd2, 0d3CD203AF9EE75616;
	setp.leu.f64 	%p4, %fd8, %fd9;
	ld.global.u64 	%rd1, [delta_counter];
	@%p4 bra 	$L__BB1_7;
	cvta.to.global.u64 	%rd19, %rd1;
	mul.wide.s32 	%rd20, %r1, 4;
	add.s64 	%rd21, %rd19, %rd20;
	ld.global.u32 	%r7, [%rd21];
	setp.gt.s32 	%p5, %r7, 4;
	@%p5 bra 	$L__BB1_7;
	ld.global.u64 	%rd22, [input_data];
	cvta.to.global.u64 	%rd23, %rd22;
	add.s64 	%rd25, %rd23, %rd5;
	ld.global.f64 	%fd10, [%rd25];
	ld.global.u64 	%rd26, [decp_data];
	cvta.to.global.u64 	%rd27, %rd26;
	add.s64 	%rd2, %rd27, %rd5;
	ld.global.f64 	%fd11, [%rd2];
	add.f64 	%fd3, %fd11, %fd1;
	sub.f64 	%fd12, %fd10, %fd3;
	abs.f64 	%fd13, %fd12;
	ld.global.f64 	%fd14, [bound];
	setp.gtu.f64 	%p6, %fd13, %fd14;
	@%p6 bra 	$L__BB1_7;
	st.global.f64 	[%rd2], %fd3;
	ld.global.u64 	%rd28, [delta_counter];
	cvta.to.global.u64 	%rd29, %rd28;
	add.s64 	%rd31, %rd29, %rd20;
	ld.global.u32 	%r8, [%rd31];
	add.s32 	%r9, %r8, 1;
	st.global.u32 	[%rd31], %r9;
	bra.uni 	$L__BB1_9;
$L__BB1_7:
	cvta.to.global.u64 	%rd32, %rd1;
	mul.wide.s32 	%rd33, %r1, 4;
	add.s64 	%rd34, %rd32, %rd33;
	mov.b32 	%r10, 6;
	st.global.u32 	[%rd34], %r10;
	ld.global.u64 	%rd35, [input_data];
	cvta.to.global.u64 	%rd36, %rd35;
	add.s64 	%rd38, %rd36, %rd5;
	ld.global.f64 	%fd15, [%rd38];
	ld.global.f64 	%fd16, [bound];
	sub.f64 	%fd17, %fd15, %fd16;
	ld.global.u64 	%rd39, [decp_data];
	cvta.to.global.u64 	%rd40, %rd39;
	add.s64 	%rd41, %rd40, %rd5;
	st.global.f64 	[%rd41], %fd17;
	bra.uni 	$L__BB1_9;
$L__BB1_8:
	ld.global.u64 	%rd8, [delta_counter];
	cvta.to.global.u64 	%rd9, %rd8;
	mul.wide.s32 	%rd10, %r1, 4;
	add.s64 	%rd11, %rd9, %rd10;
	mov.b32 	%r6, 6;
	st.global.u32 	[%rd11], %r6;
	ld.global.u64 	%rd12, [input_data];
	cvta.to.global.u64 	%rd13, %rd12;
	add.s64 	%rd15, %rd13, %rd5;
	ld.global.f64 	%fd5, [%rd15];
	ld.global.f64 	%fd6, [bound];
	sub.f64 	%fd7, %fd5, %fd6;
	ld.global.u64 	%rd16, [decp_data];
	cvta.to.global.u64 	%rd17, %rd16;
	add.s64 	%rd18, %rd17, %rd5;
	st.global.f64 	[%rd18], %fd7;
$L__BB1_9:
	ret;

}
	// .globl	_Z11build_facesiiiiiiii
.visible .entry _Z11build_facesiiiiiiii(
	.param .u32 _Z11build_facesiiiiiiii_param_0,
	.param .u32 _Z11build_facesiiiiiiii_param_1,
	.param .u32 _Z11build_facesiiiiiiii_param_2,
	.param .u32 _Z11build_facesiiiiiiii_param_3,
	.param .u32 _Z11build_facesiiiiiiii_param_4,
	.param .u32 _Z11build_facesiiiiiiii_param_5,
	.param .u32 _Z11build_facesiiiiiiii_param_6,
	.param .u32 _Z11build_facesiiiiiiii_param_7
)
{
	.reg .pred 	%p<82>;
	.reg .b16 	%rs<3>;
	.reg .b32 	%r<256>;
	.reg .b64 	%rd<35>;

	ld.param.u32 	%r64, [_Z11build_facesiiiiiiii_param_0];
	ld.param.u32 	%r65, [_Z11build_facesiiiiiiii_param_1];
	ld.param.u32 	%r66, [_Z11build_facesiiiiiiii_param_2];
	ld.param.u32 	%r67, [_Z11build_facesiiiiiiii_param_4];
	mov.u32 	%r68, %ctaid.x;
	mov.u32 	%r69, %ntid.x;
	mov.u32 	%r70, %tid.x;
	mad.lo.s32 	%r1, %r68, %r69, %r70;
	setp.ge.s32 	%p3, %r1, %r67;
	@%p3 bra 	$L__BB2_28;
	ld.global.u32 	%r251, [numNeighbors];
	setp.lt.s32 	%p4, %r251, 1;
	@%p4 bra 	$L__BB2_28;
	ld.global.u64 	%rd5, [edges];
	mul.wide.s32 	%rd6, %r1, 104;
	add.s64 	%rd1, %rd5, %rd6;
	ld.v2.u32 	{%r72, %r73}, [%rd1];
	ld.global.u64 	%rd7, [vertices];
	ld.global.u64 	%rd8, [dec_edges];
	mul.wide.s32 	%rd9, %r72, 216;
	add.s64 	%rd10, %rd7, %rd9;
	add.s64 	%rd2, %rd10, 92;
	mul.wide.s32 	%rd11, %r73, 216;
	add.s64 	%rd12, %rd7, %rd11;
	add.s64 	%rd3, %rd12, 92;
	mul.lo.s32 	%r3, %r65, %r64;
	add.s32 	%r4, %r64, -1;
	add.s32 	%r5, %r65, -1;
	mul.lo.s32 	%r6, %r66, %r4;
	add.s32 	%r7, %r66, -1;
	sub.s32 	%r74, %r3, %r65;
	mul.lo.s32 	%r75, %r74, %r7;
	mad.lo.s32 	%r76, %r7, %r64, %r6;
	mad.lo.s32 	%r77, %r76, %r5, %r75;
	shl.b32 	%r8, %r77, 1;
	shl.b32 	%r78, %r65, 1;
	sub.s32 	%r9, %r3, %r64;
	add.s32 	%r10, %r78, -2;
	add.s64 	%rd13, %rd8, %rd6;
	add.s64 	%rd4, %rd13, 40;
	mov.b32 	%r244, 0;
	mov.u32 	%r253, %r244;
$L__BB2_3:
	setp.lt.s32 	%p5, %r251, 1;
	@%p5 bra 	$L__BB2_27;
	mov.b32 	%r248, 0;
$L__BB2_5:
	mul.wide.u32 	%rd14, %r244, 4;
	add.s64 	%rd15, %rd2, %rd14;
	ld.u32 	%r18, [%rd15];
	mul.wide.u32 	%rd16, %r248, 4;
	add.s64 	%rd17, %rd3, %rd16;
	ld.u32 	%r80, [%rd17];
	setp.eq.s32 	%p6, %r18, -1;
	setp.ne.s32 	%p7, %r80, -1;
	setp.eq.s32 	%p8, %r18, %r80;
	and.pred  	%p9, %p7, %p8;
	not.pred 	%p11, %p9;
	or.pred  	%p12, %p6, %p11;
	@%p12 bra 	$L__BB2_26;
	ld.v2.u32 	{%r81, %r82}, [%rd1];
	max.s32 	%r83, %r81, %r82;
	min.s32 	%r84, %r81, %r82;
	max.s32 	%r19, %r83, %r18;
	min.s32 	%r85, %r83, %r18;
	max.s32 	%r20, %r84, %r85;
	min.s32 	%r21, %r84, %r85;
	max.s32 	%r86, %r19, %r20;
	min.s32 	%r87, %r19, %r20;
	max.s32 	%r22, %r86, %r21;
	min.s32 	%r88, %r86, %r21;
	max.s32 	%r23, %r87, %r88;
	min.s32 	%r24, %r87, %r88;
	div.s32 	%r89, %r22, %r64;
	mul.lo.s32 	%r90, %r89, %r64;
	sub.s32 	%r25, %r22, %r90;
	rem.s32 	%r26, %r89, %r65;
	div.s32 	%r91, %r22, %r3;
	rem.s32 	%r27, %r91, %r66;
	div.s32 	%r92, %r23, %r64;
	mul.lo.s32 	%r93, %r92, %r64;
	sub.s32 	%r28, %r23, %r93;
	rem.s32 	%r29, %r92, %r65;
	div.s32 	%r94, %r23, %r3;
	rem.s32 	%r30, %r94, %r66;
	div.s32 	%r95, %r24, %r64;
	mul.lo.s32 	%r96, %r95, %r64;
	sub.s32 	%r31, %r24, %r96;
	rem.s32 	%r32, %r95, %r65;
	div.s32 	%r97, %r24, %r3;
	rem.s32 	%r33, %r97, %r66;
	setp.ne.s32 	%p13, %r27, %r30;
	setp.ne.s32 	%p14, %r30, %r33;
	or.pred  	%p15, %p13, %p14;
	@%p15 bra 	$L__BB2_10;
	mul.lo.s32 	%r214, %r4, %r5;
	shl.b32 	%r34, %r214, 1;
	max.s32 	%r215, %r22, %r23;
	min.s32 	%r216, %r22, %r23;
	max.s32 	%r217, %r215, %r24;
	min.s32 	%r218, %r215, %r24;
	max.s32 	%r219, %r216, %r218;
	min.s32 	%r220, %r216, %r218;
	min.s32 	%r221, %r28, %r31;
	min.s32 	%r222, %r25, %r221;
	min.s32 	%r223, %r29, %r32;
	min.s32 	%r224, %r26, %r223;
	rem.s32 	%r225, %r217, %r64;
	div.s32 	%r226, %r219, %r64;
	rem.s32 	%r227, %r226, %r65;
	div.s32 	%r228, %r220, %r64;
	mul.lo.s32 	%r229, %r228, %r64;
	sub.s32 	%r230, %r220, %r229;
	rem.s32 	%r231, %r228, %r65;
	mad.lo.s32 	%r35, %r224, %r4, %r222;
	setp.ne.s32 	%p70, %r230, %r225;
	setp.ne.s32 	%p71, %r225, %r222;
	or.pred  	%p72, %p71, %p70;
	setp.ne.s32 	%p73, %r231, %r227;
	or.pred  	%p74, %p72, %p73;
	setp.ne.s32 	%p75, %r227, %r224;
	or.pred  	%p76, %p75, %p74;
	@%p76 bra 	$L__BB2_9;
	shl.b32 	%r234, %r35, 1;
	mad.lo.s32 	%r250, %r34, %r27, %r234;
	bra.uni 	$L__BB2_21;
$L__BB2_9:
	shl.b32 	%r232, %r35, 1;
	mad.lo.s32 	%r233, %r34, %r27, %r232;
	add.s32 	%r250, %r233, 1;
	bra.uni 	$L__BB2_21;
$L__BB2_10:
	setp.ne.s32 	%p16, %r25, %r28;
	setp.ne.s32 	%p17, %r28, %r31;
	or.pred  	%p18, %p16, %p17;
	@%p18 bra 	$L__BB2_14;
	max.s32 	%r189, %r22, %r23;
	min.s32 	%r190, %r22, %r23;
	max.s32 	%r191, %r189, %r24;
	min.s32 	%r192, %r189, %r24;
	max.s32 	%r193, %r190, %r192;
	min.s32 	%r194, %r190, %r192;
	min.s32 	%r195, %r29, %r32;
	min.s32 	%r196, %r26, %r195;
	min.s32 	%r197, %r30, %r33;
	min.s32 	%r198, %r27, %r197;
	div.s32 	%r199, %r191, %r64;
	rem.s32 	%r200, %r199, %r65;
	div.s32 	%r202, %r193, %r64;
	rem.s32 	%r203, %r202, %r65;
	div.s32 	%r204, %r193, %r3;
	rem.s32 	%r205, %r204, %r66;
	div.s32 	%r206, %r194, %r3;
	rem.s32 	%r207, %r206, %r66;
	mad.lo.s32 	%r38, %r196, %r7, %r198;
	setp.ne.s32 	%p63, %r203, %r200;
	add.s32 	%r208, %r196, 1;
	setp.ne.s32 	%p64, %r200, %r208;
	or.pred  	%p65, %p63, %p64;
	setp.ne.s32 	%p66, %r207, %r205;
	or.pred  	%p67, %p65, %p66;
	setp.ne.s32 	%p68, %r205, %r198;
	or.pred  	%p69, %p68, %p67;
	@%p69 bra 	$L__BB2_13;
	shl.b32 	%r212, %r38, 1;
	mad.lo.s32 	%r213, %r25, %r7, %r6;
	mad.lo.s32 	%r250, %r10, %r213, %r212;
	bra.uni 	$L__BB2_21;
$L__BB2_13:
	shl.b32 	%r209, %r38, 1;
	mad.lo.s32 	%r210, %r25, %r7, %r6;
	mad.lo.s32 	%r211, %r10, %r210, %r209;
	add.s32 	%r250, %r211, 1;
	bra.uni 	$L__BB2_21;
$L__BB2_14:
	setp.ne.s32 	%p19, %r26, %r29;
	setp.ne.s32 	%p20, %r29, %r32;
	or.pred  	%p21, %p19, %p20;
	@%p21 bra 	$L__BB2_18;
	max.s32 	%r159, %r22, %r23;
	min.s32 	%r160, %r22, %r23;
	max.s32 	%r161, %r159, %r24;
	min.s32 	%r162, %r159, %r24;
	max.s32 	%r163, %r160, %r162;
	min.s32 	%r164, %r160, %r162;
	min.s32 	%r165, %r28, %r31;
	min.s32 	%r166, %r25, %r165;
	min.s32 	%r167, %r30, %r33;
	min.s32 	%r168, %r27, %r167;
	rem.s32 	%r169, %r161, %r64;
	div.s32 	%r170, %r163, %r3;
	rem.s32 	%r171, %r170, %r66;
	rem.s32 	%r172, %r164, %r64;
	div.s32 	%r173, %r164, %r3;
	rem.s32 	%r174, %r173, %r66;
	mad.lo.s32 	%r41, %r168, %r4, %r166;
	setp.ne.s32 	%p56, %r171, %r174;
	setp.ne.s32 	%p57, %r171, %r168;
	or.pred  	%p58, %p57, %p56;
	setp.ne.s32 	%p59, %r169, %r172;
	or.pred  	%p60, %p59, %p58;
	setp.ne.s32 	%p61, %r169, %r166;
	or.pred  	%p62, %p61, %p60;
	@%p62 bra 	$L__BB2_17;
	shl.b32 	%r183, %r41, 1;
	mul.lo.s32 	%r184, %r5, %r66;
	mad.lo.s32 	%r185, %r26, %r7, %r184;
	mul.lo.s32 	%r186, %r9, %r7;
	mad.lo.s32 	%r187, %r185, %r4, %r186;
	shl.b32 	%r188, %r187, 1;
	add.s32 	%r250, %r183, %r188;
	bra.uni 	$L__BB2_21;
$L__BB2_17:
	add.s32 	%r175, %r64, 2147483647;
	mad.lo.s32 	%r176, %r26, %r175, %r9;
	add.s32 	%r177, %r66, -1;
	add.s32 	%r178, %r65, -1;
	mul.lo.s32 	%r179, %r6, %r178;
	mad.lo.s32 	%r180, %r176, %r177, %r179;
	add.s32 	%r181, %r180, %r41;
	shl.b32 	%r182, %r181, 1;
	or.b32  	%r250, %r182, 1;
	bra.uni 	$L__BB2_21;
$L__BB2_18:
	max.s32 	%r98, %r22, %r23;
	min.s32 	%r99, %r22, %r23;
	max.s32 	%r44, %r98, %r24;
	min.s32 	%r100, %r98, %r24;
	max.s32 	%r45, %r99, %r100;
	min.s32 	%r101, %r99, %r100;
	min.s32 	%r102, %r28, %r31;
	min.s32 	%r46, %r25, %r102;
	min.s32 	%r103, %r29, %r32;
	min.s32 	%r47, %r26, %r103;
	min.s32 	%r104, %r30, %r33;
	min.s32 	%r48, %r27, %r104;
	rem.s32 	%r49, %r45, %r64;
	div.s32 	%r105, %r101, %r64;
	mul.lo.s32 	%r106, %r105, %r64;
	sub.s32 	%r50, %r101, %r106;
	rem.s32 	%r51, %r105, %r65;
	div.s32 	%r107, %r101, %r3;
	rem.s32 	%r52, %r107, %r66;
	setp.ne.s32 	%p23, %r50, %r46;
	setp.ne.s32 	%p24, %r51, %r47;
	or.pred  	%p25, %p23, %p24;
	setp.ne.s32 	%p26, %r52, %r48;
	mov.pred 	%p81, -1;
	or.pred  	%p27, %p25, %p26;
	@%p27 bra 	$L__BB2_20;
	add.s32 	%r108, %r46, 1;
	setp.ne.s32 	%p81, %r49, %r108;
$L__BB2_20:
	div.s32 	%r109, %r44, %r64;
	mul.lo.s32 	%r111, %r109, %r64;
	sub.s32 	%r112, %r44, %r111;
	rem.s32 	%r113, %r109, %r65;
	div.s32 	%r115, %r44, %r3;
	rem.s32 	%r116, %r115, %r66;
	div.s32 	%r118, %r45, %r64;
	rem.s32 	%r119, %r118, %r65;
	div.s32 	%r121, %r45, %r3;
	rem.s32 	%r122, %r121, %r66;
	setp.eq.s32 	%p28, %r52, %r48;
	setp.eq.s32 	%p29, %r51, %r47;
	setp.ne.s32 	%p30, %r119, %r47;
	or.pred  	%p31, %p30, %p81;
	setp.ne.s32 	%p32, %r122, %r48;
	or.pred  	%p33, %p32, %p31;
	setp.ne.s32 	%p34, %r112, %r46;
	or.pred  	%p35, %p34, %p33;
	add.s32 	%r124, %r47, 1;
	setp.ne.s32 	%p36, %r113, %r124;
	or.pred  	%p37, %p35, %p36;
	add.s32 	%r125, %r48, 1;
	setp.ne.s32 	%p38, %r116, %r125;
	or.pred  	%p39, %p37, %p38;
	selp.s32 	%r126, -1, 0, %p39;
	add.s32 	%r127, %r46, 1;
	setp.eq.s32 	%p40, %r50, %r127;
	and.pred  	%p41, %p40, %p29;
	and.pred  	%p42, %p41, %p28;
	setp.eq.s32 	%p43, %r49, %r46;
	and.pred  	%p44, %p43, %p42;
	setp.eq.s32 	%p45, %r119, %r124;
	and.pred  	%p46, %p44, %p45;
	setp.eq.s32 	%p47, %r122, %r48;
	setp.eq.s32 	%p48, %r112, %r46;
	setp.eq.s32 	%p49, %r113, %r124;
	setp.eq.s32 	%p50, %r116, %r125;
	selp.b32 	%r128, 1, %r126, %p50;
	selp.b32 	%r129, %r128, %r126, %p49;
	selp.b32 	%r130, %r129, %r126, %p46;
	selp.b32 	%r131, %r130, %r126, %p47;
	selp.b32 	%r132, %r131, %r126, %p48;
	setp.eq.s32 	%p51, %r49, %r127;
	and.pred  	%p52, %p42, %p51;
	selp.b32 	%r133, 2, %r132, %p50;
	selp.b32 	%r134, %r133, %r132, %p49;
	selp.b32 	%r135, %r134, %r132, %p45;
	selp.b32 	%r136, %r135, %r132, %p52;
	selp.b32 	%r137, %r136, %r132, %p47;
	selp.b32 	%r138, %r137, %r132, %p48;
	setp.eq.s32 	%p53, %r119, %r47;
	setp.eq.s32 	%p54, %r122, %r125;
	selp.b32 	%r139, 3, %r138, %p50;
	selp.b32 	%r140, %r139, %r138, %p49;
	selp.b32 	%r141, %r140, %r138, %p54;
	selp.b32 	%r142, %r141, %r138, %p44;
	selp.b32 	%r143, %r142, %r138, %p53;
	selp.b32 	%r144, %r143, %r138, %p48;
	selp.b32 	%r145, 4, %r144, %p50;
	selp.b32 	%r146, %r145, %r144, %p49;
	selp.b32 	%r147, %r146, %r144, %p54;
	selp.b32 	%r148, %r147, %r144, %p52;
	selp.b32 	%r149, %r148, %r144, %p53;
	selp.b32 	%r150, %r149, %r144, %p48;
	setp.eq.s32 	%p55, %r112, %r127;
	selp.b32 	%r151, 5, %r150, %p50;
	selp.b32 	%r152, %r151, %r150, %p49;
	selp.b32 	%r153, %r152, %r150, %p55;
	selp.b32 	%r154, %r153, %r150, %p54;
	selp.b32 	%r155, %r154, %r150, %p46;
	mad.lo.s32 	%r156, %r48, %r5, %r47;
	mad.lo.s32 	%r157, %r156, %r4, %r46;
	mad.lo.s32 	%r158, %r157, 6, %r8;
	add.s32 	%r250, %r158, %r155;
$L__BB2_21:
	ld.global.u64 	%rd18, [faces];
	mul.wide.s32 	%rd19, %r250, 80;
	add.s64 	%rd20, %rd18, %rd19;
	atom.relaxed.cas.b32 	%r235, [%rd20+64], 0, 1;
	setp.ne.s32 	%p77, %r235, 0;
	@%p77 bra 	$L__BB2_23;
	ld.global.u64 	%rd21, [faces];
	mul.wide.s32 	%rd22, %r250, 80;
	add.s64 	%rd23, %rd21, %rd22;
	st.v2.u32 	[%rd23], {%r19, %r20};
	st.u32 	[%rd23+8], %r21;
	mov.b64 	%rd24, -4616189618054758400;
	st.u64 	[%rd23+16], %rd24;
	st.u32 	[%rd23+24], %r250;
	mov.b16 	%rs1, 0;
	st.u8 	[%rd23+28], %rs1;
	mov.b32 	%r236, -1;
	st.v2.u32 	[%rd23+32], {%r236, %r236};
	st.v2.u32 	[%rd23+40], {%r236, %r236};
	mov.b32 	%r237, 0;
	st.v2.u32 	[%rd23+48], {%r236, %r237};
	st.v2.u32 	[%rd23+56], {%r236, %r236};
	mov.b32 	%r238, 1;
	st.u32 	[%rd23+64], %r238;
	st.u64 	[%rd23+72], %rd24;
$L__BB2_23:
	ld.global.u64 	%rd25, [dec_faces];
	mul.wide.s32 	%rd26, %r250, 80;
	add.s64 	%rd27, %rd25, %rd26;
	atom.relaxed.cas.b32 	%r239, [%rd27+64], 0, 1;
	setp.ne.s32 	%p78, %r239, 0;
	@%p78 bra 	$L__BB2_25;
	ld.global.u64 	%rd28, [dec_faces];
	mul.wide.s32 	%rd29, %r250, 80;
	add.s64 	%rd30, %rd28, %rd29;
	st.v2.u32 	[%rd30], {%r19, %r20};
	st.u32 	[%rd30+8], %r21;
	mov.b64 	%rd31, -4616189618054758400;
	st.u64 	[%rd30+16], %rd31;
	st.u32 	[%rd30+24], %r250;
	mov.b16 	%rs2, 0;
	st.u8 	[%rd30+28], %rs2;
	mov.b32 	%r240, -1;
	st.v2.u32 	[%rd30+32], {%r240, %r240};
	st.v2.u32 	[%rd30+40], {%r240, %r240};
	mov.b32 	%r241, 0;
	st.v2.u32 	[%rd30+48], {%r240, %r241};
	st.v2.u32 	[%rd30+56], {%r240, %r240};
	mov.b32 	%r242, 1;
	st.u32 	[%rd30+64], %r242;
	st.u64 	[%rd30+72], %rd31;
$L__BB2_25:
	mul.wide.s32 	%rd32, %r253, 4;
	add.s64 	%rd33, %rd1, %rd32;
	st.u32 	[%rd33+40], %r250;
	add.s64 	%rd34, %rd4, %rd32;
	st.u32 	[%rd34], %r250;
	add.s32 	%r253, %r253, 1;
	ld.global.u32 	%r251, [numNeighbors];
$L__BB2_26:
	add.s32 	%r248, %r248, 1;
	setp.lt.s32 	%p79, %r248, %r251;
	@%p79 bra 	$L__BB2_5;
$L__BB2_27:
	add.s32 	%r244, %r244, 1;
	setp.lt.s32 	%p80, %r244, %r251;
	@%p80 bra 	$L__BB2_3;
$L__BB2_28:
	ret;

}
	// .globl	_Z12build_tetrasiiiiiiiii
.visible .entry _Z12build_tetrasiiiiiiiii(
	.param .u32 _Z12build_tetrasiiiiiiiii_param_0,
	.param .u32 _Z12build_tetrasiiiiiiiii_param_1,
	.param .u32 _Z12build_tetrasiiiiiiiii_param_2,
	.param .u32 _Z12build_tetrasiiiiiiiii_param_3,
	.param .u32 _Z12build_tetrasiiiiiiiii_param_4,
	.param .u32 _Z12build_tetrasiiiiiiiii_param_5,
	.param .u32 _Z12build_tetrasiiiiiiiii_param_6,
	.param .u32 _Z12build_tetrasiiiiiiiii_param_7,
	.param .u32 _Z12build_tetrasiiiiiiiii_param_8
)
{
	.reg .pred 	%p<166>;
	.reg .b16 	%rs<3>;
	.reg .b32 	%r<202>;
	.reg .b64 	%rd<42>;

	ld.param.u32 	%r69, [_Z12build_tetrasiiiiiiiii_param_0];
	ld.param.u32 	%r70, [_Z12build_tetrasiiiiiiiii_param_1];
	ld.param.u32 	%r72, [_Z12build_tetrasiiiiiiiii_param_5];
	mov.u32 	%r73, %ctaid.x;
	mov.u32 	%r74, %ntid.x;
	mov.u32 	%r75, %tid.x;
	mad.lo.s32 	%r1, %r73, %r74, %r75;
	setp.ge.s32 	%p11, %r1, %r72;
	@%p11 bra 	$L__BB3_48;
	ld.global.u32 	%r193, [numNeighbors];
	setp.lt.s32 	%p12, %r193, 1;
	@%p12 bra 	$L__BB3_48;
	ld.global.u64 	%rd12, [faces];
	mul.wide.s32 	%rd13, %r1, 80;
	add.s64 	%rd1, %rd12, %rd13;
	ld.global.u64 	%rd14, [vertices];
	ld.v2.u32 	{%r77, %r78}, [%rd1];
	mul.wide.s32 	%rd15, %r77, 216;
	add.s64 	%rd2, %rd14, %rd15;
	mul.wide.s32 	%rd16, %r78, 216;
	add.s64 	%rd3, %rd14, %rd16;
	ld.u32 	%r79, [%rd1+8];
	mul.wide.s32 	%rd17, %r79, 216;
	add.s64 	%rd4, %rd14, %rd17;
	ld.global.u64 	%rd18, [dec_faces];
	mul.lo.s32 	%r3, %r70, %r69;
	add.s64 	%rd19, %rd18, %rd13;
	add.s64 	%rd5, %rd19, 44;
	add.s64 	%rd6, %rd4, 92;
	mov.b32 	%r181, 0;
	mov.u32 	%r196, %r181;
$L__BB3_3:
	setp.lt.s32 	%p13, %r193, 1;
	@%p13 bra 	$L__BB3_47;
	mul.wide.u32 	%rd20, %r181, 4;
	add.s64 	%rd7, %rd2, %rd20;
	mov.b32 	%r185, 0;
$L__BB3_5:
	setp.lt.s32 	%p14, %r193, 1;
	@%p14 bra 	$L__BB3_46;
	mul.wide.u32 	%rd21, %r185, 4;
	add.s64 	%rd8, %rd3, %rd21;
	mov.b32 	%r190, 0;
	mov.u64 	%rd41, %rd6;
$L__BB3_7:
	ld.u32 	%r16, [%rd7+92];
	ld.u32 	%r82, [%rd8+92];
	ld.u32 	%r83, [%rd41];
	setp.eq.s32 	%p15, %r16, -1;
	setp.eq.s32 	%p16, %r82, -1;
	or.pred  	%p17, %p15, %p16;
	setp.eq.s32 	%p18, %r83, -1;
	or.pred  	%p19, %p17, %p18;
	@%p19 bra 	$L__BB3_45;
	setp.ne.s32 	%p20, %r16, %r82;
	setp.ne.s32 	%p21, %r16, %r83;
	or.pred  	%p22, %p20, %p21;
	setp.ne.s32 	%p23, %r82, %r83;
	or.pred  	%p24, %p22, %p23;
	@%p24 bra 	$L__BB3_45;
	ld.u32 	%r19, [%rd2+24];
	setp.eq.s32 	%p25, %r16, %r19;
	@%p25 bra 	$L__BB3_45;
	ld.u32 	%r20, [%rd3+24];
	setp.eq.s32 	%p26, %r16, %r20;
	@%p26 bra 	$L__BB3_45;
	ld.u32 	%r21, [%rd4+24];
	setp.eq.s32 	%p27, %r16, %r21;
	@%p27 bra 	$L__BB3_45;
	ld.global.u64 	%rd22, [vertices];
	mul.wide.s32 	%rd23, %r16, 216;
	add.s64 	%rd10, %rd22, %rd23;
	ld.u32 	%r22, [%rd2];
	ld.u32 	%r84, [%rd3];
	setp.ne.s32 	%p28, %r22, %r84;
	@%p28 bra 	$L__BB3_15;
	ld.u32 	%r85, [%rd4];
	setp.ne.s32 	%p29, %r22, %r85;
	@%p29 bra 	$L__BB3_15;
	ld.u32 	%r86, [%rd10];
	setp.eq.s32 	%p30, %r22, %r86;
	@%p30 bra 	$L__BB3_45;
$L__BB3_15:
	ld.u32 	%r23, [%rd2+4];
	ld.u32 	%r87, [%rd3+4];
	setp.ne.s32 	%p31, %r23, %r87;
	@%p31 bra 	$L__BB3_18;
	ld.u32 	%r88, [%rd4+4];
	setp.ne.s32 	%p32, %r23, %r88;
	@%p32 bra 	$L__BB3_18;
	ld.u32 	%r89, [%rd10+4];
	setp.eq.s32 	%p33, %r23, %r89;
	@%p33 bra 	$L__BB3_45;
$L__BB3_18:
	ld.u32 	%r24, [%rd2+8];
	ld.u32 	%r90, [%rd3+8];
	setp.ne.s32 	%p34, %r24, %r90;
	@%p34 bra 	$L__BB3_21;
	ld.u32 	%r91, [%rd4+8];
	setp.ne.s32 	%p35, %r24, %r91;
	@%p35 bra 	$L__BB3_21;
	ld.u32 	%r92, [%rd10+8];
	setp.eq.s32 	%p36, %r24, %r92;
	@%p36 bra 	$L__BB3_45;
$L__BB3_21:
	ld.u32 	%r93, [%rd10+24];
	setp.eq.s32 	%p37, %r93, %r20;
	setp.eq.s32 	%p38, %r93, %r21;
	or.pred  	%p39, %p37, %p38;
	setp.eq.s32 	%p40, %r93, %r19;
	or.pred  	%p41, %p39, %p40;
	@%p41 bra 	$L__BB3_45;
	ld.param.u32 	%r179, [_Z12build_tetrasiiiiiiiii_param_2];
	ld.v2.u32 	{%r94, %r95}, [%rd1];
	ld.u32 	%r96, [%rd1+8];
	max.s32 	%r97, %r94, %r95;
	min.s32 	%r98, %r94, %r95;
	max.s32 	%r99, %r97, %r96;
	min.s32 	%r100, %r97, %r96;
	max.s32 	%r25, %r99, %r16;
	min.s32 	%r101, %r99, %r16;
	max.s32 	%r102, %r98, %r100;
	min.s32 	%r103, %r98, %r100;
	max.s32 	%r26, %r102, %r101;
	min.s32 	%r104, %r102, %r101;
	max.s32 	%r27, %r103, %r104;
	min.s32 	%r28, %r103, %r104;
	div.s32 	%r105, %r25, %r69;
	mul.lo.s32 	%r106, %r105, %r69;
	sub.s32 	%r107, %r25, %r106;
	div.s32 	%r108, %r26, %r69;
	mul.lo.s32 	%r109, %r108, %r69;
	sub.s32 	%r110, %r26, %r109;
	min.s32 	%r111, %r107, %r110;
	div.s32 	%r112, %r27, %r69;
	mul.lo.s32 	%r113, %r112, %r69;
	sub.s32 	%r114, %r27, %r113;
	div.s32 	%r115, %r28, %r69;
	mul.lo.s32 	%r116, %r115, %r69;
	sub.s32 	%r117, %r28, %r116;
	min.s32 	%r118, %r114, %r117;
	min.s32 	%r29, %r111, %r118;
	rem.s32 	%r119, %r105, %r70;
	rem.s32 	%r120, %r108, %r70;
	min.s32 	%r121, %r119, %r120;
	rem.s32 	%r122, %r112, %r70;
	rem.s32 	%r123, %r115, %r70;
	min.s32 	%r124, %r122, %r123;
	min.s32 	%r125, %r121, %r124;
	div.s32 	%r126, %r25, %r3;
	rem.s32 	%r127, %r126, %r179;
	div.s32 	%r128, %r26, %r3;
	rem.s32 	%r129, %r128, %r179;
	min.s32 	%r130, %r127, %r129;
	div.s32 	%r131, %r27, %r3;
	rem.s32 	%r132, %r131, %r179;
	div.s32 	%r133, %r28, %r3;
	rem.s32 	%r134, %r133, %r179;
	min.s32 	%r135, %r132, %r134;
	min.s32 	%r136, %r130, %r135;
	add.s32 	%r137, %r70, -1;
	mad.lo.s32 	%r138, %r136, %r137, %r125;
	add.s32 	%r139, %r69, -1;
	mad.lo.s32 	%r32, %r138, %r139, %r29;
	max.s32 	%r140, %r25, %r26;
	min.s32 	%r141, %r25, %r26;
	max.s32 	%r142, %r140, %r27;
	min.s32 	%r143, %r140, %r27;
	max.s32 	%r144, %r142, %r28;
	min.s32 	%r145, %r142, %r28;
	max.s32 	%r146, %r141, %r143;
	min.s32 	%r147, %r141, %r143;
	max.s32 	%r148, %r146, %r145;
	min.s32 	%r149, %r146, %r145;
	max.s32 	%r150, %r147, %r149;
	min.s32 	%r151, %r147, %r149;
	div.s32 	%r152, %r144, %r69;
	mul.lo.s32 	%r153, %r152, %r69;
	sub.s32 	%r33, %r144, %r153;
	rem.s32 	%r34, %r152, %r70;
	div.s32 	%r154, %r144, %r3;
	rem.s32 	%r35, %r154, %r179;
	div.s32 	%r155, %r148, %r69;
	mul.lo.s32 	%r156, %r155, %r69;
	sub.s32 	%r36, %r148, %r156;
	rem.s32 	%r37, %r155, %r70;
	div.s32 	%r157, %r148, %r3;
	rem.s32 	%r38, %r157, %r179;
	div.s32 	%r158, %r150, %r69;
	mul.lo.s32 	%r159, %r158, %r69;
	sub.s32 	%r39, %r150, %r159;
	rem.s32 	%r40, %r158, %r70;
	div.s32 	%r160, %r150, %r3;
	rem.s32 	%r41, %r160, %r179;
	div.s32 	%r161, %r151, %r69;
	mul.lo.s32 	%r162, %r161, %r69;
	sub.s32 	%r42, %r151, %r162;
	rem.s32 	%r163, %r161, %r70;
	div.s32 	%r164, %r151, %r3;
	rem.s32 	%r165, %r164, %r179;
	setp.eq.s32 	%p43, %r42, %r29;
	setp.eq.s32 	%p44, %r163, %r125;
	and.pred  	%p45, %p43, %p44;
	setp.eq.s32 	%p46, %r165, %r136;
	and.pred  	%p1, %p45, %p46;
	mov.pred 	%p163, 0;
	not.pred 	%p47, %p1;
	@%p47 bra 	$L__BB3_24;
	add.s32 	%r166, %r29, 1;
	setp.eq.s32 	%p163, %r39, %r166;
$L__BB3_24:
	setp.ne.s32 	%p49, %r40, %r125;
	not.pred 	%p50, %p163;
	or.pred  	%p51, %p50, %p49;
	setp.ne.s32 	%p52, %r41, %r136;
	or.pred  	%p53, %p51, %p52;
	setp.ne.s32 	%p54, %r36, %r29;
	mov.pred 	%p164, 0;
	or.pred  	%p55, %p53, %p54;
	@%p55 bra 	$L__BB3_26;
	add.s32 	%r167, %r125, 1;
	setp.eq.s32 	%p164, %r37, %r167;
$L__BB3_26:
	setp.ne.s32 	%p56, %r38, %r136;
	not.pred 	%p57, %p164;
	or.pred  	%p58, %p57, %p56;
	setp.ne.s32 	%p59, %r33, %r29;
	or.pred  	%p60, %p58, %p59;
	add.s32 	%r45, %r125, 1;
	setp.ne.s32 	%p61, %r34, %r45;
	or.pred  	%p62, %p60, %p61;
	add.s32 	%r46, %r136, 1;
	setp.ne.s32 	%p63, %r35, %r46;
	or.pred  	%p64, %p62, %p63;
	@%p64 bra 	$L__BB3_28;
	mul.lo.s32 	%r192, %r32, 6;
	bra.uni 	$L__BB3_40;
$L__BB3_28:
	mov.pred 	%p165, 0;
	@%p47 bra 	$L__BB3_30;
	setp.eq.s32 	%p67, %r36, %r29;
	setp.eq.s32 	%p68, %r41, %r136;
	setp.eq.s32 	%p69, %r40, %r125;
	add.s32 	%r168, %r29, 1;
	setp.eq.s32 	%p70, %r39, %r168;
	and.pred  	%p71, %p70, %p69;
	and.pred  	%p72, %p71, %p68;
	and.pred  	%p165, %p72, %p67;
$L__BB3_30:
	setp.ne.s32 	%p76, %r37, %r125;
	not.pred 	%p77, %p165;
	or.pred  	%p78, %p77, %p76;
	setp.ne.s32 	%p79, %r38, %r46;
	or.pred  	%p80, %p78, %p79;
	or.pred  	%p81, %p80, %p59;
	or.pred  	%p82, %p81, %p61;
	or.pred  	%p83, %p82, %p63;
	@%p83 bra 	$L__BB3_32;
	mul.lo.s32 	%r170, %r32, 6;
	or.b32  	%r192, %r170, 1;
	bra.uni 	$L__BB3_40;
$L__BB3_32:
	setp.ne.s32 	%p84, %r35, %r46;
	setp.ne.s32 	%p85, %r34, %r45;
	setp.ne.s32 	%p86, %r33, %r29;
	setp.ne.s32 	%p87, %r38, %r136;
	setp.ne.s32 	%p88, %r41, %r136;
	setp.eq.s32 	%p89, %r165, %r136;
	setp.eq.s32 	%p90, %r163, %r125;
	add.s32 	%r49, %r29, 1;
	setp.eq.s32 	%p91, %r42, %r49;
	and.pred  	%p92, %p91, %p90;
	and.pred  	%p8, %p92, %p89;
	setp.eq.s32 	%p93, %r39, %r29;
	and.pred  	%p9, %p8, %p93;
	not.pred 	%p94, %p9;
	setp.ne.s32 	%p95, %r40, %r45;
	or.pred  	%p96, %p94, %p95;
	or.pred  	%p97, %p96, %p88;
	setp.ne.s32 	%p98, %r36, %r49;
	or.pred  	%p99, %p97, %p98;
	setp.ne.s32 	%p100, %r37, %r45;
	or.pred  	%p101, %p99, %p100;
	or.pred  	%p102, %p101, %p87;
	or.pred  	%p103, %p102, %p86;
	or.pred  	%p104, %p103, %p85;
	or.pred  	%p105, %p104, %p84;
	@%p105 bra 	$L__BB3_34;
	mad.lo.s32 	%r192, %r32, 6, 2;
	bra.uni 	$L__BB3_40;
$L__BB3_34:
	setp.ne.s32 	%p106, %r37, %r45;
	setp.ne.s32 	%p107, %r40, %r45;
	setp.ne.s32 	%p108, %r38, %r46;
	setp.ne.s32 	%p109, %r35, %r46;
	setp.ne.s32 	%p110, %r34, %r45;
	setp.ne.s32 	%p111, %r36, %r29;
	setp.ne.s32 	%p112, %r41, %r136;
	setp.eq.s32 	%p113, %r39, %r49;
	and.pred  	%p10, %p113, %p8;
	not.pred 	%p114, %p10;
	or.pred  	%p115, %p114, %p107;
	or.pred  	%p116, %p115, %p112;
	or.pred  	%p117, %p116, %p111;
	or.pred  	%p118, %p117, %p106;
	or.pred  	%p119, %p118, %p108;
	setp.ne.s32 	%p120, %r33, %r49;
	or.pred  	%p121, %p119, %p120;
	or.pred  	%p122, %p121, %p110;
	or.pred  	%p123, %p122, %p109;
	@%p123 bra 	$L__BB3_36;
	mad.lo.s32 	%r192, %r32, 6, 3;
	bra.uni 	$L__BB3_40;
$L__BB3_36:
	setp.ne.s32 	%p124, %r36, %r49;
	setp.ne.s32 	%p125, %r38, %r46;
	setp.ne.s32 	%p126, %r37, %r125;
	setp.ne.s32 	%p127, %r35, %r46;
	setp.ne.s32 	%p128, %r34, %r45;
	setp.ne.s32 	%p129, %r33, %r29;
	setp.ne.s32 	%p130, %r40, %r125;
	or.pred  	%p132, %p94, %p130;
	setp.ne.s32 	%p133, %r41, %r46;
	or.pred  	%p134, %p132, %p133;
	or.pred  	%p135, %p134, %p124;
	or.pred  	%p136, %p135, %p126;
	or.pred  	%p137, %p136, %p125;
	or.pred  	%p138, %p137, %p129;
	or.pred  	%p139, %p138, %p128;
	or.pred  	%p140, %p139, %p127;
	@%p140 bra 	$L__BB3_38;
	mad.lo.s32 	%r192, %r32, 6, 4;
	bra.uni 	$L__BB3_40;
$L__BB3_38:
	setp.ne.s32 	%p141, %r41, %r46;
	setp.ne.s32 	%p142, %r33, %r49;
	setp.ne.s32 	%p143, %r37, %r45;
	setp.ne.s32 	%p144, %r38, %r46;
	setp.ne.s32 	%p145, %r35, %r46;
	setp.ne.s32 	%p146, %r34, %r45;
	setp.ne.s32 	%p147, %r36, %r29;
	setp.ne.s32 	%p148, %r40, %r125;
	or.pred  	%p150, %p114, %p148;
	or.pred  	%p151, %p150, %p141;
	or.pred  	%p152, %p151, %p147;
	or.pred  	%p153, %p152, %p143;
	or.pred  	%p154, %p153, %p144;
	or.pred  	%p155, %p154, %p142;
	or.pred  	%p156, %p155, %p146;
	mov.b32 	%r192, -1;
	or.pred  	%p157, %p156, %p145;
	@%p157 bra 	$L__BB3_40;
	mad.lo.s32 	%r192, %r32, 6, 5;
$L__BB3_40:
	ld.global.u64 	%rd24, [tetrahedras];
	mul.wide.s32 	%rd25, %r192, 64;
	add.s64 	%rd26, %rd24, %rd25;
	atom.relaxed.cas.b32 	%r171, [%rd26+36], 0, 1;
	setp.ne.s32 	%p158, %r171, 0;
	@%p158 bra 	$L__BB3_42;
	ld.global.u64 	%rd27, [tetrahedras];
	add.s64 	%rd29, %rd27, %rd25;
	st.v2.u32 	[%rd29], {%r25, %r26};
	st.v2.u32 	[%rd29+8], {%r27, %r28};
	mov.b64 	%rd30, -4616189618054758400;
	st.u64 	[%rd29+16], %rd30;
	st.u32 	[%rd29+24], %r192;
	mov.b16 	%rs1, 0;
	st.u8 	[%rd29+28], %rs1;
	mov.b32 	%r172, 1;
	mov.b32 	%r173, -1;
	st.v2.u32 	[%rd29+32], {%r173, %r172};
	st.u64 	[%rd29+48], %rd30;
	mov.b32 	%r174, 0;
	st.u32 	[%rd29+56], %r174;
$L__BB3_42:
	ld.global.u64 	%rd31, [dec_tetrahedras];
	add.s64 	%rd33, %rd31, %rd25;
	atom.relaxed.cas.b32 	%r175, [%rd33+36], 0, 1;
	setp.ne.s32 	%p159, %r175, 0;
	@%p159 bra 	$L__BB3_44;
	ld.global.u64 	%rd34, [dec_tetrahedras];
	add.s64 	%rd36, %rd34, %rd25;
	st.v2.u32 	[%rd36], {%r25, %r26};
	st.v2.u32 	[%rd36+8], {%r27, %r28};
	mov.b64 	%rd37, -4616189618054758400;
	st.u64 	[%rd36+16], %rd37;
	st.u32 	[%rd36+24], %r192;
	mov.b16 	%rs2, 0;
	st.u8 	[%rd36+28], %rs2;
	mov.b32 	%r176, 1;
	mov.b32 	%r177, -1;
	st.v2.u32 	[%rd36+32], {%r177, %r176};
	st.u64 	[%rd36+48], %rd37;
	mov.b32 	%r178, 0;
	st.u32 	[%rd36+56], %r178;
$L__BB3_44:
	mul.wide.s32 	%rd38, %r196, 4;
	add.s64 	%rd39, %rd1, %rd38;
	st.u32 	[%rd39+44], %r192;
	add.s64 	%rd40, %rd5, %rd38;
	st.u32 	[%rd40], %r192;
	add.s32 	%r196, %r196, 1;
	ld.global.u32 	%r193, [numNeighbors];
$L__BB3_45:
	add.s32 	%r190, %r190, 1;
	add.s64 	%rd41, %rd41, 4;
	setp.lt.s32 	%p160, %r190, %r193;
	@%p160 bra 	$L__BB3_7;
$L__BB3_46:
	add.s32 	%r185, %r185, 1;
	setp.lt.s32 	%p161, %r185, %r193;
	@%p161 bra 	$L__BB3_5;
$L__BB3_47:
	add.s32 	%r181, %r181, 1;
	setp.lt.s32 	%p162, %r181, %r193;
	@%p162 bra 	$L__BB3_3;
$L__BB3_48:
	ret;

}
	// .globl	_Z10get_vertexiii
.visible .entry _Z10get_vertexiii(
	.param .u32 _Z10get_vertexiii_param_0,
	.param .u32 _Z10get_vertexiii_param_1,
	.param .u32 _Z10get_vertexiii_param_2
)
{
	.local .align 8 .b8 	__local_depot4[40];
	.reg .b64 	%SP;
	.reg .b64 	%SPL;
	.reg .pred 	%p<16>;
	.reg .b32 	%r<117>;
	.reg .b64 	%rd<8>;

	mov.u64 	%SPL, __local_depot4;
	cvta.local.u64 	%SP, %SPL;
	ld.param.u32 	%r45, [_Z10get_vertexiii_param_0];
	ld.param.u32 	%r46, [_Z10get_vertexiii_param_1];
	mov.u32 	%r47, %ctaid.x;
	mov.u32 	%r48, %ntid.x;
	mov.u32 	%r49, %tid.x;
	mad.lo.s32 	%r1, %r47, %r48, %r49;
	ld.global.u32 	%r50, [num_Tetrahedras];
	setp.ge.s32 	%p1, %r1, %r50;
	@%p1 bra 	$L__BB4_16;
	ld.global.u64 	%rd1, [tetrahedras];
	mul.wide.s32 	%rd2, %r1, 64;
	add.s64 	%rd3, %rd1, %rd2;
	ld.v2.u32 	{%r5, %r4}, [%rd3];
	ld.v2.u32 	{%r9, %r8}, [%rd3+8];
	mul.hi.s32 	%r53, %r1, 715827883;
	shr.u32 	%r54, %r53, 31;
	add.s32 	%r55, %r53, %r54;
	mul.lo.s32 	%r56, %r55, 6;
	sub.s32 	%r52, %r1, %r56;
	add.s32 	%r57, %r45, -1;
	add.s32 	%r58, %r46, -1;
	mul.lo.s32 	%r59, %r58, %r57;
	div.s32 	%r10, %r55, %r59;
	mul.lo.s32 	%r60, %r10, %r59;
	sub.s32 	%r61, %r55, %r60;
	div.s32 	%r11, %r61, %r57;
	rem.s32 	%r12, %r55, %r57;
	setp.gt.s32 	%p2, %r52, 2;
	@%p2 bra 	$L__BB4_6;
	setp.eq.s32 	%p6, %r52, 0;
	@%p6 bra 	$L__BB4_10;
	setp.eq.s32 	%p7, %r52, 1;
	@%p7 bra 	$L__BB4_11;
	setp.eq.s32 	%p8, %r52, 2;
	@%p8 bra 	$L__BB4_5;
	bra.uni 	$L__BB4_14;
$L__BB4_5:
	mul.lo.s32 	%r85, %r11, %r45;
	mul.lo.s32 	%r86, %r46, %r45;
	mul.lo.s32 	%r87, %r86, %r10;
	add.s32 	%r88, %r85, %r87;
	add.s32 	%r89, %r12, %r88;
	add.s32 	%r113, %r89, 1;
	add.s32 	%r90, %r85, %r45;
	add.s32 	%r91, %r90, %r12;
	add.s32 	%r114, %r91, %r87;
	add.s32 	%r115, %r113, %r45;
	add.s32 	%r116, %r114, %r86;
	bra.uni 	$L__BB4_14;
$L__BB4_6:
	setp.eq.s32 	%p3, %r52, 3;
	@%p3 bra 	$L__BB4_12;
	setp.eq.s32 	%p4, %r52, 4;
	@%p4 bra 	$L__BB4_13;
	setp.eq.s32 	%p5, %r52, 5;
	@%p5 bra 	$L__BB4_9;
	bra.uni 	$L__BB4_14;
$L__BB4_9:
	add.s32 	%r62, %r12, 1;
	mul.lo.s32 	%r63, %r11, %r45;
	add.s32 	%r64, %r62, %r63;
	mul.lo.s32 	%r65, %r46, %r45;
	mul.lo.s32 	%r66, %r65, %r10;
	add.s32 	%r113, %r64, %r66;
	add.s32 	%r67, %r66, %r65;
	add.s32 	%r114, %r113, %r65;
	add.s32 	%r68, %r63, %r45;
	add.s32 	%r69, %r67, %r12;
	add.s32 	%r115, %r69, %r68;
	add.s32 	%r70, %r68, %r67;
	add.s32 	%r116, %r70, %r62;
	bra.uni 	$L__BB4_14;
$L__BB4_10:
	mul.lo.s32 	%r94, %r11, %r45;
	mul.lo.s32 	%r95, %r46, %r45;
	mul.lo.s32 	%r96, %r95, %r10;
	add.s32 	%r97, %r94, %r96;
	add.s32 	%r113, %r97, %r12;
	add.s32 	%r98, %r96, %r12;
	add.s32 	%r99, %r98, %r94;
	add.s32 	%r114, %r99, 1;
	add.s32 	%r100, %r94, %r45;
	add.s32 	%r101, %r100, %r12;
	add.s32 	%r115, %r101, %r96;
	add.s32 	%r116, %r115, %r95;
	bra.uni 	$L__BB4_14;
$L__BB4_11:
	mad.lo.s32 	%r92, %r11, %r45, %r12;
	mul.lo.s32 	%r93, %r46, %r45;
	mad.lo.s32 	%r113, %r93, %r10, %r92;
	add.s32 	%r114, %r113, 1;
	add.s32 	%r115, %r113, %r93;
	add.s32 	%r116, %r115, %r45;
	bra.uni 	$L__BB4_14;
$L__BB4_12:
	add.s32 	%r76, %r12, 1;
	mul.lo.s32 	%r77, %r11, %r45;
	mul.lo.s32 	%r78, %r46, %r45;
	mul.lo.s32 	%r79, %r78, %r10;
	add.s32 	%r80, %r77, %r79;
	add.s32 	%r113, %r80, %r76;
	add.s32 	%r81, %r77, %r45;
	add.s32 	%r82, %r76, %r81;
	add.s32 	%r114, %r82, %r79;
	add.s32 	%r83, %r79, %r78;
	add.s32 	%r84, %r83, %r12;
	add.s32 	%r115, %r84, %r81;
	add.s32 	%r116, %r114, %r78;
	bra.uni 	$L__BB4_14;
$L__BB4_13:
	mul.lo.s32 	%r71, %r46, %r45;
	mul.lo.s32 	%r72, %r71, %r10;
	mad.lo.s32 	%r73, %r11, %r45, %r12;
	add.s32 	%r74, %r73, %r72;
	add.s32 	%r113, %r74, 1;
	add.s32 	%r75, %r72, %r71;
	add.s32 	%r114, %r73, %r75;
	add.s32 	%r115, %r114, 1;
	add.s32 	%r116, %r114, %r45;
$L__BB4_14:
	max.s32 	%r102, %r113, %r114;
	min.s32 	%r103, %r113, %r114;
	max.s32 	%r104, %r102, %r115;
	min.s32 	%r105, %r102, %r115;
	max.s32 	%r41, %r104, %r116;
	min.s32 	%r106, %r104, %r116;
	max.s32 	%r107, %r103, %r105;
	min.s32 	%r108, %r103, %r105;
	max.s32 	%r42, %r107, %r106;
	min.s32 	%r109, %r107, %r106;
	max.s32 	%r43, %r108, %r109;
	min.s32 	%r44, %r108, %r109;
	setp.eq.s32 	%p9, %r41, %r5;
	setp.eq.s32 	%p10, %r42, %r4;
	and.pred  	%p11, %p9, %p10;
	setp.eq.s32 	%p12, %r43, %r9;
	and.pred  	%p13, %p11, %p12;
	setp.eq.s32 	%p14, %r44, %r8;
	and.pred  	%p15, %p13, %p14;
	@%p15 bra 	$L__BB4_16;
	add.u64 	%rd4, %SP, 0;
	add.u64 	%rd5, %SPL, 0;
	ld.global.u32 	%r110, [num_Edges];
	st.local.v2.u32 	[%rd5], {%r1, %r110};
	st.local.v2.u32 	[%rd5+8], {%r41, %r5};
	st.local.v2.u32 	[%rd5+16], {%r42, %r4};
	st.local.v2.u32 	[%rd5+24], {%r43, %r9};
	st.local.v2.u32 	[%rd5+32], {%r44, %r8};
	mov.u64 	%rd6, $str$1;
	cvta.global.u64 	%rd7, %rd6;
	{ // callseq 0, 0
	.param .b64 param0;
	st.param.b64 	[param0], %rd7;
	.param .b64 param1;
	st.param.b64 	[param1], %rd4;
	.param .b32 retval0;
	call.uni (retval0), 
	vprintf, 
	(
	param0, 
	param1
	);
	ld.param.b32 	%r111, [retval0];
	} // callseq 0
$L__BB4_16:
	ret;

}
	// .globl	_Z15processVerticesiiiii
.visible .entry _Z15processVerticesiiiii(
	.param .u32 _Z15processVerticesiiiii_param_0,
	.param .u32 _Z15processVerticesiiiii_param_1,
	.param .u32 _Z15processVerticesiiiii_param_2,
	.param .u32 _Z15processVerticesiiiii_param_3,
	.param .u32 _Z15processVerticesiiiii_param_4
)
{
	.reg .pred 	%p<77>;
	.reg .b32 	%r<113>;
	.reg .b64 	%rd<33>;
	.reg .b64 	%fd<8>;

	ld.param.u32 	%r43, [_Z15processVerticesiiiii_param_0];
	ld.param.u32 	%r39, [_Z15processVerticesiiiii_param_1];
	ld.param.u32 	%r40, [_Z15processVerticesiiiii_param_2];
	ld.param.u32 	%r41, [_Z15processVerticesiiiii_param_3];
	ld.param.u32 	%r42, [_Z15processVerticesiiiii_param_4];
	mov.u32 	%r44, %ctaid.x;
	mov.u32 	%r45, %ntid.x;
	mov.u32 	%r46, %tid.x;
	mad.lo.s32 	%r1, %r44, %r45, %r46;
	setp.ge.s32 	%p5, %r1, %r43;
	@%p5 bra 	$L__BB5_27;
	ld.global.u64 	%rd30, [input_data];
	ld.global.u64 	%rd29, [paired_vertices];
	ld.global.u64 	%rd31, [paired_edges];
	setp.ne.s32 	%p6, %r42, 1;
	@%p6 bra 	$L__BB5_3;
	ld.global.u64 	%rd30, [decp_data];
	ld.global.u64 	%rd29, [dec_paired_vertices];
	ld.global.u64 	%rd31, [dec_paired_edges];
$L__BB5_3:
	cvta.to.global.u64 	%rd10, %rd30;
	div.s32 	%r49, %r1, %r39;
	mul.lo.s32 	%r50, %r49, %r39;
	sub.s32 	%r2, %r1, %r50;
	rem.s32 	%r3, %r49, %r40;
	mul.lo.s32 	%r4, %r40, %r39;
	div.s32 	%r51, %r1, %r4;
	rem.s32 	%r5, %r51, %r41;
	add.s32 	%r6, %r39, -1;
	add.s32 	%r7, %r40, -1;
	sub.s32 	%r52, %r4, %r40;
	sub.s32 	%r53, %r4, %r39;
	add.s32 	%r54, %r41, -1;
	add.s32 	%r55, %r53, %r52;
	add.s32 	%r56, %r55, %r4;
	mul.lo.s32 	%r57, %r55, %r41;
	mad.lo.s32 	%r8, %r56, %r54, %r57;
	mul.lo.s32 	%r58, %r53, %r41;
	add.s32 	%r59, %r7, %r40;
	add.s32 	%r60, %r5, -1;
	mad.lo.s32 	%r61, %r3, %r54, %r60;
	mad.lo.s32 	%r62, %r59, %r41, %r61;
	mul.lo.s32 	%r63, %r62, %r6;
	add.s32 	%r64, %r53, %r4;
	mad.lo.s32 	%r65, %r64, %r54, %r58;
	add.s32 	%r66, %r65, %r2;
	add.s32 	%r9, %r66, %r63;
	add.s32 	%r67, %r63, %r6;
	add.s32 	%r68, %r66, %r67;
	add.s32 	%r10, %r68, -1;
	mul.lo.s32 	%r69, %r2, %r7;
	add.s32 	%r70, %r4, %r3;
	add.s32 	%r71, %r70, %r69;
	add.s32 	%r72, %r71, -1;
	add.s32 	%r73, %r6, %r39;
	mad.lo.s32 	%r74, %r73, %r7, %r52;
	mul.lo.s32 	%r75, %r74, %r41;
	add.s32 	%r76, %r60, %r75;
	mad.lo.s32 	%r11, %r72, %r54, %r76;
	add.s32 	%r77, %r69, %r4;
	add.s32 	%r78, %r77, %r3;
	add.s32 	%r79, %r5, %r75;
	mad.lo.s32 	%r12, %r78, %r54, %r79;
	mul.lo.s32 	%r80, %r41, %r40;
	sub.s32 	%r81, %r80, %r41;
	sub.s32 	%r82, %r80, %r40;
	add.s32 	%r83, %r3, %r80;
	mad.lo.s32 	%r84, %r5, %r7, %r83;
	add.s32 	%r85, %r82, %r81;
	mad.lo.s32 	%r86, %r85, %r39, %r2;
	mad.lo.s32 	%r87, %r84, %r6, %r86;
	add.s32 	%r13, %r87, -1;
	add.s32 	%r88, %r84, -1;
	mad.lo.s32 	%r14, %r88, %r6, %r86;
	mad.lo.s32 	%r89, %r3, %r39, %r2;
	add.s32 	%r90, %r60, %r57;
	mad.lo.s32 	%r15, %r89, %r54, %r90;
	mad.lo.s32 	%r91, %r5, %r39, %r2;
	mad.lo.s32 	%r92, %r52, %r41, %r3;
	mad.lo.s32 	%r93, %r91, %r7, %r92;
	add.s32 	%r16, %r93, -1;
	mad.lo.s32 	%r94, %r5, %r40, %r3;
	mad.lo.s32 	%r18, %r94, %r6, %r2;
	add.s32 	%r17, %r18, -1;
	mov.u64 	%rd14, directions1;
	add.s64 	%rd32, %rd14, 4;
	mov.f64 	%fd7, 0d7FEFFFFFFFFFFFFF;
	mov.b32 	%r111, -1;
	mov.b32 	%r105, 0;
	mov.u32 	%r112, %r105;
	mov.u32 	%r110, %r111;
$L__BB5_4:
	ld.global.u32 	%r23, [%rd32+-4];
	ld.global.u32 	%r24, [%rd32];
	ld.global.u32 	%r25, [%rd32+4];
	add.s32 	%r26, %r23, %r2;
	add.s32 	%r27, %r24, %r3;
	add.s32 	%r28, %r25, %r5;
	setp.lt.s32 	%p7, %r26, 0;
	setp.ge.s32 	%p8, %r26, %r39;
	or.pred  	%p9, %p7, %p8;
	setp.lt.s32 	%p10, %r27, 0;
	setp.ge.s32 	%p11, %r27, %r40;
	or.pred  	%p12, %p10, %p11;
	or.pred  	%p14, %p9, %p12;
	setp.lt.s32 	%p15, %r28, 0;
	setp.ge.s32 	%p16, %r28, %r41;
	or.pred  	%p17, %p15, %p16;
	or.pred  	%p19, %p14, %p17;
	@%p19 bra 	$L__BB5_24;
	mad.lo.s32 	%r95, %r27, %r39, %r26;
	mad.lo.s32 	%r29, %r28, %r4, %r95;
	ld.global.u64 	%rd15, [neighbors_index];
	cvta.to.global.u64 	%rd16, %rd15;
	mad.lo.s32 	%r96, %r1, 14, %r112;
	mul.wide.s32 	%rd17, %r96, 4;
	add.s64 	%rd18, %rd16, %rd17;
	st.global.u32 	[%rd18], %r29;
	setp.eq.s32 	%p20, %r23, 1;
	setp.eq.s32 	%p21, %r24, 0;
	and.pred  	%p1, %p20, %p21;
	setp.eq.s32 	%p22, %r25, 0;
	and.pred  	%p23, %p1, %p22;
	mov.u32 	%r109, %r18;
	@%p23 bra 	$L__BB5_19;
	setp.eq.s32 	%p26, %r23, -1;
	and.pred  	%p2, %p26, %p21;
	and.pred  	%p27, %p2, %p22;
	mov.u32 	%r109, %r17;
	@%p27 bra 	$L__BB5_19;
	add.s32 	%r109, %r16, 1;
	setp.eq.s32 	%p28, %r25, 0;
	setp.eq.s32 	%p29, %r23, 0;
	setp.eq.s32 	%p30, %r24, 1;
	and.pred  	%p3, %p29, %p30;
	and.pred  	%p31, %p3, %p28;
	@%p31 bra 	$L__BB5_19;
	setp.eq.s32 	%p32, %r23, 0;
	setp.eq.s32 	%p33, %r25, 0;
	setp.eq.s32 	%p34, %r24, -1;
	and.pred  	%p35, %p32, %p34;
	and.pred  	%p36, %p35, %p33;
	mov.u32 	%r109, %r16;
	@%p36 bra 	$L__BB5_19;
	add.s32 	%r109, %r15, 1;
	or.b32  	%r97, %r23, %r24;
	setp.eq.s32 	%p4, %r97, 0;
	setp.eq.s32 	%p37, %r25, 1;
	and.pred  	%p38, %p4, %p37;
	@%p38 bra 	$L__BB5_19;
	setp.eq.s32 	%p39, %r25, -1;
	and.pred  	%p40, %p4, %p39;
	mov.u32 	%r109, %r15;
	@%p40 bra 	$L__BB5_19;
	setp.eq.s32 	%p41, %r24, -1;
	setp.eq.s32 	%p42, %r25, 0;
	setp.eq.s32 	%p43, %r23, 1;
	and.pred  	%p44, %p43, %p41;
	and.pred  	%p45, %p44, %p42;
	mov.u32 	%r109, %r14;
	@%p45 bra 	$L__BB5_19;
	setp.eq.s32 	%p46, %r24, 1;
	setp.eq.s32 	%p47, %r23, -1;
	setp.eq.s32 	%p48, %r25, 0;
	and.pred  	%p49, %p47, %p46;
	and.pred  	%p50, %p49, %p48;
	mov.u32 	%r109, %r13;
	@%p50 bra 	$L__BB5_19;
	setp.eq.s32 	%p51, %r25, 1;
	and.pred  	%p52, %p3, %p51;
	mov.u32 	%r109, %r12;
	@%p52 bra 	$L__BB5_19;
	setp.eq.s32 	%p53, %r25, -1;
	setp.eq.s32 	%p54, %r23, 0;
	setp.eq.s32 	%p55, %r24, -1;
	and.pred  	%p56, %p54, %p55;
	and.pred  	%p57, %p56, %p53;
	mov.u32 	%r109, %r11;
	@%p57 bra 	$L__BB5_19;
	and.pred  	%p59, %p2, %p51;
	mov.u32 	%r109, %r10;
	@%p59 bra 	$L__BB5_19;
	and.pred  	%p61, %p1, %p53;
	mov.u32 	%r109, %r9;
	@%p61 bra 	$L__BB5_19;
	setp.eq.s32 	%p63, %r24, 0;
	or.pred  	%p64, %p54, %p63;
	setp.eq.s32 	%p65, %r25, 0;
	mov.b32 	%r109, -1;
	or.pred  	%p66, %p64, %p65;
	@%p66 bra 	$L__BB5_19;
	min.s32 	%r99, %r2, %r26;
	min.s32 	%r100, %r3, %r27;
	min.s32 	%r101, %r5, %r28;
	add.s32 	%r102, %r101, %r41;
	mad.lo.s32 	%r103, %r102, %r7, %r100;
	add.s32 	%r104, %r8, %r99;
	mad.lo.s32 	%r109, %r103, %r6, %r104;
$L__BB5_19:
	add.s32 	%r112, %r112, 1;
	mul.wide.s32 	%rd19, %r29, 8;
	add.s64 	%rd20, %rd10, %rd19;
	ld.global.f64 	%fd2, [%rd20];
	mul.wide.s32 	%rd21, %r1, 8;
	add.s64 	%rd22, %rd10, %rd21;
	ld.global.f64 	%fd3, [%rd22];
	setp.lt.f64 	%p67, %fd2, %fd3;
	@%p67 bra 	$L__BB5_21;
	setp.neu.f64 	%p68, %fd2, %fd3;
	setp.ge.s32 	%p69, %r29, %r1;
	or.pred  	%p70, %p69, %p68;
	@%p70 bra 	$L__BB5_24;
$L__BB5_21:
	setp.lt.f64 	%p71, %fd2, %fd7;
	@%p71 bra 	$L__BB5_23;
	setp.neu.f64 	%p72, %fd2, %fd7;
	setp.ge.s32 	%p73, %r29, %r110;
	or.pred  	%p74, %p72, %p73;
	@%p74 bra 	$L__BB5_24;
$L__BB5_23:
	mov.f64 	%fd7, %fd2;
	mov.u32 	%r110, %r29;
	mov.u32 	%r111, %r109;
$L__BB5_24:
	add.s32 	%r105, %r105, 1;
	add.s64 	%rd32, %rd32, 12;
	setp.ne.s32 	%p75, %r105, 14;
	@%p75 bra 	$L__BB5_4;
	setp.eq.s32 	%p76, %r111, -1;
	@%p76 bra 	$L__BB5_27;
	cvta.to.global.u64 	%rd23, %rd29;
	mul.wide.s32 	%rd24, %r1, 4;
	add.s64 	%rd25, %rd23, %rd24;
	st.global.u32 	[%rd25], %r111;
	cvta.to.global.u64 	%rd26, %rd31;
	mul.wide.s32 	%rd27, %r111, 4;
	add.s64 	%rd28, %rd26, %rd27;
	st.global.u32 	[%rd28], %r1;
$L__BB5_27:
	ret;

}
	// .globl	_Z17edgePairingKerneliiiiiiii
.visible .entry _Z17edgePairingKerneliiiiiiii(
	.param .u32 _Z17edgePairingKerneliiiiiiii_param_0,
	.param .u32 _Z17edgePairingKerneliiiiiiii_param_1,
	.param .u32 _Z17edgePairingKerneliiiiiiii_param_2,
	.param .u32 _Z17edgePairingKerneliiiiiiii_param_3,
	.param .u32 _Z17edgePairingKerneliiiiiiii_param_4,
	.param .u32 _Z17edgePairingKerneliiiiiiii_param_5,
	.param .u32 _Z17edgePairingKerneliiiiiiii_param_6,
	.param .u32 _Z17edgePairingKerneliiiiiiii_param_7
)
{
	.reg .pred 	%p<164>;
	.reg .b32 	%r<339>;
	.reg .b64 	%rd<40>;
	.reg .b64 	%fd<15>;

	ld.param.u32 	%r131, [_Z17edgePairingKerneliiiiiiii_param_0];
	ld.param.u32 	%r132, [_Z17edgePairingKerneliiiiiiii_param_1];
	ld.param.u32 	%r133, [_Z17edgePairingKerneliiiiiiii_param_2];
	ld.param.u32 	%r136, [_Z17edgePairingKerneliiiiiiii_param_4];
	ld.param.u32 	%r134, [_Z17edgePairingKerneliiiiiiii_param_6];
	ld.param.u32 	%r135, [_Z17edgePairingKerneliiiiiiii_param_7];
	mov.u32 	%r137, %ctaid.x;
	mov.u32 	%r138, %ntid.x;
	mov.u32 	%r139, %tid.x;
	mad.lo.s32 	%r1, %r137, %r138, %r139;
	setp.ge.s32 	%p15, %r1, %r136;
	@%p15 bra 	$L__BB6_70;
	ld.global.u64 	%rd1, [input_data];
	ld.global.u64 	%rd37, [paired_faces];
	ld.global.u64 	%rd38, [paired_edges];
	setp.ne.s32 	%p16, %r134, 1;
	mov.u64 	%rd36, %rd1;
	@%p16 bra 	$L__BB6_3;
	ld.global.u64 	%rd36, [decp_data];
	ld.global.u64 	%rd37, [dec_paired_faces];
	ld.global.u64 	%rd38, [dec_paired_edges];
$L__BB6_3:
	cvta.to.global.u64 	%rd21, %rd38;
	cvta.to.global.u64 	%rd10, %rd36;
	setp.eq.s32 	%p17, %r135, 1;
	mul.wide.s32 	%rd22, %r1, 4;
	add.s64 	%rd11, %rd21, %rd22;
	@%p17 bra 	$L__BB6_5;
	ld.global.u32 	%r140, [%rd11];
	setp.eq.s32 	%p157, %r140, -1;
	bra.uni 	$L__BB6_6;
$L__BB6_5:
	ld.global.u32 	%r141, [%rd11];
	setp.ne.s32 	%p19, %r141, -1;
	mov.pred 	%p157, -1;
	@%p19 bra 	$L__BB6_70;
$L__BB6_6:
	not.pred 	%p20, %p157;
	@%p20 bra 	$L__BB6_70;
	add.s32 	%r2, %r131, -1;
	mul.lo.s32 	%r3, %r2, %r132;
	mul.lo.s32 	%r4, %r3, %r133;
	add.s32 	%r5, %r132, -1;
	mul.lo.s32 	%r6, %r5, %r131;
	mul.lo.s32 	%r7, %r6, %r133;
	mul.lo.s32 	%r8, %r131, %r132;
	add.s32 	%r9, %r133, -1;
	sub.s32 	%r10, %r6, %r5;
	mul.lo.s32 	%r11, %r10, %r133;
	sub.s32 	%r12, %r7, %r6;
	sub.s32 	%r13, %r4, %r3;
	setp.lt.s32 	%p21, %r1, %r4;
	mov.b32 	%r320, 0;
	mov.u32 	%r321, %r320;
	@%p21 bra 	$L__BB6_14;
	add.s32 	%r14, %r7, %r4;
	setp.lt.s32 	%p22, %r1, %r14;
	mov.b32 	%r320, 1;
	mov.u32 	%r321, %r4;
	@%p22 bra 	$L__BB6_14;
	mad.lo.s32 	%r15, %r9, %r8, %r14;
	setp.lt.s32 	%p23, %r1, %r15;
	mov.b32 	%r320, 2;
	mov.u32 	%r321, %r14;
	@%p23 bra 	$L__BB6_14;
	add.s32 	%r16, %r11, %r15;
	setp.lt.s32 	%p24, %r1, %r16;
	mov.b32 	%r320, 3;
	mov.u32 	%r321, %r15;
	@%p24 bra 	$L__BB6_14;
	add.s32 	%r17, %r12, %r16;
	setp.lt.s32 	%p25, %r1, %r17;
	mov.b32 	%r320, 4;
	mov.u32 	%r321, %r16;
	@%p25 bra 	$L__BB6_14;
	add.s32 	%r18, %r13, %r17;
	setp.lt.s32 	%p26, %r1, %r18;
	mov.b32 	%r320, 5;
	mov.u32 	%r321, %r17;
	@%p26 bra 	$L__BB6_14;
	sub.s32 	%r150, %r11, %r10;
	add.s32 	%r151, %r150, %r18;
	setp.ge.s32 	%p27, %r1, %r151;
	mov.b32 	%r328, -1;
	mov.b32 	%r320, 6;
	mov.u32 	%r321, %r18;
	mov.u32 	%r329, %r328;
	@%p27 bra 	$L__BB6_28;
$L__BB6_14:
	sub.s32 	%r21, %r1, %r321;
	setp.gt.s32 	%p28, %r320, 2;
	@%p28 bra 	$L__BB6_18;
	setp.eq.s32 	%p32, %r320, 0;
	@%p32 bra 	$L__BB6_21;
	setp.eq.s32 	%p33, %r320, 1;
	@%p33 bra 	$L__BB6_17;
	bra.uni 	$L__BB6_22;
$L__BB6_17:
	div.s32 	%r324, %r21, %r6;
	mul.lo.s32 	%r165, %r324, %r6;
	sub.s32 	%r166, %r21, %r165;
	div.s32 	%r322, %r166, %r5;
	rem.s32 	%r323, %r21, %r5;
	add.s32 	%r326, %r323, 1;
	mov.u32 	%r325, %r322;
	mov.u32 	%r327, %r324;
	bra.uni 	$L__BB6_27;
$L__BB6_18:
	setp.gt.s32 	%p29, %r320, 4;
	@%p29 bra 	$L__BB6_25;
	setp.eq.s32 	%p31, %r320, 3;
	@%p31 bra 	$L__BB6_20;
	bra.uni 	$L__BB6_23;
$L__BB6_20:
	div.s32 	%r324, %r21, %r10;
	mul.lo.s32 	%r160, %r324, %r10;
	sub.s32 	%r161, %r21, %r160;
	div.s32 	%r323, %r161, %r2;
	rem.s32 	%r325, %r21, %r2;
	add.s32 	%r322, %r325, 1;
	add.s32 	%r326, %r323, 1;
	mov.u32 	%r327, %r324;
	bra.uni 	$L__BB6_27;
$L__BB6_21:
	div.s32 	%r324, %r21, %r3;
	mul.lo.s32 	%r167, %r324, %r3;
	sub.s32 	%r168, %r21, %r167;
	div.s32 	%r323, %r168, %r2;
	rem.s32 	%r322, %r21, %r2;
	add.s32 	%r325, %r322, 1;
	mov.u32 	%r326, %r323;
	mov.u32 	%r327, %r324;
	bra.uni 	$L__BB6_27;
$L__BB6_22:
	mul.lo.s32 	%r162, %r9, %r131;
	div.s32 	%r323, %r21, %r162;
	mul.lo.s32 	%r163, %r323, %r162;
	sub.s32 	%r164, %r21, %r163;
	div.s32 	%r322, %r164, %r9;
	rem.s32 	%r324, %r21, %r9;
	add.s32 	%r327, %r324, 1;
	mov.u32 	%r325, %r322;
	mov.u32 	%r326, %r323;
	bra.uni 	$L__BB6_27;
$L__BB6_23:
	mul.lo.s32 	%r157, %r9, %r5;
	div.s32 	%r322, %r21, %r157;
	mul.lo.s32 	%r158, %r322, %r157;
	sub.s32 	%r159, %r21, %r158;
	div.s32 	%r323, %r159, %r9;
	rem.s32 	%r324, %r21, %r9;
	add.s32 	%r326, %r323, 1;
	add.s32 	%r327, %r324, 1;
	mov.u32 	%r325, %r322;
	bra.uni 	$L__BB6_27;
$L__BB6_24:
	mul.lo.s32 	%r154, %r9, %r2;
	div.s32 	%r323, %r21, %r154;
	mul.lo.s32 	%r155, %r323, %r154;
	sub.s32 	%r156, %r21, %r155;
	div.s32 	%r324, %r156, %r2;
	rem.s32 	%r325, %r21, %r2;
	add.s32 	%r322, %r325, 1;
	add.s32 	%r327, %r324, 1;
	mov.u32 	%r326, %r323;
	bra.uni 	$L__BB6_27;
$L__BB6_25:
	setp.eq.s32 	%p30, %r320, 5;
	@%p30 bra 	$L__BB6_24;
	div.s32 	%r324, %r21, %r10;
	mul.lo.s32 	%r152, %r324, %r10;
	sub.s32 	%r153, %r21, %r152;
	div.s32 	%r323, %r153, %r2;
	rem.s32 	%r325, %r21, %r2;
	add.s32 	%r322, %r325, 1;
	add.s32 	%r326, %r323, 1;
	add.s32 	%r327, %r324, 1;
$L__BB6_27:
	mad.lo.s32 	%r169, %r323, %r131, %r322;
	mad.lo.s32 	%r170, %r324, %r8, %r169;
	mad.lo.s32 	%r171, %r326, %r131, %r325;
	mad.lo.s32 	%r172, %r327, %r8, %r171;
	max.s32 	%r328, %r170, %r172;
	min.s32 	%r329, %r170, %r172;
$L__BB6_28:
	setp.eq.s32 	%p34, %r134, 1;
	div.s32 	%r176, %r328, %r131;
	mul.lo.s32 	%r177, %r176, %r131;
	sub.s32 	%r65, %r328, %r177;
	rem.s32 	%r66, %r176, %r132;
	div.s32 	%r178, %r328, %r8;
	rem.s32 	%r67, %r178, %r133;
	div.s32 	%r179, %r329, %r131;
	mul.lo.s32 	%r180, %r179, %r131;
	sub.s32 	%r68, %r329, %r180;
	rem.s32 	%r69, %r179, %r132;
	div.s32 	%r181, %r329, %r8;
	rem.s32 	%r70, %r181, %r133;
	ld.global.u32 	%r71, [num_Vertices];
	max.s32 	%r72, %r328, %r329;
	min.s32 	%r73, %r328, %r329;
	mul.lo.s32 	%r74, %r133, %r2;
	mad.lo.s32 	%r182, %r9, %r131, %r74;
	mad.lo.s32 	%r183, %r182, %r5, %r13;
	shl.b32 	%r75, %r183, 1;
	add.s32 	%r184, %r132, 2147483647;
	mul.lo.s32 	%r76, %r74, %r184;
	add.s32 	%r77, %r133, 2147483647;
	add.s32 	%r78, %r131, 2147483647;
	mul.lo.s32 	%r79, %r5, %r133;
	shl.b32 	%r80, %r184, 1;
	mul.lo.s32 	%r185, %r2, %r5;
	shl.b32 	%r81, %r185, 1;
	mul.wide.s32 	%rd23, %r328, 8;
	add.s64 	%rd12, %rd10, %rd23;
	mul.wide.s32 	%rd24, %r329, 8;
	add.s64 	%rd13, %rd10, %rd24;
	ld.global.u64 	%rd25, [decp_data];
	selp.b64 	%rd26, %rd25, %rd1, %p34;
	cvta.to.global.u64 	%rd14, %rd26;
	add.s64 	%rd15, %rd14, %rd23;
	add.s64 	%rd16, %rd14, %rd24;
	mov.f64 	%fd14, 0d7FEFFFFFFFFFFFFF;
	mov.b32 	%r337, 2147483647;
	mov.b32 	%r338, -1;
	mov.b32 	%r330, 0;
$L__BB6_29:
	mul.wide.u32 	%rd28, %r330, 12;
	mov.u64 	%rd29, directions1;
	add.s64 	%rd30, %rd29, %rd28;
	ld.global.u32 	%r187, [%rd30];
	add.s32 	%r85, %r187, %r65;
	ld.global.u32 	%r188, [%rd30+4];
	add.s32 	%r86, %r188, %r66;
	ld.global.u32 	%r189, [%rd30+8];
	add.s32 	%r87, %r189, %r67;
	mad.lo.s32 	%r190, %r86, %r131, %r85;
	mad.lo.s32 	%r88, %r87, %r8, %r190;
	max.s32 	%r89, %r72, %r88;
	min.s32 	%r191, %r72, %r88;
	max.s32 	%r90, %r73, %r191;
	min.s32 	%r91, %r73, %r191;
	max.s32 	%r192, %r89, %r90;
	min.s32 	%r193, %r89, %r90;
	max.s32 	%r92, %r192, %r91;
	min.s32 	%r194, %r192, %r91;
	max.s32 	%r93, %r193, %r194;
	min.s32 	%r94, %r193, %r194;
	mul.wide.u32 	%rd31, %r88, 8;
	add.s64 	%rd17, %rd14, %rd31;
	add.s64 	%rd39, %rd29, 4;
	mov.b32 	%r333, 0;
$L__BB6_30:
	mov.f64 	%fd2, %fd14;
	mov.u32 	%r97, %r337;
	mov.u32 	%r96, %r338;
	ld.global.u32 	%r195, [%rd39+-4];
	add.s32 	%r196, %r195, %r68;
	ld.global.u32 	%r197, [%rd39];
	add.s32 	%r199, %r197, %r69;
	setp.ne.s32 	%p36, %r85, %r196;
	setp.ne.s32 	%p37, %r86, %r199;
	mov.pred 	%p158, 0;
	or.pred  	%p38, %p36, %p37;
	@%p38 bra 	$L__BB6_32;
	ld.global.u32 	%r200, [%rd39+4];
	add.s32 	%r201, %r200, %r70;
	setp.eq.s32 	%p158, %r87, %r201;
$L__BB6_32:
	setp.gt.s32 	%p39, %r85, -1;
	setp.lt.s32 	%p40, %r85, %r131;
	and.pred  	%p41, %p39, %p40;
	and.pred  	%p42, %p158, %p41;
	setp.gt.s32 	%p43, %r86, -1;
	setp.lt.s32 	%p44, %r86, %r132;
	and.pred  	%p45, %p43, %p44;
	and.pred  	%p46, %p42, %p45;
	setp.gt.s32 	%p47, %r87, -1;
	setp.lt.s32 	%p48, %r87, %r133;
	and.pred  	%p49, %p47, %p48;
	and.pred  	%p50, %p46, %p49;
	setp.lt.s32 	%p51, %r88, %r71;
	setp.gt.s32 	%p52, %r88, -1;
	and.pred  	%p53, %p51, %p52;
	and.pred  	%p54, %p50, %p53;
	not.pred 	%p55, %p54;
	mov.f64 	%fd14, %fd2;
	mov.u32 	%r337, %r97;
	mov.u32 	%r338, %r96;
	@%p55 bra 	$L__BB6_65;
	div.s32 	%r202, %r89, %r131;
	mul.lo.s32 	%r203, %r202, %r131;
	sub.s32 	%r98, %r89, %r203;
	rem.s32 	%r99, %r202, %r132;
	div.s32 	%r204, %r89, %r8;
	rem.s32 	%r100, %r204, %r133;
	div.s32 	%r205, %r90, %r131;
	mul.lo.s32 	%r206, %r205, %r131;
	sub.s32 	%r101, %r90, %r206;
	rem.s32 	%r102, %r205, %r132;
	div.s32 	%r207, %r90, %r8;
	rem.s32 	%r103, %r207, %r133;
	div.s32 	%r208, %r91, %r131;
	mul.lo.s32 	%r209, %r208, %r131;
	sub.s32 	%r104, %r91, %r209;
	rem.s32 	%r105, %r208, %r132;
	div.s32 	%r210, %r91, %r8;
	rem.s32 	%r106, %r210, %r133;
	setp.ne.s32 	%p56, %r100, %r103;
	setp.ne.s32 	%p57, %r103, %r106;
	or.pred  	%p58, %p56, %p57;
	@%p58 bra 	$L__BB6_37;
	min.s32 	%r305, %r101, %r104;
	min.s32 	%r306, %r98, %r305;
	min.s32 	%r307, %r102, %r105;
	min.s32 	%r308, %r99, %r307;
	rem.s32 	%r309, %r92, %r131;
	div.s32 	%r310, %r93, %r131;
	rem.s32 	%r311, %r310, %r132;
	div.s32 	%r312, %r94, %r131;
	mul.lo.s32 	%r313, %r312, %r131;
	sub.s32 	%r314, %r94, %r313;
	rem.s32 	%r315, %r312, %r132;
	mad.lo.s32 	%r107, %r308, %r2, %r306;
	setp.ne.s32 	%p113, %r314, %r309;
	setp.ne.s32 	%p114, %r309, %r306;
	or.pred  	%p115, %p114, %p113;
	setp.ne.s32 	%p116, %r315, %r311;
	or.pred  	%p117, %p115, %p116;
	setp.ne.s32 	%p118, %r311, %r308;
	or.pred  	%p119, %p118, %p117;
	@%p119 bra 	$L__BB6_36;
	shl.b32 	%r318, %r107, 1;
	mad.lo.s32 	%r336, %r81, %r100, %r318;
	bra.uni 	$L__BB6_48;
$L__BB6_36:
	shl.b32 	%r316, %r107, 1;
	mad.lo.s32 	%r317, %r81, %r100, %r316;
	add.s32 	%r336, %r317, 1;
	bra.uni 	$L__BB6_48;
$L__BB6_37:
	setp.ne.s32 	%p59, %r98, %r101;
	setp.ne.s32 	%p60, %r101, %r104;
	or.pred  	%p61, %p59, %p60;
	@%p61 bra 	$L__BB6_41;
	min.s32 	%r286, %r102, %r105;
	min.s32 	%r287, %r99, %r286;
	min.s32 	%r288, %r103, %r106;
	min.s32 	%r289, %r100, %r288;
	div.s32 	%r290, %r92, %r131;
	rem.s32 	%r291, %r290, %r132;
	div.s32 	%r293, %r93, %r131;
	rem.s32 	%r294, %r293, %r132;
	div.s32 	%r295, %r93, %r8;
	rem.s32 	%r296, %r295, %r133;
	div.s32 	%r297, %r94, %r8;
	rem.s32 	%r298, %r297, %r133;
	mad.lo.s32 	%r110, %r287, %r9, %r289;
	setp.ne.s32 	%p106, %r294, %r291;
	add.s32 	%r299, %r287, 1;
	setp.ne.s32 	%p107, %r291, %r299;
	or.pred  	%p108, %p106, %p107;
	setp.ne.s32 	%p109, %r298, %r296;
	or.pred  	%p110, %p108, %p109;
	setp.ne.s32 	%p111, %r296, %r289;
	or.pred  	%p112, %p111, %p110;
	@%p112 bra 	$L__BB6_40;
	shl.b32 	%r303, %r110, 1;
	mad.lo.s32 	%r304, %r98, %r9, %r74;
	mad.lo.s32 	%r336, %r80, %r304, %r303;
	bra.uni 	$L__BB6_48;
$L__BB6_40:
	shl.b32 	%r300, %r110, 1;
	mad.lo.s32 	%r301, %r98, %r9, %r74;
	mad.lo.s32 	%r302, %r80, %r301, %r300;
	add.s32 	%r336, %r302, 1;
	bra.uni 	$L__BB6_48;
$L__BB6_41:
	setp.ne.s32 	%p62, %r99, %r102;
	setp.ne.s32 	%p63, %r102, %r105;
	or.pred  	%p64, %p62, %p63;
	@%p64 bra 	$L__BB6_45;
	min.s32 	%r268, %r101, %r104;
	min.s32 	%r269, %r98, %r268;
	min.s32 	%r270, %r103, %r106;
	min.s32 	%r271, %r100, %r270;
	rem.s32 	%r272, %r92, %r131;
	div.s32 	%r273, %r93, %r8;
	rem.s32 	%r274, %r273, %r133;
	rem.s32 	%r275, %r94, %r131;
	div.s32 	%r276, %r94, %r8;
	rem.s32 	%r277, %r276, %r133;
	mad.lo.s32 	%r113, %r271, %r2, %r269;
	setp.ne.s32 	%p99, %r274, %r277;
	setp.ne.s32 	%p100, %r274, %r271;
	or.pred  	%p101, %p100, %p99;
	setp.ne.s32 	%p102, %r272, %r275;
	or.pred  	%p103, %p102, %p101;
	setp.ne.s32 	%p104, %r272, %r269;
	or.pred  	%p105, %p104, %p103;
	@%p105 bra 	$L__BB6_44;
	shl.b32 	%r282, %r113, 1;
	mad.lo.s32 	%r283, %r99, %r9, %r79;
	mad.lo.s32 	%r284, %r283, %r2, %r12;
	shl.b32 	%r285, %r284, 1;
	add.s32 	%r336, %r282, %r285;
	bra.uni 	$L__BB6_48;
$L__BB6_44:
	mad.lo.s32 	%r278, %r99, %r78, %r6;
	mad.lo.s32 	%r279, %r278, %r77, %r76;
	add.s32 	%r280, %r279, %r113;
	shl.b32 	%r281, %r280, 1;
	or.b32  	%r336, %r281, 1;
	bra.uni 	$L__BB6_48;
$L__BB6_45:
	min.s32 	%r211, %r101, %r104;
	min.s32 	%r116, %r98, %r211;
	min.s32 	%r212, %r102, %r105;
	min.s32 	%r117, %r99, %r212;
	min.s32 	%r213, %r103, %r106;
	min.s32 	%r118, %r100, %r213;
	rem.s32 	%r119, %r93, %r131;
	div.s32 	%r214, %r94, %r131;
	mul.lo.s32 	%r215, %r214, %r131;
	sub.s32 	%r120, %r94, %r215;
	rem.s32 	%r121, %r214, %r132;
	div.s32 	%r216, %r94, %r8;
	rem.s32 	%r122, %r216, %r133;
	setp.ne.s32 	%p66, %r120, %r116;
	setp.ne.s32 	%p67, %r121, %r117;
	or.pred  	%p68, %p66, %p67;
	setp.ne.s32 	%p69, %r122, %r118;
	mov.pred 	%p159, -1;
	or.pred  	%p70, %p68, %p69;
	@%p70 bra 	$L__BB6_47;
	add.s32 	%r217, %r116, 1;
	setp.ne.s32 	%p159, %r119, %r217;
$L__BB6_47:
	div.s32 	%r218, %r92, %r131;
	mul.lo.s32 	%r220, %r218, %r131;
	sub.s32 	%r221, %r92, %r220;
	rem.s32 	%r222, %r218, %r132;
	div.s32 	%r224, %r92, %r8;
	rem.s32 	%r225, %r224, %r133;
	div.s32 	%r227, %r93, %r131;
	rem.s32 	%r228, %r227, %r132;
	div.s32 	%r230, %r93, %r8;
	rem.s32 	%r231, %r230, %r133;
	setp.eq.s32 	%p71, %r122, %r118;
	setp.eq.s32 	%p72, %r121, %r117;
	setp.ne.s32 	%p73, %r228, %r117;
	or.pred  	%p74, %p73, %p159;
	setp.ne.s32 	%p75, %r231, %r118;
	or.pred  	%p76, %p75, %p74;
	setp.ne.s32 	%p77, %r221, %r116;
	or.pred  	%p78, %p77, %p76;
	add.s32 	%r233, %r117, 1;
	setp.ne.s32 	%p79, %r222, %r233;
	or.pred  	%p80, %p78, %p79;
	add.s32 	%r234, %r118, 1;
	setp.ne.s32 	%p81, %r225, %r234;
	or.pred  	%p82, %p80, %p81;
	selp.s32 	%r235, -1, 0, %p82;
	add.s32 	%r236, %r116, 1;
	setp.eq.s32 	%p83, %r120, %r236;
	and.pred  	%p84, %p83, %p72;
	and.pred  	%p85, %p84, %p71;
	setp.eq.s32 	%p86, %r119, %r116;
	and.pred  	%p87, %p86, %p85;
	setp.eq.s32 	%p88, %r228, %r233;
	and.pred  	%p89, %p87, %p88;
	setp.eq.s32 	%p90, %r231, %r118;
	setp.eq.s32 	%p91, %r221, %r116;
	setp.eq.s32 	%p92, %r222, %r233;
	setp.eq.s32 	%p93, %r225, %r234;
	selp.b32 	%r237, 1, %r235, %p93;
	selp.b32 	%r238, %r237, %r235, %p92;
	selp.b32 	%r239, %r238, %r235, %p89;
	selp.b32 	%r240, %r239, %r235, %p90;
	selp.b32 	%r241, %r240, %r235, %p91;
	setp.eq.s32 	%p94, %r119, %r236;
	and.pred  	%p95, %p85, %p94;
	selp.b32 	%r242, 2, %r241, %p93;
	selp.b32 	%r243, %r242, %r241, %p92;
	selp.b32 	%r244, %r243, %r241, %p88;
	selp.b32 	%r245, %r244, %r241, %p95;
	selp.b32 	%r246, %r245, %r241, %p90;
	selp.b32 	%r247, %r246, %r241, %p91;
	setp.eq.s32 	%p96, %r228, %r117;
	setp.eq.s32 	%p97, %r231, %r234;
	selp.b32 	%r248, 3, %r247, %p93;
	selp.b32 	%r249, %r248, %r247, %p92;
	selp.b32 	%r250, %r249, %r247, %p97;
	selp.b32 	%r251, %r250, %r247, %p87;
	selp.b32 	%r252, %r251, %r247, %p96;
	selp.b32 	%r253, %r252, %r247, %p91;
	selp.b32 	%r254, 4, %r253, %p93;
	selp.b32 	%r255, %r254, %r253, %p92;
	selp.b32 	%r256, %r255, %r253, %p97;
	selp.b32 	%r257, %r256, %r253, %p95;
	selp.b32 	%r258, %r257, %r253, %p96;
	selp.b32 	%r259, %r258, %r253, %p91;
	setp.eq.s32 	%p98, %r221, %r236;
	selp.b32 	%r260, 5, %r259, %p93;
	selp.b32 	%r261, %r260, %r259, %p92;
	selp.b32 	%r262, %r261, %r259, %p98;
	selp.b32 	%r263, %r262, %r259, %p97;
	selp.b32 	%r264, %r263, %r259, %p89;
	mad.lo.s32 	%r265, %r118, %r5, %r117;
	mad.lo.s32 	%r266, %r265, %r2, %r116;
	mad.lo.s32 	%r267, %r266, 6, %r75;
	add.s32 	%r336, %r267, %r264;
$L__BB6_48:
	mul.wide.u32 	%rd32, %r88, 8;
	add.s64 	%rd33, %rd10, %rd32;
	ld.global.f64 	%fd3, [%rd33];
	ld.global.f64 	%fd4, [%rd12];
	setp.gt.f64 	%p121, %fd3, %fd4;
	mov.pred 	%p160, -1;
	@%p121 bra 	$L__BB6_50;
	setp.gt.s32 	%p122, %r88, %r328;
	setp.eq.f64 	%p123, %fd3, %fd4;
	and.pred  	%p160, %p123, %p122;
$L__BB6_50:
	setp.eq.s32 	%p124, %r135, 0;
	and.pred  	%p125, %p124, %p160;
	mov.f64 	%fd14, %fd2;
	mov.u32 	%r337, %r97;
	mov.u32 	%r338, %r96;
	@%p125 bra 	$L__BB6_65;
	ld.global.f64 	%fd5, [%rd13];
	setp.gt.f64 	%p127, %fd3, %fd5;
	mov.pred 	%p161, -1;
	@%p127 bra 	$L__BB6_53;
	setp.gt.s32 	%p128, %r88, %r329;
	setp.eq.f64 	%p129, %fd3, %fd5;
	and.pred  	%p161, %p129, %p128;
$L__BB6_53:
	and.pred  	%p131, %p124, %p161;
	mov.f64 	%fd14, %fd2;
	mov.u32 	%r337, %r97;
	mov.u32 	%r338, %r96;
	@%p131 bra 	$L__BB6_65;
	setp.lt.f64 	%p133, %fd3, %fd2;
	mov.pred 	%p162, -1;
	@%p133 bra 	$L__BB6_56;
	setp.eq.f64 	%p134, %fd3, %fd2;
	setp.lt.s32 	%p135, %r88, %r97;
	and.pred  	%p162, %p134, %p135;
$L__BB6_56:
	setp.ne.s32 	%p137, %r135, 1;
	and.pred  	%p138, %p124, %p162;
	selp.f64 	%fd14, %fd3, %fd2, %p138;
	selp.b32 	%r337, %r88, %r97, %p138;
	selp.b32 	%r338, %r336, %r96, %p138;
	@%p137 bra 	$L__BB6_65;
	ld.global.f64 	%fd7, [%rd15];
	ld.global.f64 	%fd8, [%rd17];
	setp.gt.f64 	%p140, %fd7, %fd8;
	mov.pred 	%p163, -1;
	@%p140 bra 	$L__BB6_59;
	setp.gt.s32 	%p141, %r328, %r88;
	setp.eq.f64 	%p142, %fd7, %fd8;
	and.pred  	%p163, %p141, %p142;
$L__BB6_59:
	ld.global.f64 	%fd9, [%rd16];
	setp.leu.f64 	%p143, %fd9, %fd8;
	@%p143 bra 	$L__BB6_61;
	mov.f64 	%fd14, %fd2;
	mov.u32 	%r337, %r97;
	mov.u32 	%r338, %r96;
	@%p163 bra 	$L__BB6_65;
	bra.uni 	$L__BB6_62;
$L__BB6_61:
	setp.gt.s32 	%p144, %r329, %r88;
	setp.eq.f64 	%p145, %fd9, %fd8;
	and.pred  	%p146, %p144, %p145;
	xor.pred  	%p147, %p163, %p146;
	not.pred 	%p148, %p147;
	mov.f64 	%fd14, %fd2;
	mov.u32 	%r337, %r97;
	mov.u32 	%r338, %r96;
	@%p148 bra 	$L__BB6_65;
$L__BB6_62:
	@%p133 bra 	$L__BB6_64;
	setp.neu.f64 	%p150, %fd3, %fd2;
	setp.ge.s32 	%p151, %r88, %r97;
	or.pred  	%p152, %p150, %p151;
	mov.f64 	%fd14, %fd2;
	mov.u32 	%r337, %r97;
	mov.u32 	%r338, %r96;
	@%p152 bra 	$L__BB6_65;
$L__BB6_64:
	mov.f64 	%fd14, %fd3;
	mov.u32 	%r337, %r88;
	mov.u32 	%r338, %r336;
$L__BB6_65:
	add.s32 	%r333, %r333, 1;
	add.s64 	%rd39, %rd39, 12;
	setp.ne.s32 	%p153, %r333, 14;
	@%p153 bra 	$L__BB6_30;
	add.s32 	%r330, %r330, 1;
	setp.ne.s32 	%p154, %r330, 14;
	@%p154 bra 	$L__BB6_29;
	setp.eq.s32 	%p155, %r338, -1;
	@%p155 bra 	$L__BB6_70;
	cvta.to.global.u64 	%rd34, %rd37;
	mul.wide.s32 	%rd35, %r338, 4;
	add.s64 	%rd20, %rd34, %rd35;
	ld.global.u32 	%r319, [%rd20];
	setp.ne.s32 	%p156, %r319, -1;
	@%p156 bra 	$L__BB6_70;
	st.global.u32 	[%rd11], %r338;
	st.global.u32 	[%rd20], %r1;
$L__BB6_70:
	ret;

}
	// .globl	_Z21trianglePairingKerneliiiiiiiii
.visible .entry _Z21trianglePairingKerneliiiiiiiii(
	.param .u32 _Z21trianglePairingKerneliiiiiiiii_param_0,
	.param .u32 _Z21trianglePairingKerneliiiiiiiii_param_1,
	.param .u32 _Z21trianglePairingKerneliiiiiiiii_param_2,
	.param .u32 _Z21trianglePairingKerneliiiiiiiii_param_3,
	.param .u32 _Z21trianglePairingKerneliiiiiiiii_param_4,
	.param .u32 _Z21trianglePairingKerneliiiiiiiii_param_5,
	.param .u32 _Z21trianglePairingKerneliiiiiiiii_param_6,
	.param .u32 _Z21trianglePairingKerneliiiiiiiii_param_7,
	.param .u32 _Z21trianglePairingKerneliiiiiiiii_param_8
)
{
	.reg .pred 	%p<290>;
	.reg .b32 	%r<388>;
	.reg .b64 	%rd<49>;
	.reg .b64 	%fd<23>;

	ld.param.u32 	%r154, [_Z21trianglePairingKerneliiiiiiiii_param_0];
	ld.param.u32 	%r155, [_Z21trianglePairingKerneliiiiiiiii_param_1];
	ld.param.u32 	%r156, [_Z21trianglePairingKerneliiiiiiiii_param_2];
	ld.param.u32 	%r157, [_Z21trianglePairingKerneliiiiiiiii_param_3];
	ld.param.u32 	%r160, [_Z21trianglePairingKerneliiiiiiiii_param_5];
	ld.param.u32 	%r158, [_Z21trianglePairingKerneliiiiiiiii_param_7];
	ld.param.u32 	%r159, [_Z21trianglePairingKerneliiiiiiiii_param_8];
	mov.u32 	%r161, %ctaid.x;
	mov.u32 	%r162, %ntid.x;
	mov.u32 	%r163, %tid.x;
	mad.lo.s32 	%r1, %r161, %r162, %r163;
	setp.ge.s32 	%p27, %r1, %r160;
	@%p27 bra 	$L__BB7_91;
	ld.global.u64 	%rd1, [input_data];
	ld.global.u64 	%rd46, [paired_faces];
	ld.global.u64 	%rd47, [paired_tetrahedras];
	setp.ne.s32 	%p28, %r158, 1;
	mov.u64 	%rd45, %rd1;
	@%p28 bra 	$L__BB7_3;
	ld.global.u64 	%rd45, [decp_data];
	ld.global.u64 	%rd46, [dec_paired_faces];
	ld.global.u64 	%rd47, [dec_paired_tetrahedras];
$L__BB7_3:
	cvta.to.global.u64 	%rd21, %rd46;
	cvta.to.global.u64 	%rd10, %rd45;
	setp.eq.s32 	%p29, %r159, 1;
	mul.wide.s32 	%rd22, %r1, 4;
	add.s64 	%rd11, %rd21, %rd22;
	@%p29 bra 	$L__BB7_5;
	ld.global.u32 	%r164, [%rd11];
	setp.eq.s32 	%p279, %r164, -1;
	bra.uni 	$L__BB7_6;
$L__BB7_5:
	ld.global.u32 	%r165, [%rd11];
	setp.ne.s32 	%p31, %r165, -1;
	mov.pred 	%p279, -1;
	@%p31 bra 	$L__BB7_91;
$L__BB7_6:
	not.pred 	%p32, %p279;
	@%p32 bra 	$L__BB7_91;
	add.s32 	%r2, %r154, -1;
	add.s32 	%r3, %r155, -1;
	mul.lo.s32 	%r166, %r2, %r156;
	mul.lo.s32 	%r167, %r166, %r3;
	shl.b32 	%r4, %r167, 1;
	setp.ge.s32 	%p33, %r1, %r4;
	@%p33 bra 	$L__BB7_12;
	shr.u32 	%r258, %r1, 31;
	add.s32 	%r259, %r1, %r258;
	shr.s32 	%r260, %r259, 1;
	mul.lo.s32 	%r261, %r3, %r2;
	div.s32 	%r5, %r260, %r261;
	mul.lo.s32 	%r262, %r5, %r261;
	sub.s32 	%r263, %r260, %r262;
	div.s32 	%r6, %r263, %r2;
	rem.s32 	%r7, %r260, %r2;
	and.b32  	%r264, %r1, 1;
	setp.eq.b32 	%p45, %r264, 1;
	@%p45 bra 	$L__BB7_10;
	mul.lo.s32 	%r270, %r6, %r154;
	mul.lo.s32 	%r271, %r155, %r154;
	mul.lo.s32 	%r272, %r271, %r5;
	add.s32 	%r273, %r270, %r272;
	add.s32 	%r357, %r273, %r7;
	add.s32 	%r274, %r272, %r7;
	add.s32 	%r275, %r274, %r270;
	add.s32 	%r358, %r275, 1;
	add.s32 	%r359, %r357, %r154;
	bra.uni 	$L__BB7_11;
$L__BB7_10:
	add.s32 	%r265, %r7, 1;
	mul.lo.s32 	%r266, %r155, %r154;
	mul.lo.s32 	%r267, %r266, %r5;
	mad.lo.s32 	%r268, %r6, %r154, %r267;
	add.s32 	%r269, %r268, %r154;
	add.s32 	%r357, %r269, %r265;
	add.s32 	%r358, %r268, %r265;
	add.s32 	%r359, %r269, %r7;
$L__BB7_11:
	max.s32 	%r276, %r357, %r358;
	min.s32 	%r277, %r357, %r358;
	max.s32 	%r369, %r276, %r359;
	min.s32 	%r278, %r276, %r359;
	max.s32 	%r370, %r277, %r278;
	min.s32 	%r371, %r277, %r278;
	bra.uni 	$L__BB7_36;
$L__BB7_12:
	sub.s32 	%r20, %r1, %r4;
	mul.lo.s32 	%r168, %r154, %r3;
	add.s32 	%r21, %r156, -1;
	mul.lo.s32 	%r169, %r168, %r21;
	shl.b32 	%r22, %r169, 1;
	setp.ge.s32 	%p34, %r20, %r22;
	@%p34 bra 	$L__BB7_17;
	shr.u32 	%r244, %r20, 31;
	add.s32 	%r245, %r20, %r244;
	shr.s32 	%r246, %r245, 1;
	mul.lo.s32 	%r247, %r21, %r3;
	div.s32 	%r23, %r246, %r247;
	mul.lo.s32 	%r248, %r23, %r247;
	sub.s32 	%r249, %r246, %r248;
	div.s32 	%r24, %r249, %r21;
	rem.s32 	%r25, %r246, %r21;
	and.b32  	%r250, %r1, 1;
	setp.eq.b32 	%p44, %r250, 1;
	@%p44 bra 	$L__BB7_15;
	mad.lo.s32 	%r253, %r24, %r154, %r23;
	mul.lo.s32 	%r254, %r155, %r154;
	mad.lo.s32 	%r360, %r254, %r25, %r253;
	add.s32 	%r361, %r360, %r154;
	add.s32 	%r362, %r361, %r254;
	bra.uni 	$L__BB7_16;
$L__BB7_15:
	mad.lo.s32 	%r251, %r24, %r154, %r23;
	mul.lo.s32 	%r252, %r155, %r154;
	mad.lo.s32 	%r360, %r252, %r25, %r251;
	add.s32 	%r361, %r360, %r252;
	add.s32 	%r362, %r361, %r154;
$L__BB7_16:
	max.s32 	%r255, %r360, %r361;
	min.s32 	%r256, %r360, %r361;
	max.s32 	%r369, %r255, %r362;
	min.s32 	%r257, %r255, %r362;
	max.s32 	%r370, %r256, %r257;
	min.s32 	%r371, %r256, %r257;
	bra.uni 	$L__BB7_36;
$L__BB7_17:
	sub.s32 	%r38, %r20, %r22;
	mul.lo.s32 	%r170, %r155, %r2;
	mul.lo.s32 	%r171, %r170, %r21;
	shl.b32 	%r39, %r171, 1;
	setp.ge.s32 	%p35, %r38, %r39;
	@%p35 bra 	$L__BB7_22;
	shr.u32 	%r227, %r38, 31;
	add.s32 	%r228, %r38, %r227;
	shr.s32 	%r229, %r228, 1;
	mul.lo.s32 	%r230, %r21, %r2;
	div.s32 	%r40, %r229, %r230;
	mul.lo.s32 	%r231, %r40, %r230;
	sub.s32 	%r232, %r229, %r231;
	div.s32 	%r41, %r232, %r2;
	rem.s32 	%r42, %r229, %r2;
	and.b32  	%r233, %r1, 1;
	setp.eq.b32 	%p43, %r233, 1;
	@%p43 bra 	$L__BB7_20;
	mad.lo.s32 	%r239, %r40, %r154, %r42;
	mul.lo.s32 	%r240, %r155, %r154;
	mad.lo.s32 	%r363, %r240, %r41, %r239;
	add.s32 	%r364, %r363, 1;
	add.s32 	%r365, %r363, %r240;
	bra.uni 	$L__BB7_21;
$L__BB7_20:
	mul.lo.s32 	%r234, %r155, %r154;
	mul.lo.s32 	%r235, %r234, %r41;
	mad.lo.s32 	%r236, %r40, %r154, %r42;
	add.s32 	%r237, %r236, %r235;
	add.s32 	%r363, %r237, 1;
	add.s32 	%r238, %r235, %r234;
	add.s32 	%r364, %r236, %r238;
	add.s32 	%r365, %r364, 1;
$L__BB7_21:
	max.s32 	%r241, %r363, %r364;
	min.s32 	%r242, %r363, %r364;
	max.s32 	%r369, %r241, %r365;
	min.s32 	%r243, %r241, %r365;
	max.s32 	%r370, %r242, %r243;
	min.s32 	%r371, %r242, %r243;
	bra.uni 	$L__BB7_36;
$L__BB7_22:
	sub.s32 	%r174, %r38, %r39;
	mul.lo.s32 	%r175, %r3, %r2;
	mul.hi.s32 	%r176, %r174, 715827883;
	shr.u32 	%r177, %r176, 31;
	add.s32 	%r178, %r176, %r177;
	div.s32 	%r55, %r178, %r175;
	mul.lo.s32 	%r179, %r55, %r175;
	sub.s32 	%r180, %r178, %r179;
	div.s32 	%r56, %r180, %r2;
	rem.s32 	%r57, %r178, %r2;
	mul.lo.s32 	%r181, %r178, 6;
	sub.s32 	%r173, %r174, %r181;
	setp.gt.s32 	%p36, %r173, 2;
	@%p36 bra 	$L__BB7_27;
	setp.eq.s32 	%p40, %r173, 0;
	@%p40 bra 	$L__BB7_31;
	setp.eq.s32 	%p41, %r173, 1;
	@%p41 bra 	$L__BB7_32;
	setp.eq.s32 	%p42, %r173, 2;
	@%p42 bra 	$L__BB7_26;
	bra.uni 	$L__BB7_35;
$L__BB7_26:
	mul.lo.s32 	%r200, %r56, %r154;
	mul.lo.s32 	%r201, %r155, %r154;
	mul.lo.s32 	%r202, %r201, %r55;
	add.s32 	%r203, %r200, %r202;
	add.s32 	%r204, %r57, %r203;
	add.s32 	%r366, %r204, 1;
	add.s32 	%r205, %r200, %r154;
	add.s32 	%r367, %r366, %r154;
	add.s32 	%r206, %r202, %r201;
	add.s32 	%r207, %r206, %r57;
	add.s32 	%r368, %r207, %r205;
	bra.uni 	$L__BB7_35;
$L__BB7_27:
	setp.eq.s32 	%p37, %r173, 3;
	@%p37 bra 	$L__BB7_33;
	setp.eq.s32 	%p38, %r173, 4;
	@%p38 bra 	$L__BB7_34;
	setp.eq.s32 	%p39, %r173, 5;
	@%p39 bra 	$L__BB7_30;
	bra.uni 	$L__BB7_35;
$L__BB7_30:
	add.s32 	%r182, %r57, 1;
	mad.lo.s32 	%r183, %r55, %r155, %r56;
	mad.lo.s32 	%r366, %r183, %r154, %r182;
	mad.lo.s32 	%r184, %r154, %r56, %r154;
	mul.lo.s32 	%r185, %r155, %r154;
	mad.lo.s32 	%r186, %r185, %r55, %r185;
	add.s32 	%r187, %r186, %r57;
	add.s32 	%r367, %r187, %r184;
	add.s32 	%r188, %r184, %r186;
	add.s32 	%r368, %r188, %r182;
	bra.uni 	$L__BB7_35;
$L__BB7_31:
	mul.lo.s32 	%r215, %r56, %r154;
	mul.lo.s32 	%r216, %r155, %r55;
	mul.lo.s32 	%r217, %r216, %r154;
	add.s32 	%r218, %r215, %r217;
	add.s32 	%r366, %r218, %r57;
	add.s32 	%r219, %r217, %r57;
	add.s32 	%r220, %r219, %r215;
	add.s32 	%r367, %r220, 1;
	add.s32 	%r221, %r216, %r155;
	add.s32 	%r222, %r56, %r221;
	mad.lo.s32 	%r223, %r154, %r222, %r154;
	add.s32 	%r368, %r223, %r57;
	bra.uni 	$L__BB7_35;
$L__BB7_32:
	mul.lo.s32 	%r208, %r56, %r154;
	mul.lo.s32 	%r209, %r155, %r154;
	mul.lo.s32 	%r210, %r209, %r55;
	add.s32 	%r211, %r210, %r57;
	add.s32 	%r212, %r211, %r208;
	add.s32 	%r366, %r212, 1;
	add.s32 	%r213, %r208, %r154;
	add.s32 	%r214, %r213, %r57;
	add.s32 	%r367, %r214, %r210;
	add.s32 	%r368, %r367, %r209;
	bra.uni 	$L__BB7_35;
$L__BB7_33:
	mul.lo.s32 	%r197, %r155, %r154;
	mad.lo.s32 	%r198, %r56, %r154, %r57;
	mad.lo.s32 	%r199, %r197, %r55, %r198;
	add.s32 	%r366, %r199, 1;
	add.s32 	%r367, %r199, %r197;
	add.s32 	%r368, %r367, %r154;
	bra.uni 	$L__BB7_35;
$L__BB7_34:
	mul.lo.s32 	%r189, %r56, %r154;
	add.s32 	%r190, %r57, %r189;
	mul.lo.s32 	%r191, %r155, %r154;
	mul.lo.s32 	%r192, %r191, %r55;
	add.s32 	%r193, %r190, %r192;
	add.s32 	%r366, %r193, 1;
	add.s32 	%r194, %r192, %r191;
	add.s32 	%r367, %r366, %r191;
	add.s32 	%r195, %r189, %r154;
	add.s32 	%r196, %r194, %r57;
	add.s32 	%r368, %r196, %r195;
$L__BB7_35:
	max.s32 	%r224, %r366, %r367;
	min.s32 	%r225, %r366, %r367;
	max.s32 	%r369, %r224, %r368;
	min.s32 	%r226, %r224, %r368;
	max.s32 	%r370, %r225, %r226;
	min.s32 	%r371, %r225, %r226;
$L__BB7_36:
	setp.eq.s32 	%p46, %r158, 1;
	div.s32 	%r282, %r369, %r154;
	mul.lo.s32 	%r283, %r282, %r154;
	sub.s32 	%r85, %r369, %r283;
	rem.s32 	%r86, %r282, %r155;
	mul.lo.s32 	%r87, %r155, %r154;
	div.s32 	%r284, %r369, %r87;
	rem.s32 	%r88, %r284, %r156;
	div.s32 	%r285, %r370, %r154;
	mul.lo.s32 	%r286, %r285, %r154;
	sub.s32 	%r89, %r370, %r286;
	rem.s32 	%r90, %r285, %r155;
	div.s32 	%r287, %r370, %r87;
	rem.s32 	%r91, %r287, %r156;
	div.s32 	%r288, %r371, %r154;
	mul.lo.s32 	%r289, %r288, %r154;
	sub.s32 	%r92, %r371, %r289;
	rem.s32 	%r93, %r288, %r155;
	div.s32 	%r290, %r371, %r87;
	rem.s32 	%r94, %r290, %r156;
	max.s32 	%r291, %r369, %r370;
	min.s32 	%r292, %r369, %r370;
	max.s32 	%r95, %r291, %r371;
	min.s32 	%r293, %r291, %r371;
	max.s32 	%r96, %r292, %r293;
	min.s32 	%r97, %r292, %r293;
	mul.wide.s32 	%rd23, %r369, 8;
	add.s64 	%rd12, %rd10, %rd23;
	ld.global.u64 	%rd24, [decp_data];
	selp.b64 	%rd25, %rd24, %rd1, %p46;
	cvta.to.global.u64 	%rd13, %rd25;
	add.s64 	%rd14, %rd13, %rd23;
	mul.wide.s32 	%rd26, %r370, 8;
	add.s64 	%rd15, %rd13, %rd26;
	mul.wide.s32 	%rd27, %r371, 8;
	add.s64 	%rd16, %rd13, %rd27;
	min.s32 	%r98, %r85, %r89;
	min.s32 	%r99, %r86, %r90;
	min.s32 	%r100, %r88, %r91;
	mov.b32 	%r382, 2147483647;
	mov.f64 	%fd20, 0d7FEFFFFFFFFFFFFF;
	mov.b32 	%r383, -1;
	mov.b32 	%r372, 0;
$L__BB7_37:
	mul.wide.u32 	%rd28, %r372, 12;
	mov.u64 	%rd29, directions1;
	add.s64 	%rd30, %rd29, %rd28;
	ld.global.u32 	%r294, [%rd30];
	add.s32 	%r295, %r294, %r85;
	ld.global.u32 	%r296, [%rd30+4];
	add.s32 	%r298, %r296, %r86;
	ld.global.u32 	%r299, [%rd30+8];
	add.s32 	%r301, %r299, %r88;
	mad.lo.s32 	%r302, %r301, %r155, %r298;
	mad.lo.s32 	%r104, %r302, %r154, %r295;
	setp.ge.s32 	%p47, %r295, %r154;
	setp.ge.s32 	%p48, %r298, %r155;
	or.pred  	%p49, %p47, %p48;
	setp.ge.s32 	%p50, %r301, %r156;
	or.pred  	%p51, %p49, %p50;
	setp.lt.s32 	%p52, %r295, 0;
	or.pred  	%p53, %p52, %p51;
	setp.lt.s32 	%p54, %r298, 0;
	or.pred  	%p55, %p53, %p54;
	setp.lt.s32 	%p56, %r301, 0;
	or.pred  	%p57, %p55, %p56;
	setp.ge.s32 	%p58, %r104, %r157;
	setp.lt.s32 	%p59, %r104, 0;
	or.pred  	%p60, %p58, %p59;
	or.pred  	%p62, %p57, %p60;
	@%p62 bra 	$L__BB7_87;
	max.s32 	%r105, %r95, %r104;
	min.s32 	%r304, %r95, %r104;
	max.s32 	%r106, %r96, %r304;
	min.s32 	%r305, %r96, %r304;
	max.s32 	%r107, %r97, %r305;
	min.s32 	%r108, %r97, %r305;
	mul.wide.u32 	%rd31, %r104, 8;
	add.s64 	%rd17, %rd10, %rd31;
	mov.b32 	%r375, 0;
$L__BB7_39:
	mul.wide.u32 	%rd32, %r375, 12;
	mov.u64 	%rd33, directions1;
	add.s64 	%rd34, %rd33, %rd32;
	ld.global.u32 	%r306, [%rd34];
	add.s32 	%r307, %r306, %r89;
	ld.global.u32 	%r308, [%rd34+4];
	add.s32 	%r310, %r308, %r90;
	ld.global.u32 	%r311, [%rd34+8];
	add.s32 	%r313, %r311, %r91;
	mad.lo.s32 	%r314, %r313, %r155, %r310;
	mad.lo.s32 	%r112, %r314, %r154, %r307;
	setp.ge.s32 	%p63, %r307, %r154;
	setp.ge.s32 	%p64, %r310, %r155;
	or.pred  	%p65, %p63, %p64;
	setp.ge.s32 	%p66, %r313, %r156;
	or.pred  	%p67, %p65, %p66;
	setp.lt.s32 	%p68, %r307, 0;
	or.pred  	%p69, %p68, %p67;
	setp.lt.s32 	%p70, %r310, 0;
	or.pred  	%p71, %p69, %p70;
	setp.lt.s32 	%p72, %r313, 0;
	or.pred  	%p73, %p71, %p72;
	setp.ge.s32 	%p74, %r112, %r157;
	setp.lt.s32 	%p75, %r112, 0;
	or.pred  	%p76, %p74, %p75;
	or.pred  	%p78, %p73, %p76;
	@%p78 bra 	$L__BB7_86;
	add.s64 	%rd48, %rd33, 4;
	mov.b32 	%r378, 0;
$L__BB7_41:
	mov.u32 	%r115, %r382;
	mov.f64 	%fd3, %fd20;
	mov.u32 	%r114, %r383;
	ld.global.u32 	%r316, [%rd48+-4];
	add.s32 	%r317, %r316, %r92;
	ld.global.u32 	%r318, [%rd48];
	add.s32 	%r320, %r318, %r93;
	ld.global.u32 	%r321, [%rd48+4];
	add.s32 	%r323, %r321, %r94;
	mad.lo.s32 	%r324, %r323, %r155, %r320;
	mad.lo.s32 	%r116, %r324, %r154, %r317;
	setp.ge.s32 	%p79, %r317, %r154;
	setp.ge.s32 	%p80, %r320, %r155;
	or.pred  	%p81, %p79, %p80;
	setp.ge.s32 	%p82, %r323, %r156;
	or.pred  	%p83, %p81, %p82;
	setp.lt.s32 	%p84, %r317, 0;
	or.pred  	%p85, %p84, %p83;
	setp.lt.s32 	%p86, %r320, 0;
	or.pred  	%p87, %p85, %p86;
	setp.lt.s32 	%p88, %r323, 0;
	or.pred  	%p89, %p87, %p88;
	setp.ge.s32 	%p90, %r116, %r157;
	setp.lt.s32 	%p91, %r116, 0;
	or.pred  	%p92, %p90, %p91;
	or.pred  	%p94, %p89, %p92;
	@%p94 bra 	$L__BB7_85;
	setp.ne.s32 	%p95, %r104, %r112;
	setp.ne.s32 	%p96, %r112, %r116;
	or.pred  	%p97, %p95, %p96;
	setp.ne.s32 	%p98, %r104, %r116;
	or.pred  	%p99, %p97, %p98;
	setp.eq.s32 	%p100, %r104, %r371;
	setp.eq.s32 	%p101, %r104, %r369;
	setp.eq.s32 	%p102, %r104, %r370;
	or.pred  	%p103, %p101, %p102;
	or.pred  	%p104, %p100, %p103;
	or.pred  	%p105, %p99, %p104;
	mov.u32 	%r382, %r115;
	mov.f64 	%fd20, %fd3;
	mov.u32 	%r383, %r114;
	@%p105 bra 	$L__BB7_85;
	div.s32 	%r325, %r104, %r154;
	mul.lo.s32 	%r326, %r325, %r154;
	sub.s32 	%r327, %r104, %r326;
	min.s32 	%r328, %r92, %r327;
	min.s32 	%r117, %r98, %r328;
	rem.s32 	%r329, %r325, %r155;
	min.s32 	%r331, %r93, %r329;
	min.s32 	%r118, %r99, %r331;
	div.s32 	%r332, %r104, %r87;
	rem.s32 	%r333, %r332, %r156;
	min.s32 	%r335, %r94, %r333;
	min.s32 	%r119, %r100, %r335;
	mad.lo.s32 	%r336, %r119, %r3, %r118;
	mad.lo.s32 	%r120, %r336, %r2, %r117;
	div.s32 	%r337, %r105, %r154;
	mul.lo.s32 	%r338, %r337, %r154;
	sub.s32 	%r121, %r105, %r338;
	rem.s32 	%r122, %r337, %r155;
	div.s32 	%r339, %r105, %r87;
	rem.s32 	%r123, %r339, %r156;
	div.s32 	%r340, %r106, %r154;
	mul.lo.s32 	%r341, %r340, %r154;
	sub.s32 	%r124, %r106, %r341;
	rem.s32 	%r125, %r340, %r155;
	div.s32 	%r342, %r106, %r87;
	rem.s32 	%r126, %r342, %r156;
	div.s32 	%r343, %r107, %r154;
	mul.lo.s32 	%r344, %r343, %r154;
	sub.s32 	%r127, %r107, %r344;
	rem.s32 	%r128, %r343, %r155;
	div.s32 	%r345, %r107, %r87;
	rem.s32 	%r129, %r345, %r156;
	div.s32 	%r346, %r108, %r154;
	mul.lo.s32 	%r347, %r346, %r154;
	sub.s32 	%r130, %r108, %r347;
	rem.s32 	%r348, %r346, %r155;
	div.s32 	%r349, %r108, %r87;
	rem.s32 	%r350, %r349, %r156;
	setp.eq.s32 	%p107, %r130, %r117;
	setp.eq.s32 	%p108, %r348, %r118;
	and.pred  	%p109, %p107, %p108;
	setp.eq.s32 	%p110, %r350, %r119;
	and.pred  	%p3, %p109, %p110;
	mov.pred 	%p280, 0;
	not.pred 	%p111, %p3;
	@%p111 bra 	$L__BB7_45;
	add.s32 	%r351, %r117, 1;
	setp.eq.s32 	%p280, %r127, %r351;
$L__BB7_45:
	setp.ne.s32 	%p113, %r128, %r118;
	not.pred 	%p114, %p280;
	or.pred  	%p115, %p114, %p113;
	setp.ne.s32 	%p116, %r129, %r119;
	or.pred  	%p117, %p115, %p116;
	setp.ne.s32 	%p118, %r124, %r117;
	mov.pred 	%p281, 0;
	or.pred  	%p119, %p117, %p118;
	@%p119 bra 	$L__BB7_47;
	add.s32 	%r352, %r118, 1;
	setp.eq.s32 	%p281, %r125, %r352;
$L__BB7_47:
	setp.ne.s32 	%p120, %r126, %r119;
	not.pred 	%p121, %p281;
	or.pred  	%p122, %p121, %p120;
	setp.ne.s32 	%p123, %r121, %r117;
	or.pred  	%p124, %p122, %p123;
	add.s32 	%r133, %r118, 1;
	setp.ne.s32 	%p125, %r122, %r133;
	or.pred  	%p126, %p124, %p125;
	add.s32 	%r134, %r119, 1;
	setp.ne.s32 	%p127, %r123, %r134;
	or.pred  	%p128, %p126, %p127;
	@%p128 bra 	$L__BB7_49;
	mul.lo.s32 	%r381, %r120, 6;
	bra.uni 	$L__BB7_61;
$L__BB7_49:
	mov.pred 	%p282, 0;
	@%p111 bra 	$L__BB7_51;
	setp.eq.s32 	%p131, %r124, %r117;
	setp.eq.s32 	%p132, %r129, %r119;
	setp.eq.s32 	%p133, %r128, %r118;
	add.s32 	%r353, %r117, 1;
	setp.eq.s32 	%p134, %r127, %r353;
	and.pred  	%p135, %p134, %p133;
	and.pred  	%p136, %p135, %p132;
	and.pred  	%p282, %p136, %p131;
$L__BB7_51:
	setp.ne.s32 	%p140, %r125, %r118;
	not.pred 	%p141, %p282;
	or.pred  	%p142, %p141, %p140;
	setp.ne.s32 	%p143, %r126, %r134;
	or.pred  	%p144, %p142, %p143;
	or.pred  	%p145, %p144, %p123;
	or.pred  	%p146, %p145, %p125;
	or.pred  	%p147, %p146, %p127;
	@%p147 bra 	$L__BB7_53;
	mul.lo.s32 	%r355, %r120, 6;
	or.b32  	%r381, %r355, 1;
	bra.uni 	$L__BB7_61;
$L__BB7_53:
	setp.ne.s32 	%p148, %r123, %r134;
	setp.ne.s32 	%p149, %r122, %r133;
	setp.ne.s32 	%p150, %r121, %r117;
	setp.ne.s32 	%p151, %r126, %r119;
	setp.ne.s32 	%p152, %r129, %r119;
	setp.eq.s32 	%p153, %r350, %r119;
	setp.eq.s32 	%p154, %r348, %r118;
	add.s32 	%r137, %r117, 1;
	setp.eq.s32 	%p155, %r130, %r137;
	and.pred  	%p156, %p155, %p154;
	and.pred  	%p10, %p156, %p153;
	setp.eq.s32 	%p157, %r127, %r117;
	and.pred  	%p11, %p10, %p157;
	not.pred 	%p158, %p11;
	setp.ne.s32 	%p159, %r128, %r133;
	or.pred  	%p160, %p158, %p159;
	or.pred  	%p161, %p160, %p152;
	setp.ne.s32 	%p162, %r124, %r137;
	or.pred  	%p163, %p161, %p162;
	setp.ne.s32 	%p164, %r125, %r133;
	or.pred  	%p165, %p163, %p164;
	or.pred  	%p166, %p165, %p151;
	or.pred  	%p167, %p166, %p150;
	or.pred  	%p168, %p167, %p149;
	or.pred  	%p169, %p168, %p148;
	@%p169 bra 	$L__BB7_55;
	mad.lo.s32 	%r381, %r120, 6, 2;
	bra.uni 	$L__BB7_61;
$L__BB7_55:
	setp.ne.s32 	%p170, %r125, %r133;
	setp.ne.s32 	%p171, %r128, %r133;
	setp.ne.s32 	%p172, %r126, %r134;
	setp.ne.s32 	%p173, %r123, %r134;
	setp.ne.s32 	%p174, %r122, %r133;
	setp.ne.s32 	%p175, %r124, %r117;
	setp.ne.s32 	%p176, %r129, %r119;
	setp.eq.s32 	%p177, %r127, %r137;
	and.pred  	%p12, %p177, %p10;
	not.pred 	%p178, %p12;
	or.pred  	%p179, %p178, %p171;
	or.pred  	%p180, %p179, %p176;
	or.pred  	%p181, %p180, %p175;
	or.pred  	%p182, %p181, %p170;
	or.pred  	%p183, %p182, %p172;
	setp.ne.s32 	%p184, %r121, %r137;
	or.pred  	%p185, %p183, %p184;
	or.pred  	%p186, %p185, %p174;
	or.pred  	%p187, %p186, %p173;
	@%p187 bra 	$L__BB7_57;
	mad.lo.s32 	%r381, %r120, 6, 3;
	bra.uni 	$L__BB7_61;
$L__BB7_57:
	setp.ne.s32 	%p188, %r124, %r137;
	setp.ne.s32 	%p189, %r126, %r134;
	setp.ne.s32 	%p190, %r125, %r118;
	setp.ne.s32 	%p191, %r123, %r134;
	setp.ne.s32 	%p192, %r122, %r133;
	setp.ne.s32 	%p193, %r121, %r117;
	setp.ne.s32 	%p194, %r128, %r118;
	or.pred  	%p196, %p158, %p194;
	setp.ne.s32 	%p197, %r129, %r134;
	or.pred  	%p198, %p196, %p197;
	or.pred  	%p199, %p198, %p188;
	or.pred  	%p200, %p199, %p190;
	or.pred  	%p201, %p200, %p189;
	or.pred  	%p202, %p201, %p193;
	or.pred  	%p203, %p202, %p192;
	or.pred  	%p204, %p203, %p191;
	@%p204 bra 	$L__BB7_59;
	mad.lo.s32 	%r381, %r120, 6, 4;
	bra.uni 	$L__BB7_61;
$L__BB7_59:
	setp.ne.s32 	%p205, %r129, %r134;
	setp.ne.s32 	%p206, %r121, %r137;
	setp.ne.s32 	%p207, %r125, %r133;
	setp.ne.s32 	%p208, %r126, %r134;
	setp.ne.s32 	%p209, %r123, %r134;
	setp.ne.s32 	%p210, %r122, %r133;
	setp.ne.s32 	%p211, %r124, %r117;
	setp.ne.s32 	%p212, %r128, %r118;
	or.pred  	%p214, %p178, %p212;
	or.pred  	%p215, %p214, %p205;
	or.pred  	%p216, %p215, %p211;
	or.pred  	%p217, %p216, %p207;
	or.pred  	%p218, %p217, %p208;
	or.pred  	%p219, %p218, %p206;
	or.pred  	%p220, %p219, %p210;
	mov.b32 	%r381, -1;
	or.pred  	%p221, %p220, %p209;
	@%p221 bra 	$L__BB7_61;
	mad.lo.s32 	%r381, %r120, 6, 5;
$L__BB7_61:
	ld.global.f64 	%fd4, [%rd17];
	ld.global.f64 	%fd5, [%rd12];
	setp.gt.f64 	%p223, %fd4, %fd5;
	mov.pred 	%p283, -1;
	@%p223 bra 	$L__BB7_63;
	setp.gt.s32 	%p224, %r104, %r369;
	setp.eq.f64 	%p225, %fd4, %fd5;
	and.pred  	%p283, %p225, %p224;
$L__BB7_63:
	setp.eq.s32 	%p226, %r159, 0;
	and.pred  	%p227, %p226, %p283;
	mov.u32 	%r382, %r115;
	mov.f64 	%fd20, %fd3;
	mov.u32 	%r383, %r114;
	@%p227 bra 	$L__BB7_85;
	mul.wide.s32 	%rd37, %r370, 8;
	add.s64 	%rd38, %rd10, %rd37;
	ld.global.f64 	%fd6, [%rd38];
	setp.gt.f64 	%p229, %fd4, %fd6;
	mov.pred 	%p284, -1;
	@%p229 bra 	$L__BB7_66;
	setp.gt.s32 	%p230, %r104, %r370;
	setp.eq.f64 	%p231, %fd4, %fd6;
	and.pred  	%p284, %p231, %p230;
$L__BB7_66:
	and.pred  	%p233, %p226, %p284;
	mov.u32 	%r382, %r115;
	mov.f64 	%fd20, %fd3;
	mov.u32 	%r383, %r114;
	@%p233 bra 	$L__BB7_85;
	mul.wide.s32 	%rd39, %r371, 8;
	add.s64 	%rd40, %rd10, %rd39;
	ld.global.f64 	%fd7, [%rd40];
	setp.gt.f64 	%p235, %fd4, %fd7;
	mov.pred 	%p285, -1;
	@%p235 bra 	$L__BB7_69;
	setp.gt.s32 	%p236, %r104, %r371;
	setp.eq.f64 	%p237, %fd4, %fd7;
	and.pred  	%p285, %p237, %p236;
$L__BB7_69:
	and.pred  	%p239, %p226, %p285;
	mov.u32 	%r382, %r115;
	mov.f64 	%fd20, %fd3;
	mov.u32 	%r383, %r114;
	@%p239 bra 	$L__BB7_85;
	setp.lt.f64 	%p241, %fd4, %fd3;
	mov.pred 	%p286, -1;
	@%p241 bra 	$L__BB7_72;
	setp.eq.f64 	%p242, %fd4, %fd3;
	setp.lt.s32 	%p243, %r104, %r115;
	and.pred  	%p286, %p242, %p243;
$L__BB7_72:
	setp.ne.s32 	%p245, %r159, 1;
	and.pred  	%p246, %p226, %p286;
	selp.b32 	%r382, %r104, %r115, %p246;
	selp.f64 	%fd20, %fd4, %fd3, %p246;
	selp.b32 	%r383, %r381, %r114, %p246;
	@%p245 bra 	$L__BB7_85;
	ld.global.f64 	%fd9, [%rd14];
	mul.wide.u32 	%rd41, %r104, 8;
	add.s64 	%rd42, %rd13, %rd41;
	ld.global.f64 	%fd10, [%rd42];
	setp.gt.f64 	%p248, %fd9, %fd10;
	mov.pred 	%p287, -1;
	@%p248 bra 	$L__BB7_75;
	setp.gt.s32 	%p249, %r369, %r104;
	setp.eq.f64 	%p250, %fd9, %fd10;
	and.pred  	%p287, %p249, %p250;
$L__BB7_75:
	ld.global.f64 	%fd11, [%rd15];
	setp.gt.f64 	%p252, %fd11, %fd10;
	mov.pred 	%p288, -1;
	@%p252 bra 	$L__BB7_77;
	setp.gt.s32 	%p253, %r370, %r104;
	setp.eq.f64 	%p254, %fd11, %fd10;
	and.pred  	%p288, %p253, %p254;
$L__BB7_77:
	ld.global.f64 	%fd12, [%rd16];
	setp.gt.f64 	%p256, %fd12, %fd10;
	mov.pred 	%p289, -1;
	@%p256 bra 	$L__BB7_79;
	setp.gt.s32 	%p257, %r371, %r104;
	setp.eq.f64 	%p258, %fd12, %fd10;
	and.pred  	%p289, %p257, %p258;
$L__BB7_79:
	and.pred  	%p259, %p287, %p288;
	not.pred 	%p260, %p259;
	or.pred  	%p261, %p260, %p289;
	not.pred 	%p262, %p261;
	@%p262 bra 	$L__BB7_82;
	not.pred 	%p263, %p288;
	and.pred  	%p264, %p287, %p263;
	and.pred  	%p265, %p264, %p289;
	@%p265 bra 	$L__BB7_82;
	not.pred 	%p266, %p287;
	and.pred  	%p267, %p266, %p288;
	and.pred  	%p268, %p267, %p289;
	not.pred 	%p269, %p268;
	mov.u32 	%r382, %r115;
	mov.f64 	%fd20, %fd3;
	mov.u32 	%r383, %r114;
	@%p269 bra 	$L__BB7_85;
$L__BB7_82:
	@%p241 bra 	$L__BB7_84;
	setp.neu.f64 	%p271, %fd4, %fd3;
	setp.ge.s32 	%p272, %r104, %r115;
	or.pred  	%p273, %p271, %p272;
	mov.u32 	%r382, %r115;
	mov.f64 	%fd20, %fd3;
	mov.u32 	%r383, %r114;
	@%p273 bra 	$L__BB7_85;
$L__BB7_84:
	mov.u32 	%r382, %r104;
	mov.f64 	%fd20, %fd4;
	mov.u32 	%r383, %r381;
$L__BB7_85:
	add.s32 	%r378, %r378, 1;
	add.s64 	%rd48, %rd48, 12;
	setp.ne.s32 	%p274, %r378, 14;
	@%p274 bra 	$L__BB7_41;
$L__BB7_86:
	add.s32 	%r375, %r375, 1;
	setp.ne.s32 	%p275, %r375, 14;
	@%p275 bra 	$L__BB7_39;
$L__BB7_87:
	add.s32 	%r372, %r372, 1;
	setp.ne.s32 	%p276, %r372, 14;
	@%p276 bra 	$L__BB7_37;
	setp.eq.s32 	%p277, %r383, -1;
	@%p277 bra 	$L__BB7_91;
	cvta.to.global.u64 	%rd43, %rd47;
	mul.wide.s32 	%rd44, %r383, 4;
	add.s64 	%rd20, %rd43, %rd44;
	ld.global.u32 	%r356, [%rd20];
	setp.ne.s32 	%p278, %r356, -1;
	@%p278 bra 	$L__BB7_91;
	st.global.u32 	[%rd11], %r383;
	st.global.u32 	[%rd20], %r1;
$L__BB7_91:
	ret;

}
	// .globl	_Z13get_cp_numberiiii
.visible .entry _Z13get_cp_numberiiii(
	.param .u32 _Z13get_cp_numberiiii_param_0,
	.param .u32 _Z13get_cp_numberiiii_param_1,
	.param .u32 _Z13get_cp_numberiiii_param_2,
	.param .u32 _Z13get_cp_numberiiii_param_3
)
{
	.local .align 8 .b8 	__local_depot8[8];
	.reg .b64 	%SP;
	.reg .b64 	%SPL;
	.reg .pred 	%p<44>;
	.reg .b32 	%r<487>;
	.reg .b64 	%rd<136>;
	.reg .b64 	%fd<31>;

	mov.u64 	%SPL, __local_depot8;
	cvta.local.u64 	%SP, %SPL;
	ld.param.u32 	%r220, [_Z13get_cp_numberiiii_param_0];
	ld.param.u32 	%r221, [_Z13get_cp_numberiiii_param_1];
	ld.param.u32 	%r222, [_Z13get_cp_numberiiii_param_2];
	add.u64 	%rd22, %SP, 0;
	add.u64 	%rd1, %SPL, 0;
	ld.global.u32 	%r436, [num_Vertices];
	setp.lt.s32 	%p1, %r436, 1;
	mov.b32 	%r437, 0;
	@%p1 bra 	$L__BB8_5;
	mov.b32 	%r434, 0;
	ld.global.u64 	%rd127, [paired_vertices];
	mov.u64 	%rd25, $str$2;
	mov.u32 	%r437, %r434;
$L__BB8_2:
	mul.wide.u32 	%rd23, %r434, 4;
	add.s64 	%rd24, %rd127, %rd23;
	ld.u32 	%r225, [%rd24];
	setp.ne.s32 	%p2, %r225, -1;
	@%p2 bra 	$L__BB8_4;
	st.local.u32 	[%rd1], %r434;
	cvta.global.u64 	%rd26, %rd25;
	{ // callseq 1, 0
	.param .b64 param0;
	st.param.b64 	[param0], %rd26;
	.param .b64 param1;
	st.param.b64 	[param1], %rd22;
	.param .b32 retval0;
	call.uni (retval0), 
	vprintf, 
	(
	param0, 
	param1
	);
	ld.param.b32 	%r226, [retval0];
	} // callseq 1
	ld.global.u64 	%rd28, [input_data];
	mul.wide.u32 	%rd29, %r434, 8;
	add.s64 	%rd30, %rd28, %rd29;
	ld.f64 	%fd1, [%rd30];
	ld.global.f64 	%fd2, [bound];
	sub.f64 	%fd3, %fd1, %fd2;
	ld.global.u64 	%rd31, [decp_data];
	add.s64 	%rd32, %rd31, %rd29;
	st.f64 	[%rd32], %fd3;
	st.local.u32 	[%rd1], %r434;
	{ // callseq 2, 0
	.param .b64 param0;
	st.param.b64 	[param0], %rd26;
	.param .b64 param1;
	st.param.b64 	[param1], %rd22;
	.param .b32 retval0;
	call.uni (retval0), 
	vprintf, 
	(
	param0, 
	param1
	);
	ld.param.b32 	%r228, [retval0];
	} // callseq 2
	ld.global.u64 	%rd33, [unchangeable_vertices];
	add.s64 	%rd35, %rd33, %rd23;
	mov.b32 	%r230, 1;
	st.u32 	[%rd35], %r230;
	st.local.u32 	[%rd1], %r434;
	{ // callseq 3, 0
	.param .b64 param0;
	st.param.b64 	[param0], %rd26;
	.param .b64 param1;
	st.param.b64 	[param1], %rd22;
	.param .b32 retval0;
	call.uni (retval0), 
	vprintf, 
	(
	param0, 
	param1
	);
	ld.param.b32 	%r231, [retval0];
	} // callseq 3
	add.s32 	%r437, %r437, 1;
	ld.global.u32 	%r436, [num_Vertices];
	ld.global.u64 	%rd127, [paired_vertices];
$L__BB8_4:
	add.s32 	%r434, %r434, 1;
	setp.lt.s32 	%p3, %r434, %r436;
	@%p3 bra 	$L__BB8_2;
$L__BB8_5:
	st.local.u32 	[%rd1], %r437;
	mov.u64 	%rd36, $str$3;
	cvta.global.u64 	%rd37, %rd36;
	{ // callseq 4, 0
	.param .b64 param0;
	st.param.b64 	[param0], %rd37;
	.param .b64 param1;
	st.param.b64 	[param1], %rd22;
	.param .b32 retval0;
	call.uni (retval0), 
	vprintf, 
	(
	param0, 
	param1
	);
	ld.param.b32 	%r234, [retval0];
	} // callseq 4
	ld.global.u32 	%r450, [num_Edges];
	setp.lt.s32 	%p4, %r450, 1;
	mov.b32 	%r451, 0;
	@%p4 bra 	$L__BB8_31;
	add.s32 	%r12, %r220, -1;
	mul.lo.s32 	%r13, %r12, %r221;
	mul.lo.s32 	%r14, %r13, %r222;
	add.s32 	%r15, %r221, -1;
	mul.lo.s32 	%r16, %r15, %r220;
	mul.lo.s32 	%r237, %r16, %r222;
	mul.lo.s32 	%r17, %r220, %r221;
	add.s32 	%r18, %r222, -1;
	sub.s32 	%r19, %r16, %r15;
	mul.lo.s32 	%r238, %r19, %r222;
	sub.s32 	%r239, %r237, %r16;
	sub.s32 	%r240, %r14, %r13;
	sub.s32 	%r241, %r238, %r19;
	mul.lo.s32 	%r20, %r18, %r220;
	ld.global.u64 	%rd131, [paired_edges];
	add.s32 	%r21, %r237, %r14;
	mad.lo.s32 	%r22, %r18, %r17, %r21;
	add.s32 	%r23, %r238, %r22;
	add.s32 	%r24, %r239, %r23;
	add.s32 	%r25, %r240, %r24;
	add.s32 	%r26, %r241, %r25;
	mov.b32 	%r440, 0;
	mov.u32 	%r451, %r440;
$L__BB8_7:
	mul.wide.u32 	%rd39, %r440, 4;
	add.s64 	%rd40, %rd131, %rd39;
	ld.u32 	%r242, [%rd40];
	setp.ne.s32 	%p5, %r242, -1;
	@%p5 bra 	$L__BB8_30;
	setp.lt.s32 	%p6, %r440, %r14;
	mov.b32 	%r442, 0;
	mov.u32 	%r443, %r442;
	@%p6 bra 	$L__BB8_15;
	setp.lt.s32 	%p7, %r440, %r21;
	mov.b32 	%r442, 1;
	mov.u32 	%r443, %r14;
	@%p7 bra 	$L__BB8_15;
	setp.lt.s32 	%p8, %r440, %r22;
	mov.b32 	%r442, 2;
	mov.u32 	%r443, %r21;
	@%p8 bra 	$L__BB8_15;
	setp.lt.s32 	%p9, %r440, %r23;
	mov.b32 	%r442, 3;
	mov.u32 	%r443, %r22;
	@%p9 bra 	$L__BB8_15;
	setp.lt.s32 	%p10, %r440, %r24;
	mov.b32 	%r442, 4;
	mov.u32 	%r443, %r23;
	@%p10 bra 	$L__BB8_15;
	setp.lt.s32 	%p11, %r440, %r25;
	mov.b32 	%r442, 5;
	mov.u32 	%r443, %r24;
	@%p11 bra 	$L__BB8_15;
	setp.ge.s32 	%p12, %r440, %r26;
	mov.b64 	%rd129, -1;
	mov.b32 	%r442, 6;
	mov.u32 	%r443, %r25;
	mov.u64 	%rd130, %rd129;
	@%p12 bra 	$L__BB8_29;
$L__BB8_15:
	sub.s32 	%r32, %r440, %r443;
	setp.gt.s32 	%p13, %r442, 2;
	@%p13 bra 	$L__BB8_19;
	setp.eq.s32 	%p17, %r442, 0;
	@%p17 bra 	$L__BB8_22;
	setp.eq.s32 	%p18, %r442, 1;
	@%p18 bra 	$L__BB8_18;
	bra.uni 	$L__BB8_23;
$L__BB8_18:
	div.s32 	%r446, %r32, %r16;
	mul.lo.s32 	%r262, %r446, %r16;
	sub.s32 	%r263, %r32, %r262;
	div.s32 	%r444, %r263, %r15;
	rem.s32 	%r445, %r32, %r15;
	add.s32 	%r448, %r445, 1;
	mov.u32 	%r447, %r444;
	mov.u32 	%r449, %r446;
	bra.uni 	$L__BB8_28;
$L__BB8_19:
	setp.gt.s32 	%p14, %r442, 4;
	@%p14 bra 	$L__BB8_26;
	setp.eq.s32 	%p16, %r442, 3;
	@%p16 bra 	$L__BB8_21;
	bra.uni 	$L__BB8_24;
$L__BB8_21:
	div.s32 	%r446, %r32, %r19;
	mul.lo.s32 	%r258, %r446, %r19;
	sub.s32 	%r259, %r32, %r258;
	div.s32 	%r445, %r259, %r12;
	rem.s32 	%r447, %r32, %r12;
	add.s32 	%r444, %r447, 1;
	add.s32 	%r448, %r445, 1;
	mov.u32 	%r449, %r446;
	bra.uni 	$L__BB8_28;
$L__BB8_22:
	div.s32 	%r446, %r32, %r13;
	mul.lo.s32 	%r264, %r446, %r13;
	sub.s32 	%r265, %r32, %r264;
	div.s32 	%r445, %r265, %r12;
	rem.s32 	%r444, %r32, %r12;
	add.s32 	%r447, %r444, 1;
	mov.u32 	%r448, %r445;
	mov.u32 	%r449, %r446;
	bra.uni 	$L__BB8_28;
$L__BB8_23:
	div.s32 	%r445, %r32, %r20;
	mul.lo.s32 	%r260, %r445, %r20;
	sub.s32 	%r261, %r32, %r260;
	div.s32 	%r444, %r261, %r18;
	rem.s32 	%r446, %r32, %r18;
	add.s32 	%r449, %r446, 1;
	mov.u32 	%r447, %r444;
	mov.u32 	%r448, %r445;
	bra.uni 	$L__BB8_28;
$L__BB8_24:
	mul.lo.s32 	%r255, %r18, %r15;
	div.s32 	%r444, %r32, %r255;
	mul.lo.s32 	%r256, %r444, %r255;
	sub.s32 	%r257, %r32, %r256;
	div.s32 	%r445, %r257, %r18;
	rem.s32 	%r446, %r32, %r18;
	add.s32 	%r448, %r445, 1;
	add.s32 	%r449, %r446, 1;
	mov.u32 	%r447, %r444;
	bra.uni 	$L__BB8_28;
$L__BB8_25:
	mul.lo.s32 	%r252, %r18, %r12;
	div.s32 	%r445, %r32, %r252;
	mul.lo.s32 	%r253, %r445, %r252;
	sub.s32 	%r254, %r32, %r253;
	div.s32 	%r446, %r254, %r12;
	rem.s32 	%r447, %r32, %r12;
	add.s32 	%r444, %r447, 1;
	add.s32 	%r449, %r446, 1;
	mov.u32 	%r448, %r445;
	bra.uni 	$L__BB8_28;
$L__BB8_26:
	setp.eq.s32 	%p15, %r442, 5;
	@%p15 bra 	$L__BB8_25;
	div.s32 	%r446, %r32, %r19;
	mul.lo.s32 	%r250, %r446, %r19;
	sub.s32 	%r251, %r32, %r250;
	div.s32 	%r445, %r251, %r12;
	rem.s32 	%r447, %r32, %r12;
	add.s32 	%r444, %r447, 1;
	add.s32 	%r448, %r445, 1;
	add.s32 	%r449, %r446, 1;
$L__BB8_28:
	mad.lo.s32 	%r266, %r445, %r220, %r444;
	mad.lo.s32 	%r267, %r446, %r17, %r266;
	mad.lo.s32 	%r268, %r448, %r220, %r447;
	mad.lo.s32 	%r269, %r449, %r17, %r268;
	max.s32 	%r270, %r267, %r269;
	min.s32 	%r271, %r267, %r269;
	cvt.s64.s32 	%rd129, %r270;
	cvt.s64.s32 	%rd130, %r271;
$L__BB8_29:
	ld.global.u64 	%rd42, [input_data];
	shl.b64 	%rd43, %rd129, 3;
	add.s64 	%rd44, %rd42, %rd43;
	ld.f64 	%fd4, [%rd44];
	ld.global.f64 	%fd5, [bound];
	sub.f64 	%fd6, %fd4, %fd5;
	ld.global.u64 	%rd45, [decp_data];
	add.s64 	%rd46, %rd45, %rd43;
	st.f64 	[%rd46], %fd6;
	ld.global.u64 	%rd47, [input_data];
	shl.b64 	%rd48, %rd130, 3;
	add.s64 	%rd49, %rd47, %rd48;
	ld.f64 	%fd7, [%rd49];
	ld.global.f64 	%fd8, [bound];
	sub.f64 	%fd9, %fd7, %fd8;
	ld.global.u64 	%rd50, [decp_data];
	add.s64 	%rd51, %rd50, %rd48;
	st.f64 	[%rd51], %fd9;
	ld.global.u64 	%rd52, [unchangeable_vertices];
	shl.b64 	%rd53, %rd129, 2;
	add.s64 	%rd54, %rd52, %rd53;
	mov.b32 	%r272, 1;
	st.u32 	[%rd54], %r272;
	ld.global.u64 	%rd55, [unchangeable_vertices];
	shl.b64 	%rd56, %rd130, 2;
	add.s64 	%rd57, %rd55, %rd56;
	st.u32 	[%rd57], %r272;
	add.s32 	%r451, %r451, 1;
	ld.global.u64 	%rd131, [paired_edges];
	ld.global.u32 	%r450, [num_Edges];
$L__BB8_30:
	add.s32 	%r440, %r440, 1;
	setp.lt.s32 	%p19, %r440, %r450;
	@%p19 bra 	$L__BB8_7;
$L__BB8_31:
	add.u64 	%rd58, %SP, 0;
	add.u64 	%rd59, %SPL, 0;
	st.local.u32 	[%rd59], %r451;
	mov.u64 	%rd60, $str$4;
	cvta.global.u64 	%rd61, %rd60;
	{ // callseq 5, 0
	.param .b64 param0;
	st.param.b64 	[param0], %rd61;
	.param .b64 param1;
	st.param.b64 	[param1], %rd58;
	.param .b32 retval0;
	call.uni (retval0), 
	vprintf, 
	(
	param0, 
	param1
	);
	ld.param.b32 	%r273, [retval0];
	} // callseq 5
	ld.global.u32 	%r473, [num_Faces];
	setp.lt.s32 	%p20, %r473, 1;
	@%p20 bra 	$L__BB8_37;
	add.s32 	%r79, %r220, -1;
	add.s32 	%r277, %r221, -1;
	mul.lo.s32 	%r278, %r79, %r222;
	mul.lo.s32 	%r279, %r278, %r277;
	shl.b32 	%r80, %r279, 1;
	mul.lo.s32 	%r280, %r220, %r277;
	add.s32 	%r81, %r222, -1;
	mul.lo.s32 	%r281, %r280, %r81;
	shl.b32 	%r82, %r281, 1;
	mul.lo.s32 	%r282, %r221, %r79;
	mul.lo.s32 	%r283, %r282, %r81;
	shl.b32 	%r83, %r283, 1;
	mul.lo.s32 	%r84, %r277, %r79;
	mul.lo.s32 	%r85, %r221, %r220;
	mul.lo.s32 	%r86, %r81, %r79;
	mul.lo.s32 	%r87, %r81, %r277;
	mov.b32 	%r454, 0;
	ld.global.u64 	%rd133, [paired_faces];
$L__BB8_33:
	mul.wide.u32 	%rd62, %r454, 4;
	add.s64 	%rd63, %rd133, %rd62;
	ld.u32 	%r284, [%rd63];
	setp.ne.s32 	%p21, %r284, -1;
	@%p21 bra 	$L__BB8_70;
	setp.ge.s32 	%p22, %r454, %r80;
	@%p22 bra 	$L__BB8_45;
	shr.u32 	%r357, %r454, 1;
	div.s32 	%r97, %r357, %r84;
	mul.lo.s32 	%r358, %r97, %r84;
	sub.s32 	%r359, %r357, %r358;
	div.s32 	%r98, %r359, %r79;
	rem.s32 	%r99, %r357, %r79;
	and.b32  	%r360, %r454, 1;
	setp.eq.b32 	%p34, %r360, 1;
	@%p34 bra 	$L__BB8_43;
	mul.lo.s32 	%r365, %r98, %r220;
	mul.lo.s32 	%r366, %r85, %r97;
	add.s32 	%r367, %r365, %r366;
	add.s32 	%r458, %r367, %r99;
	add.s32 	%r368, %r366, %r99;
	add.s32 	%r369, %r368, %r365;
	add.s32 	%r459, %r369, 1;
	add.s32 	%r460, %r458, %r220;
	bra.uni 	$L__BB8_44;
$L__BB8_37:
	ld.global.u32 	%r484, [num_Tetrahedras];
	setp.lt.s32 	%p36, %r484, 1;
	mov.b32 	%r485, 0;
	@%p36 bra 	$L__BB8_81;
	add.s32 	%r89, %r220, -1;
	add.s32 	%r376, %r221, -1;
	mul.lo.s32 	%r90, %r376, %r89;
	mul.lo.s32 	%r91, %r221, %r220;
	mov.b32 	%r478, 0;
	ld.global.u64 	%rd135, [paired_tetrahedras];
	mov.u32 	%r485, %r478;
$L__BB8_39:
	mul.wide.u32 	%rd88, %r478, 4;
	add.s64 	%rd89, %rd135, %rd88;
	ld.u32 	%r377, [%rd89];
	setp.ne.s32 	%p37, %r377, -1;
	@%p37 bra 	$L__BB8_80;
	mul.hi.u32 	%r379, %r478, -1431655765;
	shr.u32 	%r380, %r379, 2;
	mul.lo.s32 	%r381, %r380, 6;
	sub.s32 	%r378, %r478, %r381;
	div.s32 	%r183, %r380, %r90;
	mul.lo.s32 	%r382, %r183, %r90;
	sub.s32 	%r383, %r380, %r382;
	div.s32 	%r184, %r383, %r89;
	rem.s32 	%r185, %r380, %r89;
	setp.gt.s32 	%p38, %r378, 2;
	@%p38 bra 	$L__BB8_73;
	setp.eq.s32 	%p41, %r378, 0;
	@%p41 bra 	$L__BB8_42;
	bra.uni 	$L__BB8_71;
$L__BB8_42:
	mul.lo.s32 	%r411, %r184, %r220;
	mul.lo.s32 	%r412, %r91, %r183;
	add.s32 	%r413, %r411, %r412;
	add.s32 	%r480, %r413, %r185;
	add.s32 	%r414, %r412, %r185;
	add.s32 	%r415, %r414, %r411;
	add.s32 	%r481, %r415, 1;
	add.s32 	%r416, %r411, %r220;
	add.s32 	%r417, %r416, %r185;
	add.s32 	%r482, %r417, %r412;
	add.s32 	%r483, %r482, %r91;
	bra.uni 	$L__BB8_79;
$L__BB8_43:
	add.s32 	%r361, %r99, 1;
	mul.lo.s32 	%r362, %r85, %r97;
	mad.lo.s32 	%r363, %r98, %r220, %r362;
	add.s32 	%r364, %r363, %r220;
	add.s32 	%r458, %r364, %r361;
	add.s32 	%r459, %r363, %r361;
	add.s32 	%r460, %r364, %r99;
$L__BB8_44:
	max.s32 	%r370, %r458, %r459;
	min.s32 	%r371, %r458, %r459;
	max.s32 	%r470, %r370, %r460;
	min.s32 	%r372, %r370, %r460;
	max.s32 	%r471, %r371, %r372;
	min.s32 	%r472, %r371, %r372;
	bra.uni 	$L__BB8_69;
$L__BB8_45:
	sub.s32 	%r112, %r454, %r80;
	setp.ge.s32 	%p23, %r112, %r82;
	@%p23 bra 	$L__BB8_50;
	shr.u32 	%r346, %r112, 31;
	add.s32 	%r347, %r112, %r346;
	shr.s32 	%r348, %r347, 1;
	div.s32 	%r113, %r348, %r87;
	mul.lo.s32 	%r349, %r113, %r87;
	sub.s32 	%r350, %r348, %r349;
	div.s32 	%r114, %r350, %r81;
	rem.s32 	%r115, %r348, %r81;
	and.b32  	%r351, %r454, 1;
	setp.eq.b32 	%p33, %r351, 1;
	@%p33 bra 	$L__BB8_48;
	mad.lo.s32 	%r353, %r114, %r220, %r113;
	mad.lo.s32 	%r461, %r85, %r115, %r353;
	add.s32 	%r462, %r461, %r220;
	add.s32 	%r463, %r462, %r85;
	bra.uni 	$L__BB8_49;
$L__BB8_48:
	mad.lo.s32 	%r352, %r114, %r220, %r113;
	mad.lo.s32 	%r461, %r85, %r115, %r352;
	add.s32 	%r462, %r461, %r85;
	add.s32 	%r463, %r462, %r220;
$L__BB8_49:
	max.s32 	%r354, %r461, %r462;
	min.s32 	%r355, %r461, %r462;
	max.s32 	%r470, %r354, %r463;
	min.s32 	%r356, %r354, %r463;
	max.s32 	%r471, %r355, %r356;
	min.s32 	%r472, %r355, %r356;
	bra.uni 	$L__BB8_69;
$L__BB8_50:
	sub.s32 	%r128, %r112, %r82;
	setp.ge.s32 	%p24, %r128, %r83;
	@%p24 bra 	$L__BB8_55;
	shr.u32 	%r332, %r128, 31;
	add.s32 	%r333, %r128, %r332;
	shr.s32 	%r334, %r333, 1;
	div.s32 	%r129, %r334, %r86;
	mul.lo.s32 	%r335, %r129, %r86;
	sub.s32 	%r336, %r334, %r335;
	div.s32 	%r130, %r336, %r79;
	rem.s32 	%r131, %r334, %r79;
	and.b32  	%r337, %r454, 1;
	setp.eq.b32 	%p32, %r337, 1;
	@%p32 bra 	$L__BB8_53;
	mad.lo.s32 	%r342, %r129, %r220, %r131;
	mad.lo.s32 	%r464, %r85, %r130, %r342;
	add.s32 	%r465, %r464, 1;
	add.s32 	%r466, %r464, %r85;
	bra.uni 	$L__BB8_54;
$L__BB8_53:
	mul.lo.s32 	%r338, %r85, %r130;
	mad.lo.s32 	%r339, %r129, %r220, %r131;
	add.s32 	%r340, %r339, %r338;
	add.s32 	%r464, %r340, 1;
	add.s32 	%r341, %r338, %r85;
	add.s32 	%r465, %r339, %r341;
	add.s32 	%r466, %r465, 1;
$L__BB8_54:
	max.s32 	%r343, %r464, %r465;
	min.s32 	%r344, %r464, %r465;
	max.s32 	%r470, %r343, %r466;
	min.s32 	%r345, %r343, %r466;
	max.s32 	%r471, %r344, %r345;
	min.s32 	%r472, %r344, %r345;
	bra.uni 	$L__BB8_69;
$L__BB8_55:
	sub.s32 	%r286, %r128, %r83;
	mul.hi.s32 	%r287, %r286, 715827883;
	shr.u32 	%r288, %r287, 31;
	add.s32 	%r289, %r287, %r288;
	div.s32 	%r144, %r289, %r84;
	mul.lo.s32 	%r290, %r144, %r84;
	sub.s32 	%r291, %r289, %r290;
	div.s32 	%r145, %r291, %r79;
	rem.s32 	%r146, %r289, %r79;
	mul.lo.s32 	%r292, %r289, 6;
	sub.s32 	%r285, %r286, %r292;
	setp.gt.s32 	%p25, %r285, 2;
	@%p25 bra 	$L__BB8_60;
	setp.eq.s32 	%p29, %r285, 0;
	@%p29 bra 	$L__BB8_64;
	setp.eq.s32 	%p30, %r285, 1;
	@%p30 bra 	$L__BB8_65;
	setp.eq.s32 	%p31, %r285, 2;
	@%p31 bra 	$L__BB8_59;
	bra.uni 	$L__BB8_68;
$L__BB8_59:
	mul.lo.s32 	%r308, %r145, %r220;
	mul.lo.s32 	%r309, %r85, %r144;
	add.s32 	%r310, %r308, %r309;
	add.s32 	%r311, %r146, %r310;
	add.s32 	%r470, %r311, 1;
	add.s32 	%r312, %r308, %r220;
	add.s32 	%r471, %r470, %r220;
	add.s32 	%r313, %r309, %r85;
	add.s32 	%r314, %r313, %r146;
	add.s32 	%r472, %r314, %r312;
	bra.uni 	$L__BB8_68;
$L__BB8_60:
	setp.eq.s32 	%p26, %r285, 3;
	@%p26 bra 	$L__BB8_66;
	setp.eq.s32 	%p27, %r285, 4;
	@%p27 bra 	$L__BB8_67;
	setp.eq.s32 	%p28, %r285, 5;
	@%p28 bra 	$L__BB8_63;
	bra.uni 	$L__BB8_68;
$L__BB8_63:
	add.s32 	%r293, %r146, 1;
	mad.lo.s32 	%r294, %r144, %r221, %r145;
	mad.lo.s32 	%r470, %r294, %r220, %r293;
	mad.lo.s32 	%r295, %r220, %r145, %r220;
	mad.lo.s32 	%r296, %r85, %r144, %r85;
	add.s32 	%r297, %r296, %r146;
	add.s32 	%r471, %r297, %r295;
	add.s32 	%r298, %r295, %r296;
	add.s32 	%r472, %r298, %r293;
	bra.uni 	$L__BB8_68;
$L__BB8_64:
	mul.lo.s32 	%r321, %r145, %r220;
	mul.lo.s32 	%r322, %r85, %r144;
	add.s32 	%r323, %r321, %r322;
	add.s32 	%r470, %r323, %r146;
	add.s32 	%r324, %r322, %r146;
	add.s32 	%r325, %r324, %r321;
	add.s32 	%r471, %r325, 1;
	mad.lo.s32 	%r326, %r221, %r144, %r221;
	add.s32 	%r327, %r145, %r326;
	mad.lo.s32 	%r328, %r220, %r327, %r220;
	add.s32 	%r472, %r328, %r146;
	bra.uni 	$L__BB8_68;
$L__BB8_65:
	mul.lo.s32 	%r315, %r145, %r220;
	mul.lo.s32 	%r316, %r85, %r144;
	add.s32 	%r317, %r316, %r146;
	add.s32 	%r318, %r317, %r315;
	add.s32 	%r470, %r318, 1;
	add.s32 	%r319, %r315, %r220;
	add.s32 	%r320, %r319, %r146;
	add.s32 	%r471, %r320, %r316;
	add.s32 	%r472, %r471, %r85;
	bra.uni 	$L__BB8_68;
$L__BB8_66:
	mad.lo.s32 	%r306, %r145, %r220, %r146;
	mad.lo.s32 	%r307, %r85, %r144, %r306;
	add.s32 	%r470, %r307, 1;
	add.s32 	%r471, %r307, %r85;
	add.s32 	%r472, %r471, %r220;
	bra.uni 	$L__BB8_68;
$L__BB8_67:
	mul.lo.s32 	%r299, %r145, %r220;
	add.s32 	%r300, %r146, %r299;
	mul.lo.s32 	%r301, %r85, %r144;
	add.s32 	%r302, %r300, %r301;
	add.s32 	%r470, %r302, 1;
	add.s32 	%r303, %r301, %r85;
	add.s32 	%r471, %r470, %r85;
	add.s32 	%r304, %r299, %r220;
	add.s32 	%r305, %r303, %r146;
	add.s32 	%r472, %r305, %r304;
$L__BB8_68:
	max.s32 	%r329, %r470, %r471;
	min.s32 	%r330, %r470, %r471;
	max.s32 	%r470, %r329, %r472;
	min.s32 	%r331, %r329, %r472;
	max.s32 	%r471, %r330, %r331;
	min.s32 	%r472, %r330, %r331;
$L__BB8_69:
	ld.global.u64 	%rd64, [input_data];
	mul.wide.s32 	%rd65, %r470, 8;
	add.s64 	%rd66, %rd64, %rd65;
	ld.f64 	%fd10, [%rd66];
	ld.global.f64 	%fd11, [bound];
	sub.f64 	%fd12, %fd10, %fd11;
	ld.global.u64 	%rd67, [decp_data];
	add.s64 	%rd68, %rd67, %rd65;
	st.f64 	[%rd68], %fd12;
	ld.global.u64 	%rd69, [input_data];
	mul.wide.s32 	%rd70, %r471, 8;
	add.s64 	%rd71, %rd69, %rd70;
	ld.f64 	%fd13, [%rd71];
	ld.global.f64 	%fd14, [bound];
	sub.f64 	%fd15, %fd13, %fd14;
	ld.global.u64 	%rd72, [decp_data];
	add.s64 	%rd73, %rd72, %rd70;
	st.f64 	[%rd73], %fd15;
	ld.global.u64 	%rd74, [input_data];
	mul.wide.s32 	%rd75, %r472, 8;
	add.s64 	%rd76, %rd74, %rd75;
	ld.f64 	%fd16, [%rd76];
	ld.global.f64 	%fd17, [bound];
	sub.f64 	%fd18, %fd16, %fd17;
	ld.global.u64 	%rd77, [decp_data];
	add.s64 	%rd78, %rd77, %rd75;
	st.f64 	[%rd78], %fd18;
	ld.global.u64 	%rd79, [unchangeable_vertices];
	mul.wide.s32 	%rd80, %r470, 4;
	add.s64 	%rd81, %rd79, %rd80;
	mov.b32 	%r373, 1;
	st.u32 	[%rd81], %r373;
	ld.global.u64 	%rd82, [unchangeable_vertices];
	mul.wide.s32 	%rd83, %r471, 4;
	add.s64 	%rd84, %rd82, %rd83;
	st.u32 	[%rd84], %r373;
	ld.global.u64 	%rd85, [unchangeable_vertices];
	mul.wide.s32 	%rd86, %r472, 4;
	add.s64 	%rd87, %rd85, %rd86;
	st.u32 	[%rd87], %r373;
	ld.global.u64 	%rd133, [paired_faces];
	ld.global.u32 	%r473, [num_Faces];
$L__BB8_70:
	add.s32 	%r454, %r454, 1;
	setp.lt.s32 	%p35, %r454, %r473;
	@%p35 bra 	$L__BB8_33;
	bra.uni 	$L__BB8_37;
$L__BB8_71:
	setp.eq.s32 	%p42, %r378, 1;
	@%p42 bra 	$L__BB8_72;
	bra.uni 	$L__BB8_76;
$L__BB8_72:
	mad.lo.s32 	%r410, %r184, %r220, %r185;
	mad.lo.s32 	%r480, %r91, %r183, %r410;
	add.s32 	%r481, %r480, 1;
	add.s32 	%r482, %r480, %r91;
	add.s32 	%r483, %r482, %r220;
	bra.uni 	$L__BB8_79;
$L__BB8_73:
	setp.eq.s32 	%p39, %r378, 3;
	@%p39 bra 	$L__BB8_77;
	setp.eq.s32 	%p40, %r378, 4;
	@%p40 bra 	$L__BB8_75;
	bra.uni 	$L__BB8_78;
$L__BB8_75:
	mul.lo.s32 	%r392, %r91, %r183;
	mad.lo.s32 	%r393, %r184, %r220, %r185;
	add.s32 	%r394, %r393, %r392;
	add.s32 	%r480, %r394, 1;
	add.s32 	%r395, %r392, %r91;
	add.s32 	%r481, %r393, %r395;
	add.s32 	%r482, %r481, 1;
	add.s32 	%r483, %r481, %r220;
	bra.uni 	$L__BB8_79;
$L__BB8_76:
	mul.lo.s32 	%r404, %r184, %r220;
	mul.lo.s32 	%r405, %r91, %r183;
	add.s32 	%r406, %r404, %r405;
	add.s32 	%r407, %r185, %r406;
	add.s32 	%r480, %r407, 1;
	add.s32 	%r408, %r404, %r220;
	add.s32 	%r409, %r408, %r185;
	add.s32 	%r481, %r409, %r405;
	add.s32 	%r482, %r480, %r220;
	add.s32 	%r483, %r481, %r91;
	bra.uni 	$L__BB8_79;
$L__BB8_77:
	add.s32 	%r396, %r185, 1;
	mul.lo.s32 	%r397, %r184, %r220;
	mul.lo.s32 	%r398, %r91, %r183;
	add.s32 	%r399, %r397, %r398;
	add.s32 	%r480, %r399, %r396;
	add.s32 	%r400, %r397, %r220;
	add.s32 	%r401, %r396, %r400;
	add.s32 	%r481, %r401, %r398;
	add.s32 	%r402, %r398, %r91;
	add.s32 	%r403, %r402, %r185;
	add.s32 	%r482, %r403, %r400;
	add.s32 	%r483, %r481, %r91;
	bra.uni 	$L__BB8_79;
$L__BB8_78:
	add.s32 	%r384, %r185, 1;
	mul.lo.s32 	%r385, %r184, %r220;
	add.s32 	%r386, %r384, %r385;
	mul.lo.s32 	%r387, %r91, %r183;
	add.s32 	%r480, %r386, %r387;
	add.s32 	%r388, %r387, %r91;
	add.s32 	%r481, %r480, %r91;
	add.s32 	%r389, %r385, %r220;
	add.s32 	%r390, %r388, %r185;
	add.s32 	%r482, %r390, %r389;
	add.s32 	%r391, %r389, %r388;
	add.s32 	%r483, %r391, %r384;
$L__BB8_79:
	max.s32 	%r418, %r480, %r481;
	min.s32 	%r419, %r480, %r481;
	max.s32 	%r420, %r418, %r482;
	min.s32 	%r421, %r418, %r482;
	max.s32 	%r422, %r420, %r483;
	min.s32 	%r423, %r420, %r483;
	max.s32 	%r424, %r419, %r421;
	min.s32 	%r425, %r419, %r421;
	max.s32 	%r426, %r424, %r423;
	min.s32 	%r427, %r424, %r423;
	max.s32 	%r428, %r425, %r427;
	min.s32 	%r429, %r425, %r427;
	ld.global.u64 	%rd90, [input_data];
	mul.wide.s32 	%rd91, %r422, 8;
	add.s64 	%rd92, %rd90, %rd91;
	ld.f64 	%fd19, [%rd92];
	ld.global.f64 	%fd20, [bound];
	sub.f64 	%fd21, %fd19, %fd20;
	ld.global.u64 	%rd93, [decp_data];
	add.s64 	%rd94, %rd93, %rd91;
	st.f64 	[%rd94], %fd21;
	ld.global.u64 	%rd95, [input_data];
	mul.wide.s32 	%rd96, %r426, 8;
	add.s64 	%rd97, %rd95, %rd96;
	ld.f64 	%fd22, [%rd97];
	ld.global.f64 	%fd23, [bound];
	sub.f64 	%fd24, %fd22, %fd23;
	ld.global.u64 	%rd98, [decp_data];
	add.s64 	%rd99, %rd98, %rd96;
	st.f64 	[%rd99], %fd24;
	ld.global.u64 	%rd100, [input_data];
	mul.wide.s32 	%rd101, %r428, 8;
	add.s64 	%rd102, %rd100, %rd101;
	ld.f64 	%fd25, [%rd102];
	ld.global.f64 	%fd26, [bound];
	sub.f64 	%fd27, %fd25, %fd26;
	ld.global.u64 	%rd103, [decp_data];
	add.s64 	%rd104, %rd103, %rd101;
	st.f64 	[%rd104], %fd27;
	ld.global.u64 	%rd105, [input_data];
	mul.wide.s32 	%rd106, %r429, 8;
	add.s64 	%rd107, %rd105, %rd106;
	ld.f64 	%fd28, [%rd107];
	ld.global.f64 	%fd29, [bound];
	sub.f64 	%fd30, %fd28, %fd29;
	ld.global.u64 	%rd108, [decp_data];
	add.s64 	%rd109, %rd108, %rd106;
	st.f64 	[%rd109], %fd30;
	ld.global.u64 	%rd110, [unchangeable_vertices];
	mul.wide.s32 	%rd111, %r422, 4;
	add.s64 	%rd112, %rd110, %rd111;
	mov.b32 	%r430, 1;
	st.u32 	[%rd112], %r430;
	ld.global.u64 	%rd113, [unchangeable_vertices];
	mul.wide.s32 	%rd114, %r426, 4;
	add.s64 	%rd115, %rd113, %rd114;
	st.u32 	[%rd115], %r430;
	ld.global.u64 	%rd116, [unchangeable_vertices];
	mul.wide.s32 	%rd117, %r428, 4;
	add.s64 	%rd118, %rd116, %rd117;
	st.u32 	[%rd118], %r430;
	ld.global.u64 	%rd119, [unchangeable_vertices];
	mul.wide.s32 	%rd120, %r429, 4;
	add.s64 	%rd121, %rd119, %rd120;
	st.u32 	[%rd121], %r430;
	add.s32 	%r485, %r485, 1;
	ld.global.u64 	%rd135, [paired_tetrahedras];
	ld.global.u32 	%r484, [num_Tetrahedras];
$L__BB8_80:
	add.s32 	%r478, %r478, 1;
	setp.lt.s32 	%p43, %r478, %r484;
	@%p43 bra 	$L__BB8_39;
$L__BB8_81:
	cvta.to.local.u64 	%rd123, %rd58;
	st.local.u32 	[%rd123], %r485;
	mov.u64 	%rd124, $str$5;
	cvta.global.u64 	%rd125, %rd124;
	{ // callseq 6, 0
	.param .b64 param0;
	st.param.b64 	[param0], %rd125;
	.param .b64 param1;
	st.param.b64 	[param1], %rd58;
	.param .b32 retval0;
	call.uni (retval0), 
	vprintf, 
	(
	param0, 
	param1
	);
	ld.param.b32 	%r431, [retval0];
	} // callseq 6
	ret;

}
	// .globl	_Z15filter_verticesiii
.visible .entry _Z15filter_verticesiii(
	.param .u32 _Z15filter_verticesiii_param_0,
	.param .u32 _Z15filter_verticesiii_param_1,
	.param .u32 _Z15filter_verticesiii_param_2
)
{
	.reg .pred 	%p<3>;
	.reg .b32 	%r<9>;
	.reg .b64 	%rd<19>;
	.reg .b64 	%fd<4>;

	mov.u32 	%r2, %tid.x;
	mov.u32 	%r3, %ctaid.x;
	mov.u32 	%r4, %ntid.x;
	mad.lo.s32 	%r1, %r3, %r4, %r2;
	ld.global.u32 	%r5, [num_Vertices];
	setp.ge.s32 	%p1, %r1, %r5;
	@%p1 bra 	$L__BB9_3;
	ld.global.u64 	%rd1, [paired_vertices];
	cvta.to.global.u64 	%rd2, %rd1;
	mul.wide.s32 	%rd3, %r1, 4;
	add.s64 	%rd4, %rd2, %rd3;
	ld.global.u32 	%r6, [%rd4];
	setp.ne.s32 	%p2, %r6, -1;
	@%p2 bra 	$L__BB9_3;
	ld.global.u64 	%rd5, [delta_counter];
	cvta.to.global.u64 	%rd6, %rd5;
	add.s64 	%rd8, %rd6, %rd3;
	mov.b32 	%r7, 6;
	st.global.u32 	[%rd8], %r7;
	ld.global.u64 	%rd9, [input_data];
	cvta.to.global.u64 	%rd10, %rd9;
	mul.wide.s32 	%rd11, %r1, 8;
	add.s64 	%rd12, %rd10, %rd11;
	ld.global.f64 	%fd1, [%rd12];
	ld.global.f64 	%fd2, [bound];
	sub.f64 	%fd3, %fd1, %fd2;
	ld.global.u64 	%rd13, [decp_data];
	cvta.to.global.u64 	%rd14, %rd13;
	add.s64 	%rd15, %rd14, %rd11;
	st.global.f64 	[%rd15], %fd3;
	ld.global.u64 	%rd16, [unchangeable_vertices];
	cvta.to.global.u64 	%rd17, %rd16;
	add.s64 	%rd18, %rd17, %rd3;
	mov.b32 	%r8, 1;
	st.global.u32 	[%rd18], %r8;
$L__BB9_3:
	ret;

}
	// .globl	_Z12filter_edgesiii
.visible .entry _Z12filter_edgesiii(
	.param .u32 _Z12filter_edgesiii_param_0,
	.param .u32 _Z12filter_edgesiii_param_1,
	.param .u32 _Z12filter_edgesiii_param_2
)
{
	.reg .pred 	%p<16>;
	.reg .b32 	%r<111>;
	.reg .b64 	%rd<40>;
	.reg .b64 	%fd<7>;

	ld.param.u32 	%r59, [_Z12filter_edgesiii_param_0];
	ld.param.u32 	%r60, [_Z12filter_edgesiii_param_1];
	ld.param.u32 	%r61, [_Z12filter_edgesiii_param_2];
	mov.u32 	%r62, %tid.x;
	mov.u32 	%r63, %ctaid.x;
	mov.u32 	%r64, %ntid.x;
	mad.lo.s32 	%r1, %r63, %r64, %r62;
	ld.global.u32 	%r65, [num_Edges];
	setp.ge.s32 	%p1, %r1, %r65;
	@%p1 bra 	$L__BB10_24;
	ld.global.u64 	%rd5, [paired_edges];
	cvta.to.global.u64 	%rd6, %rd5;
	mul.wide.s32 	%rd7, %r1, 4;
	add.s64 	%rd8, %rd6, %rd7;
	ld.global.u32 	%r66, [%rd8];
	setp.ne.s32 	%p2, %r66, -1;
	@%p2 bra 	$L__BB10_24;
	add.s32 	%r2, %r59, -1;
	mul.lo.s32 	%r3, %r2, %r60;
	mul.lo.s32 	%r4, %r3, %r61;
	add.s32 	%r5, %r60, -1;
	mul.lo.s32 	%r6, %r5, %r59;
	mul.lo.s32 	%r7, %r6, %r61;
	mul.lo.s32 	%r8, %r59, %r60;
	add.s32 	%r9, %r61, -1;
	sub.s32 	%r10, %r6, %r5;
	mul.lo.s32 	%r11, %r10, %r61;
	setp.lt.s32 	%p3, %r1, %r4;
	mov.b32 	%r103, 0;
	mov.u32 	%r104, %r103;
	@%p3 bra 	$L__BB10_9;
	add.s32 	%r12, %r7, %r4;
	setp.lt.s32 	%p4, %r1, %r12;
	mov.b32 	%r103, 1;
	mov.u32 	%r104, %r4;
	@%p4 bra 	$L__BB10_9;
	mad.lo.s32 	%r13, %r9, %r8, %r12;
	setp.lt.s32 	%p5, %r1, %r13;
	mov.b32 	%r103, 2;
	mov.u32 	%r104, %r12;
	@%p5 bra 	$L__BB10_9;
	add.s32 	%r14, %r11, %r13;
	setp.lt.s32 	%p6, %r1, %r14;
	mov.b32 	%r103, 3;
	mov.u32 	%r104, %r13;
	@%p6 bra 	$L__BB10_9;
	sub.s32 	%r72, %r7, %r6;
	add.s32 	%r15, %r72, %r14;
	setp.lt.s32 	%p7, %r1, %r15;
	mov.b32 	%r103, 4;
	mov.u32 	%r104, %r14;
	@%p7 bra 	$L__BB10_9;
	sub.s32 	%r74, %r4, %r3;
	add.s32 	%r16, %r74, %r15;
	setp.lt.s32 	%p8, %r1, %r16;
	mov.b32 	%r103, 5;
	mov.u32 	%r104, %r15;
	@%p8 bra 	$L__BB10_9;
	sub.s32 	%r76, %r11, %r10;
	add.s32 	%r77, %r76, %r16;
	setp.ge.s32 	%p9, %r1, %r77;
	mov.b64 	%rd38, -1;
	mov.b32 	%r103, 6;
	mov.u32 	%r104, %r16;
	mov.u64 	%rd39, %rd38;
	@%p9 bra 	$L__BB10_23;
$L__BB10_9:
	sub.s32 	%r19, %r1, %r104;
	setp.gt.s32 	%p10, %r103, 2;
	@%p10 bra 	$L__BB10_13;
	setp.eq.s32 	%p14, %r103, 0;
	@%p14 bra 	$L__BB10_16;
	setp.eq.s32 	%p15, %r103, 1;
	@%p15 bra 	$L__BB10_12;
	bra.uni 	$L__BB10_17;
$L__BB10_12:
	div.s32 	%r107, %r19, %r6;
	mul.lo.s32 	%r91, %r107, %r6;
	sub.s32 	%r92, %r19, %r91;
	div.s32 	%r105, %r92, %r5;
	rem.s32 	%r106, %r19, %r5;
	add.s32 	%r109, %r106, 1;
	mov.u32 	%r108, %r105;
	mov.u32 	%r110, %r107;
	bra.uni 	$L__BB10_22;
$L__BB10_13:
	setp.gt.s32 	%p11, %r103, 4;
	@%p11 bra 	$L__BB10_20;
	setp.eq.s32 	%p13, %r103, 3;
	@%p13 bra 	$L__BB10_15;
	bra.uni 	$L__BB10_18;
$L__BB10_15:
	div.s32 	%r107, %r19, %r10;
	mul.lo.s32 	%r86, %r107, %r10;
	sub.s32 	%r87, %r19, %r86;
	div.s32 	%r106, %r87, %r2;
	rem.s32 	%r108, %r19, %r2;
	add.s32 	%r105, %r108, 1;
	add.s32 	%r109, %r106, 1;
	mov.u32 	%r110, %r107;
	bra.uni 	$L__BB10_22;
$L__BB10_16:
	div.s32 	%r107, %r19, %r3;
	mul.lo.s32 	%r93, %r107, %r3;
	sub.s32 	%r94, %r19, %r93;
	div.s32 	%r106, %r94, %r2;
	rem.s32 	%r105, %r19, %r2;
	add.s32 	%r108, %r105, 1;
	mov.u32 	%r109, %r106;
	mov.u32 	%r110, %r107;
	bra.uni 	$L__BB10_22;
$L__BB10_17:
	mul.lo.s32 	%r88, %r9, %r59;
	div.s32 	%r106, %r19, %r88;
	mul.lo.s32 	%r89, %r106, %r88;
	sub.s32 	%r90, %r19, %r89;
	div.s32 	%r105, %r90, %r9;
	rem.s32 	%r107, %r19, %r9;
	add.s32 	%r110, %r107, 1;
	mov.u32 	%r108, %r105;
	mov.u32 	%r109, %r106;
	bra.uni 	$L__BB10_22;
$L__BB10_18:
	mul.lo.s32 	%r83, %r9, %r5;
	div.s32 	%r105, %r19, %r83;
	mul.lo.s32 	%r84, %r105, %r83;
	sub.s32 	%r85, %r19, %r84;
	div.s32 	%r106, %r85, %r9;
	rem.s32 	%r107, %r19, %r9;
	add.s32 	%r109, %r106, 1;
	add.s32 	%r110, %r107, 1;
	mov.u32 	%r108, %r105;
	bra.uni 	$L__BB10_22;
$L__BB10_19:
	mul.lo.s32 	%r80, %r9, %r2;
	div.s32 	%r106, %r19, %r80;
	mul.lo.s32 	%r81, %r106, %r80;
	sub.s32 	%r82, %r19, %r81;
	div.s32 	%r107, %r82, %r2;
	rem.s32 	%r108, %r19, %r2;
	add.s32 	%r105, %r108, 1;
	add.s32 	%r110, %r107, 1;
	mov.u32 	%r109, %r106;
	bra.uni 	$L__BB10_22;
$L__BB10_20:
	setp.eq.s32 	%p12, %r103, 5;
	@%p12 bra 	$L__BB10_19;
	div.s32 	%r107, %r19, %r10;
	mul.lo.s32 	%r78, %r107, %r10;
	sub.s32 	%r79, %r19, %r78;
	div.s32 	%r106, %r79, %r2;
	rem.s32 	%r108, %r19, %r2;
	add.s32 	%r105, %r108, 1;
	add.s32 	%r109, %r106, 1;
	add.s32 	%r110, %r107, 1;
$L__BB10_22:
	mad.lo.s32 	%r95, %r106, %r59, %r105;
	mad.lo.s32 	%r96, %r107, %r8, %r95;
	mad.lo.s32 	%r97, %r109, %r59, %r108;
	mad.lo.s32 	%r98, %r110, %r8, %r97;
	max.s32 	%r99, %r96, %r98;
	min.s32 	%r100, %r96, %r98;
	cvt.s64.s32 	%rd38, %r99;
	cvt.s64.s32 	%rd39, %r100;
$L__BB10_23:
	ld.global.u64 	%rd10, [input_data];
	cvta.to.global.u64 	%rd11, %rd10;
	shl.b64 	%rd12, %rd38, 3;
	add.s64 	%rd13, %rd11, %rd12;
	ld.global.f64 	%fd1, [%rd13];
	ld.global.f64 	%fd2, [bound];
	sub.f64 	%fd3, %fd1, %fd2;
	ld.global.u64 	%rd14, [decp_data];
	cvta.to.global.u64 	%rd15, %rd14;
	add.s64 	%rd16, %rd15, %rd12;
	st.global.f64 	[%rd16], %fd3;
	ld.global.u64 	%rd17, [input_data];
	cvta.to.global.u64 	%rd18, %rd17;
	shl.b64 	%rd19, %rd39, 3;
	add.s64 	%rd20, %rd18, %rd19;
	ld.global.f64 	%fd4, [%rd20];
	ld.global.f64 	%fd5, [bound];
	sub.f64 	%fd6, %fd4, %fd5;
	ld.global.u64 	%rd21, [decp_data];
	cvta.to.global.u64 	%rd22, %rd21;
	add.s64 	%rd23, %rd22, %rd19;
	st.global.f64 	[%rd23], %fd6;
	ld.global.u64 	%rd24, [unchangeable_vertices];
	cvta.to.global.u64 	%rd25, %rd24;
	shl.b64 	%rd26, %rd38, 2;
	add.s64 	%rd27, %rd25, %rd26;
	mov.b32 	%r101, 1;
	st.global.u32 	[%rd27], %r101;
	ld.global.u64 	%rd28, [unchangeable_vertices];
	cvta.to.global.u64 	%rd29, %rd28;
	shl.b64 	%rd30, %rd39, 2;
	add.s64 	%rd31, %rd29, %rd30;
	st.global.u32 	[%rd31], %r101;
	ld.global.u64 	%rd32, [delta_counter];
	cvta.to.global.u64 	%rd33, %rd32;
	add.s64 	%rd34, %rd33, %rd26;
	mov.b32 	%r102, 6;
	st.global.u32 	[%rd34], %r102;
	ld.global.u64 	%rd35, [delta_counter];
	cvta.to.global.u64 	%rd36, %rd35;
	add.s64 	%rd37, %rd36, %rd30;
	st.global.u32 	[%rd37], %r102;
$L__BB10_24:
	ret;

}
	// .globl	_Z12filter_facesiii
.visible .entry _Z12filter_facesiii(
	.param .u32 _Z12filter_facesiii_param_0,
	.param .u32 _Z12filter_facesiii_param_1,
	.param .u32 _Z12filter_facesiii_param_2
)
{
	.reg .pred 	%p<16>;
	.reg .b32 	%r<223>;
	.reg .b64 	%rd<47>;
	.reg .b64 	%fd<10>;

	ld.param.u32 	%r85, [_Z12filter_facesiii_param_0];
	ld.param.u32 	%r86, [_Z12filter_facesiii_param_1];
	ld.param.u32 	%r87, [_Z12filter_facesiii_param_2];
	mov.u32 	%r88, %tid.x;
	mov.u32 	%r89, %ctaid.x;
	mov.u32 	%r90, %ntid.x;
	mad.lo.s32 	%r1, %r89, %r90, %r88;
	ld.global.u32 	%r91, [num_Faces];
	setp.ge.s32 	%p1, %r1, %r91;
	@%p1 bra 	$L__BB11_32;
	ld.global.u64 	%rd1, [paired_faces];
	cvta.to.global.u64 	%rd2, %rd1;
	mul.wide.s32 	%rd3, %r1, 4;
	add.s64 	%rd4, %rd2, %rd3;
	ld.global.u32 	%r92, [%rd4];
	setp.ne.s32 	%p2, %r92, -1;
	@%p2 bra 	$L__BB11_32;
	add.s32 	%r2, %r85, -1;
	add.s32 	%r3, %r86, -1;
	mul.lo.s32 	%r93, %r2, %r87;
	mul.lo.s32 	%r94, %r93, %r3;
	shl.b32 	%r4, %r94, 1;
	setp.ge.s32 	%p3, %r1, %r4;
	@%p3 bra 	$L__BB11_7;
	shr.u32 	%r185, %r1, 31;
	add.s32 	%r186, %r1, %r185;
	shr.s32 	%r187, %r186, 1;
	mul.lo.s32 	%r188, %r3, %r2;
	div.s32 	%r5, %r187, %r188;
	mul.lo.s32 	%r189, %r5, %r188;
	sub.s32 	%r190, %r187, %r189;
	div.s32 	%r6, %r190, %r2;
	rem.s32 	%r7, %r187, %r2;
	and.b32  	%r191, %r1, 1;
	setp.eq.b32 	%p15, %r191, 1;
	@%p15 bra 	$L__BB11_5;
	mul.lo.s32 	%r197, %r6, %r85;
	mul.lo.s32 	%r198, %r86, %r85;
	mul.lo.s32 	%r199, %r198, %r5;
	add.s32 	%r200, %r197, %r199;
	add.s32 	%r208, %r200, %r7;
	add.s32 	%r201, %r199, %r7;
	add.s32 	%r202, %r201, %r197;
	add.s32 	%r209, %r202, 1;
	add.s32 	%r210, %r208, %r85;
	bra.uni 	$L__BB11_6;
$L__BB11_5:
	add.s32 	%r192, %r7, 1;
	mul.lo.s32 	%r193, %r86, %r85;
	mul.lo.s32 	%r194, %r193, %r5;
	mad.lo.s32 	%r195, %r6, %r85, %r194;
	add.s32 	%r196, %r195, %r85;
	add.s32 	%r208, %r196, %r192;
	add.s32 	%r209, %r195, %r192;
	add.s32 	%r210, %r196, %r7;
$L__BB11_6:
	max.s32 	%r203, %r208, %r209;
	min.s32 	%r204, %r208, %r209;
	max.s32 	%r220, %r203, %r210;
	min.s32 	%r205, %r203, %r210;
	max.s32 	%r221, %r204, %r205;
	min.s32 	%r222, %r204, %r205;
	bra.uni 	$L__BB11_31;
$L__BB11_7:
	sub.s32 	%r20, %r1, %r4;
	mul.lo.s32 	%r95, %r85, %r3;
	add.s32 	%r21, %r87, -1;
	mul.lo.s32 	%r96, %r95, %r21;
	shl.b32 	%r22, %r96, 1;
	setp.ge.s32 	%p4, %r20, %r22;
	@%p4 bra 	$L__BB11_12;
	shr.u32 	%r171, %r20, 31;
	add.s32 	%r172, %r20, %r171;
	shr.s32 	%r173, %r172, 1;
	mul.lo.s32 	%r174, %r21, %r3;
	div.s32 	%r23, %r173, %r174;
	mul.lo.s32 	%r175, %r23, %r174;
	sub.s32 	%r176, %r173, %r175;
	div.s32 	%r24, %r176, %r21;
	rem.s32 	%r25, %r173, %r21;
	and.b32  	%r177, %r1, 1;
	setp.eq.b32 	%p14, %r177, 1;
	@%p14 bra 	$L__BB11_10;
	mad.lo.s32 	%r180, %r24, %r85, %r23;
	mul.lo.s32 	%r181, %r86, %r85;
	mad.lo.s32 	%r211, %r181, %r25, %r180;
	add.s32 	%r212, %r211, %r85;
	add.s32 	%r213, %r212, %r181;
	bra.uni 	$L__BB11_11;
$L__BB11_10:
	mad.lo.s32 	%r178, %r24, %r85, %r23;
	mul.lo.s32 	%r179, %r86, %r85;
	mad.lo.s32 	%r211, %r179, %r25, %r178;
	add.s32 	%r212, %r211, %r179;
	add.s32 	%r213, %r212, %r85;
$L__BB11_11:
	max.s32 	%r182, %r211, %r212;
	min.s32 	%r183, %r211, %r212;
	max.s32 	%r220, %r182, %r213;
	min.s32 	%r184, %r182, %r213;
	max.s32 	%r221, %r183, %r184;
	min.s32 	%r222, %r183, %r184;
	bra.uni 	$L__BB11_31;
$L__BB11_12:
	sub.s32 	%r38, %r20, %r22;
	mul.lo.s32 	%r97, %r86, %r2;
	mul.lo.s32 	%r98, %r97, %r21;
	shl.b32 	%r39, %r98, 1;
	setp.ge.s32 	%p5, %r38, %r39;
	@%p5 bra 	$L__BB11_17;
	shr.u32 	%r154, %r38, 31;
	add.s32 	%r155, %r38, %r154;
	shr.s32 	%r156, %r155, 1;
	mul.lo.s32 	%r157, %r21, %r2;
	div.s32 	%r40, %r156, %r157;
	mul.lo.s32 	%r158, %r40, %r157;
	sub.s32 	%r159, %r156, %r158;
	div.s32 	%r41, %r159, %r2;
	rem.s32 	%r42, %r156, %r2;
	and.b32  	%r160, %r1, 1;
	setp.eq.b32 	%p13, %r160, 1;
	@%p13 bra 	$L__BB11_15;
	mad.lo.s32 	%r166, %r40, %r85, %r42;
	mul.lo.s32 	%r167, %r86, %r85;
	mad.lo.s32 	%r214, %r167, %r41, %r166;
	add.s32 	%r215, %r214, 1;
	add.s32 	%r216, %r214, %r167;
	bra.uni 	$L__BB11_16;
$L__BB11_15:
	mul.lo.s32 	%r161, %r86, %r85;
	mul.lo.s32 	%r162, %r161, %r41;
	mad.lo.s32 	%r163, %r40, %r85, %r42;
	add.s32 	%r164, %r163, %r162;
	add.s32 	%r214, %r164, 1;
	add.s32 	%r165, %r162, %r161;
	add.s32 	%r215, %r163, %r165;
	add.s32 	%r216, %r215, 1;
$L__BB11_16:
	max.s32 	%r168, %r214, %r215;
	min.s32 	%r169, %r214, %r215;
	max.s32 	%r220, %r168, %r216;
	min.s32 	%r170, %r168, %r216;
	max.s32 	%r221, %r169, %r170;
	min.s32 	%r222, %r169, %r170;
	bra.uni 	$L__BB11_31;
$L__BB11_17:
	sub.s32 	%r101, %r38, %r39;
	mul.lo.s32 	%r102, %r3, %r2;
	mul.hi.s32 	%r103, %r101, 715827883;
	shr.u32 	%r104, %r103, 31;
	add.s32 	%r105, %r103, %r104;
	div.s32 	%r55, %r105, %r102;
	mul.lo.s32 	%r106, %r55, %r102;
	sub.s32 	%r107, %r105, %r106;
	div.s32 	%r56, %r107, %r2;
	rem.s32 	%r57, %r105, %r2;
	mul.lo.s32 	%r108, %r105, 6;
	sub.s32 	%r100, %r101, %r108;
	setp.gt.s32 	%p6, %r100, 2;
	@%p6 bra 	$L__BB11_22;
	setp.eq.s32 	%p10, %r100, 0;
	@%p10 bra 	$L__BB11_26;
	setp.eq.s32 	%p11, %r100, 1;
	@%p11 bra 	$L__BB11_27;
	setp.eq.s32 	%p12, %r100, 2;
	@%p12 bra 	$L__BB11_21;
	bra.uni 	$L__BB11_30;
$L__BB11_21:
	mul.lo.s32 	%r127, %r56, %r85;
	mul.lo.s32 	%r128, %r86, %r85;
	mul.lo.s32 	%r129, %r128, %r55;
	add.s32 	%r130, %r127, %r129;
	add.s32 	%r131, %r57, %r130;
	add.s32 	%r217, %r131, 1;
	add.s32 	%r132, %r127, %r85;
	add.s32 	%r218, %r217, %r85;
	add.s32 	%r133, %r129, %r128;
	add.s32 	%r134, %r133, %r57;
	add.s32 	%r219, %r134, %r132;
	bra.uni 	$L__BB11_30;
$L__BB11_22:
	setp.eq.s32 	%p7, %r100, 3;
	@%p7 bra 	$L__BB11_28;
	setp.eq.s32 	%p8, %r100, 4;
	@%p8 bra 	$L__BB11_29;
	setp.eq.s32 	%p9, %r100, 5;
	@%p9 bra 	$L__BB11_25;
	bra.uni 	$L__BB11_30;
$L__BB11_25:
	add.s32 	%r109, %r57, 1;
	mad.lo.s32 	%r110, %r55, %r86, %r56;
	mad.lo.s32 	%r217, %r110, %r85, %r109;
	mad.lo.s32 	%r111, %r85, %r56, %r85;
	mul.lo.s32 	%r112, %r86, %r85;
	mad.lo.s32 	%r113, %r112, %r55, %r112;
	add.s32 	%r114, %r113, %r57;
	add.s32 	%r218, %r114, %r111;
	add.s32 	%r115, %r111, %r113;
	add.s32 	%r219, %r115, %r109;
	bra.uni 	$L__BB11_30;
$L__BB11_26:
	mul.lo.s32 	%r142, %r56, %r85;
	mul.lo.s32 	%r143, %r86, %r55;
	mul.lo.s32 	%r144, %r143, %r85;
	add.s32 	%r145, %r142, %r144;
	add.s32 	%r217, %r145, %r57;
	add.s32 	%r146, %r144, %r57;
	add.s32 	%r147, %r146, %r142;
	add.s32 	%r218, %r147, 1;
	add.s32 	%r148, %r143, %r86;
	add.s32 	%r149, %r56, %r148;
	mad.lo.s32 	%r150, %r85, %r149, %r85;
	add.s32 	%r219, %r150, %r57;
	bra.uni 	$L__BB11_30;
$L__BB11_27:
	mul.lo.s32 	%r135, %r56, %r85;
	mul.lo.s32 	%r136, %r86, %r85;
	mul.lo.s32 	%r137, %r136, %r55;
	add.s32 	%r138, %r137, %r57;
	add.s32 	%r139, %r138, %r135;
	add.s32 	%r217, %r139, 1;
	add.s32 	%r140, %r135, %r85;
	add.s32 	%r141, %r140, %r57;
	add.s32 	%r218, %r141, %r137;
	add.s32 	%r219, %r218, %r136;
	bra.uni 	$L__BB11_30;
$L__BB11_28:
	mul.lo.s32 	%r124, %r86, %r85;
	mad.lo.s32 	%r125, %r56, %r85, %r57;
	mad.lo.s32 	%r126, %r124, %r55, %r125;
	add.s32 	%r217, %r126, 1;
	add.s32 	%r218, %r126, %r124;
	add.s32 	%r219, %r218, %r85;
	bra.uni 	$L__BB11_30;
$L__BB11_29:
	mul.lo.s32 	%r116, %r56, %r85;
	add.s32 	%r117, %r57, %r116;
	mul.lo.s32 	%r118, %r86, %r85;
	mul.lo.s32 	%r119, %r118, %r55;
	add.s32 	%r120, %r117, %r119;
	add.s32 	%r217, %r120, 1;
	add.s32 	%r121, %r119, %r118;
	add.s32 	%r218, %r217, %r118;
	add.s32 	%r122, %r116, %r85;
	add.s32 	%r123, %r121, %r57;
	add.s32 	%r219, %r123, %r122;
$L__BB11_30:
	max.s32 	%r151, %r217, %r218;
	min.s32 	%r152, %r217, %r218;
	max.s32 	%r220, %r151, %r219;
	min.s32 	%r153, %r151, %r219;
	max.s32 	%r221, %r152, %r153;
	min.s32 	%r222, %r152, %r153;
$L__BB11_31:
	ld.global.u64 	%rd5, [input_data];
	cvta.to.global.u64 	%rd6, %rd5;
	mul.wide.s32 	%rd7, %r220, 8;
	add.s64 	%rd8, %rd6, %rd7;
	ld.global.f64 	%fd1, [%rd8];
	ld.global.f64 	%fd2, [bound];
	sub.f64 	%fd3, %fd1, %fd2;
	ld.global.u64 	%rd9, [decp_data];
	cvta.to.global.u64 	%rd10, %rd9;
	add.s64 	%rd11, %rd10, %rd7;
	st.global.f64 	[%rd11], %fd3;
	ld.global.u64 	%rd12, [input_data];
	cvta.to.global.u64 	%rd13, %rd12;
	mul.wide.s32 	%rd14, %r221, 8;
	add.s64 	%rd15, %rd13, %rd14;
	ld.global.f64 	%fd4, [%rd15];
	ld.global.f64 	%fd5, [bound];
	sub.f64 	%fd6, %fd4, %fd5;
	ld.global.u64 	%rd16, [decp_data];
	cvta.to.global.u64 	%rd17, %rd16;
	add.s64 	%rd18, %rd17, %rd14;
	st.global.f64 	[%rd18], %fd6;
	ld.global.u64 	%rd19, [input_data];
	cvta.to.global.u64 	%rd20, %rd19;
	mul.wide.s32 	%rd21, %r222, 8;
	add.s64 	%rd22, %rd20, %rd21;
	ld.global.f64 	%fd7, [%rd22];
	ld.global.f64 	%fd8, [bound];
	sub.f64 	%fd9, %fd7, %fd8;
	ld.global.u64 	%rd23, [decp_data];
	cvta.to.global.u64 	%rd24, %rd23;
	add.s64 	%rd25, %rd24, %rd21;
	st.global.f64 	[%rd25], %fd9;
	ld.global.u64 	%rd26, [unchangeable_vertices];
	cvta.to.global.u64 	%rd27, %rd26;
	mul.wide.s32 	%rd28, %r220, 4;
	add.s64 	%rd29, %rd27, %rd28;
	mov.b32 	%r206, 1;
	st.global.u32 	[%rd29], %r206;
	ld.global.u64 	%rd30, [unchangeable_vertices];
	cvta.to.global.u64 	%rd31, %rd30;
	mul.wide.s32 	%rd32, %r221, 4;
	add.s64 	%rd33, %rd31, %rd32;
	st.global.u32 	[%rd33], %r206;
	ld.global.u64 	%rd34, [unchangeable_vertices];
	cvta.to.global.u64 	%rd35, %rd34;
	mul.wide.s32 	%rd36, %r222, 4;
	add.s64 	%rd37, %rd35, %rd36;
	st.global.u32 	[%rd37], %r206;
	ld.global.u64 	%rd38, [delta_counter];
	cvta.to.global.u64 	%rd39, %rd38;
	add.s64 	%rd40, %rd39, %rd28;
	mov.b32 	%r207, 6;
	st.global.u32 	[%rd40], %r207;
	ld.global.u64 	%rd41, [delta_counter];
	cvta.to.global.u64 	%rd42, %rd41;
	add.s64 	%rd43, %rd42, %rd32;
	st.global.u32 	[%rd43], %r207;
	ld.global.u64 	%rd44, [delta_counter];
	cvta.to.global.u64 	%rd45, %rd44;
	add.s64 	%rd46, %rd45, %rd36;
	st.global.u32 	[%rd46], %r207;
$L__BB11_32:
	ret;

}
	// .globl	_Z18filter_tetrahedrasiii
.visible .entry _Z18filter_tetrahedrasiii(
	.param .u32 _Z18filter_tetrahedrasiii_param_0,
	.param .u32 _Z18filter_tetrahedrasiii_param_1,
	.param .u32 _Z18filter_tetrahedrasiii_param_2
)
{
	.reg .pred 	%p<10>;
	.reg .b32 	%r<109>;
	.reg .b64 	%rd<61>;
	.reg .b64 	%fd<13>;

	ld.param.u32 	%r33, [_Z18filter_tetrahedrasiii_param_0];
	ld.param.u32 	%r34, [_Z18filter_tetrahedrasiii_param_1];
	mov.u32 	%r35, %tid.x;
	mov.u32 	%r36, %ctaid.x;
	mov.u32 	%r37, %ntid.x;
	mad.lo.s32 	%r1, %r36, %r37, %r35;
	ld.global.u32 	%r38, [num_Tetrahedras];
	setp.ge.s32 	%p1, %r1, %r38;
	@%p1 bra 	$L__BB12_16;
	ld.global.u64 	%rd1, [paired_tetrahedras];
	cvta.to.global.u64 	%rd2, %rd1;
	mul.wide.s32 	%rd3, %r1, 4;
	add.s64 	%rd4, %rd2, %rd3;
	ld.global.u32 	%r39, [%rd4];
	setp.ne.s32 	%p2, %r39, -1;
	@%p2 bra 	$L__BB12_16;
	mul.hi.s32 	%r42, %r1, 715827883;
	shr.u32 	%r43, %r42, 31;
	add.s32 	%r44, %r42, %r43;
	mul.lo.s32 	%r45, %r44, 6;
	sub.s32 	%r41, %r1, %r45;
	add.s32 	%r46, %r33, -1;
	add.s32 	%r47, %r34, -1;
	mul.lo.s32 	%r48, %r47, %r46;
	div.s32 	%r2, %r44, %r48;
	mul.lo.s32 	%r49, %r2, %r48;
	sub.s32 	%r50, %r44, %r49;
	div.s32 	%r3, %r50, %r46;
	rem.s32 	%r4, %r44, %r46;
	setp.gt.s32 	%p3, %r41, 2;
	@%p3 bra 	$L__BB12_7;
	setp.eq.s32 	%p7, %r41, 0;
	@%p7 bra 	$L__BB12_11;
	setp.eq.s32 	%p8, %r41, 1;
	@%p8 bra 	$L__BB12_12;
	setp.eq.s32 	%p9, %r41, 2;
	@%p9 bra 	$L__BB12_6;
	bra.uni 	$L__BB12_15;
$L__BB12_6:
	mul.lo.s32 	%r74, %r3, %r33;
	mul.lo.s32 	%r75, %r34, %r33;
	mul.lo.s32 	%r76, %r75, %r2;
	add.s32 	%r77, %r74, %r76;
	add.s32 	%r78, %r4, %r77;
	add.s32 	%r105, %r78, 1;
	add.s32 	%r79, %r74, %r33;
	add.s32 	%r80, %r79, %r4;
	add.s32 	%r106, %r80, %r76;
	add.s32 	%r107, %r105, %r33;
	add.s32 	%r108, %r106, %r75;
	bra.uni 	$L__BB12_15;
$L__BB12_7:
	setp.eq.s32 	%p4, %r41, 3;
	@%p4 bra 	$L__BB12_13;
	setp.eq.s32 	%p5, %r41, 4;
	@%p5 bra 	$L__BB12_14;
	setp.eq.s32 	%p6, %r41, 5;
	@%p6 bra 	$L__BB12_10;
	bra.uni 	$L__BB12_15;
$L__BB12_10:
	add.s32 	%r51, %r4, 1;
	mul.lo.s32 	%r52, %r3, %r33;
	add.s32 	%r53, %r51, %r52;
	mul.lo.s32 	%r54, %r34, %r33;
	mul.lo.s32 	%r55, %r54, %r2;
	add.s32 	%r105, %r53, %r55;
	add.s32 	%r56, %r55, %r54;
	add.s32 	%r106, %r105, %r54;
	add.s32 	%r57, %r52, %r33;
	add.s32 	%r58, %r56, %r4;
	add.s32 	%r107, %r58, %r57;
	add.s32 	%r59, %r57, %r56;
	add.s32 	%r108, %r59, %r51;
	bra.uni 	$L__BB12_15;
$L__BB12_11:
	mul.lo.s32 	%r83, %r3, %r33;
	mul.lo.s32 	%r84, %r34, %r33;
	mul.lo.s32 	%r85, %r84, %r2;
	add.s32 	%r86, %r83, %r85;
	add.s32 	%r105, %r86, %r4;
	add.s32 	%r87, %r85, %r4;
	add.s32 	%r88, %r87, %r83;
	add.s32 	%r106, %r88, 1;
	add.s32 	%r89, %r83, %r33;
	add.s32 	%r90, %r89, %r4;
	add.s32 	%r107, %r90, %r85;
	add.s32 	%r108, %r107, %r84;
	bra.uni 	$L__BB12_15;
$L__BB12_12:
	mad.lo.s32 	%r81, %r3, %r33, %r4;
	mul.lo.s32 	%r82, %r34, %r33;
	mad.lo.s32 	%r105, %r82, %r2, %r81;
	add.s32 	%r106, %r105, 1;
	add.s32 	%r107, %r105, %r82;
	add.s32 	%r108, %r107, %r33;
	bra.uni 	$L__BB12_15;
$L__BB12_13:
	add.s32 	%r65, %r4, 1;
	mul.lo.s32 	%r66, %r3, %r33;
	mul.lo.s32 	%r67, %r34, %r33;
	mul.lo.s32 	%r68, %r67, %r2;
	add.s32 	%r69, %r66, %r68;
	add.s32 	%r105, %r69, %r65;
	add.s32 	%r70, %r66, %r33;
	add.s32 	%r71, %r65, %r70;
	add.s32 	%r106, %r71, %r68;
	add.s32 	%r72, %r68, %r67;
	add.s32 	%r73, %r72, %r4;
	add.s32 	%r107, %r73, %r70;
	add.s32 	%r108, %r106, %r67;
	bra.uni 	$L__BB12_15;
$L__BB12_14:
	mul.lo.s32 	%r60, %r34, %r33;
	mul.lo.s32 	%r61, %r60, %r2;
	mad.lo.s32 	%r62, %r3, %r33, %r4;
	add.s32 	%r63, %r62, %r61;
	add.s32 	%r105, %r63, 1;
	add.s32 	%r64, %r61, %r60;
	add.s32 	%r106, %r62, %r64;
	add.s32 	%r107, %r106, 1;
	add.s32 	%r108, %r106, %r33;
$L__BB12_15:
	max.s32 	%r91, %r105, %r106;
	min.s32 	%r92, %r105, %r106;
	max.s32 	%r93, %r91, %r107;
	min.s32 	%r94, %r91, %r107;
	max.s32 	%r95, %r93, %r108;
	min.s32 	%r96, %r93, %r108;
	max.s32 	%r97, %r92, %r94;
	min.s32 	%r98, %r92, %r94;
	max.s32 	%r99, %r97, %r96;
	min.s32 	%r100, %r97, %r96;
	max.s32 	%r101, %r98, %r100;
	min.s32 	%r102, %r98, %r100;
	ld.global.u64 	%rd5, [input_data];
	cvta.to.global.u64 	%rd6, %rd5;
	mul.wide.s32 	%rd7, %r95, 8;
	add.s64 	%rd8, %rd6, %rd7;
	ld.global.f64 	%fd1, [%rd8];
	ld.global.f64 	%fd2, [bound];
	sub.f64 	%fd3, %fd1, %fd2;
	ld.global.u64 	%rd9, [decp_data];
	cvta.to.global.u64 	%rd10, %rd9;
	add.s64 	%rd11, %rd10, %rd7;
	st.global.f64 	[%rd11], %fd3;
	ld.global.u64 	%rd12, [input_data];
	cvta.to.global.u64 	%rd13, %rd12;
	mul.wide.s32 	%rd14, %r99, 8;
	add.s64 	%rd15, %rd13, %rd14;
	ld.global.f64 	%fd4, [%rd15];
	ld.global.f64 	%fd5, [bound];
	sub.f64 	%fd6, %fd4, %fd5;
	ld.global.u64 	%rd16, [decp_data];
	cvta.to.global.u64 	%rd17, %rd16;
	add.s64 	%rd18, %rd17, %rd14;
	st.global.f64 	[%rd18], %fd6;
	ld.global.u64 	%rd19, [input_data];
	cvta.to.global.u64 	%rd20, %rd19;
	mul.wide.s32 	%rd21, %r101, 8;
	add.s64 	%rd22, %rd20, %rd21;
	ld.global.f64 	%fd7, [%rd22];
	ld.global.f64 	%fd8, [bound];
	sub.f64 	%fd9, %fd7, %fd8;
	ld.global.u64 	%rd23, [decp_data];
	cvta.to.global.u64 	%rd24, %rd23;
	add.s64 	%rd25, %rd24, %rd21;
	st.global.f64 	[%rd25], %fd9;
	ld.global.u64 	%rd26, [input_data];
	cvta.to.global.u64 	%rd27, %rd26;
	mul.wide.s32 	%rd28, %r102, 8;
	add.s64 	%rd29, %rd27, %rd28;
	ld.global.f64 	%fd10, [%rd29];
	ld.global.f64 	%fd11, [bound];
	sub.f64 	%fd12, %fd10, %fd11;
	ld.global.u64 	%rd30, [decp_data];
	cvta.to.global.u64 	%rd31, %rd30;
	add.s64 	%rd32, %rd31, %rd28;
	st.global.f64 	[%rd32], %fd12;
	ld.global.u64 	%rd33, [unchangeable_vertices];
	cvta.to.global.u64 	%rd34, %rd33;
	mul.wide.s32 	%rd35, %r95, 4;
	add.s64 	%rd36, %rd34, %rd35;
	mov.b32 	%r103, 1;
	st.global.u32 	[%rd36], %r103;
	ld.global.u64 	%rd37, [unchangeable_vertices];
	cvta.to.global.u64 	%rd38, %rd37;
	mul.wide.s32 	%rd39, %r99, 4;
	add.s64 	%rd40, %rd38, %rd39;
	st.global.u32 	[%rd40], %r103;
	ld.global.u64 	%rd41, [unchangeable_vertices];
	cvta.to.global.u64 	%rd42, %rd41;
	mul.wide.s32 	%rd43, %r101, 4;
	add.s64 	%rd44, %rd42, %rd43;
	st.global.u32 	[%rd44], %r103;
	ld.global.u64 	%rd45, [unchangeable_vertices];
	cvta.to.global.u64 	%rd46, %rd45;
	mul.wide.s32 	%rd47, %r102, 4;
	add.s64 	%rd48, %rd46, %rd47;
	st.global.u32 	[%rd48], %r103;
	ld.global.u64 	%rd49, [delta_counter];
	cvta.to.global.u64 	%rd50, %rd49;
	add.s64 	%rd51, %rd50, %rd35;
	mov.b32 	%r104, 6;
	st.global.u32 	[%rd51], %r104;
	ld.global.u64 	%rd52, [delta_counter];
	cvta.to.global.u64 	%rd53, %rd52;
	add.s64 	%rd54, %rd53, %rd39;
	st.global.u32 	[%rd54], %r104;
	ld.global.u64 	%rd55, [delta_counter];
	cvta.to.global.u64 	%rd56, %rd55;
	add.s64 	%rd57, %rd56, %rd43;
	st.global.u32 	[%rd57], %r104;
	ld.global.u64 	%rd58, [delta_counter];
	cvta.to.global.u64 	%rd59, %rd58;
	add.s64 	%rd60, %rd59, %rd47;
	st.global.u32 	[%rd60], %r104;
$L__BB12_16:
	ret;

}
	// .globl	_Z17get_false_minimumv
.visible .entry _Z17get_false_minimumv()
{
	.reg .pred 	%p<5>;
	.reg .b32 	%r<10>;
	.reg .b64 	%rd<13>;

	mov.u32 	%r2, %tid.x;
	mov.u32 	%r3, %ctaid.x;
	mov.u32 	%r4, %ntid.x;
	mad.lo.s32 	%r1, %r3, %r4, %r2;
	ld.global.u32 	%r5, [num_Vertices];
	setp.ge.s32 	%p1, %r1, %r5;
	@%p1 bra 	$L__BB13_5;
	ld.global.u64 	%rd1, [dec_paired_vertices];
	mul.wide.s32 	%rd2, %r1, 4;
	add.s64 	%rd3, %rd1, %rd2;
	ld.u32 	%r6, [%rd3];
	setp.ne.s32 	%p2, %r6, -1;
	@%p2 bra 	$L__BB13_3;
	ld.global.u64 	%rd7, [paired_vertices];
	add.s64 	%rd9, %rd7, %rd2;
	ld.u32 	%r8, [%rd9];
	setp.eq.s32 	%p4, %r8, -1;
	@%p4 bra 	$L__BB13_5;
	bra.uni 	$L__BB13_4;
$L__BB13_3:
	ld.global.u64 	%rd4, [paired_vertices];
	add.s64 	%rd6, %rd4, %rd2;
	ld.u32 	%r7, [%rd6];
	setp.ne.s32 	%p3, %r7, -1;
	@%p3 bra 	$L__BB13_5;
$L__BB13_4:
	atom.global.add.u32 	%r9, [count_f_min], 1;
	ld.global.u64 	%rd10, [false_min];
	mul.wide.s32 	%rd11, %r9, 4;
	add.s64 	%rd12, %rd10, %rd11;
	st.u32 	[%rd12], %r1;
$L__BB13_5:
	ret;

}
	// .globl	_Z16get_false_saddlev
.visible .entry _Z16get_false_saddlev()
{
	.reg .pred 	%p<5>;
	.reg .b32 	%r<10>;
	.reg .b64 	%rd<13>;

	mov.u32 	%r2, %tid.x;
	mov.u32 	%r3, %ctaid.x;
	mov.u32 	%r4, %ntid.x;
	mad.lo.s32 	%r1, %r3, %r4, %r2;
	ld.global.u32 	%r5, [num_Edges];
	setp.ge.s32 	%p1, %r1, %r5;
	@%p1 bra 	$L__BB14_5;
	ld.global.u64 	%rd1, [dec_paired_edges];
	mul.wide.s32 	%rd2, %r1, 4;
	add.s64 	%rd3, %rd1, %rd2;
	ld.u32 	%r6, [%rd3];
	setp.ne.s32 	%p2, %r6, -1;
	@%p2 bra 	$L__BB14_3;
	ld.global.u64 	%rd7, [paired_edges];
	add.s64 	%rd9, %rd7, %rd2;
	ld.u32 	%r8, [%rd9];
	setp.eq.s32 	%p4, %r8, -1;
	@%p4 bra 	$L__BB14_5;
	bra.uni 	$L__BB14_4;
$L__BB14_3:
	ld.global.u64 	%rd4, [paired_edges];
	add.s64 	%rd6, %rd4, %rd2;
	ld.u32 	%r7, [%rd6];
	setp.ne.s32 	%p3, %r7, -1;
	@%p3 bra 	$L__BB14_5;
$L__BB14_4:
	atom.global.add.u32 	%r9, [count_f_saddle], 1;
	ld.global.u64 	%rd10, [false_saddle];
	mul.wide.s32 	%rd11, %r9, 4;
	add.s64 	%rd12, %rd10, %rd11;
	st.u32 	[%rd12], %r1;
$L__BB14_5:
	ret;

}
	// .globl	_Z18get_false_2_saddlev
.visible .entry _Z18get_false_2_saddlev()
{
	.reg .pred 	%p<5>;
	.reg .b32 	%r<10>;
	.reg .b64 	%rd<13>;

	mov.u32 	%r2, %tid.x;
	mov.u32 	%r3, %ctaid.x;
	mov.u32 	%r4, %ntid.x;
	mad.lo.s32 	%r1, %r3, %r4, %r2;
	ld.global.u32 	%r5, [num_Faces];
	setp.ge.s32 	%p1, %r1, %r5;
	@%p1 bra 	$L__BB15_5;
	ld.global.u64 	%rd1, [dec_paired_faces];
	mul.wide.s32 	%rd2, %r1, 4;
	add.s64 	%rd3, %rd1, %rd2;
	ld.u32 	%r6, [%rd3];
	setp.ne.s32 	%p2, %r6, -1;
	@%p2 bra 	$L__BB15_3;
	ld.global.u64 	%rd7, [paired_faces];
	add.s64 	%rd9, %rd7, %rd2;
	ld.u32 	%r8, [%rd9];
	setp.eq.s32 	%p4, %r8, -1;
	@%p4 bra 	$L__BB15_5;
	bra.uni 	$L__BB15_4;
$L__BB15_3:
	ld.global.u64 	%rd4, [paired_faces];
	add.s64 	%rd6, %rd4, %rd2;
	ld.u32 	%r7, [%rd6];
	setp.ne.s32 	%p3, %r7, -1;
	@%p3 bra 	$L__BB15_5;
$L__BB15_4:
	atom.global.add.u32 	%r9, [count_f_2_saddle], 1;
	ld.global.u64 	%rd10, [false_2saddle];
	mul.wide.s32 	%rd11, %r9, 4;
	add.s64 	%rd12, %rd10, %rd11;
	st.u32 	[%rd12], %r1;
$L__BB15_5:
	ret;

}
	// .globl	_Z17get_false_maximumv
.visible .entry _Z17get_false_maximumv()
{
	.reg .pred 	%p<5>;
	.reg .b32 	%r<10>;
	.reg .b64 	%rd<13>;

	mov.u32 	%r2, %tid.x;
	mov.u32 	%r3, %ctaid.x;
	mov.u32 	%r4, %ntid.x;
	mad.lo.s32 	%r1, %r3, %r4, %r2;
	ld.global.u32 	%r5, [num_Tetrahedras];
	setp.ge.s32 	%p1, %r1, %r5;
	@%p1 bra 	$L__BB16_5;
	ld.global.u64 	%rd1, [dec_paired_tetrahedras];
	mul.wide.s32 	%rd2, %r1, 4;
	add.s64 	%rd3, %rd1, %rd2;
	ld.u32 	%r6, [%rd3];
	setp.ne.s32 	%p2, %r6, -1;
	@%p2 bra 	$L__BB16_3;
	ld.global.u64 	%rd7, [paired_tetrahedras];
	add.s64 	%rd9, %rd7, %rd2;
	ld.u32 	%r8, [%rd9];
	setp.eq.s32 	%p4, %r8, -1;
	@%p4 bra 	$L__BB16_5;
	bra.uni 	$L__BB16_4;
$L__BB16_3:
	ld.global.u64 	%rd4, [paired_tetrahedras];
	add.s64 	%rd6, %rd4, %rd2;
	ld.u32 	%r7, [%rd6];
	setp.ne.s32 	%p3, %r7, -1;
	@%p3 bra 	$L__BB16_5;
$L__BB16_4:
	atom.global.add.u32 	%r9, [count_f_max], 1;
	ld.global.u64 	%rd10, [false_max];
	mul.wide.s32 	%rd11, %r9, 4;
	add.s64 	%rd12, %rd10, %rd11;
	st.u32 	[%rd12], %r1;
$L__BB16_5:
	ret;

}
	// .globl	_Z11fix_minimumiii
.visible .entry _Z11fix_minimumiii(
	.param .u32 _Z11fix_minimumiii_param_0,
	.param .u32 _Z11fix_minimumiii_param_1,
	.param .u32 _Z11fix_minimumiii_param_2
)
{
	.reg .pred 	%p<33>;
	.reg .b32 	%r<132>;
	.reg .b64 	%rd<53>;
	.reg .b64 	%fd<43>;

	ld.param.u32 	%r68, [_Z11fix_minimumiii_param_0];
	ld.param.u32 	%r69, [_Z11fix_minimumiii_param_1];
	ld.param.u32 	%r70, [_Z11fix_minimumiii_param_2];
	mov.u32 	%r71, %tid.x;
	mov.u32 	%r72, %ctaid.x;
	mov.u32 	%r73, %ntid.x;
	mad.lo.s32 	%r1, %r72, %r73, %r71;
	ld.global.u32 	%r74, [count_f_min];
	setp.ge.s32 	%p1, %r1, %r74;
	@%p1 bra 	$L__BB17_41;
	ld.global.u64 	%rd5, [false_min];
	mul.wide.s32 	%rd6, %r1, 4;
	add.s64 	%rd7, %rd5, %rd6;
	ld.u32 	%r2, [%rd7];
	ld.global.u64 	%rd8, [paired_vertices];
	mul.wide.s32 	%rd9, %r2, 4;
	add.s64 	%rd10, %rd8, %rd9;
	ld.u32 	%r3, [%rd10];
	setp.eq.s32 	%p2, %r3, -1;
	@%p2 bra 	$L__BB17_32;
	add.s32 	%r4, %r68, -1;
	mul.lo.s32 	%r5, %r4, %r69;
	mul.lo.s32 	%r6, %r5, %r70;
	add.s32 	%r7, %r69, -1;
	mul.lo.s32 	%r8, %r7, %r68;
	mul.lo.s32 	%r9, %r8, %r70;
	mul.lo.s32 	%r10, %r68, %r69;
	add.s32 	%r11, %r70, -1;
	sub.s32 	%r12, %r8, %r7;
	mul.lo.s32 	%r13, %r12, %r70;
	setp.lt.s32 	%p3, %r3, %r6;
	mov.b32 	%r122, 0;
	mov.u32 	%r123, %r122;
	@%p3 bra 	$L__BB17_9;
	add.s32 	%r14, %r9, %r6;
	setp.lt.s32 	%p4, %r3, %r14;
	mov.b32 	%r122, 1;
	mov.u32 	%r123, %r6;
	@%p4 bra 	$L__BB17_9;
	mad.lo.s32 	%r15, %r11, %r10, %r14;
	setp.lt.s32 	%p5, %r3, %r15;
	mov.b32 	%r122, 2;
	mov.u32 	%r123, %r14;
	@%p5 bra 	$L__BB17_9;
	add.s32 	%r16, %r13, %r15;
	setp.lt.s32 	%p6, %r3, %r16;
	mov.b32 	%r122, 3;
	mov.u32 	%r123, %r15;
	@%p6 bra 	$L__BB17_9;
	sub.s32 	%r80, %r9, %r8;
	add.s32 	%r17, %r80, %r16;
	setp.lt.s32 	%p7, %r3, %r17;
	mov.b32 	%r122, 4;
	mov.u32 	%r123, %r16;
	@%p7 bra 	$L__BB17_9;
	sub.s32 	%r82, %r6, %r5;
	add.s32 	%r18, %r82, %r17;
	setp.lt.s32 	%p8, %r3, %r18;
	mov.b32 	%r122, 5;
	mov.u32 	%r123, %r17;
	@%p8 bra 	$L__BB17_9;
	sub.s32 	%r85, %r13, %r12;
	add.s32 	%r86, %r85, %r18;
	setp.ge.s32 	%p9, %r3, %r86;
	mov.b32 	%r130, -1;
	mov.b32 	%r122, 6;
	mov.u32 	%r123, %r18;
	mov.u32 	%r131, %r130;
	@%p9 bra 	$L__BB17_23;
$L__BB17_9:
	sub.s32 	%r21, %r3, %r123;
	setp.gt.s32 	%p10, %r122, 2;
	@%p10 bra 	$L__BB17_13;
	setp.eq.s32 	%p14, %r122, 0;
	@%p14 bra 	$L__BB17_16;
	setp.eq.s32 	%p15, %r122, 1;
	@%p15 bra 	$L__BB17_12;
	bra.uni 	$L__BB17_17;
$L__BB17_12:
	div.s32 	%r126, %r21, %r8;
	mul.lo.s32 	%r100, %r126, %r8;
	sub.s32 	%r101, %r21, %r100;
	div.s32 	%r124, %r101, %r7;
	rem.s32 	%r125, %r21, %r7;
	add.s32 	%r128, %r125, 1;
	mov.u32 	%r127, %r124;
	mov.u32 	%r129, %r126;
	bra.uni 	$L__BB17_22;
$L__BB17_13:
	setp.gt.s32 	%p11, %r122, 4;
	@%p11 bra 	$L__BB17_20;
	setp.eq.s32 	%p13, %r122, 3;
	@%p13 bra 	$L__BB17_15;
	bra.uni 	$L__BB17_18;
$L__BB17_15:
	div.s32 	%r126, %r21, %r12;
	mul.lo.s32 	%r95, %r126, %r12;
	sub.s32 	%r96, %r21, %r95;
	div.s32 	%r125, %r96, %r4;
	rem.s32 	%r127, %r21, %r4;
	add.s32 	%r124, %r127, 1;
	add.s32 	%r128, %r125, 1;
	mov.u32 	%r129, %r126;
	bra.uni 	$L__BB17_22;
$L__BB17_16:
	div.s32 	%r126, %r21, %r5;
	mul.lo.s32 	%r102, %r126, %r5;
	sub.s32 	%r103, %r21, %r102;
	div.s32 	%r125, %r103, %r4;
	rem.s32 	%r124, %r21, %r4;
	add.s32 	%r127, %r124, 1;
	mov.u32 	%r128, %r125;
	mov.u32 	%r129, %r126;
	bra.uni 	$L__BB17_22;
$L__BB17_17:
	mul.lo.s32 	%r97, %r11, %r68;
	div.s32 	%r125, %r21, %r97;
	mul.lo.s32 	%r98, %r125, %r97;
	sub.s32 	%r99, %r21, %r98;
	div.s32 	%r124, %r99, %r11;
	rem.s32 	%r126, %r21, %r11;
	add.s32 	%r129, %r126, 1;
	mov.u32 	%r127, %r124;
	mov.u32 	%r128, %r125;
	bra.uni 	$L__BB17_22;
$L__BB17_18:
	mul.lo.s32 	%r92, %r11, %r7;
	div.s32 	%r124, %r21, %r92;
	mul.lo.s32 	%r93, %r124, %r92;
	sub.s32 	%r94, %r21, %r93;
	div.s32 	%r125, %r94, %r11;
	rem.s32 	%r126, %r21, %r11;
	add.s32 	%r128, %r125, 1;
	add.s32 	%r129, %r126, 1;
	mov.u32 	%r127, %r124;
	bra.uni 	$L__BB17_22;
$L__BB17_19:
	mul.lo.s32 	%r89, %r11, %r4;
	div.s32 	%r125, %r21, %r89;
	mul.lo.s32 	%r90, %r125, %r89;
	sub.s32 	%r91, %r21, %r90;
	div.s32 	%r126, %r91, %r4;
	rem.s32 	%r127, %r21, %r4;
	add.s32 	%r124, %r127, 1;
	add.s32 	%r129, %r126, 1;
	mov.u32 	%r128, %r125;
	bra.uni 	$L__BB17_22;
$L__BB17_20:
	setp.eq.s32 	%p12, %r122, 5;
	@%p12 bra 	$L__BB17_19;
	div.s32 	%r126, %r21, %r12;
	mul.lo.s32 	%r87, %r126, %r12;
	sub.s32 	%r88, %r21, %r87;
	div.s32 	%r125, %r88, %r4;
	rem.s32 	%r127, %r21, %r4;
	add.s32 	%r124, %r127, 1;
	add.s32 	%r128, %r125, 1;
	add.s32 	%r129, %r126, 1;
$L__BB17_22:
	mad.lo.s32 	%r104, %r125, %r68, %r124;
	mad.lo.s32 	%r105, %r126, %r10, %r104;
	mad.lo.s32 	%r106, %r128, %r68, %r127;
	mad.lo.s32 	%r107, %r129, %r10, %r106;
	max.s32 	%r130, %r105, %r107;
	min.s32 	%r131, %r105, %r107;
$L__BB17_23:
	setp.eq.s32 	%p16, %r130, %r2;
	selp.b32 	%r65, %r131, %r130, %p16;
	ld.global.u32 	%r66, [edit_type];
	setp.ne.s32 	%p17, %r66, 1;
	@%p17 bra 	$L__BB17_25;
	ld.global.u64 	%rd16, [delta_counter];
	mul.wide.s32 	%rd17, %r65, 4;
	add.s64 	%rd18, %rd16, %rd17;
	ld.u32 	%r108, [%rd18];
	neg.s32 	%r109, %r108;
	cvt.rn.f64.s32 	%fd14, %r109;
	mov.f64 	%fd15, 0d4000000000000000;
	{
	.reg .b32 %temp; 
	mov.b64 	{%temp, %r110}, %fd15;
	}
	{
	.reg .b32 %temp; 
	mov.b64 	{%temp, %r111}, %fd14;
	}
	shr.u32 	%r112, %r111, 20;
	and.b32  	%r113, %r112, 2047;
	add.s32 	%r114, %r113, -1012;
	mov.b64 	%rd19, %fd14;
	shl.b64 	%rd20, %rd19, %r114;
	setp.eq.s64 	%p18, %rd20, -9223372036854775808;
	{ // callseq 7, 0
	.param .b64 param0;
	st.param.f64 	[param0], %fd14;
	.param .b64 retval0;
	call.uni (retval0), 
	__internal_accurate_pow, 
	(
	param0
	);
	ld.param.f64 	%fd16, [retval0];
	} // callseq 7
	setp.lt.s32 	%p19, %r110, 0;
	setp.eq.s32 	%p20, %r108, 0;
	neg.f64 	%fd18, %fd16;
	selp.f64 	%fd19, %fd16, %fd18, %p18;
	selp.f64 	%fd20, %fd19, %fd18, %p19;
	selp.f64 	%fd21, 0dBFF0000000000000, %fd20, %p20;
	ld.global.f64 	%fd22, [bound];
	mul.f64 	%fd41, %fd22, %fd21;
	bra.uni 	$L__BB17_26;
$L__BB17_25:
	ld.global.u64 	%rd11, [input_data];
	mul.wide.s32 	%rd12, %r65, 8;
	add.s64 	%rd13, %rd11, %rd12;
	ld.f64 	%fd9, [%rd13];
	ld.global.f64 	%fd10, [bound];
	sub.f64 	%fd11, %fd9, %fd10;
	ld.global.u64 	%rd14, [decp_data];
	add.s64 	%rd15, %rd14, %rd12;
	ld.f64 	%fd12, [%rd15];
	sub.f64 	%fd13, %fd11, %fd12;
	mul.f64 	%fd41, %fd13, 0d3FE0000000000000;
$L__BB17_26:
	setp.ne.s32 	%p21, %r66, 0;
	@%p21 bra 	$L__BB17_31;
	ld.global.u64 	%rd25, [d_deltaBuffer];
	mul.wide.s32 	%rd26, %r65, 8;
	add.s64 	%rd27, %rd25, %rd26;
	ld.f64 	%fd23, [%rd27];
	setp.leu.f64 	%p22, %fd41, %fd23;
	@%p22 bra 	$L__BB17_41;
	mov.b64 	%rd1, %fd41;
$L__BB17_29:
	ld.global.u64 	%rd28, [d_deltaBuffer];
	add.s64 	%rd2, %rd28, %rd26;
	ld.f64 	%fd4, [%rd2];
	setp.leu.f64 	%p23, %fd41, %fd4;
	@%p23 bra 	$L__BB17_41;
	mov.b64 	%rd30, %fd4;
	atom.relaxed.cas.b64 	%rd31, [%rd2], %rd30, %rd1;
	mov.b64 	%fd24, %rd31;
	setp.neu.f64 	%p24, %fd4, %fd24;
	@%p24 bra 	$L__BB17_29;
	bra.uni 	$L__BB17_41;
$L__BB17_31:
	ld.global.u64 	%rd22, [d_deltaBuffer];
	mul.wide.s32 	%rd23, %r65, 8;
	add.s64 	%rd24, %rd22, %rd23;
	st.f64 	[%rd24], %fd41;
	bra.uni 	$L__BB17_41;
$L__BB17_32:
	ld.global.u32 	%r67, [edit_type];
	setp.ne.s32 	%p25, %r67, 1;
	@%p25 bra 	$L__BB17_34;
	ld.global.u64 	%rd37, [delta_counter];
	add.s64 	%rd39, %rd37, %rd9;
	ld.u32 	%r115, [%rd39];
	neg.s32 	%r116, %r115;
	cvt.rn.f64.s32 	%fd30, %r116;
	mov.f64 	%fd31, 0d4000000000000000;
	{
	.reg .b32 %temp; 
	mov.b64 	{%temp, %r117}, %fd31;
	}
	{
	.reg .b32 %temp; 
	mov.b64 	{%temp, %r118}, %fd30;
	}
	shr.u32 	%r119, %r118, 20;
	and.b32  	%r120, %r119, 2047;
	add.s32 	%r121, %r120, -1012;
	mov.b64 	%rd40, %fd30;
	shl.b64 	%rd41, %rd40, %r121;
	setp.eq.s64 	%p26, %rd41, -9223372036854775808;
	{ // callseq 8, 0
	.param .b64 param0;
	st.param.f64 	[param0], %fd30;
	.param .b64 retval0;
	call.uni (retval0), 
	__internal_accurate_pow, 
	(
	param0
	);
	ld.param.f64 	%fd32, [retval0];
	} // callseq 8
	setp.lt.s32 	%p27, %r117, 0;
	setp.eq.s32 	%p28, %r115, 0;
	neg.f64 	%fd34, %fd32;
	selp.f64 	%fd35, %fd32, %fd34, %p26;
	selp.f64 	%fd36, %fd35, %fd34, %p27;
	selp.f64 	%fd37, 0dBFF0000000000000, %fd36, %p28;
	ld.global.f64 	%fd38, [bound];
	mul.f64 	%fd42, %fd38, %fd37;
	bra.uni 	$L__BB17_35;
$L__BB17_34:
	ld.global.u64 	%rd32, [input_data];
	mul.wide.s32 	%rd33, %r2, 8;
	add.s64 	%rd34, %rd32, %rd33;
	ld.f64 	%fd25, [%rd34];
	ld.global.f64 	%fd26, [bound];
	sub.f64 	%fd27, %fd25, %fd26;
	ld.global.u64 	%rd35, [decp_data];
	add.s64 	%rd36, %rd35, %rd33;
	ld.f64 	%fd28, [%rd36];
	sub.f64 	%fd29, %fd27, %fd28;
	mul.f64 	%fd42, %fd29, 0d3FE0000000000000;
$L__BB17_35:
	setp.ne.s32 	%p29, %r67, 0;
	@%p29 bra 	$L__BB17_40;
	ld.global.u64 	%rd46, [d_deltaBuffer];
	mul.wide.s32 	%rd47, %r2, 8;
	add.s64 	%rd48, %rd46, %rd47;
	ld.f64 	%fd39, [%rd48];
	setp.leu.f64 	%p30, %fd42, %fd39;
	@%p30 bra 	$L__BB17_41;
	mov.b64 	%rd3, %fd42;
$L__BB17_38:
	ld.global.u64 	%rd49, [d_deltaBuffer];
	add.s64 	%rd4, %rd49, %rd47;
	ld.f64 	%fd8, [%rd4];
	setp.leu.f64 	%p31, %fd42, %fd8;
	@%p31 bra 	$L__BB17_41;
	mov.b64 	%rd51, %fd8;
	atom.relaxed.cas.b64 	%rd52, [%rd4], %rd51, %rd3;
	mov.b64 	%fd40, %rd52;
	setp.neu.f64 	%p32, %fd8, %fd40;
	@%p32 bra 	$L__BB17_38;
	bra.uni 	$L__BB17_41;
$L__BB17_40:
	ld.global.u64 	%rd43, [d_deltaBuffer];
	mul.wide.s32 	%rd44, %r2, 8;
	add.s64 	%rd45, %rd43, %rd44;
	st.f64 	[%rd45], %fd42;
$L__BB17_41:
	ret;

}
	// .globl	_Z10fix_saddleiii
.visible .entry _Z10fix_saddleiii(
	.param .u32 _Z10fix_saddleiii_param_0,
	.param .u32 _Z10fix_saddleiii_param_1,
	.param .u32 _Z10fix_saddleiii_param_2
)
{
	.local .align 8 .b8 	__local_depot18[56];
	.reg .b64 	%SP;
	.reg .b64 	%SPL;
	.reg .pred 	%p<488>;
	.reg .b32 	%r<1783>;
	.reg .b64 	%rd<400>;
	.reg .b64 	%fd<317>;

	mov.u64 	%SPL, __local_depot18;
	cvta.local.u64 	%SP, %SPL;
	ld.param.u32 	%r751, [_Z10fix_saddleiii_param_0];
	ld.param.u32 	%r752, [_Z10fix_saddleiii_param_1];
	add.u64 	%rd36, %SP, 0;
	add.u64 	%rd1, %SPL, 0;
	mov.u32 	%r754, %tid.x;
	mov.u32 	%r755, %ctaid.x;
	mov.u32 	%r756, %ntid.x;
	mad.lo.s32 	%r1, %r755, %r756, %r754;
	ld.global.u32 	%r757, [count_f_saddle];
	setp.ge.s32 	%p27, %r1, %r757;
	@%p27 bra 	$L__BB18_440;
	ld.global.u64 	%rd37, [false_saddle];
	mul.wide.s32 	%rd38, %r1, 4;
	add.s64 	%rd39, %rd37, %rd38;
	ld.u32 	%r2, [%rd39];
	ld.global.u64 	%rd2, [paired_edges];
	mul.wide.s32 	%rd40, %r2, 4;
	add.s64 	%rd41, %rd2, %rd40;
	ld.u32 	%r3, [%rd41];
	setp.eq.s32 	%p28, %r3, -1;
	@%p28 bra 	$L__BB18_288;
	ld.global.u32 	%r758, [num_Vertices];
	setp.ge.s32 	%p29, %r3, %r758;
	setp.lt.s32 	%p30, %r3, 0;
	or.pred  	%p31, %p29, %p30;
	@%p31 bra 	$L__BB18_58;
	ld.global.u64 	%rd42, [paired_vertices];
	mul.wide.u32 	%rd43, %r3, 4;
	add.s64 	%rd44, %rd42, %rd43;
	ld.u32 	%r759, [%rd44];
	setp.ne.s32 	%p32, %r759, %r2;
	@%p32 bra 	$L__BB18_58;
	ld.param.u32 	%r1642, [_Z10fix_saddleiii_param_2];
	add.s32 	%r4, %r751, -1;
	mul.lo.s32 	%r5, %r4, %r752;
	mul.lo.s32 	%r6, %r5, %r1642;
	add.s32 	%r7, %r752, -1;
	mul.lo.s32 	%r8, %r7, %r751;
	mul.lo.s32 	%r9, %r8, %r1642;
	mul.lo.s32 	%r10, %r751, %r752;
	add.s32 	%r11, %r1642, -1;
	mul.lo.s32 	%r12, %r11, %r10;
	sub.s32 	%r13, %r8, %r7;
	mul.lo.s32 	%r14, %r13, %r1642;
	sub.s32 	%r15, %r9, %r8;
	sub.s32 	%r16, %r6, %r5;
	sub.s32 	%r17, %r14, %r13;
	setp.lt.s32 	%p222, %r2, %r6;
	mov.b32 	%r1654, 0;
	mov.u32 	%r1655, %r1654;
	@%p222 bra 	$L__BB18_11;
	add.s32 	%r18, %r9, %r6;
	setp.lt.s32 	%p223, %r2, %r18;
	mov.b32 	%r1654, 1;
	mov.u32 	%r1655, %r6;
	@%p223 bra 	$L__BB18_11;
	add.s32 	%r19, %r12, %r18;
	setp.lt.s32 	%p224, %r2, %r19;
	mov.b32 	%r1654, 2;
	mov.u32 	%r1655, %r18;
	@%p224 bra 	$L__BB18_11;
	add.s32 	%r20, %r14, %r19;
	setp.lt.s32 	%p225, %r2, %r20;
	mov.b32 	%r1654, 3;
	mov.u32 	%r1655, %r19;
	@%p225 bra 	$L__BB18_11;
	add.s32 	%r21, %r15, %r20;
	setp.lt.s32 	%p226, %r2, %r21;
	mov.b32 	%r1654, 4;
	mov.u32 	%r1655, %r20;
	@%p226 bra 	$L__BB18_11;
	add.s32 	%r22, %r16, %r21;
	setp.lt.s32 	%p227, %r2, %r22;
	mov.b32 	%r1654, 5;
	mov.u32 	%r1655, %r21;
	@%p227 bra 	$L__BB18_11;
	add.s32 	%r1219, %r17, %r22;
	setp.ge.s32 	%p228, %r2, %r1219;
	mov.b32 	%r1662, -1;
	mov.b32 	%r1654, 6;
	mov.u32 	%r1655, %r22;
	mov.u32 	%r1663, %r1662;
	@%p228 bra 	$L__BB18_25;
$L__BB18_11:
	sub.s32 	%r25, %r2, %r1655;
	setp.gt.s32 	%p229, %r1654, 2;
	@%p229 bra 	$L__BB18_15;
	setp.eq.s32 	%p233, %r1654, 0;
	@%p233 bra 	$L__BB18_18;
	setp.eq.s32 	%p234, %r1654, 1;
	@%p234 bra 	$L__BB18_14;
	bra.uni 	$L__BB18_19;
$L__BB18_14:
	div.s32 	%r1658, %r25, %r8;
	mul.lo.s32 	%r1233, %r1658, %r8;
	sub.s32 	%r1234, %r25, %r1233;
	div.s32 	%r1656, %r1234, %r7;
	rem.s32 	%r1657, %r25, %r7;
	add.s32 	%r1660, %r1657, 1;
	mov.u32 	%r1659, %r1656;
	mov.u32 	%r1661, %r1658;
	bra.uni 	$L__BB18_24;
$L__BB18_15:
	setp.gt.s32 	%p230, %r1654, 4;
	@%p230 bra 	$L__BB18_22;
	setp.eq.s32 	%p232, %r1654, 3;
	@%p232 bra 	$L__BB18_17;
	bra.uni 	$L__BB18_20;
$L__BB18_17:
	div.s32 	%r1658, %r25, %r13;
	mul.lo.s32 	%r1228, %r1658, %r13;
	sub.s32 	%r1229, %r25, %r1228;
	div.s32 	%r1657, %r1229, %r4;
	rem.s32 	%r1659, %r25, %r4;
	add.s32 	%r1656, %r1659, 1;
	add.s32 	%r1660, %r1657, 1;
	mov.u32 	%r1661, %r1658;
	bra.uni 	$L__BB18_24;
$L__BB18_18:
	div.s32 	%r1658, %r25, %r5;
	mul.lo.s32 	%r1235, %r1658, %r5;
	sub.s32 	%r1236, %r25, %r1235;
	div.s32 	%r1657, %r1236, %r4;
	rem.s32 	%r1656, %r25, %r4;
	add.s32 	%r1659, %r1656, 1;
	mov.u32 	%r1660, %r1657;
	mov.u32 	%r1661, %r1658;
	bra.uni 	$L__BB18_24;
$L__BB18_19:
	mul.lo.s32 	%r1230, %r11, %r751;
	div.s32 	%r1657, %r25, %r1230;
	mul.lo.s32 	%r1231, %r1657, %r1230;
	sub.s32 	%r1232, %r25, %r1231;
	div.s32 	%r1656, %r1232, %r11;
	rem.s32 	%r1658, %r25, %r11;
	add.s32 	%r1661, %r1658, 1;
	mov.u32 	%r1659, %r1656;
	mov.u32 	%r1660, %r1657;
	bra.uni 	$L__BB18_24;
$L__BB18_20:
	mul.lo.s32 	%r1225, %r11, %r7;
	div.s32 	%r1656, %r25, %r1225;
	mul.lo.s32 	%r1226, %r1656, %r1225;
	sub.s32 	%r1227, %r25, %r1226;
	div.s32 	%r1657, %r1227, %r11;
	rem.s32 	%r1658, %r25, %r11;
	add.s32 	%r1660, %r1657, 1;
	add.s32 	%r1661, %r1658, 1;
	mov.u32 	%r1659, %r1656;
	bra.uni 	$L__BB18_24;
$L__BB18_21:
	mul.lo.s32 	%r1222, %r11, %r4;
	div.s32 	%r1657, %r25, %r1222;
	mul.lo.s32 	%r1223, %r1657, %r1222;
	sub.s32 	%r1224, %r25, %r1223;
	div.s32 	%r1658, %r1224, %r4;
	rem.s32 	%r1659, %r25, %r4;
	add.s32 	%r1656, %r1659, 1;
	add.s32 	%r1661, %r1658, 1;
	mov.u32 	%r1660, %r1657;
	bra.uni 	$L__BB18_24;
$L__BB18_22:
	setp.eq.s32 	%p231, %r1654, 5;
	@%p231 bra 	$L__BB18_21;
	div.s32 	%r1658, %r25, %r13;
	mul.lo.s32 	%r1220, %r1658, %r13;
	sub.s32 	%r1221, %r25, %r1220;
	div.s32 	%r1657, %r1221, %r4;
	rem.s32 	%r1659, %r25, %r4;
	add.s32 	%r1656, %r1659, 1;
	add.s32 	%r1660, %r1657, 1;
	add.s32 	%r1661, %r1658, 1;
$L__BB18_24:
	mad.lo.s32 	%r1237, %r1657, %r751, %r1656;
	mad.lo.s32 	%r1238, %r1658, %r10, %r1237;
	mad.lo.s32 	%r1239, %r1660, %r751, %r1659;
	mad.lo.s32 	%r1240, %r1661, %r10, %r1239;
	min.s32 	%r1662, %r1238, %r1240;
	max.s32 	%r1663, %r1238, %r1240;
$L__BB18_25:
	setp.eq.s32 	%p235, %r1662, %r3;
	selp.b32 	%r69, %r1663, %r1662, %p235;
	ld.global.u64 	%rd208, [dec_paired_vertices];
	add.s64 	%rd210, %rd208, %rd43;
	ld.u32 	%r1241, [%rd210];
	setp.lt.s32 	%p236, %r1241, 0;
	ld.global.u32 	%r1242, [num_Edges];
	setp.ge.s32 	%p237, %r1241, %r1242;
	or.pred  	%p238, %p236, %p237;
	@%p238 bra 	$L__BB18_440;
	setp.lt.s32 	%p239, %r1241, %r6;
	mov.b32 	%r1664, 0;
	mov.u32 	%r1665, %r1664;
	@%p239 bra 	$L__BB18_33;
	add.s32 	%r71, %r9, %r6;
	setp.lt.s32 	%p240, %r1241, %r71;
	mov.b32 	%r1664, 1;
	mov.u32 	%r1665, %r6;
	@%p240 bra 	$L__BB18_33;
	add.s32 	%r72, %r12, %r71;
	setp.lt.s32 	%p241, %r1241, %r72;
	mov.b32 	%r1664, 2;
	mov.u32 	%r1665, %r71;
	@%p241 bra 	$L__BB18_33;
	add.s32 	%r73, %r14, %r72;
	setp.lt.s32 	%p242, %r1241, %r73;
	mov.b32 	%r1664, 3;
	mov.u32 	%r1665, %r72;
	@%p242 bra 	$L__BB18_33;
	add.s32 	%r74, %r15, %r73;
	setp.lt.s32 	%p243, %r1241, %r74;
	mov.b32 	%r1664, 4;
	mov.u32 	%r1665, %r73;
	@%p243 bra 	$L__BB18_33;
	add.s32 	%r75, %r16, %r74;
	setp.lt.s32 	%p244, %r1241, %r75;
	mov.b32 	%r1664, 5;
	mov.u32 	%r1665, %r74;
	@%p244 bra 	$L__BB18_33;
	add.s32 	%r1252, %r17, %r75;
	setp.ge.s32 	%p245, %r1241, %r1252;
	mov.b32 	%r1672, -1;
	mov.b32 	%r1664, 6;
	mov.u32 	%r1665, %r75;
	mov.u32 	%r1673, %r1672;
	@%p245 bra 	$L__BB18_47;
$L__BB18_33:
	sub.s32 	%r78, %r1241, %r1665;
	setp.gt.s32 	%p246, %r1664, 2;
	@%p246 bra 	$L__BB18_37;
	setp.eq.s32 	%p250, %r1664, 0;
	@%p250 bra 	$L__BB18_40;
	setp.eq.s32 	%p251, %r1664, 1;
	@%p251 bra 	$L__BB18_36;
	bra.uni 	$L__BB18_41;
$L__BB18_36:
	div.s32 	%r1668, %r78, %r8;
	mul.lo.s32 	%r1266, %r1668, %r8;
	sub.s32 	%r1267, %r78, %r1266;
	div.s32 	%r1666, %r1267, %r7;
	rem.s32 	%r1667, %r78, %r7;
	add.s32 	%r1670, %r1667, 1;
	mov.u32 	%r1669, %r1666;
	mov.u32 	%r1671, %r1668;
	bra.uni 	$L__BB18_46;
$L__BB18_37:
	setp.gt.s32 	%p247, %r1664, 4;
	@%p247 bra 	$L__BB18_44;
	setp.eq.s32 	%p249, %r1664, 3;
	@%p249 bra 	$L__BB18_39;
	bra.uni 	$L__BB18_42;
$L__BB18_39:
	div.s32 	%r1668, %r78, %r13;
	mul.lo.s32 	%r1261, %r1668, %r13;
	sub.s32 	%r1262, %r78, %r1261;
	div.s32 	%r1667, %r1262, %r4;
	rem.s32 	%r1669, %r78, %r4;
	add.s32 	%r1666, %r1669, 1;
	add.s32 	%r1670, %r1667, 1;
	mov.u32 	%r1671, %r1668;
	bra.uni 	$L__BB18_46;
$L__BB18_40:
	div.s32 	%r1668, %r78, %r5;
	mul.lo.s32 	%r1268, %r1668, %r5;
	sub.s32 	%r1269, %r78, %r1268;
	div.s32 	%r1667, %r1269, %r4;
	rem.s32 	%r1666, %r78, %r4;
	add.s32 	%r1669, %r1666, 1;
	mov.u32 	%r1670, %r1667;
	mov.u32 	%r1671, %r1668;
	bra.uni 	$L__BB18_46;
$L__BB18_41:
	mul.lo.s32 	%r1263, %r11, %r751;
	div.s32 	%r1667, %r78, %r1263;
	mul.lo.s32 	%r1264, %r1667, %r1263;
	sub.s32 	%r1265, %r78, %r1264;
	div.s32 	%r1666, %r1265, %r11;
	rem.s32 	%r1668, %r78, %r11;
	add.s32 	%r1671, %r1668, 1;
	mov.u32 	%r1669, %r1666;
	mov.u32 	%r1670, %r1667;
	bra.uni 	$L__BB18_46;
$L__BB18_42:
	mul.lo.s32 	%r1258, %r11, %r7;
	div.s32 	%r1666, %r78, %r1258;
	mul.lo.s32 	%r1259, %r1666, %r1258;
	sub.s32 	%r1260, %r78, %r1259;
	div.s32 	%r1667, %r1260, %r11;
	rem.s32 	%r1668, %r78, %r11;
	add.s32 	%r1670, %r1667, 1;
	add.s32 	%r1671, %r1668, 1;
	mov.u32 	%r1669, %r1666;
	bra.uni 	$L__BB18_46;
$L__BB18_43:
	mul.lo.s32 	%r1255, %r11, %r4;
	div.s32 	%r1667, %r78, %r1255;
	mul.lo.s32 	%r1256, %r1667, %r1255;
	sub.s32 	%r1257, %r78, %r1256;
	div.s32 	%r1668, %r1257, %r4;
	rem.s32 	%r1669, %r78, %r4;
	add.s32 	%r1666, %r1669, 1;
	add.s32 	%r1671, %r1668, 1;
	mov.u32 	%r1670, %r1667;
	bra.uni 	$L__BB18_46;
$L__BB18_44:
	setp.eq.s32 	%p248, %r1664, 5;
	@%p248 bra 	$L__BB18_43;
	div.s32 	%r1668, %r78, %r13;
	mul.lo.s32 	%r1253, %r1668, %r13;
	sub.s32 	%r1254, %r78, %r1253;
	div.s32 	%r1667, %r1254, %r4;
	rem.s32 	%r1669, %r78, %r4;
	add.s32 	%r1666, %r1669, 1;
	add.s32 	%r1670, %r1667, 1;
	add.s32 	%r1671, %r1668, 1;
$L__BB18_46:
	mad.lo.s32 	%r1270, %r1667, %r751, %r1666;
	mad.lo.s32 	%r1271, %r1668, %r10, %r1270;
	mad.lo.s32 	%r1272, %r1670, %r751, %r1669;
	mad.lo.s32 	%r1273, %r1671, %r10, %r1272;
	max.s32 	%r1672, %r1271, %r1273;
	min.s32 	%r1673, %r1271, %r1273;
$L__BB18_47:
	setp.eq.s32 	%p252, %r3, %r1672;
	selp.b32 	%r122, %r1673, %r1672, %p252;
	ld.global.u64 	%rd211, [decp_data];
	mul.wide.s32 	%rd212, %r69, 8;
	add.s64 	%rd213, %rd211, %rd212;
	ld.f64 	%fd1, [%rd213];
	mul.wide.s32 	%rd214, %r122, 8;
	add.s64 	%rd215, %rd211, %rd214;
	ld.f64 	%fd2, [%rd215];
	setp.gt.f64 	%p253, %fd1, %fd2;
	@%p253 bra 	$L__BB18_49;
	setp.neu.f64 	%p254, %fd1, %fd2;
	setp.le.s32 	%p255, %r69, %r122;
	or.pred  	%p256, %p255, %p254;
	@%p256 bra 	$L__BB18_440;
$L__BB18_49:
	ld.global.u32 	%r123, [edit_type];
	setp.ne.s32 	%p257, %r123, 1;
	@%p257 bra 	$L__BB18_51;
	ld.global.u64 	%rd219, [delta_counter];
	mul.wide.s32 	%rd220, %r69, 4;
	add.s64 	%rd221, %rd219, %rd220;
	ld.u32 	%r1274, [%rd221];
	neg.s32 	%r1275, %r1274;
	cvt.rn.f64.s32 	%fd186, %r1275;
	mov.f64 	%fd187, 0d4000000000000000;
	{
	.reg .b32 %temp; 
	mov.b64 	{%temp, %r1276}, %fd187;
	}
	{
	.reg .b32 %temp; 
	mov.b64 	{%temp, %r1277}, %fd186;
	}
	shr.u32 	%r1278, %r1277, 20;
	and.b32  	%r1279, %r1278, 2047;
	add.s32 	%r1280, %r1279, -1012;
	mov.b64 	%rd222, %fd186;
	shl.b64 	%rd223, %rd222, %r1280;
	setp.eq.s64 	%p258, %rd223, -9223372036854775808;
	{ // callseq 17, 0
	.param .b64 param0;
	st.param.f64 	[param0], %fd186;
	.param .b64 retval0;
	call.uni (retval0), 
	__internal_accurate_pow, 
	(
	param0
	);
	ld.param.f64 	%fd188, [retval0];
	} // callseq 17
	setp.lt.s32 	%p259, %r1276, 0;
	setp.eq.s32 	%p260, %r1274, 0;
	neg.f64 	%fd190, %fd188;
	selp.f64 	%fd191, %fd188, %fd190, %p258;
	selp.f64 	%fd192, %fd191, %fd190, %p259;
	selp.f64 	%fd193, 0dBFF0000000000000, %fd192, %p260;
	ld.global.f64 	%fd194, [bound];
	mul.f64 	%fd299, %fd194, %fd193;
	bra.uni 	$L__BB18_52;
$L__BB18_51:
	ld.global.u64 	%rd216, [input_data];
	add.s64 	%rd218, %rd216, %rd212;
	ld.f64 	%fd182, [%rd218];
	ld.global.f64 	%fd183, [bound];
	sub.f64 	%fd184, %fd182, %fd183;
	sub.f64 	%fd185, %fd184, %fd1;
	mul.f64 	%fd299, %fd185, 0d3FE0000000000000;
$L__BB18_52:
	setp.ne.s32 	%p261, %r123, 0;
	@%p261 bra 	$L__BB18_57;
	ld.global.u64 	%rd228, [d_deltaBuffer];
	add.s64 	%rd230, %rd228, %rd212;
	ld.f64 	%fd195, [%rd230];
	setp.leu.f64 	%p262, %fd299, %fd195;
	@%p262 bra 	$L__BB18_440;
	mov.b64 	%rd3, %fd299;
$L__BB18_55:
	ld.global.u64 	%rd231, [d_deltaBuffer];
	add.s64 	%rd4, %rd231, %rd212;
	ld.f64 	%fd6, [%rd4];
	setp.leu.f64 	%p263, %fd299, %fd6;
	@%p263 bra 	$L__BB18_440;
	mov.b64 	%rd233, %fd6;
	atom.relaxed.cas.b64 	%rd234, [%rd4], %rd233, %rd3;
	mov.b64 	%fd196, %rd234;
	setp.neu.f64 	%p264, %fd6, %fd196;
	@%p264 bra 	$L__BB18_55;
	bra.uni 	$L__BB18_440;
$L__BB18_57:
	ld.global.u64 	%rd225, [d_deltaBuffer];
	add.s64 	%rd227, %rd225, %rd212;
	st.f64 	[%rd227], %fd299;
	bra.uni 	$L__BB18_440;
$L__BB18_58:
	setp.lt.s32 	%p33, %r3, 0;
	ld.global.u32 	%r760, [num_Faces];
	setp.ge.s32 	%p34, %r3, %r760;
	or.pred  	%p35, %p34, %p33;
	@%p35 bra 	$L__BB18_440;
	ld.global.u64 	%rd5, [paired_faces];
	mul.wide.u32 	%rd45, %r3, 4;
	add.s64 	%rd46, %rd5, %rd45;
	ld.u32 	%r761, [%rd46];
	setp.ne.s32 	%p36, %r761, %r2;
	@%p36 bra 	$L__BB18_440;
	ld.param.u32 	%r1640, [_Z10fix_saddleiii_param_2];
	add.s32 	%r124, %r751, -1;
	mul.lo.s32 	%r125, %r124, %r752;
	mul.lo.s32 	%r126, %r125, %r1640;
	add.s32 	%r127, %r752, -1;
	mul.lo.s32 	%r128, %r127, %r751;
	mul.lo.s32 	%r129, %r128, %r1640;
	mul.lo.s32 	%r130, %r751, %r752;
	add.s32 	%r131, %r1640, -1;
	mul.lo.s32 	%r132, %r131, %r130;
	sub.s32 	%r133, %r128, %r127;
	mul.lo.s32 	%r134, %r133, %r1640;
	sub.s32 	%r135, %r129, %r128;
	sub.s32 	%r136, %r126, %r125;
	sub.s32 	%r137, %r134, %r133;
	setp.lt.s32 	%p37, %r2, %r126;
	mov.b32 	%r1674, 0;
	mov.u32 	%r1675, %r1674;
	@%p37 bra 	$L__BB18_67;
	add.s32 	%r138, %r129, %r126;
	setp.lt.s32 	%p38, %r2, %r138;
	mov.b32 	%r1674, 1;
	mov.u32 	%r1675, %r126;
	@%p38 bra 	$L__BB18_67;
	add.s32 	%r139, %r132, %r138;
	setp.lt.s32 	%p39, %r2, %r139;
	mov.b32 	%r1674, 2;
	mov.u32 	%r1675, %r138;
	@%p39 bra 	$L__BB18_67;
	add.s32 	%r140, %r134, %r139;
	setp.lt.s32 	%p40, %r2, %r140;
	mov.b32 	%r1674, 3;
	mov.u32 	%r1675, %r139;
	@%p40 bra 	$L__BB18_67;
	add.s32 	%r141, %r135, %r140;
	setp.lt.s32 	%p41, %r2, %r141;
	mov.b32 	%r1674, 4;
	mov.u32 	%r1675, %r140;
	@%p41 bra 	$L__BB18_67;
	add.s32 	%r142, %r136, %r141;
	setp.lt.s32 	%p42, %r2, %r142;
	mov.b32 	%r1674, 5;
	mov.u32 	%r1675, %r141;
	@%p42 bra 	$L__BB18_67;
	add.s32 	%r770, %r137, %r142;
	setp.ge.s32 	%p43, %r2, %r770;
	mov.b32 	%r187, -1;
	mov.b32 	%r1674, 6;
	mov.u32 	%r1675, %r142;
	mov.u32 	%r188, %r187;
	@%p43 bra 	$L__BB18_81;
$L__BB18_67:
	sub.s32 	%r145, %r2, %r1675;
	setp.gt.s32 	%p44, %r1674, 2;
	@%p44 bra 	$L__BB18_71;
	setp.eq.s32 	%p48, %r1674, 0;
	@%p48 bra 	$L__BB18_74;
	setp.eq.s32 	%p49, %r1674, 1;
	@%p49 bra 	$L__BB18_70;
	bra.uni 	$L__BB18_75;
$L__BB18_70:
	div.s32 	%r1678, %r145, %r128;
	mul.lo.s32 	%r784, %r1678, %r128;
	sub.s32 	%r785, %r145, %r784;
	div.s32 	%r1676, %r785, %r127;
	rem.s32 	%r1677, %r145, %r127;
	add.s32 	%r1680, %r1677, 1;
	mov.u32 	%r1679, %r1676;
	mov.u32 	%r1681, %r1678;
	bra.uni 	$L__BB18_80;
$L__BB18_71:
	setp.gt.s32 	%p45, %r1674, 4;
	@%p45 bra 	$L__BB18_78;
	setp.eq.s32 	%p47, %r1674, 3;
	@%p47 bra 	$L__BB18_73;
	bra.uni 	$L__BB18_76;
$L__BB18_73:
	div.s32 	%r1678, %r145, %r133;
	mul.lo.s32 	%r779, %r1678, %r133;
	sub.s32 	%r780, %r145, %r779;
	div.s32 	%r1677, %r780, %r124;
	rem.s32 	%r1679, %r145, %r124;
	add.s32 	%r1676, %r1679, 1;
	add.s32 	%r1680, %r1677, 1;
	mov.u32 	%r1681, %r1678;
	bra.uni 	$L__BB18_80;
$L__BB18_74:
	div.s32 	%r1678, %r145, %r125;
	mul.lo.s32 	%r786, %r1678, %r125;
	sub.s32 	%r787, %r145, %r786;
	div.s32 	%r1677, %r787, %r124;
	rem.s32 	%r1676, %r145, %r124;
	add.s32 	%r1679, %r1676, 1;
	mov.u32 	%r1680, %r1677;
	mov.u32 	%r1681, %r1678;
	bra.uni 	$L__BB18_80;
$L__BB18_75:
	mul.lo.s32 	%r781, %r131, %r751;
	div.s32 	%r1677, %r145, %r781;
	mul.lo.s32 	%r782, %r1677, %r781;
	sub.s32 	%r783, %r145, %r782;
	div.s32 	%r1676, %r783, %r131;
	rem.s32 	%r1678, %r145, %r131;
	add.s32 	%r1681, %r1678, 1;
	mov.u32 	%r1679, %r1676;
	mov.u32 	%r1680, %r1677;
	bra.uni 	$L__BB18_80;
$L__BB18_76:
	mul.lo.s32 	%r776, %r131, %r127;
	div.s32 	%r1676, %r145, %r776;
	mul.lo.s32 	%r777, %r1676, %r776;
	sub.s32 	%r778, %r145, %r777;
	div.s32 	%r1677, %r778, %r131;
	rem.s32 	%r1678, %r145, %r131;
	add.s32 	%r1680, %r1677, 1;
	add.s32 	%r1681, %r1678, 1;
	mov.u32 	%r1679, %r1676;
	bra.uni 	$L__BB18_80;
$L__BB18_77:
	mul.lo.s32 	%r773, %r131, %r124;
	div.s32 	%r1677, %r145, %r773;
	mul.lo.s32 	%r774, %r1677, %r773;
	sub.s32 	%r775, %r145, %r774;
	div.s32 	%r1678, %r775, %r124;
	rem.s32 	%r1679, %r145, %r124;
	add.s32 	%r1676, %r1679, 1;
	add.s32 	%r1681, %r1678, 1;
	mov.u32 	%r1680, %r1677;
	bra.uni 	$L__BB18_80;
$L__BB18_78:
	setp.eq.s32 	%p46, %r1674, 5;
	@%p46 bra 	$L__BB18_77;
	div.s32 	%r1678, %r145, %r133;
	mul.lo.s32 	%r771, %r1678, %r133;
	sub.s32 	%r772, %r145, %r771;
	div.s32 	%r1677, %r772, %r124;
	rem.s32 	%r1679, %r145, %r124;
	add.s32 	%r1676, %r1679, 1;
	add.s32 	%r1680, %r1677, 1;
	add.s32 	%r1681, %r1678, 1;
$L__BB18_80:
	mad.lo.s32 	%r788, %r1677, %r751, %r1676;
	mad.lo.s32 	%r789, %r1678, %r130, %r788;
	mad.lo.s32 	%r790, %r1680, %r751, %r1679;
	mad.lo.s32 	%r791, %r1681, %r130, %r790;
	max.s32 	%r187, %r789, %r791;
	min.s32 	%r188, %r789, %r791;
$L__BB18_81:
	ld.param.u32 	%r1641, [_Z10fix_saddleiii_param_2];
	mul.lo.s32 	%r792, %r124, %r1641;
	mul.lo.s32 	%r793, %r792, %r127;
	shl.b32 	%r189, %r793, 1;
	setp.ge.s32 	%p50, %r3, %r189;
	@%p50 bra 	$L__BB18_86;
	shr.u32 	%r873, %r3, 1;
	div.s32 	%r190, %r873, %r133;
	mul.lo.s32 	%r874, %r190, %r133;
	sub.s32 	%r875, %r873, %r874;
	div.s32 	%r191, %r875, %r124;
	rem.s32 	%r192, %r873, %r124;
	and.b32  	%r876, %r3, 1;
	setp.eq.b32 	%p62, %r876, 1;
	@%p62 bra 	$L__BB18_84;
	mul.lo.s32 	%r881, %r191, %r751;
	mul.lo.s32 	%r882, %r130, %r190;
	add.s32 	%r883, %r881, %r882;
	add.s32 	%r1684, %r883, %r192;
	add.s32 	%r884, %r882, %r192;
	add.s32 	%r885, %r884, %r881;
	add.s32 	%r1685, %r885, 1;
	add.s32 	%r1686, %r1684, %r751;
	bra.uni 	$L__BB18_85;
$L__BB18_84:
	add.s32 	%r877, %r192, 1;
	mul.lo.s32 	%r878, %r130, %r190;
	mad.lo.s32 	%r879, %r191, %r751, %r878;
	add.s32 	%r880, %r879, %r751;
	add.s32 	%r1684, %r880, %r877;
	add.s32 	%r1685, %r879, %r877;
	add.s32 	%r1686, %r880, %r192;
$L__BB18_85:
	max.s32 	%r886, %r1684, %r1685;
	min.s32 	%r887, %r1684, %r1685;
	max.s32 	%r1696, %r886, %r1686;
	min.s32 	%r888, %r886, %r1686;
	max.s32 	%r1697, %r887, %r888;
	min.s32 	%r1698, %r887, %r888;
	bra.uni 	$L__BB18_110;
$L__BB18_86:
	sub.s32 	%r205, %r3, %r189;
	mul.lo.s32 	%r794, %r751, %r127;
	mul.lo.s32 	%r795, %r794, %r131;
	shl.b32 	%r206, %r795, 1;
	setp.ge.s32 	%p51, %r205, %r206;
	@%p51 bra 	$L__BB18_91;
	shr.u32 	%r861, %r205, 31;
	add.s32 	%r862, %r205, %r861;
	shr.s32 	%r863, %r862, 1;
	mul.lo.s32 	%r864, %r131, %r127;
	div.s32 	%r207, %r863, %r864;
	mul.lo.s32 	%r865, %r207, %r864;
	sub.s32 	%r866, %r863, %r865;
	div.s32 	%r208, %r866, %r131;
	rem.s32 	%r209, %r863, %r131;
	and.b32  	%r867, %r3, 1;
	setp.eq.b32 	%p61, %r867, 1;
	@%p61 bra 	$L__BB18_89;
	mad.lo.s32 	%r869, %r208, %r751, %r207;
	mad.lo.s32 	%r1687, %r130, %r209, %r869;
	add.s32 	%r1688, %r1687, %r751;
	add.s32 	%r1689, %r1688, %r130;
	bra.uni 	$L__BB18_90;
$L__BB18_89:
	mad.lo.s32 	%r868, %r208, %r751, %r207;
	mad.lo.s32 	%r1687, %r130, %r209, %r868;
	add.s32 	%r1688, %r1687, %r130;
	add.s32 	%r1689, %r1688, %r751;
$L__BB18_90:
	max.s32 	%r870, %r1687, %r1688;
	min.s32 	%r871, %r1687, %r1688;
	max.s32 	%r1696, %r870, %r1689;
	min.s32 	%r872, %r870, %r1689;
	max.s32 	%r1697, %r871, %r872;
	min.s32 	%r1698, %r871, %r872;
	bra.uni 	$L__BB18_110;
$L__BB18_91:
	sub.s32 	%r222, %r205, %r206;
	mul.lo.s32 	%r796, %r752, %r124;
	mul.lo.s32 	%r797, %r796, %r131;
	shl.b32 	%r223, %r797, 1;
	setp.ge.s32 	%p52, %r222, %r223;
	@%p52 bra 	$L__BB18_96;
	shr.u32 	%r846, %r222, 31;
	add.s32 	%r847, %r222, %r846;
	shr.s32 	%r848, %r847, 1;
	mul.lo.s32 	%r849, %r131, %r124;
	div.s32 	%r224, %r848, %r849;
	mul.lo.s32 	%r850, %r224, %r849;
	sub.s32 	%r851, %r848, %r850;
	div.s32 	%r225, %r851, %r124;
	rem.s32 	%r226, %r848, %r124;
	and.b32  	%r852, %r3, 1;
	setp.eq.b32 	%p60, %r852, 1;
	@%p60 bra 	$L__BB18_94;
	mad.lo.s32 	%r857, %r224, %r751, %r226;
	mad.lo.s32 	%r1690, %r130, %r225, %r857;
	add.s32 	%r1691, %r1690, 1;
	add.s32 	%r1692, %r1690, %r130;
	bra.uni 	$L__BB18_95;
$L__BB18_94:
	mul.lo.s32 	%r853, %r130, %r225;
	mad.lo.s32 	%r854, %r224, %r751, %r226;
	add.s32 	%r855, %r854, %r853;
	add.s32 	%r1690, %r855, 1;
	add.s32 	%r856, %r853, %r130;
	add.s32 	%r1691, %r854, %r856;
	add.s32 	%r1692, %r1691, 1;
$L__BB18_95:
	max.s32 	%r858, %r1690, %r1691;
	min.s32 	%r859, %r1690, %r1691;
	max.s32 	%r1696, %r858, %r1692;
	min.s32 	%r860, %r858, %r1692;
	max.s32 	%r1697, %r859, %r860;
	min.s32 	%r1698, %r859, %r860;
	bra.uni 	$L__BB18_110;
$L__BB18_96:
	sub.s32 	%r800, %r222, %r223;
	mul.hi.s32 	%r801, %r800, 715827883;
	shr.u32 	%r802, %r801, 31;
	add.s32 	%r803, %r801, %r802;
	div.s32 	%r239, %r803, %r133;
	mul.lo.s32 	%r804, %r239, %r133;
	sub.s32 	%r805, %r803, %r804;
	div.s32 	%r240, %r805, %r124;
	rem.s32 	%r241, %r803, %r124;
	mul.lo.s32 	%r806, %r803, 6;
	sub.s32 	%r799, %r800, %r806;
	setp.gt.s32 	%p53, %r799, 2;
	@%p53 bra 	$L__BB18_101;
	setp.eq.s32 	%p57, %r799, 0;
	@%p57 bra 	$L__BB18_105;
	setp.eq.s32 	%p58, %r799, 1;
	@%p58 bra 	$L__BB18_106;
	setp.eq.s32 	%p59, %r799, 2;
	@%p59 bra 	$L__BB18_100;
	bra.uni 	$L__BB18_109;
$L__BB18_100:
	mul.lo.s32 	%r822, %r240, %r751;
	mul.lo.s32 	%r823, %r130, %r239;
	add.s32 	%r824, %r822, %r823;
	add.s32 	%r825, %r241, %r824;
	add.s32 	%r1693, %r825, 1;
	add.s32 	%r826, %r822, %r751;
	add.s32 	%r1694, %r1693, %r751;
	add.s32 	%r827, %r823, %r130;
	add.s32 	%r828, %r827, %r241;
	add.s32 	%r1695, %r828, %r826;
	bra.uni 	$L__BB18_109;
$L__BB18_101:
	setp.eq.s32 	%p54, %r799, 3;
	@%p54 bra 	$L__BB18_107;
	setp.eq.s32 	%p55, %r799, 4;
	@%p55 bra 	$L__BB18_108;
	setp.eq.s32 	%p56, %r799, 5;
	@%p56 bra 	$L__BB18_104;
	bra.uni 	$L__BB18_109;
$L__BB18_104:
	add.s32 	%r807, %r241, 1;
	mad.lo.s32 	%r808, %r239, %r752, %r240;
	mad.lo.s32 	%r1693, %r808, %r751, %r807;
	mad.lo.s32 	%r809, %r751, %r240, %r751;
	mad.lo.s32 	%r810, %r130, %r239, %r130;
	add.s32 	%r811, %r810, %r241;
	add.s32 	%r1694, %r811, %r809;
	add.s32 	%r812, %r809, %r810;
	add.s32 	%r1695, %r812, %r807;
	bra.uni 	$L__BB18_109;
$L__BB18_105:
	mul.lo.s32 	%r835, %r240, %r751;
	mul.lo.s32 	%r836, %r130, %r239;
	add.s32 	%r837, %r835, %r836;
	add.s32 	%r1693, %r837, %r241;
	add.s32 	%r838, %r836, %r241;
	add.s32 	%r839, %r838, %r835;
	add.s32 	%r1694, %r839, 1;
	mad.lo.s32 	%r840, %r752, %r239, %r752;
	add.s32 	%r841, %r240, %r840;
	mad.lo.s32 	%r842, %r751, %r841, %r751;
	add.s32 	%r1695, %r842, %r241;
	bra.uni 	$L__BB18_109;
$L__BB18_106:
	mul.lo.s32 	%r829, %r240, %r751;
	mul.lo.s32 	%r830, %r130, %r239;
	add.s32 	%r831, %r830, %r241;
	add.s32 	%r832, %r831, %r829;
	add.s32 	%r1693, %r832, 1;
	add.s32 	%r833, %r829, %r751;
	add.s32 	%r834, %r833, %r241;
	add.s32 	%r1694, %r834, %r830;
	add.s32 	%r1695, %r1694, %r130;
	bra.uni 	$L__BB18_109;
$L__BB18_107:
	mad.lo.s32 	%r820, %r240, %r751, %r241;
	mad.lo.s32 	%r821, %r130, %r239, %r820;
	add.s32 	%r1693, %r821, 1;
	add.s32 	%r1694, %r821, %r130;
	add.s32 	%r1695, %r1694, %r751;
	bra.uni 	$L__BB18_109;
$L__BB18_108:
	mul.lo.s32 	%r813, %r240, %r751;
	add.s32 	%r814, %r241, %r813;
	mul.lo.s32 	%r815, %r130, %r239;
	add.s32 	%r816, %r814, %r815;
	add.s32 	%r1693, %r816, 1;
	add.s32 	%r817, %r815, %r130;
	add.s32 	%r1694, %r1693, %r130;
	add.s32 	%r818, %r813, %r751;
	add.s32 	%r819, %r817, %r241;
	add.s32 	%r1695, %r819, %r818;
$L__BB18_109:
	max.s32 	%r843, %r1693, %r1694;
	min.s32 	%r844, %r1693, %r1694;
	max.s32 	%r1696, %r843, %r1695;
	min.s32 	%r845, %r843, %r1695;
	max.s32 	%r1697, %r844, %r845;
	min.s32 	%r1698, %r844, %r845;
$L__BB18_110:
	setp.ne.s32 	%p64, %r1696, %r187;
	setp.ne.s32 	%p65, %r1696, %r188;
	setp.ne.s32 	%p66, %r1697, %r187;
	setp.ne.s32 	%p67, %r1697, %r188;
	selp.b32 	%r889, %r1697, %r1698, %p67;
	selp.b32 	%r890, %r889, %r1698, %p66;
	selp.b32 	%r891, %r1696, %r890, %p65;
	selp.b32 	%r269, %r891, %r890, %p64;
	ld.global.u64 	%rd6, [decp_data];
	mul.wide.s32 	%rd47, %r187, 8;
	add.s64 	%rd48, %rd6, %rd47;
	ld.f64 	%fd7, [%rd48];
	mul.wide.s32 	%rd49, %r269, 8;
	add.s64 	%rd50, %rd6, %rd49;
	ld.f64 	%fd8, [%rd50];
	setp.gt.f64 	%p68, %fd7, %fd8;
	setp.neu.f64 	%p69, %fd7, %fd8;
	max.s32 	%r892, %r187, %r269;
	selp.b32 	%r893, %r269, %r892, %p69;
	selp.b32 	%r270, %r187, %r893, %p68;
	mul.wide.s32 	%rd51, %r188, 8;
	add.s64 	%rd52, %rd6, %rd51;
	ld.f64 	%fd9, [%rd52];
	setp.gt.f64 	%p70, %fd9, %fd8;
	setp.neu.f64 	%p71, %fd9, %fd8;
	max.s32 	%r894, %r188, %r269;
	selp.b32 	%r895, %r269, %r894, %p71;
	selp.b32 	%r271, %r188, %r895, %p70;
	mov.pred 	%p2, -1;
	@%p68 bra 	$L__BB18_112;
	setp.eq.f64 	%p72, %fd7, %fd8;
	setp.gt.s32 	%p73, %r187, %r269;
	and.pred  	%p2, %p73, %p72;
$L__BB18_112:
	setp.gt.f64 	%p75, %fd9, %fd8;
	mov.pred 	%p476, -1;
	@%p75 bra 	$L__BB18_114;
	setp.eq.f64 	%p76, %fd9, %fd8;
	setp.gt.s32 	%p77, %r188, %r269;
	and.pred  	%p476, %p77, %p76;
$L__BB18_114:
	ld.global.u64 	%rd7, [input_data];
	add.s64 	%rd54, %rd7, %rd47;
	ld.f64 	%fd10, [%rd54];
	add.s64 	%rd56, %rd7, %rd49;
	ld.f64 	%fd11, [%rd56];
	setp.gt.f64 	%p79, %fd10, %fd11;
	mov.pred 	%p6, -1;
	@%p79 bra 	$L__BB18_116;
	setp.eq.f64 	%p80, %fd10, %fd11;
	setp.gt.s32 	%p81, %r187, %r269;
	and.pred  	%p6, %p81, %p80;
$L__BB18_116:
	add.s64 	%rd58, %rd7, %rd51;
	ld.f64 	%fd12, [%rd58];
	setp.gt.f64 	%p83, %fd12, %fd11;
	mov.pred 	%p478, -1;
	@%p83 bra 	$L__BB18_118;
	setp.eq.f64 	%p84, %fd12, %fd11;
	setp.gt.s32 	%p85, %r188, %r269;
	and.pred  	%p478, %p85, %p84;
$L__BB18_118:
	and.pred  	%p86, %p2, %p476;
	not.pred 	%p87, %p86;
	@%p87 bra 	$L__BB18_128;
	ld.global.u64 	%rd176, [dec_paired_faces];
	add.s64 	%rd178, %rd176, %rd45;
	ld.u32 	%r1199, [%rd178];
	ld.global.u64 	%rd179, [dec_paired_edges];
	add.s64 	%rd181, %rd179, %rd40;
	ld.u32 	%r1200, [%rd181];
	mul.wide.s32 	%rd182, %r1199, 4;
	add.s64 	%rd183, %rd179, %rd182;
	ld.u32 	%r1201, [%rd183];
	st.local.v2.u32 	[%rd1], {%r2, %r1199};
	st.local.v2.u32 	[%rd1+8], {%r1200, %r3};
	st.local.u32 	[%rd1+16], %r1201;
	mov.u64 	%rd184, $str$6;
	cvta.global.u64 	%rd185, %rd184;
	{ // callseq 15, 0
	.param .b64 param0;
	st.param.b64 	[param0], %rd185;
	.param .b64 param1;
	st.param.b64 	[param1], %rd36;
	.param .b32 retval0;
	call.uni (retval0), 
	vprintf, 
	(
	param0, 
	param1
	);
	ld.param.b32 	%r1202, [retval0];
	} // callseq 15
	ld.global.u32 	%r272, [edit_type];
	setp.ne.s32 	%p214, %r272, 1;
	@%p214 bra 	$L__BB18_121;
	ld.global.u64 	%rd192, [delta_counter];
	mul.wide.s32 	%rd193, %r269, 4;
	add.s64 	%rd194, %rd192, %rd193;
	ld.u32 	%r1204, [%rd194];
	neg.s32 	%r1205, %r1204;
	cvt.rn.f64.s32 	%fd171, %r1205;
	mov.f64 	%fd172, 0d4000000000000000;
	{
	.reg .b32 %temp; 
	mov.b64 	{%temp, %r1206}, %fd172;
	}
	{
	.reg .b32 %temp; 
	mov.b64 	{%temp, %r1207}, %fd171;
	}
	shr.u32 	%r1208, %r1207, 20;
	and.b32  	%r1209, %r1208, 2047;
	add.s32 	%r1210, %r1209, -1012;
	mov.b64 	%rd195, %fd171;
	shl.b64 	%rd196, %rd195, %r1210;
	setp.eq.s64 	%p215, %rd196, -9223372036854775808;
	{ // callseq 16, 0
	.param .b64 param0;
	st.param.f64 	[param0], %fd171;
	.param .b64 retval0;
	call.uni (retval0), 
	__internal_accurate_pow, 
	(
	param0
	);
	ld.param.f64 	%fd173, [retval0];
	} // callseq 16
	setp.lt.s32 	%p216, %r1206, 0;
	setp.eq.s32 	%p217, %r1204, 0;
	neg.f64 	%fd175, %fd173;
	selp.f64 	%fd176, %fd173, %fd175, %p215;
	selp.f64 	%fd177, %fd176, %fd175, %p216;
	selp.f64 	%fd178, 0dBFF0000000000000, %fd177, %p217;
	ld.global.f64 	%fd179, [bound];
	mul.f64 	%fd300, %fd179, %fd178;
	bra.uni 	$L__BB18_122;
$L__BB18_121:
	ld.global.u64 	%rd187, [input_data];
	add.s64 	%rd189, %rd187, %rd49;
	ld.f64 	%fd166, [%rd189];
	ld.global.f64 	%fd167, [bound];
	sub.f64 	%fd168, %fd166, %fd167;
	ld.global.u64 	%rd190, [decp_data];
	add.s64 	%rd191, %rd190, %rd49;
	ld.f64 	%fd169, [%rd191];
	sub.f64 	%fd170, %fd168, %fd169;
	mul.f64 	%fd300, %fd170, 0d3FE0000000000000;
$L__BB18_122:
	setp.ne.s32 	%p218, %r272, 0;
	@%p218 bra 	$L__BB18_127;
	ld.global.u64 	%rd201, [d_deltaBuffer];
	add.s64 	%rd203, %rd201, %rd49;
	ld.f64 	%fd180, [%rd203];
	setp.leu.f64 	%p219, %fd300, %fd180;
	@%p219 bra 	$L__BB18_440;
	mov.b64 	%rd8, %fd300;
$L__BB18_125:
	ld.global.u64 	%rd204, [d_deltaBuffer];
	add.s64 	%rd9, %rd204, %rd49;
	ld.f64 	%fd16, [%rd9];
	setp.leu.f64 	%p220, %fd300, %fd16;
	@%p220 bra 	$L__BB18_440;
	mov.b64 	%rd206, %fd16;
	atom.relaxed.cas.b64 	%rd207, [%rd9], %rd206, %rd8;
	mov.b64 	%fd181, %rd207;
	setp.neu.f64 	%p221, %fd16, %fd181;
	@%p221 bra 	$L__BB18_125;
	bra.uni 	$L__BB18_440;
$L__BB18_127:
	ld.global.u64 	%rd198, [d_deltaBuffer];
	add.s64 	%rd200, %rd198, %rd49;
	st.f64 	[%rd200], %fd300;
	bra.uni 	$L__BB18_440;
$L__BB18_128:
	and.pred  	%p88, %p6, %p478;
	not.pred 	%p89, %p88;
	@%p89 bra 	$L__BB18_138;
	ld.global.u32 	%r273, [edit_type];
	setp.ne.s32 	%p206, %r273, 1;
	@%p206 bra 	$L__BB18_131;
	ld.global.u64 	%rd160, [delta_counter];
	mul.wide.s32 	%rd161, %r269, 4;
	add.s64 	%rd162, %rd160, %rd161;
	ld.u32 	%r1192, [%rd162];
	neg.s32 	%r1193, %r1192;
	cvt.rn.f64.s32 	%fd155, %r1193;
	mov.f64 	%fd156, 0d4000000000000000;
	{
	.reg .b32 %temp; 
	mov.b64 	{%temp, %r1194}, %fd156;
	}
	{
	.reg .b32 %temp; 
	mov.b64 	{%temp, %r1195}, %fd155;
	}
	shr.u32 	%r1196, %r1195, 20;
	and.b32  	%r1197, %r1196, 2047;
	add.s32 	%r1198, %r1197, -1012;
	mov.b64 	%rd163, %fd155;
	shl.b64 	%rd164, %rd163, %r1198;
	setp.eq.s64 	%p207, %rd164, -9223372036854775808;
	{ // callseq 14, 0
	.param .b64 param0;
	st.param.f64 	[param0], %fd155;
	.param .b64 retval0;
	call.uni (retval0), 
	__internal_accurate_pow, 
	(
	param0
	);
	ld.param.f64 	%fd157, [retval0];
	} // callseq 14
	setp.lt.s32 	%p208, %r1194, 0;
	setp.eq.s32 	%p209, %r1192, 0;
	neg.f64 	%fd159, %fd157;
	selp.f64 	%fd160, %fd157, %fd159, %p207;
	selp.f64 	%fd161, %fd160, %fd159, %p208;
	selp.f64 	%fd162, 0dBFF0000000000000, %fd161, %p209;
	ld.global.f64 	%fd163, [bound];
	mul.f64 	%fd301, %fd163, %fd162;
	bra.uni 	$L__BB18_132;
$L__BB18_131:
	ld.global.f64 	%fd152, [bound];
	sub.f64 	%fd153, %fd11, %fd152;
	sub.f64 	%fd154, %fd153, %fd8;
	mul.f64 	%fd301, %fd154, 0d3FE0000000000000;
$L__BB18_132:
	setp.ne.s32 	%p210, %r273, 0;
	@%p210 bra 	$L__BB18_137;
	ld.global.u64 	%rd169, [d_deltaBuffer];
	add.s64 	%rd171, %rd169, %rd49;
	ld.f64 	%fd164, [%rd171];
	setp.leu.f64 	%p211, %fd301, %fd164;
	@%p211 bra 	$L__BB18_440;
	mov.b64 	%rd10, %fd301;
$L__BB18_135:
	ld.global.u64 	%rd172, [d_deltaBuffer];
	add.s64 	%rd11, %rd172, %rd49;
	ld.f64 	%fd20, [%rd11];
	setp.leu.f64 	%p212, %fd301, %fd20;
	@%p212 bra 	$L__BB18_440;
	mov.b64 	%rd174, %fd20;
	atom.relaxed.cas.b64 	%rd175, [%rd11], %rd174, %rd10;
	mov.b64 	%fd165, %rd175;
	setp.neu.f64 	%p213, %fd20, %fd165;
	@%p213 bra 	$L__BB18_135;
	bra.uni 	$L__BB18_440;
$L__BB18_137:
	ld.global.u64 	%rd166, [d_deltaBuffer];
	add.s64 	%rd168, %rd166, %rd49;
	st.f64 	[%rd168], %fd301;
	bra.uni 	$L__BB18_440;
$L__BB18_138:
	ld.global.u64 	%rd59, [dec_paired_faces];
	add.s64 	%rd61, %rd59, %rd45;
	ld.u32 	%r274, [%rd61];
	setp.eq.s32 	%p90, %r274, -1;
	@%p90 bra 	$L__BB18_269;
	ld.global.u64 	%rd62, [dec_paired_edges];
	mul.wide.s32 	%rd63, %r274, 4;
	add.s64 	%rd64, %rd62, %rd63;
	ld.u32 	%r896, [%rd64];
	setp.ne.s32 	%p91, %r896, %r3;
	@%p91 bra 	$L__BB18_269;
	setp.lt.s32 	%p92, %r274, %r126;
	mov.b32 	%r1699, 0;
	mov.u32 	%r1700, %r1699;
	@%p92 bra 	$L__BB18_147;
	add.s32 	%r275, %r129, %r126;
	setp.lt.s32 	%p93, %r274, %r275;
	mov.b32 	%r1699, 1;
	mov.u32 	%r1700, %r126;
	@%p93 bra 	$L__BB18_147;
	add.s32 	%r276, %r132, %r275;
	setp.lt.s32 	%p94, %r274, %r276;
	mov.b32 	%r1699, 2;
	mov.u32 	%r1700, %r275;
	@%p94 bra 	$L__BB18_147;
	add.s32 	%r277, %r134, %r276;
	setp.lt.s32 	%p95, %r274, %r277;
	mov.b32 	%r1699, 3;
	mov.u32 	%r1700, %r276;
	@%p95 bra 	$L__BB18_147;
	add.s32 	%r278, %r135, %r277;
	setp.lt.s32 	%p96, %r274, %r278;
	mov.b32 	%r1699, 4;
	mov.u32 	%r1700, %r277;
	@%p96 bra 	$L__BB18_147;
	add.s32 	%r279, %r136, %r278;
	setp.lt.s32 	%p97, %r274, %r279;
	mov.b32 	%r1699, 5;
	mov.u32 	%r1700, %r278;
	@%p97 bra 	$L__BB18_147;
	add.s32 	%r905, %r137, %r279;
	setp.ge.s32 	%p98, %r274, %r905;
	mov.b32 	%r1707, -1;
	mov.b32 	%r1699, 6;
	mov.u32 	%r1700, %r279;
	mov.u32 	%r1708, %r1707;
	@%p98 bra 	$L__BB18_161;
$L__BB18_147:
	sub.s32 	%r282, %r274, %r1700;
	setp.gt.s32 	%p99, %r1699, 2;
	@%p99 bra 	$L__BB18_151;
	setp.eq.s32 	%p103, %r1699, 0;
	@%p103 bra 	$L__BB18_154;
	setp.eq.s32 	%p104, %r1699, 1;
	@%p104 bra 	$L__BB18_150;
	bra.uni 	$L__BB18_155;
$L__BB18_150:
	div.s32 	%r1703, %r282, %r128;
	mul.lo.s32 	%r919, %r1703, %r128;
	sub.s32 	%r920, %r282, %r919;
	div.s32 	%r1701, %r920, %r127;
	rem.s32 	%r1702, %r282, %r127;
	add.s32 	%r1705, %r1702, 1;
	mov.u32 	%r1704, %r1701;
	mov.u32 	%r1706, %r1703;
	bra.uni 	$L__BB18_160;
$L__BB18_151:
	setp.gt.s32 	%p100, %r1699, 4;
	@%p100 bra 	$L__BB18_158;
	setp.eq.s32 	%p102, %r1699, 3;
	@%p102 bra 	$L__BB18_153;
	bra.uni 	$L__BB18_156;
$L__BB18_153:
	div.s32 	%r1703, %r282, %r133;
	mul.lo.s32 	%r914, %r1703, %r133;
	sub.s32 	%r915, %r282, %r914;
	div.s32 	%r1702, %r915, %r124;
	rem.s32 	%r1704, %r282, %r124;
	add.s32 	%r1701, %r1704, 1;
	add.s32 	%r1705, %r1702, 1;
	mov.u32 	%r1706, %r1703;
	bra.uni 	$L__BB18_160;
$L__BB18_154:
	div.s32 	%r1703, %r282, %r125;
	mul.lo.s32 	%r921, %r1703, %r125;
	sub.s32 	%r922, %r282, %r921;
	div.s32 	%r1702, %r922, %r124;
	rem.s32 	%r1701, %r282, %r124;
	add.s32 	%r1704, %r1701, 1;
	mov.u32 	%r1705, %r1702;
	mov.u32 	%r1706, %r1703;
	bra.uni 	$L__BB18_160;
$L__BB18_155:
	mul.lo.s32 	%r916, %r131, %r751;
	div.s32 	%r1702, %r282, %r916;
	mul.lo.s32 	%r917, %r1702, %r916;
	sub.s32 	%r918, %r282, %r917;
	div.s32 	%r1701, %r918, %r131;
	rem.s32 	%r1703, %r282, %r131;
	add.s32 	%r1706, %r1703, 1;
	mov.u32 	%r1704, %r1701;
	mov.u32 	%r1705, %r1702;
	bra.uni 	$L__BB18_160;
$L__BB18_156:
	mul.lo.s32 	%r911, %r131, %r127;
	div.s32 	%r1701, %r282, %r911;
	mul.lo.s32 	%r912, %r1701, %r911;
	sub.s32 	%r913, %r282, %r912;
	div.s32 	%r1702, %r913, %r131;
	rem.s32 	%r1703, %r282, %r131;
	add.s32 	%r1705, %r1702, 1;
	add.s32 	%r1706, %r1703, 1;
	mov.u32 	%r1704, %r1701;
	bra.uni 	$L__BB18_160;
$L__BB18_157:
	mul.lo.s32 	%r908, %r131, %r124;
	div.s32 	%r1702, %r282, %r908;
	mul.lo.s32 	%r909, %r1702, %r908;
	sub.s32 	%r910, %r282, %r909;
	div.s32 	%r1703, %r910, %r124;
	rem.s32 	%r1704, %r282, %r124;
	add.s32 	%r1701, %r1704, 1;
	add.s32 	%r1706, %r1703, 1;
	mov.u32 	%r1705, %r1702;
	bra.uni 	$L__BB18_160;
$L__BB18_158:
	setp.eq.s32 	%p101, %r1699, 5;
	@%p101 bra 	$L__BB18_157;
	div.s32 	%r1703, %r282, %r133;
	mul.lo.s32 	%r906, %r1703, %r133;
	sub.s32 	%r907, %r282, %r906;
	div.s32 	%r1702, %r907, %r124;
	rem.s32 	%r1704, %r282, %r124;
	add.s32 	%r1701, %r1704, 1;
	add.s32 	%r1705, %r1702, 1;
	add.s32 	%r1706, %r1703, 1;
$L__BB18_160:
	mad.lo.s32 	%r923, %r1702, %r751, %r1701;
	mad.lo.s32 	%r924, %r1703, %r130, %r923;
	mad.lo.s32 	%r925, %r1705, %r751, %r1704;
	mad.lo.s32 	%r926, %r1706, %r130, %r925;
	max.s32 	%r1707, %r924, %r926;
	min.s32 	%r1708, %r924, %r926;
$L__BB18_161:
	setp.ne.s32 	%p105, %r1707, %r187;
	setp.ne.s32 	%p106, %r1707, %r188;
	selp.b32 	%r927, %r1707, %r1708, %p106;
	selp.b32 	%r326, %r927, %r1708, %p105;
	ld.global.u32 	%r327, [edit_type];
	setp.ne.s32 	%p107, %r327, 1;
	@%p107 bra 	$L__BB18_163;
	ld.global.u64 	%rd68, [delta_counter];
	mul.wide.s32 	%rd69, %r326, 4;
	add.s64 	%rd70, %rd68, %rd69;
	ld.u32 	%r928, [%rd70];
	neg.s32 	%r929, %r928;
	cvt.rn.f64.s32 	%fd84, %r929;
	mov.f64 	%fd85, 0d4000000000000000;
	{
	.reg .b32 %temp; 
	mov.b64 	{%temp, %r930}, %fd85;
	}
	{
	.reg .b32 %temp; 
	mov.b64 	{%temp, %r931}, %fd84;
	}
	shr.u32 	%r932, %r931, 20;
	and.b32  	%r933, %r932, 2047;
	add.s32 	%r934, %r933, -1012;
	mov.b64 	%rd71, %fd84;
	shl.b64 	%rd72, %rd71, %r934;
	setp.eq.s64 	%p108, %rd72, -9223372036854775808;
	{ // callseq 9, 0
	.param .b64 param0;
	st.param.f64 	[param0], %fd84;
	.param .b64 retval0;
	call.uni (retval0), 
	__internal_accurate_pow, 
	(
	param0
	);
	ld.param.f64 	%fd86, [retval0];
	} // callseq 9
	setp.lt.s32 	%p109, %r930, 0;
	setp.eq.s32 	%p110, %r928, 0;
	neg.f64 	%fd88, %fd86;
	selp.f64 	%fd89, %fd86, %fd88, %p108;
	selp.f64 	%fd90, %fd89, %fd88, %p109;
	selp.f64 	%fd91, 0dBFF0000000000000, %fd90, %p110;
	ld.global.f64 	%fd25, [bound];
	mul.f64 	%fd303, %fd25, %fd91;
	bra.uni 	$L__BB18_164;
$L__BB18_163:
	mul.wide.s32 	%rd65, %r326, 8;
	add.s64 	%rd66, %rd7, %rd65;
	ld.f64 	%fd80, [%rd66];
	ld.global.f64 	%fd25, [bound];
	sub.f64 	%fd81, %fd80, %fd25;
	add.s64 	%rd67, %rd6, %rd65;
	ld.f64 	%fd82, [%rd67];
	sub.f64 	%fd83, %fd81, %fd82;
	mul.f64 	%fd303, %fd83, 0d3FE0000000000000;
$L__BB18_164:
	setp.lt.s32 	%p111, %r274, %r126;
	mov.b32 	%r1709, 0;
	mov.u32 	%r1710, %r1709;
	@%p111 bra 	$L__BB18_171;
	add.s32 	%r328, %r129, %r126;
	setp.lt.s32 	%p112, %r274, %r328;
	mov.b32 	%r1709, 1;
	mov.u32 	%r1710, %r126;
	@%p112 bra 	$L__BB18_171;
	add.s32 	%r329, %r132, %r328;
	setp.lt.s32 	%p113, %r274, %r329;
	mov.b32 	%r1709, 2;
	mov.u32 	%r1710, %r328;
	@%p113 bra 	$L__BB18_171;
	add.s32 	%r330, %r134, %r329;
	setp.lt.s32 	%p114, %r274, %r330;
	mov.b32 	%r1709, 3;
	mov.u32 	%r1710, %r329;
	@%p114 bra 	$L__BB18_171;
	add.s32 	%r331, %r135, %r330;
	setp.lt.s32 	%p115, %r274, %r331;
	mov.b32 	%r1709, 4;
	mov.u32 	%r1710, %r330;
	@%p115 bra 	$L__BB18_171;
	add.s32 	%r332, %r136, %r331;
	setp.lt.s32 	%p116, %r274, %r332;
	mov.b32 	%r1709, 5;
	mov.u32 	%r1710, %r331;
	@%p116 bra 	$L__BB18_171;
	add.s32 	%r943, %r137, %r332;
	setp.ge.s32 	%p117, %r274, %r943;
	mov.b32 	%r1717, -1;
	mov.b32 	%r1709, 6;
	mov.u32 	%r1710, %r332;
	mov.u32 	%r1718, %r1717;
	@%p117 bra 	$L__BB18_185;
$L__BB18_171:
	sub.s32 	%r335, %r274, %r1710;
	setp.gt.s32 	%p118, %r1709, 2;
	@%p118 bra 	$L__BB18_175;
	setp.eq.s32 	%p122, %r1709, 0;
	@%p122 bra 	$L__BB18_178;
	setp.eq.s32 	%p123, %r1709, 1;
	@%p123 bra 	$L__BB18_174;
	bra.uni 	$L__BB18_179;
$L__BB18_174:
	div.s32 	%r1713, %r335, %r128;
	mul.lo.s32 	%r957, %r1713, %r128;
	sub.s32 	%r958, %r335, %r957;
	div.s32 	%r1711, %r958, %r127;
	rem.s32 	%r1712, %r335, %r127;
	add.s32 	%r1715, %r1712, 1;
	mov.u32 	%r1714, %r1711;
	mov.u32 	%r1716, %r1713;
	bra.uni 	$L__BB18_184;
$L__BB18_175:
	setp.gt.s32 	%p119, %r1709, 4;
	@%p119 bra 	$L__BB18_182;
	setp.eq.s32 	%p121, %r1709, 3;
	@%p121 bra 	$L__BB18_177;
	bra.uni 	$L__BB18_180;
$L__BB18_177:
	div.s32 	%r1713, %r335, %r133;
	mul.lo.s32 	%r952, %r1713, %r133;
	sub.s32 	%r953, %r335, %r952;
	div.s32 	%r1712, %r953, %r124;
	rem.s32 	%r1714, %r335, %r124;
	add.s32 	%r1711, %r1714, 1;
	add.s32 	%r1715, %r1712, 1;
	mov.u32 	%r1716, %r1713;
	bra.uni 	$L__BB18_184;
$L__BB18_178:
	div.s32 	%r1713, %r335, %r125;
	mul.lo.s32 	%r959, %r1713, %r125;
	sub.s32 	%r960, %r335, %r959;
	div.s32 	%r1712, %r960, %r124;
	rem.s32 	%r1711, %r335, %r124;
	add.s32 	%r1714, %r1711, 1;
	mov.u32 	%r1715, %r1712;
	mov.u32 	%r1716, %r1713;
	bra.uni 	$L__BB18_184;
$L__BB18_179:
	mul.lo.s32 	%r954, %r131, %r751;
	div.s32 	%r1712, %r335, %r954;
	mul.lo.s32 	%r955, %r1712, %r954;
	sub.s32 	%r956, %r335, %r955;
	div.s32 	%r1711, %r956, %r131;
	rem.s32 	%r1713, %r335, %r131;
	add.s32 	%r1716, %r1713, 1;
	mov.u32 	%r1714, %r1711;
	mov.u32 	%r1715, %r1712;
	bra.uni 	$L__BB18_184;
$L__BB18_180:
	mul.lo.s32 	%r949, %r131, %r127;
	div.s32 	%r1711, %r335, %r949;
	mul.lo.s32 	%r950, %r1711, %r949;
	sub.s32 	%r951, %r335, %r950;
	div.s32 	%r1712, %r951, %r131;
	rem.s32 	%r1713, %r335, %r131;
	add.s32 	%r1715, %r1712, 1;
	add.s32 	%r1716, %r1713, 1;
	mov.u32 	%r1714, %r1711;
	bra.uni 	$L__BB18_184;
$L__BB18_181:
	mul.lo.s32 	%r946, %r131, %r124;
	div.s32 	%r1712, %r335, %r946;
	mul.lo.s32 	%r947, %r1712, %r946;
	sub.s32 	%r948, %r335, %r947;
	div.s32 	%r1713, %r948, %r124;
	rem.s32 	%r1714, %r335, %r124;
	add.s32 	%r1711, %r1714, 1;
	add.s32 	%r1716, %r1713, 1;
	mov.u32 	%r1715, %r1712;
	bra.uni 	$L__BB18_184;
$L__BB18_182:
	setp.eq.s32 	%p120, %r1709, 5;
	@%p120 bra 	$L__BB18_181;
	div.s32 	%r1713, %r335, %r133;
	mul.lo.s32 	%r944, %r1713, %r133;
	sub.s32 	%r945, %r335, %r944;
	div.s32 	%r1712, %r945, %r124;
	rem.s32 	%r1714, %r335, %r124;
	add.s32 	%r1711, %r1714, 1;
	add.s32 	%r1715, %r1712, 1;
	add.s32 	%r1716, %r1713, 1;
$L__BB18_184:
	mad.lo.s32 	%r961, %r1712, %r751, %r1711;
	mad.lo.s32 	%r962, %r1713, %r130, %r961;
	mad.lo.s32 	%r963, %r1715, %r751, %r1714;
	mad.lo.s32 	%r964, %r1716, %r130, %r963;
	max.s32 	%r1717, %r962, %r964;
	min.s32 	%r1718, %r962, %r964;
$L__BB18_185:
	setp.ge.s32 	%p124, %r3, %r189;
	@%p124 bra 	$L__BB18_190;
	shr.u32 	%r1044, %r3, 1;
	div.s32 	%r379, %r1044, %r133;
	mul.lo.s32 	%r1045, %r379, %r133;
	sub.s32 	%r1046, %r1044, %r1045;
	div.s32 	%r380, %r1046, %r124;
	rem.s32 	%r381, %r1044, %r124;
	and.b32  	%r1047, %r3, 1;
	setp.eq.b32 	%p136, %r1047, 1;
	@%p136 bra 	$L__BB18_188;
	mul.lo.s32 	%r1052, %r380, %r751;
	mul.lo.s32 	%r1053, %r130, %r379;
	add.s32 	%r1054, %r1052, %r1053;
	add.s32 	%r1719, %r1054, %r381;
	add.s32 	%r1055, %r1053, %r381;
	add.s32 	%r1056, %r1055, %r1052;
	add.s32 	%r1720, %r1056, 1;
	add.s32 	%r1721, %r1719, %r751;
	bra.uni 	$L__BB18_189;
$L__BB18_188:
	add.s32 	%r1048, %r381, 1;
	mul.lo.s32 	%r1049, %r130, %r379;
	mad.lo.s32 	%r1050, %r380, %r751, %r1049;
	add.s32 	%r1051, %r1050, %r751;
	add.s32 	%r1719, %r1051, %r1048;
	add.s32 	%r1720, %r1050, %r1048;
	add.s32 	%r1721, %r1051, %r381;
$L__BB18_189:
	max.s32 	%r1057, %r1719, %r1720;
	min.s32 	%r1058, %r1719, %r1720;
	max.s32 	%r1731, %r1057, %r1721;
	min.s32 	%r1059, %r1057, %r1721;
	max.s32 	%r1732, %r1058, %r1059;
	min.s32 	%r1733, %r1058, %r1059;
	bra.uni 	$L__BB18_214;
$L__BB18_190:
	sub.s32 	%r394, %r3, %r189;
	mul.lo.s32 	%r965, %r751, %r127;
	mul.lo.s32 	%r966, %r965, %r131;
	shl.b32 	%r395, %r966, 1;
	setp.ge.s32 	%p125, %r394, %r395;
	@%p125 bra 	$L__BB18_195;
	shr.u32 	%r1032, %r394, 31;
	add.s32 	%r1033, %r394, %r1032;
	shr.s32 	%r1034, %r1033, 1;
	mul.lo.s32 	%r1035, %r131, %r127;
	div.s32 	%r396, %r1034, %r1035;
	mul.lo.s32 	%r1036, %r396, %r1035;
	sub.s32 	%r1037, %r1034, %r1036;
	div.s32 	%r397, %r1037, %r131;
	rem.s32 	%r398, %r1034, %r131;
	and.b32  	%r1038, %r3, 1;
	setp.eq.b32 	%p135, %r1038, 1;
	@%p135 bra 	$L__BB18_193;
	mad.lo.s32 	%r1040, %r397, %r751, %r396;
	mad.lo.s32 	%r1722, %r130, %r398, %r1040;
	add.s32 	%r1723, %r1722, %r751;
	add.s32 	%r1724, %r1723, %r130;
	bra.uni 	$L__BB18_194;
$L__BB18_193:
	mad.lo.s32 	%r1039, %r397, %r751, %r396;
	mad.lo.s32 	%r1722, %r130, %r398, %r1039;
	add.s32 	%r1723, %r1722, %r130;
	add.s32 	%r1724, %r1723, %r751;
$L__BB18_194:
	max.s32 	%r1041, %r1722, %r1723;
	min.s32 	%r1042, %r1722, %r1723;
	max.s32 	%r1731, %r1041, %r1724;
	min.s32 	%r1043, %r1041, %r1724;
	max.s32 	%r1732, %r1042, %r1043;
	min.s32 	%r1733, %r1042, %r1043;
	bra.uni 	$L__BB18_214;
$L__BB18_195:
	sub.s32 	%r411, %r394, %r395;
	mul.lo.s32 	%r967, %r752, %r124;
	mul.lo.s32 	%r968, %r967, %r131;
	shl.b32 	%r412, %r968, 1;
	setp.ge.s32 	%p126, %r411, %r412;
	@%p126 bra 	$L__BB18_200;
	shr.u32 	%r1017, %r411, 31;
	add.s32 	%r1018, %r411, %r1017;
	shr.s32 	%r1019, %r1018, 1;
	mul.lo.s32 	%r1020, %r131, %r124;
	div.s32 	%r413, %r1019, %r1020;
	mul.lo.s32 	%r1021, %r413, %r1020;
	sub.s32 	%r1022, %r1019, %r1021;
	div.s32 	%r414, %r1022, %r124;
	rem.s32 	%r415, %r1019, %r124;
	and.b32  	%r1023, %r3, 1;
	setp.eq.b32 	%p134, %r1023, 1;
	@%p134 bra 	$L__BB18_198;
	mad.lo.s32 	%r1028, %r413, %r751, %r415;
	mad.lo.s32 	%r1725, %r130, %r414, %r1028;
	add.s32 	%r1726, %r1725, 1;
	add.s32 	%r1727, %r1725, %r130;
	bra.uni 	$L__BB18_199;
$L__BB18_198:
	mul.lo.s32 	%r1024, %r130, %r414;
	mad.lo.s32 	%r1025, %r413, %r751, %r415;
	add.s32 	%r1026, %r1025, %r1024;
	add.s32 	%r1725, %r1026, 1;
	add.s32 	%r1027, %r1024, %r130;
	add.s32 	%r1726, %r1025, %r1027;
	add.s32 	%r1727, %r1726, 1;
$L__BB18_199:
	max.s32 	%r1029, %r1725, %r1726;
	min.s32 	%r1030, %r1725, %r1726;
	max.s32 	%r1731, %r1029, %r1727;
	min.s32 	%r1031, %r1029, %r1727;
	max.s32 	%r1732, %r1030, %r1031;
	min.s32 	%r1733, %r1030, %r1031;
	bra.uni 	$L__BB18_214;
$L__BB18_200:
	sub.s32 	%r971, %r411, %r412;
	mul.hi.s32 	%r972, %r971, 715827883;
	shr.u32 	%r973, %r972, 31;
	add.s32 	%r974, %r972, %r973;
	div.s32 	%r428, %r974, %r133;
	mul.lo.s32 	%r975, %r428, %r133;
	sub.s32 	%r976, %r974, %r975;
	div.s32 	%r429, %r976, %r124;
	rem.s32 	%r430, %r974, %r124;
	mul.lo.s32 	%r977, %r974, 6;
	sub.s32 	%r970, %r971, %r977;
	setp.gt.s32 	%p127, %r970, 2;
	@%p127 bra 	$L__BB18_205;
	setp.eq.s32 	%p131, %r970, 0;
	@%p131 bra 	$L__BB18_209;
	setp.eq.s32 	%p132, %r970, 1;
	@%p132 bra 	$L__BB18_210;
	setp.eq.s32 	%p133, %r970, 2;
	@%p133 bra 	$L__BB18_204;
	bra.uni 	$L__BB18_213;
$L__BB18_204:
	mul.lo.s32 	%r993, %r429, %r751;
	mul.lo.s32 	%r994, %r130, %r428;
	add.s32 	%r995, %r993, %r994;
	add.s32 	%r996, %r430, %r995;
	add.s32 	%r1728, %r996, 1;
	add.s32 	%r997, %r993, %r751;
	add.s32 	%r1729, %r1728, %r751;
	add.s32 	%r998, %r994, %r130;
	add.s32 	%r999, %r998, %r430;
	add.s32 	%r1730, %r999, %r997;
	bra.uni 	$L__BB18_213;
$L__BB18_205:
	setp.eq.s32 	%p128, %r970, 3;
	@%p128 bra 	$L__BB18_211;
	setp.eq.s32 	%p129, %r970, 4;
	@%p129 bra 	$L__BB18_212;
	setp.eq.s32 	%p130, %r970, 5;
	@%p130 bra 	$L__BB18_208;
	bra.uni 	$L__BB18_213;
$L__BB18_208:
	add.s32 	%r978, %r430, 1;
	mad.lo.s32 	%r979, %r428, %r752, %r429;
	mad.lo.s32 	%r1728, %r979, %r751, %r978;
	mad.lo.s32 	%r980, %r751, %r429, %r751;
	mad.lo.s32 	%r981, %r130, %r428, %r130;
	add.s32 	%r982, %r981, %r430;
	add.s32 	%r1729, %r982, %r980;
	add.s32 	%r983, %r980, %r981;
	add.s32 	%r1730, %r983, %r978;
	bra.uni 	$L__BB18_213;
$L__BB18_209:
	mul.lo.s32 	%r1006, %r429, %r751;
	mul.lo.s32 	%r1007, %r130, %r428;
	add.s32 	%r1008, %r1006, %r1007;
	add.s32 	%r1728, %r1008, %r430;
	add.s32 	%r1009, %r1007, %r430;
	add.s32 	%r1010, %r1009, %r1006;
	add.s32 	%r1729, %r1010, 1;
	mad.lo.s32 	%r1011, %r752, %r428, %r752;
	add.s32 	%r1012, %r429, %r1011;
	mad.lo.s32 	%r1013, %r751, %r1012, %r751;
	add.s32 	%r1730, %r1013, %r430;
	bra.uni 	$L__BB18_213;
$L__BB18_210:
	mul.lo.s32 	%r1000, %r429, %r751;
	mul.lo.s32 	%r1001, %r130, %r428;
	add.s32 	%r1002, %r1001, %r430;
	add.s32 	%r1003, %r1002, %r1000;
	add.s32 	%r1728, %r1003, 1;
	add.s32 	%r1004, %r1000, %r751;
	add.s32 	%r1005, %r1004, %r430;
	add.s32 	%r1729, %r1005, %r1001;
	add.s32 	%r1730, %r1729, %r130;
	bra.uni 	$L__BB18_213;
$L__BB18_211:
	mad.lo.s32 	%r991, %r429, %r751, %r430;
	mad.lo.s32 	%r992, %r130, %r428, %r991;
	add.s32 	%r1728, %r992, 1;
	add.s32 	%r1729, %r992, %r130;
	add.s32 	%r1730, %r1729, %r751;
	bra.uni 	$L__BB18_213;
$L__BB18_212:
	mul.lo.s32 	%r984, %r429, %r751;
	add.s32 	%r985, %r430, %r984;
	mul.lo.s32 	%r986, %r130, %r428;
	add.s32 	%r987, %r985, %r986;
	add.s32 	%r1728, %r987, 1;
	add.s32 	%r988, %r986, %r130;
	add.s32 	%r1729, %r1728, %r130;
	add.s32 	%r989, %r984, %r751;
	add.s32 	%r990, %r988, %r430;
	add.s32 	%r1730, %r990, %r989;
$L__BB18_213:
	max.s32 	%r1014, %r1728, %r1729;
	min.s32 	%r1015, %r1728, %r1729;
	max.s32 	%r1731, %r1014, %r1730;
	min.s32 	%r1016, %r1014, %r1730;
	max.s32 	%r1732, %r1015, %r1016;
	min.s32 	%r1733, %r1015, %r1016;
$L__BB18_214:
	setp.ne.s32 	%p138, %r1731, %r1717;
	setp.ne.s32 	%p139, %r1731, %r1718;
	setp.ne.s32 	%p140, %r1732, %r1717;
	setp.ne.s32 	%p141, %r1732, %r1718;
	selp.b32 	%r1060, %r1732, %r1733, %p141;
	selp.b32 	%r1061, %r1060, %r1733, %p140;
	selp.b32 	%r1062, %r1731, %r1061, %p139;
	selp.b32 	%r458, %r1062, %r1061, %p138;
	mul.wide.s32 	%rd74, %r1718, 8;
	add.s64 	%rd75, %rd7, %rd74;
	ld.f64 	%fd27, [%rd75];
	mul.wide.s32 	%rd76, %r458, 8;
	add.s64 	%rd77, %rd7, %rd76;
	ld.f64 	%fd28, [%rd77];
	setp.gt.f64 	%p142, %fd27, %fd28;
	mov.pred 	%p479, -1;
	@%p142 bra 	$L__BB18_216;
	setp.eq.f64 	%p143, %fd27, %fd28;
	setp.gt.s32 	%p144, %r1718, %r458;
	and.pred  	%p479, %p144, %p143;
$L__BB18_216:
	mul.wide.s32 	%rd78, %r1717, 8;
	add.s64 	%rd79, %rd7, %rd78;
	ld.f64 	%fd29, [%rd79];
	setp.gt.f64 	%p146, %fd29, %fd28;
	mov.pred 	%p480, -1;
	@%p146 bra 	$L__BB18_218;
	setp.eq.f64 	%p147, %fd29, %fd28;
	setp.gt.s32 	%p148, %r1717, %r458;
	and.pred  	%p480, %p148, %p147;
$L__BB18_218:
	and.pred  	%p149, %p479, %p480;
	not.pred 	%p150, %p149;
	@%p150 bra 	$L__BB18_259;
	add.s64 	%rd81, %rd2, %rd63;
	ld.u32 	%r459, [%rd81];
	setp.eq.s32 	%p151, %r459, -1;
	@%p151 bra 	$L__BB18_259;
	mul.wide.s32 	%rd82, %r459, 4;
	add.s64 	%rd83, %rd5, %rd82;
	ld.u32 	%r1063, [%rd83];
	setp.ne.s32 	%p152, %r1063, %r274;
	@%p152 bra 	$L__BB18_259;
	setp.ge.s32 	%p153, %r459, %r189;
	@%p153 bra 	$L__BB18_226;
	shr.u32 	%r1143, %r459, 31;
	add.s32 	%r1144, %r459, %r1143;
	shr.s32 	%r1145, %r1144, 1;
	div.s32 	%r460, %r1145, %r133;
	mul.lo.s32 	%r1146, %r460, %r133;
	sub.s32 	%r1147, %r1145, %r1146;
	div.s32 	%r461, %r1147, %r124;
	rem.s32 	%r462, %r1145, %r124;
	and.b32  	%r1148, %r459, 1;
	setp.eq.b32 	%p165, %r1148, 1;
	@%p165 bra 	$L__BB18_224;
	mul.lo.s32 	%r1153, %r461, %r751;
	mul.lo.s32 	%r1154, %r130, %r460;
	add.s32 	%r1155, %r1153, %r1154;
	add.s32 	%r1734, %r1155, %r462;
	add.s32 	%r1156, %r1154, %r462;
	add.s32 	%r1157, %r1156, %r1153;
	add.s32 	%r1735, %r1157, 1;
	add.s32 	%r1736, %r1734, %r751;
	bra.uni 	$L__BB18_225;
$L__BB18_224:
	add.s32 	%r1149, %r462, 1;
	mul.lo.s32 	%r1150, %r130, %r460;
	mad.lo.s32 	%r1151, %r461, %r751, %r1150;
	add.s32 	%r1152, %r1151, %r751;
	add.s32 	%r1734, %r1152, %r1149;
	add.s32 	%r1735, %r1151, %r1149;
	add.s32 	%r1736, %r1152, %r462;
$L__BB18_225:
	max.s32 	%r1158, %r1734, %r1735;
	min.s32 	%r1159, %r1734, %r1735;
	max.s32 	%r1746, %r1158, %r1736;
	min.s32 	%r1160, %r1158, %r1736;
	max.s32 	%r1747, %r1159, %r1160;
	min.s32 	%r1748, %r1159, %r1160;
	bra.uni 	$L__BB18_250;
$L__BB18_226:
	sub.s32 	%r475, %r459, %r189;
	mul.lo.s32 	%r1064, %r751, %r127;
	mul.lo.s32 	%r1065, %r1064, %r131;
	shl.b32 	%r476, %r1065, 1;
	setp.ge.s32 	%p154, %r475, %r476;
	@%p154 bra 	$L__BB18_231;
	shr.u32 	%r1131, %r475, 31;
	add.s32 	%r1132, %r475, %r1131;
	shr.s32 	%r1133, %r1132, 1;
	mul.lo.s32 	%r1134, %r131, %r127;
	div.s32 	%r477, %r1133, %r1134;
	mul.lo.s32 	%r1135, %r477, %r1134;
	sub.s32 	%r1136, %r1133, %r1135;
	div.s32 	%r478, %r1136, %r131;
	rem.s32 	%r479, %r1133, %r131;
	and.b32  	%r1137, %r459, 1;
	setp.eq.b32 	%p164, %r1137, 1;
	@%p164 bra 	$L__BB18_229;
	mad.lo.s32 	%r1139, %r478, %r751, %r477;
	mad.lo.s32 	%r1737, %r130, %r479, %r1139;
	add.s32 	%r1738, %r1737, %r751;
	add.s32 	%r1739, %r1738, %r130;
	bra.uni 	$L__BB18_230;
$L__BB18_229:
	mad.lo.s32 	%r1138, %r478, %r751, %r477;
	mad.lo.s32 	%r1737, %r130, %r479, %r1138;
	add.s32 	%r1738, %r1737, %r130;
	add.s32 	%r1739, %r1738, %r751;
$L__BB18_230:
	max.s32 	%r1140, %r1737, %r1738;
	min.s32 	%r1141, %r1737, %r1738;
	max.s32 	%r1746, %r1140, %r1739;
	min.s32 	%r1142, %r1140, %r1739;
	max.s32 	%r1747, %r1141, %r1142;
	min.s32 	%r1748, %r1141, %r1142;
	bra.uni 	$L__BB18_250;
$L__BB18_231:
	sub.s32 	%r492, %r475, %r476;
	mul.lo.s32 	%r1066, %r752, %r124;
	mul.lo.s32 	%r1067, %r1066, %r131;
	shl.b32 	%r493, %r1067, 1;
	setp.ge.s32 	%p155, %r492, %r493;
	@%p155 bra 	$L__BB18_236;
	shr.u32 	%r1116, %r492, 31;
	add.s32 	%r1117, %r492, %r1116;
	shr.s32 	%r1118, %r1117, 1;
	mul.lo.s32 	%r1119, %r131, %r124;
	div.s32 	%r494, %r1118, %r1119;
	mul.lo.s32 	%r1120, %r494, %r1119;
	sub.s32 	%r1121, %r1118, %r1120;
	div.s32 	%r495, %r1121, %r124;
	rem.s32 	%r496, %r1118, %r124;
	and.b32  	%r1122, %r459, 1;
	setp.eq.b32 	%p163, %r1122, 1;
	@%p163 bra 	$L__BB18_234;
	mad.lo.s32 	%r1127, %r494, %r751, %r496;
	mad.lo.s32 	%r1740, %r130, %r495, %r1127;
	add.s32 	%r1741, %r1740, 1;
	add.s32 	%r1742, %r1740, %r130;
	bra.uni 	$L__BB18_235;
$L__BB18_234:
	mul.lo.s32 	%r1123, %r130, %r495;
	mad.lo.s32 	%r1124, %r494, %r751, %r496;
	add.s32 	%r1125, %r1124, %r1123;
	add.s32 	%r1740, %r1125, 1;
	add.s32 	%r1126, %r1123, %r130;
	add.s32 	%r1741, %r1124, %r1126;
	add.s32 	%r1742, %r1741, 1;
$L__BB18_235:
	max.s32 	%r1128, %r1740, %r1741;
	min.s32 	%r1129, %r1740, %r1741;
	max.s32 	%r1746, %r1128, %r1742;
	min.s32 	%r1130, %r1128, %r1742;
	max.s32 	%r1747, %r1129, %r1130;
	min.s32 	%r1748, %r1129, %r1130;
	bra.uni 	$L__BB18_250;
$L__BB18_236:
	sub.s32 	%r1070, %r492, %r493;
	mul.hi.s32 	%r1071, %r1070, 715827883;
	shr.u32 	%r1072, %r1071, 31;
	add.s32 	%r1073, %r1071, %r1072;
	div.s32 	%r509, %r1073, %r133;
	mul.lo.s32 	%r1074, %r509, %r133;
	sub.s32 	%r1075, %r1073, %r1074;
	div.s32 	%r510, %r1075, %r124;
	rem.s32 	%r511, %r1073, %r124;
	mul.lo.s32 	%r1076, %r1073, 6;
	sub.s32 	%r1069, %r1070, %r1076;
	setp.gt.s32 	%p156, %r1069, 2;
	@%p156 bra 	$L__BB18_241;
	setp.eq.s32 	%p160, %r1069, 0;
	@%p160 bra 	$L__BB18_245;
	setp.eq.s32 	%p161, %r1069, 1;
	@%p161 bra 	$L__BB18_246;
	setp.eq.s32 	%p162, %r1069, 2;
	@%p162 bra 	$L__BB18_240;
	bra.uni 	$L__BB18_249;
$L__BB18_240:
	mul.lo.s32 	%r1092, %r510, %r751;
	mul.lo.s32 	%r1093, %r130, %r509;
	add.s32 	%r1094, %r1092, %r1093;
	add.s32 	%r1095, %r511, %r1094;
	add.s32 	%r1743, %r1095, 1;
	add.s32 	%r1096, %r1092, %r751;
	add.s32 	%r1744, %r1743, %r751;
	add.s32 	%r1097, %r1093, %r130;
	add.s32 	%r1098, %r1097, %r511;
	add.s32 	%r1745, %r1098, %r1096;
	bra.uni 	$L__BB18_249;
$L__BB18_241:
	setp.eq.s32 	%p157, %r1069, 3;
	@%p157 bra 	$L__BB18_247;
	setp.eq.s32 	%p158, %r1069, 4;
	@%p158 bra 	$L__BB18_248;
	setp.eq.s32 	%p159, %r1069, 5;
	@%p159 bra 	$L__BB18_244;
	bra.uni 	$L__BB18_249;
$L__BB18_244:
	add.s32 	%r1077, %r511, 1;
	mad.lo.s32 	%r1078, %r509, %r752, %r510;
	mad.lo.s32 	%r1743, %r1078, %r751, %r1077;
	mad.lo.s32 	%r1079, %r751, %r510, %r751;
	mad.lo.s32 	%r1080, %r130, %r509, %r130;
	add.s32 	%r1081, %r1080, %r511;
	add.s32 	%r1744, %r1081, %r1079;
	add.s32 	%r1082, %r1079, %r1080;
	add.s32 	%r1745, %r1082, %r1077;
	bra.uni 	$L__BB18_249;
$L__BB18_245:
	mul.lo.s32 	%r1105, %r510, %r751;
	mul.lo.s32 	%r1106, %r130, %r509;
	add.s32 	%r1107, %r1105, %r1106;
	add.s32 	%r1743, %r1107, %r511;
	add.s32 	%r1108, %r1106, %r511;
	add.s32 	%r1109, %r1108, %r1105;
	add.s32 	%r1744, %r1109, 1;
	mad.lo.s32 	%r1110, %r752, %r509, %r752;
	add.s32 	%r1111, %r510, %r1110;
	mad.lo.s32 	%r1112, %r751, %r1111, %r751;
	add.s32 	%r1745, %r1112, %r511;
	bra.uni 	$L__BB18_249;
$L__BB18_246:
	mul.lo.s32 	%r1099, %r510, %r751;
	mul.lo.s32 	%r1100, %r130, %r509;
	add.s32 	%r1101, %r1100, %r511;
	add.s32 	%r1102, %r1101, %r1099;
	add.s32 	%r1743, %r1102, 1;
	add.s32 	%r1103, %r1099, %r751;
	add.s32 	%r1104, %r1103, %r511;
	add.s32 	%r1744, %r1104, %r1100;
	add.s32 	%r1745, %r1744, %r130;
	bra.uni 	$L__BB18_249;
$L__BB18_247:
	mad.lo.s32 	%r1090, %r510, %r751, %r511;
	mad.lo.s32 	%r1091, %r130, %r509, %r1090;
	add.s32 	%r1743, %r1091, 1;
	add.s32 	%r1744, %r1091, %r130;
	add.s32 	%r1745, %r1744, %r751;
	bra.uni 	$L__BB18_249;
$L__BB18_248:
	mul.lo.s32 	%r1083, %r510, %r751;
	add.s32 	%r1084, %r511, %r1083;
	mul.lo.s32 	%r1085, %r130, %r509;
	add.s32 	%r1086, %r1084, %r1085;
	add.s32 	%r1743, %r1086, 1;
	add.s32 	%r1087, %r1085, %r130;
	add.s32 	%r1744, %r1743, %r130;
	add.s32 	%r1088, %r1083, %r751;
	add.s32 	%r1089, %r1087, %r511;
	add.s32 	%r1745, %r1089, %r1088;
$L__BB18_249:
	max.s32 	%r1113, %r1743, %r1744;
	min.s32 	%r1114, %r1743, %r1744;
	max.s32 	%r1746, %r1113, %r1745;
	min.s32 	%r1115, %r1113, %r1745;
	max.s32 	%r1747, %r1114, %r1115;
	min.s32 	%r1748, %r1114, %r1115;
$L__BB18_250:
	setp.ne.s32 	%p166, %r327, 1;
	setp.ne.s32 	%p167, %r1746, %r1717;
	setp.ne.s32 	%p168, %r1746, %r1718;
	setp.ne.s32 	%p169, %r1747, %r1717;
	setp.ne.s32 	%p170, %r1747, %r1718;
	selp.b32 	%r1161, %r1747, %r1748, %p170;
	selp.b32 	%r1162, %r1161, %r1748, %p169;
	selp.b32 	%r1163, %r1746, %r1162, %p168;
	selp.b32 	%r539, %r1163, %r1162, %p167;
	@%p166 bra 	$L__BB18_252;
	ld.global.u64 	%rd87, [delta_counter];
	mul.wide.s32 	%rd88, %r539, 4;
	add.s64 	%rd89, %rd87, %rd88;
	ld.u32 	%r1164, [%rd89];
	neg.s32 	%r1165, %r1164;
	cvt.rn.f64.s32 	%fd96, %r1165;
	mov.f64 	%fd97, 0d4000000000000000;
	{
	.reg .b32 %temp; 
	mov.b64 	{%temp, %r1166}, %fd97;
	}
	{
	.reg .b32 %temp; 
	mov.b64 	{%temp, %r1167}, %fd96;
	}
	shr.u32 	%r1168, %r1167, 20;
	and.b32  	%r1169, %r1168, 2047;
	add.s32 	%r1170, %r1169, -1012;
	mov.b64 	%rd90, %fd96;
	shl.b64 	%rd91, %rd90, %r1170;
	setp.eq.s64 	%p171, %rd91, -9223372036854775808;
	{ // callseq 10, 0
	.param .b64 param0;
	st.param.f64 	[param0], %fd96;
	.param .b64 retval0;
	call.uni (retval0), 
	__internal_accurate_pow, 
	(
	param0
	);
	ld.param.f64 	%fd98, [retval0];
	} // callseq 10
	setp.lt.s32 	%p172, %r1166, 0;
	setp.eq.s32 	%p173, %r1164, 0;
	neg.f64 	%fd100, %fd98;
	selp.f64 	%fd101, %fd98, %fd100, %p171;
	selp.f64 	%fd102, %fd101, %fd100, %p172;
	selp.f64 	%fd103, 0dBFF0000000000000, %fd102, %p173;
	mul.f64 	%fd304, %fd25, %fd103;
	bra.uni 	$L__BB18_253;
$L__BB18_252:
	mul.wide.s32 	%rd84, %r539, 8;
	add.s64 	%rd85, %rd7, %rd84;
	ld.f64 	%fd92, [%rd85];
	sub.f64 	%fd93, %fd92, %fd25;
	add.s64 	%rd86, %rd6, %rd84;
	ld.f64 	%fd94, [%rd86];
	sub.f64 	%fd95, %fd93, %fd94;
	mul.f64 	%fd304, %fd95, 0d3FE0000000000000;
$L__BB18_253:
	setp.ne.s32 	%p174, %r327, 0;
	@%p174 bra 	$L__BB18_258;
	ld.global.u64 	%rd96, [d_deltaBuffer];
	mul.wide.s32 	%rd97, %r539, 8;
	add.s64 	%rd98, %rd96, %rd97;
	ld.f64 	%fd104, [%rd98];
	setp.leu.f64 	%p175, %fd304, %fd104;
	@%p175 bra 	$L__BB18_440;
	mov.b64 	%rd12, %fd304;
$L__BB18_256:
	ld.global.u64 	%rd99, [d_deltaBuffer];
	add.s64 	%rd13, %rd99, %rd97;
	ld.f64 	%fd33, [%rd13];
	setp.leu.f64 	%p176, %fd304, %fd33;
	@%p176 bra 	$L__BB18_440;
	mov.b64 	%rd101, %fd33;
	atom.relaxed.cas.b64 	%rd102, [%rd13], %rd101, %rd12;
	mov.b64 	%fd105, %rd102;
	setp.neu.f64 	%p177, %fd33, %fd105;
	@%p177 bra 	$L__BB18_256;
	bra.uni 	$L__BB18_440;
$L__BB18_258:
	ld.global.u64 	%rd93, [d_deltaBuffer];
	mul.wide.s32 	%rd94, %r539, 8;
	add.s64 	%rd95, %rd93, %rd94;
	st.f64 	[%rd95], %fd304;
	bra.uni 	$L__BB18_440;
$L__BB18_259:
	setp.equ.f64 	%p178, %fd303, 0d0000000000000000;
	@%p178 bra 	$L__BB18_440;
	setp.ne.s32 	%p179, %r327, 1;
	@%p179 bra 	$L__BB18_262;
	ld.global.u64 	%rd106, [delta_counter];
	mul.wide.s32 	%rd107, %r326, 4;
	add.s64 	%rd108, %rd106, %rd107;
	ld.u32 	%r1171, [%rd108];
	neg.s32 	%r1172, %r1171;
	cvt.rn.f64.s32 	%fd110, %r1172;
	mov.f64 	%fd111, 0d4000000000000000;
	{
	.reg .b32 %temp; 
	mov.b64 	{%temp, %r1173}, %fd111;
	}
	{
	.reg .b32 %temp; 
	mov.b64 	{%temp, %r1174}, %fd110;
	}
	shr.u32 	%r1175, %r1174, 20;
	and.b32  	%r1176, %r1175, 2047;
	add.s32 	%r1177, %r1176, -1012;
	mov.b64 	%rd109, %fd110;
	shl.b64 	%rd110, %rd109, %r1177;
	setp.eq.s64 	%p180, %rd110, -9223372036854775808;
	{ // callseq 11, 0
	.param .b64 param0;
	st.param.f64 	[param0], %fd110;
	.param .b64 retval0;
	call.uni (retval0), 
	__internal_accurate_pow, 
	(
	param0
	);
	ld.param.f64 	%fd112, [retval0];
	} // callseq 11
	setp.lt.s32 	%p181, %r1173, 0;
	setp.eq.s32 	%p182, %r1171, 0;
	neg.f64 	%fd114, %fd112;
	selp.f64 	%fd115, %fd112, %fd114, %p180;
	selp.f64 	%fd116, %fd115, %fd114, %p181;
	selp.f64 	%fd117, 0dBFF0000000000000, %fd116, %p182;
	mul.f64 	%fd305, %fd25, %fd117;
	bra.uni 	$L__BB18_263;
$L__BB18_262:
	mul.wide.s32 	%rd103, %r326, 8;
	add.s64 	%rd104, %rd7, %rd103;
	ld.f64 	%fd106, [%rd104];
	sub.f64 	%fd107, %fd106, %fd25;
	add.s64 	%rd105, %rd6, %rd103;
	ld.f64 	%fd108, [%rd105];
	sub.f64 	%fd109, %fd107, %fd108;
	mul.f64 	%fd305, %fd109, 0d3FE0000000000000;
$L__BB18_263:
	setp.ne.s32 	%p183, %r327, 0;
	@%p183 bra 	$L__BB18_268;
	ld.global.u64 	%rd115, [d_deltaBuffer];
	mul.wide.s32 	%rd116, %r326, 8;
	add.s64 	%rd117, %rd115, %rd116;
	ld.f64 	%fd118, [%rd117];
	setp.leu.f64 	%p184, %fd305, %fd118;
	@%p184 bra 	$L__BB18_440;
	mov.b64 	%rd14, %fd305;
$L__BB18_266:
	ld.global.u64 	%rd118, [d_deltaBuffer];
	add.s64 	%rd15, %rd118, %rd116;
	ld.f64 	%fd37, [%rd15];
	setp.leu.f64 	%p185, %fd305, %fd37;
	@%p185 bra 	$L__BB18_440;
	mov.b64 	%rd120, %fd37;
	atom.relaxed.cas.b64 	%rd121, [%rd15], %rd120, %rd14;
	mov.b64 	%fd119, %rd121;
	setp.neu.f64 	%p186, %fd37, %fd119;
	@%p186 bra 	$L__BB18_266;
	bra.uni 	$L__BB18_440;
$L__BB18_268:
	ld.global.u64 	%rd112, [d_deltaBuffer];
	mul.wide.s32 	%rd113, %r326, 8;
	add.s64 	%rd114, %rd112, %rd113;
	st.f64 	[%rd114], %fd305;
	bra.uni 	$L__BB18_440;
$L__BB18_269:
	not.pred 	%p187, %p2;
	and.pred  	%p188, %p6, %p187;
	not.pred 	%p189, %p188;
	@%p189 bra 	$L__BB18_279;
	ld.global.u32 	%r540, [edit_type];
	setp.ne.s32 	%p198, %r540, 1;
	@%p198 bra 	$L__BB18_272;
	ld.global.u64 	%rd144, [delta_counter];
	mul.wide.s32 	%rd145, %r270, 4;
	add.s64 	%rd146, %rd144, %rd145;
	ld.u32 	%r1185, [%rd146];
	neg.s32 	%r1186, %r1185;
	cvt.rn.f64.s32 	%fd141, %r1186;
	mov.f64 	%fd142, 0d4000000000000000;
	{
	.reg .b32 %temp; 
	mov.b64 	{%temp, %r1187}, %fd142;
	}
	{
	.reg .b32 %temp; 
	mov.b64 	{%temp, %r1188}, %fd141;
	}
	shr.u32 	%r1189, %r1188, 20;
	and.b32  	%r1190, %r1189, 2047;
	add.s32 	%r1191, %r1190, -1012;
	mov.b64 	%rd147, %fd141;
	shl.b64 	%rd148, %rd147, %r1191;
	setp.eq.s64 	%p199, %rd148, -9223372036854775808;
	{ // callseq 13, 0
	.param .b64 param0;
	st.param.f64 	[param0], %fd141;
	.param .b64 retval0;
	call.uni (retval0), 
	__internal_accurate_pow, 
	(
	param0
	);
	ld.param.f64 	%fd143, [retval0];
	} // callseq 13
	setp.lt.s32 	%p200, %r1187, 0;
	setp.eq.s32 	%p201, %r1185, 0;
	neg.f64 	%fd145, %fd143;
	selp.f64 	%fd146, %fd143, %fd145, %p199;
	selp.f64 	%fd147, %fd146, %fd145, %p200;
	selp.f64 	%fd148, 0dBFF0000000000000, %fd147, %p201;
	ld.global.f64 	%fd149, [bound];
	mul.f64 	%fd306, %fd149, %fd148;
	bra.uni 	$L__BB18_273;
$L__BB18_272:
	mul.wide.s32 	%rd141, %r270, 8;
	add.s64 	%rd142, %rd7, %rd141;
	ld.f64 	%fd136, [%rd142];
	ld.global.f64 	%fd137, [bound];
	sub.f64 	%fd138, %fd136, %fd137;
	add.s64 	%rd143, %rd6, %rd141;
	ld.f64 	%fd139, [%rd143];
	sub.f64 	%fd140, %fd138, %fd139;
	mul.f64 	%fd306, %fd140, 0d3FE0000000000000;
$L__BB18_273:
	setp.ne.s32 	%p202, %r540, 0;
	@%p202 bra 	$L__BB18_278;
	ld.global.u64 	%rd153, [d_deltaBuffer];
	mul.wide.s32 	%rd154, %r270, 8;
	add.s64 	%rd155, %rd153, %rd154;
	ld.f64 	%fd150, [%rd155];
	setp.leu.f64 	%p203, %fd306, %fd150;
	@%p203 bra 	$L__BB18_440;
	mov.b64 	%rd16, %fd306;
$L__BB18_276:
	ld.global.u64 	%rd156, [d_deltaBuffer];
	add.s64 	%rd17, %rd156, %rd154;
	ld.f64 	%fd41, [%rd17];
	setp.leu.f64 	%p204, %fd306, %fd41;
	@%p204 bra 	$L__BB18_440;
	mov.b64 	%rd158, %fd41;
	atom.relaxed.cas.b64 	%rd159, [%rd17], %rd158, %rd16;
	mov.b64 	%fd151, %rd159;
	setp.neu.f64 	%p205, %fd41, %fd151;
	@%p205 bra 	$L__BB18_276;
	bra.uni 	$L__BB18_440;
$L__BB18_278:
	ld.global.u64 	%rd150, [d_deltaBuffer];
	mul.wide.s32 	%rd151, %r270, 8;
	add.s64 	%rd152, %rd150, %rd151;
	st.f64 	[%rd152], %fd306;
	bra.uni 	$L__BB18_440;
$L__BB18_279:
	ld.global.u32 	%r541, [edit_type];
	setp.ne.s32 	%p190, %r541, 1;
	@%p190 bra 	$L__BB18_281;
	ld.global.u64 	%rd125, [delta_counter];
	mul.wide.s32 	%rd126, %r271, 4;
	add.s64 	%rd127, %rd125, %rd126;
	ld.u32 	%r1178, [%rd127];
	neg.s32 	%r1179, %r1178;
	cvt.rn.f64.s32 	%fd125, %r1179;
	mov.f64 	%fd126, 0d4000000000000000;
	{
	.reg .b32 %temp; 
	mov.b64 	{%temp, %r1180}, %fd126;
	}
	{
	.reg .b32 %temp; 
	mov.b64 	{%temp, %r1181}, %fd125;
	}
	shr.u32 	%r1182, %r1181, 20;
	and.b32  	%r1183, %r1182, 2047;
	add.s32 	%r1184, %r1183, -1012;
	mov.b64 	%rd128, %fd125;
	shl.b64 	%rd129, %rd128, %r1184;
	setp.eq.s64 	%p191, %rd129, -9223372036854775808;
	{ // callseq 12, 0
	.param .b64 param0;
	st.param.f64 	[param0], %fd125;
	.param .b64 retval0;
	call.uni (retval0), 
	__internal_accurate_pow, 
	(
	param0
	);
	ld.param.f64 	%fd127, [retval0];
	} // callseq 12
	setp.lt.s32 	%p192, %r1180, 0;
	setp.eq.s32 	%p193, %r1178, 0;
	neg.f64 	%fd129, %fd127;
	selp.f64 	%fd130, %fd127, %fd129, %p191;
	selp.f64 	%fd131, %fd130, %fd129, %p192;
	selp.f64 	%fd132, 0dBFF0000000000000, %fd131, %p193;
	ld.global.f64 	%fd133, [bound];
	mul.f64 	%fd307, %fd133, %fd132;
	bra.uni 	$L__BB18_282;
$L__BB18_281:
	mul.wide.s32 	%rd122, %r271, 8;
	add.s64 	%rd123, %rd7, %rd122;
	ld.f64 	%fd120, [%rd123];
	ld.global.f64 	%fd121, [bound];
	sub.f64 	%fd122, %fd120, %fd121;
	add.s64 	%rd124, %rd6, %rd122;
	ld.f64 	%fd123, [%rd124];
	sub.f64 	%fd124, %fd122, %fd123;
	mul.f64 	%fd307, %fd124, 0d3FE0000000000000;
$L__BB18_282:
	setp.ne.s32 	%p194, %r541, 0;
	@%p194 bra 	$L__BB18_287;
	ld.global.u64 	%rd134, [d_deltaBuffer];
	mul.wide.s32 	%rd135, %r271, 8;
	add.s64 	%rd136, %rd134, %rd135;
	ld.f64 	%fd134, [%rd136];
	setp.leu.f64 	%p195, %fd307, %fd134;
	@%p195 bra 	$L__BB18_440;
	mov.b64 	%rd18, %fd307;
$L__BB18_285:
	ld.global.u64 	%rd137, [d_deltaBuffer];
	add.s64 	%rd19, %rd137, %rd135;
	ld.f64 	%fd45, [%rd19];
	setp.leu.f64 	%p196, %fd307, %fd45;
	@%p196 bra 	$L__BB18_440;
	mov.b64 	%rd139, %fd45;
	atom.relaxed.cas.b64 	%rd140, [%rd19], %rd139, %rd18;
	mov.b64 	%fd135, %rd140;
	setp.neu.f64 	%p197, %fd45, %fd135;
	@%p197 bra 	$L__BB18_285;
	bra.uni 	$L__BB18_440;
$L__BB18_287:
	ld.global.u64 	%rd131, [d_deltaBuffer];
	mul.wide.s32 	%rd132, %r271, 8;
	add.s64 	%rd133, %rd131, %rd132;
	st.f64 	[%rd133], %fd307;
	bra.uni 	$L__BB18_440;
$L__BB18_288:
	ld.global.u64 	%rd235, [dec_paired_edges];
	add.s64 	%rd237, %rd235, %rd40;
	ld.u32 	%r1281, [%rd237];
	ld.global.u32 	%r1282, [num_Vertices];
	setp.ge.s32 	%p265, %r1281, %r1282;
	setp.lt.s32 	%p266, %r1281, 0;
	or.pred  	%p267, %p266, %p265;
	@%p267 bra 	$L__BB18_299;
	ld.global.u64 	%rd238, [dec_paired_vertices];
	mul.wide.u32 	%rd239, %r1281, 4;
	add.s64 	%rd240, %rd238, %rd239;
	ld.u32 	%r1283, [%rd240];
	setp.ne.s32 	%p268, %r1283, %r2;
	@%p268 bra 	$L__BB18_299;
	ld.global.u32 	%r544, [edit_type];
	setp.ne.s32 	%p467, %r544, 1;
	@%p467 bra 	$L__BB18_292;
	ld.global.u64 	%rd383, [delta_counter];
	add.s64 	%rd385, %rd383, %rd239;
	ld.u32 	%r1633, [%rd385];
	neg.s32 	%r1634, %r1633;
	cvt.rn.f64.s32 	%fd288, %r1634;
	mov.f64 	%fd289, 0d4000000000000000;
	{
	.reg .b32 %temp; 
	mov.b64 	{%temp, %r1635}, %fd289;
	}
	{
	.reg .b32 %temp; 
	mov.b64 	{%temp, %r1636}, %fd288;
	}
	shr.u32 	%r1637, %r1636, 20;
	and.b32  	%r1638, %r1637, 2047;
	add.s32 	%r1639, %r1638, -1012;
	mov.b64 	%rd386, %fd288;
	shl.b64 	%rd387, %rd386, %r1639;
	setp.eq.s64 	%p468, %rd387, -9223372036854775808;
	{ // callseq 26, 0
	.param .b64 param0;
	st.param.f64 	[param0], %fd288;
	.param .b64 retval0;
	call.uni (retval0), 
	__internal_accurate_pow, 
	(
	param0
	);
	ld.param.f64 	%fd290, [retval0];
	} // callseq 26
	setp.lt.s32 	%p469, %r1635, 0;
	setp.eq.s32 	%p470, %r1633, 0;
	neg.f64 	%fd292, %fd290;
	selp.f64 	%fd293, %fd290, %fd292, %p468;
	selp.f64 	%fd294, %fd293, %fd292, %p469;
	selp.f64 	%fd295, 0dBFF0000000000000, %fd294, %p470;
	ld.global.f64 	%fd296, [bound];
	mul.f64 	%fd308, %fd296, %fd295;
	bra.uni 	$L__BB18_293;
$L__BB18_292:
	ld.global.u64 	%rd378, [input_data];
	mul.wide.u32 	%rd379, %r1281, 8;
	add.s64 	%rd380, %rd378, %rd379;
	ld.f64 	%fd283, [%rd380];
	ld.global.f64 	%fd284, [bound];
	sub.f64 	%fd285, %fd283, %fd284;
	ld.global.u64 	%rd381, [decp_data];
	add.s64 	%rd382, %rd381, %rd379;
	ld.f64 	%fd286, [%rd382];
	sub.f64 	%fd287, %fd285, %fd286;
	mul.f64 	%fd308, %fd287, 0d3FE0000000000000;
$L__BB18_293:
	setp.ne.s32 	%p471, %r544, 0;
	@%p471 bra 	$L__BB18_298;
	ld.global.u64 	%rd392, [d_deltaBuffer];
	mul.wide.u32 	%rd393, %r1281, 8;
	add.s64 	%rd394, %rd392, %rd393;
	ld.f64 	%fd297, [%rd394];
	setp.leu.f64 	%p472, %fd308, %fd297;
	@%p472 bra 	$L__BB18_440;
	mov.b64 	%rd20, %fd308;
$L__BB18_296:
	ld.global.u64 	%rd395, [d_deltaBuffer];
	add.s64 	%rd21, %rd395, %rd393;
	ld.f64 	%fd49, [%rd21];
	setp.leu.f64 	%p473, %fd308, %fd49;
	@%p473 bra 	$L__BB18_440;
	mov.b64 	%rd397, %fd49;
	atom.relaxed.cas.b64 	%rd398, [%rd21], %rd397, %rd20;
	mov.b64 	%fd298, %rd398;
	setp.neu.f64 	%p474, %fd49, %fd298;
	@%p474 bra 	$L__BB18_296;
	bra.uni 	$L__BB18_440;
$L__BB18_298:
	ld.global.u64 	%rd389, [d_deltaBuffer];
	mul.wide.u32 	%rd390, %r1281, 8;
	add.s64 	%rd391, %rd389, %rd390;
	st.f64 	[%rd391], %fd308;
	bra.uni 	$L__BB18_440;
$L__BB18_299:
	setp.lt.s32 	%p269, %r1281, 0;
	ld.global.u32 	%r1284, [num_Faces];
	setp.ge.s32 	%p270, %r1281, %r1284;
	or.pred  	%p271, %p269, %p270;
	@%p271 bra 	$L__BB18_440;
	ld.global.u64 	%rd241, [dec_paired_faces];
	mul.wide.u32 	%rd242, %r1281, 4;
	add.s64 	%rd243, %rd241, %rd242;
	ld.u32 	%r1286, [%rd243];
	setp.ne.s32 	%p272, %r1286, %r2;
	@%p272 bra 	$L__BB18_440;
	ld.param.u32 	%r1643, [_Z10fix_saddleiii_param_2];
	add.s32 	%r545, %r751, -1;
	mul.lo.s32 	%r546, %r545, %r752;
	mul.lo.s32 	%r547, %r546, %r1643;
	add.s32 	%r548, %r752, -1;
	mul.lo.s32 	%r549, %r548, %r751;
	mul.lo.s32 	%r550, %r549, %r1643;
	mul.lo.s32 	%r551, %r751, %r752;
	add.s32 	%r552, %r1643, -1;
	sub.s32 	%r553, %r549, %r548;
	mul.lo.s32 	%r554, %r553, %r1643;
	sub.s32 	%r555, %r550, %r549;
	sub.s32 	%r556, %r547, %r546;
	setp.lt.s32 	%p273, %r2, %r547;
	mov.b32 	%r1749, 0;
	mov.u32 	%r1750, %r1749;
	@%p273 bra 	$L__BB18_308;
	add.s32 	%r557, %r550, %r547;
	setp.lt.s32 	%p274, %r2, %r557;
	mov.b32 	%r1749, 1;
	mov.u32 	%r1750, %r547;
	@%p274 bra 	$L__BB18_308;
	mad.lo.s32 	%r558, %r552, %r551, %r557;
	setp.lt.s32 	%p275, %r2, %r558;
	mov.b32 	%r1749, 2;
	mov.u32 	%r1750, %r557;
	@%p275 bra 	$L__BB18_308;
	add.s32 	%r559, %r554, %r558;
	setp.lt.s32 	%p276, %r2, %r559;
	mov.b32 	%r1749, 3;
	mov.u32 	%r1750, %r558;
	@%p276 bra 	$L__BB18_308;
	add.s32 	%r560, %r555, %r559;
	setp.lt.s32 	%p277, %r2, %r560;
	mov.b32 	%r1749, 4;
	mov.u32 	%r1750, %r559;
	@%p277 bra 	$L__BB18_308;
	add.s32 	%r561, %r556, %r560;
	setp.lt.s32 	%p278, %r2, %r561;
	mov.b32 	%r1749, 5;
	mov.u32 	%r1750, %r560;
	@%p278 bra 	$L__BB18_308;
	sub.s32 	%r1295, %r554, %r553;
	add.s32 	%r1296, %r1295, %r561;
	setp.ge.s32 	%p279, %r2, %r1296;
	mov.b32 	%r606, -1;
	mov.b32 	%r1749, 6;
	mov.u32 	%r1750, %r561;
	mov.u32 	%r607, %r606;
	@%p279 bra 	$L__BB18_322;
$L__BB18_308:
	sub.s32 	%r564, %r2, %r1750;
	setp.gt.s32 	%p280, %r1749, 2;
	@%p280 bra 	$L__BB18_312;
	setp.eq.s32 	%p284, %r1749, 0;
	@%p284 bra 	$L__BB18_315;
	setp.eq.s32 	%p285, %r1749, 1;
	@%p285 bra 	$L__BB18_311;
	bra.uni 	$L__BB18_316;
$L__BB18_311:
	div.s32 	%r1753, %r564, %r549;
	mul.lo.s32 	%r1310, %r1753, %r549;
	sub.s32 	%r1311, %r564, %r1310;
	div.s32 	%r1751, %r1311, %r548;
	rem.s32 	%r1752, %r564, %r548;
	add.s32 	%r1755, %r1752, 1;
	mov.u32 	%r1754, %r1751;
	mov.u32 	%r1756, %r1753;
	bra.uni 	$L__BB18_321;
$L__BB18_312:
	setp.gt.s32 	%p281, %r1749, 4;
	@%p281 bra 	$L__BB18_319;
	setp.eq.s32 	%p283, %r1749, 3;
	@%p283 bra 	$L__BB18_314;
	bra.uni 	$L__BB18_317;
$L__BB18_314:
	div.s32 	%r1753, %r564, %r553;
	mul.lo.s32 	%r1305, %r1753, %r553;
	sub.s32 	%r1306, %r564, %r1305;
	div.s32 	%r1752, %r1306, %r545;
	rem.s32 	%r1754, %r564, %r545;
	add.s32 	%r1751, %r1754, 1;
	add.s32 	%r1755, %r1752, 1;
	mov.u32 	%r1756, %r1753;
	bra.uni 	$L__BB18_321;
$L__BB18_315:
	div.s32 	%r1753, %r564, %r546;
	mul.lo.s32 	%r1312, %r1753, %r546;
	sub.s32 	%r1313, %r564, %r1312;
	div.s32 	%r1752, %r1313, %r545;
	rem.s32 	%r1751, %r564, %r545;
	add.s32 	%r1754, %r1751, 1;
	mov.u32 	%r1755, %r1752;
	mov.u32 	%r1756, %r1753;
	bra.uni 	$L__BB18_321;
$L__BB18_316:
	mul.lo.s32 	%r1307, %r552, %r751;
	div.s32 	%r1752, %r564, %r1307;
	mul.lo.s32 	%r1308, %r1752, %r1307;
	sub.s32 	%r1309, %r564, %r1308;
	div.s32 	%r1751, %r1309, %r552;
	rem.s32 	%r1753, %r564, %r552;
	add.s32 	%r1756, %r1753, 1;
	mov.u32 	%r1754, %r1751;
	mov.u32 	%r1755, %r1752;
	bra.uni 	$L__BB18_321;
$L__BB18_317:
	mul.lo.s32 	%r1302, %r552, %r548;
	div.s32 	%r1751, %r564, %r1302;
	mul.lo.s32 	%r1303, %r1751, %r1302;
	sub.s32 	%r1304, %r564, %r1303;
	div.s32 	%r1752, %r1304, %r552;
	rem.s32 	%r1753, %r564, %r552;
	add.s32 	%r1755, %r1752, 1;
	add.s32 	%r1756, %r1753, 1;
	mov.u32 	%r1754, %r1751;
	bra.uni 	$L__BB18_321;
$L__BB18_318:
	mul.lo.s32 	%r1299, %r552, %r545;
	div.s32 	%r1752, %r564, %r1299;
	mul.lo.s32 	%r1300, %r1752, %r1299;
	sub.s32 	%r1301, %r564, %r1300;
	div.s32 	%r1753, %r1301, %r545;
	rem.s32 	%r1754, %r564, %r545;
	add.s32 	%r1751, %r1754, 1;
	add.s32 	%r1756, %r1753, 1;
	mov.u32 	%r1755, %r1752;
	bra.uni 	$L__BB18_321;
$L__BB18_319:
	setp.eq.s32 	%p282, %r1749, 5;
	@%p282 bra 	$L__BB18_318;
	div.s32 	%r1753, %r564, %r553;
	mul.lo.s32 	%r1297, %r1753, %r553;
	sub.s32 	%r1298, %r564, %r1297;
	div.s32 	%r1752, %r1298, %r545;
	rem.s32 	%r1754, %r564, %r545;
	add.s32 	%r1751, %r1754, 1;
	add.s32 	%r1755, %r1752, 1;
	add.s32 	%r1756, %r1753, 1;
$L__BB18_321:
	mad.lo.s32 	%r1314, %r1752, %r751, %r1751;
	mad.lo.s32 	%r1315, %r1753, %r551, %r1314;
	mad.lo.s32 	%r1316, %r1755, %r751, %r1754;
	mad.lo.s32 	%r1317, %r1756, %r551, %r1316;
	max.s32 	%r606, %r1315, %r1317;
	min.s32 	%r607, %r1315, %r1317;
$L__BB18_322:
	ld.param.u32 	%r1644, [_Z10fix_saddleiii_param_2];
	mul.lo.s32 	%r1318, %r545, %r1644;
	mul.lo.s32 	%r1319, %r1318, %r548;
	shl.b32 	%r608, %r1319, 1;
	setp.ge.s32 	%p286, %r1281, %r608;
	@%p286 bra 	$L__BB18_327;
	shr.u32 	%r1399, %r1281, 1;
	div.s32 	%r609, %r1399, %r553;
	mul.lo.s32 	%r1400, %r609, %r553;
	sub.s32 	%r1401, %r1399, %r1400;
	div.s32 	%r610, %r1401, %r545;
	rem.s32 	%r611, %r1399, %r545;
	and.b32  	%r1402, %r1281, 1;
	setp.eq.b32 	%p298, %r1402, 1;
	@%p298 bra 	$L__BB18_325;
	mul.lo.s32 	%r1407, %r610, %r751;
	mul.lo.s32 	%r1408, %r551, %r609;
	add.s32 	%r1409, %r1407, %r1408;
	add.s32 	%r1759, %r1409, %r611;
	add.s32 	%r1410, %r1408, %r611;
	add.s32 	%r1411, %r1410, %r1407;
	add.s32 	%r1760, %r1411, 1;
	add.s32 	%r1761, %r1759, %r751;
	bra.uni 	$L__BB18_326;
$L__BB18_325:
	add.s32 	%r1403, %r611, 1;
	mul.lo.s32 	%r1404, %r551, %r609;
	mad.lo.s32 	%r1405, %r610, %r751, %r1404;
	add.s32 	%r1406, %r1405, %r751;
	add.s32 	%r1759, %r1406, %r1403;
	add.s32 	%r1760, %r1405, %r1403;
	add.s32 	%r1761, %r1406, %r611;
$L__BB18_326:
	max.s32 	%r1412, %r1759, %r1760;
	min.s32 	%r1413, %r1759, %r1760;
	max.s32 	%r1771, %r1412, %r1761;
	min.s32 	%r1414, %r1412, %r1761;
	max.s32 	%r1772, %r1413, %r1414;
	min.s32 	%r1773, %r1413, %r1414;
	bra.uni 	$L__BB18_351;
$L__BB18_327:
	sub.s32 	%r624, %r1281, %r608;
	mul.lo.s32 	%r1320, %r751, %r548;
	mul.lo.s32 	%r1321, %r1320, %r552;
	shl.b32 	%r625, %r1321, 1;
	setp.ge.s32 	%p287, %r624, %r625;
	@%p287 bra 	$L__BB18_332;
	shr.u32 	%r1387, %r624, 31;
	add.s32 	%r1388, %r624, %r1387;
	shr.s32 	%r1389, %r1388, 1;
	mul.lo.s32 	%r1390, %r552, %r548;
	div.s32 	%r626, %r1389, %r1390;
	mul.lo.s32 	%r1391, %r626, %r1390;
	sub.s32 	%r1392, %r1389, %r1391;
	div.s32 	%r627, %r1392, %r552;
	rem.s32 	%r628, %r1389, %r552;
	and.b32  	%r1393, %r1281, 1;
	setp.eq.b32 	%p297, %r1393, 1;
	@%p297 bra 	$L__BB18_330;
	mad.lo.s32 	%r1395, %r627, %r751, %r626;
	mad.lo.s32 	%r1762, %r551, %r628, %r1395;
	add.s32 	%r1763, %r1762, %r751;
	add.s32 	%r1764, %r1763, %r551;
	bra.uni 	$L__BB18_331;
$L__BB18_330:
	mad.lo.s32 	%r1394, %r627, %r751, %r626;
	mad.lo.s32 	%r1762, %r551, %r628, %r1394;
	add.s32 	%r1763, %r1762, %r551;
	add.s32 	%r1764, %r1763, %r751;
$L__BB18_331:
	max.s32 	%r1396, %r1762, %r1763;
	min.s32 	%r1397, %r1762, %r1763;
	max.s32 	%r1771, %r1396, %r1764;
	min.s32 	%r1398, %r1396, %r1764;
	max.s32 	%r1772, %r1397, %r1398;
	min.s32 	%r1773, %r1397, %r1398;
	bra.uni 	$L__BB18_351;
$L__BB18_332:
	sub.s32 	%r641, %r624, %r625;
	mul.lo.s32 	%r1322, %r752, %r545;
	mul.lo.s32 	%r1323, %r1322, %r552;
	shl.b32 	%r642, %r1323, 1;
	setp.ge.s32 	%p288, %r641, %r642;
	@%p288 bra 	$L__BB18_337;
	shr.u32 	%r1372, %r641, 31;
	add.s32 	%r1373, %r641, %r1372;
	shr.s32 	%r1374, %r1373, 1;
	mul.lo.s32 	%r1375, %r552, %r545;
	div.s32 	%r643, %r1374, %r1375;
	mul.lo.s32 	%r1376, %r643, %r1375;
	sub.s32 	%r1377, %r1374, %r1376;
	div.s32 	%r644, %r1377, %r545;
	rem.s32 	%r645, %r1374, %r545;
	and.b32  	%r1378, %r1281, 1;
	setp.eq.b32 	%p296, %r1378, 1;
	@%p296 bra 	$L__BB18_335;
	mad.lo.s32 	%r1383, %r643, %r751, %r645;
	mad.lo.s32 	%r1765, %r551, %r644, %r1383;
	add.s32 	%r1766, %r1765, 1;
	add.s32 	%r1767, %r1765, %r551;
	bra.uni 	$L__BB18_336;
$L__BB18_335:
	mul.lo.s32 	%r1379, %r551, %r644;
	mad.lo.s32 	%r1380, %r643, %r751, %r645;
	add.s32 	%r1381, %r1380, %r1379;
	add.s32 	%r1765, %r1381, 1;
	add.s32 	%r1382, %r1379, %r551;
	add.s32 	%r1766, %r1380, %r1382;
	add.s32 	%r1767, %r1766, 1;
$L__BB18_336:
	max.s32 	%r1384, %r1765, %r1766;
	min.s32 	%r1385, %r1765, %r1766;
	max.s32 	%r1771, %r1384, %r1767;
	min.s32 	%r1386, %r1384, %r1767;
	max.s32 	%r1772, %r1385, %r1386;
	min.s32 	%r1773, %r1385, %r1386;
	bra.uni 	$L__BB18_351;
$L__BB18_337:
	sub.s32 	%r1326, %r641, %r642;
	mul.hi.s32 	%r1327, %r1326, 715827883;
	shr.u32 	%r1328, %r1327, 31;
	add.s32 	%r1329, %r1327, %r1328;
	div.s32 	%r658, %r1329, %r553;
	mul.lo.s32 	%r1330, %r658, %r553;
	sub.s32 	%r1331, %r1329, %r1330;
	div.s32 	%r659, %r1331, %r545;
	rem.s32 	%r660, %r1329, %r545;
	mul.lo.s32 	%r1332, %r1329, 6;
	sub.s32 	%r1325, %r1326, %r1332;
	setp.gt.s32 	%p289, %r1325, 2;
	@%p289 bra 	$L__BB18_342;
	setp.eq.s32 	%p293, %r1325, 0;
	@%p293 bra 	$L__BB18_346;
	setp.eq.s32 	%p294, %r1325, 1;
	@%p294 bra 	$L__BB18_347;
	setp.eq.s32 	%p295, %r1325, 2;
	@%p295 bra 	$L__BB18_341;
	bra.uni 	$L__BB18_350;
$L__BB18_341:
	mul.lo.s32 	%r1348, %r659, %r751;
	mul.lo.s32 	%r1349, %r551, %r658;
	add.s32 	%r1350, %r1348, %r1349;
	add.s32 	%r1351, %r660, %r1350;
	add.s32 	%r1768, %r1351, 1;
	add.s32 	%r1352, %r1348, %r751;
	add.s32 	%r1769, %r1768, %r751;
	add.s32 	%r1353, %r1349, %r551;
	add.s32 	%r1354, %r1353, %r660;
	add.s32 	%r1770, %r1354, %r1352;
	bra.uni 	$L__BB18_350;
$L__BB18_342:
	setp.eq.s32 	%p290, %r1325, 3;
	@%p290 bra 	$L__BB18_348;
	setp.eq.s32 	%p291, %r1325, 4;
	@%p291 bra 	$L__BB18_349;
	setp.eq.s32 	%p292, %r1325, 5;
	@%p292 bra 	$L__BB18_345;
	bra.uni 	$L__BB18_350;
$L__BB18_345:
	add.s32 	%r1333, %r660, 1;
	mad.lo.s32 	%r1334, %r658, %r752, %r659;
	mad.lo.s32 	%r1768, %r1334, %r751, %r1333;
	mad.lo.s32 	%r1335, %r751, %r659, %r751;
	mad.lo.s32 	%r1336, %r551, %r658, %r551;
	add.s32 	%r1337, %r1336, %r660;
	add.s32 	%r1769, %r1337, %r1335;
	add.s32 	%r1338, %r1335, %r1336;
	add.s32 	%r1770, %r1338, %r1333;
	bra.uni 	$L__BB18_350;
$L__BB18_346:
	mul.lo.s32 	%r1361, %r659, %r751;
	mul.lo.s32 	%r1362, %r551, %r658;
	add.s32 	%r1363, %r1361, %r1362;
	add.s32 	%r1768, %r1363, %r660;
	add.s32 	%r1364, %r1362, %r660;
	add.s32 	%r1365, %r1364, %r1361;
	add.s32 	%r1769, %r1365, 1;
	mad.lo.s32 	%r1366, %r752, %r658, %r752;
	add.s32 	%r1367, %r659, %r1366;
	mad.lo.s32 	%r1368, %r751, %r1367, %r751;
	add.s32 	%r1770, %r1368, %r660;
	bra.uni 	$L__BB18_350;
$L__BB18_347:
	mul.lo.s32 	%r1355, %r659, %r751;
	mul.lo.s32 	%r1356, %r551, %r658;
	add.s32 	%r1357, %r1356, %r660;
	add.s32 	%r1358, %r1357, %r1355;
	add.s32 	%r1768, %r1358, 1;
	add.s32 	%r1359, %r1355, %r751;
	add.s32 	%r1360, %r1359, %r660;
	add.s32 	%r1769, %r1360, %r1356;
	add.s32 	%r1770, %r1769, %r551;
	bra.uni 	$L__BB18_350;
$L__BB18_348:
	mad.lo.s32 	%r1346, %r659, %r751, %r660;
	mad.lo.s32 	%r1347, %r551, %r658, %r1346;
	add.s32 	%r1768, %r1347, 1;
	add.s32 	%r1769, %r1347, %r551;
	add.s32 	%r1770, %r1769, %r751;
	bra.uni 	$L__BB18_350;
$L__BB18_349:
	mul.lo.s32 	%r1339, %r659, %r751;
	add.s32 	%r1340, %r660, %r1339;
	mul.lo.s32 	%r1341, %r551, %r658;
	add.s32 	%r1342, %r1340, %r1341;
	add.s32 	%r1768, %r1342, 1;
	add.s32 	%r1343, %r1341, %r551;
	add.s32 	%r1769, %r1768, %r551;
	add.s32 	%r1344, %r1339, %r751;
	add.s32 	%r1345, %r1343, %r660;
	add.s32 	%r1770, %r1345, %r1344;
$L__BB18_350:
	max.s32 	%r1369, %r1768, %r1769;
	min.s32 	%r1370, %r1768, %r1769;
	max.s32 	%r1771, %r1369, %r1770;
	min.s32 	%r1371, %r1369, %r1770;
	max.s32 	%r1772, %r1370, %r1371;
	min.s32 	%r1773, %r1370, %r1371;
$L__BB18_351:
	setp.ne.s32 	%p300, %r1771, %r606;
	setp.ne.s32 	%p301, %r1771, %r607;
	setp.ne.s32 	%p302, %r1772, %r606;
	setp.ne.s32 	%p303, %r1772, %r607;
	selp.b32 	%r1415, %r1772, %r1773, %p303;
	selp.b32 	%r1416, %r1415, %r1773, %p302;
	selp.b32 	%r1417, %r1771, %r1416, %p301;
	selp.b32 	%r688, %r1417, %r1416, %p300;
	ld.global.u64 	%rd22, [decp_data];
	mul.wide.s32 	%rd244, %r607, 8;
	add.s64 	%rd245, %rd22, %rd244;
	ld.f64 	%fd50, [%rd245];
	mul.wide.s32 	%rd246, %r688, 8;
	add.s64 	%rd247, %rd22, %rd246;
	ld.f64 	%fd51, [%rd247];
	setp.gt.f64 	%p304, %fd50, %fd51;
	mov.pred 	%p481, -1;
	@%p304 bra 	$L__BB18_353;
	setp.eq.f64 	%p305, %fd50, %fd51;
	setp.gt.s32 	%p306, %r607, %r688;
	and.pred  	%p481, %p306, %p305;
$L__BB18_353:
	mul.wide.s32 	%rd248, %r606, 8;
	add.s64 	%rd249, %rd22, %rd248;
	ld.f64 	%fd52, [%rd249];
	setp.gt.f64 	%p308, %fd52, %fd51;
	mov.pred 	%p482, -1;
	@%p308 bra 	$L__BB18_355;
	setp.eq.f64 	%p309, %fd52, %fd51;
	setp.gt.s32 	%p310, %r606, %r688;
	and.pred  	%p482, %p310, %p309;
$L__BB18_355:
	ld.global.u64 	%rd23, [input_data];
	add.s64 	%rd251, %rd23, %rd244;
	ld.f64 	%fd53, [%rd251];
	add.s64 	%rd253, %rd23, %rd246;
	ld.f64 	%fd54, [%rd253];
	setp.gt.f64 	%p312, %fd53, %fd54;
	mov.pred 	%p483, -1;
	@%p312 bra 	$L__BB18_357;
	setp.eq.f64 	%p313, %fd53, %fd54;
	setp.gt.s32 	%p314, %r607, %r688;
	and.pred  	%p483, %p314, %p313;
$L__BB18_357:
	add.s64 	%rd255, %rd23, %rd248;
	ld.f64 	%fd55, [%rd255];
	setp.gt.f64 	%p316, %fd55, %fd54;
	mov.pred 	%p484, -1;
	@%p316 bra 	$L__BB18_359;
	setp.eq.f64 	%p317, %fd55, %fd54;
	setp.gt.s32 	%p318, %r606, %r688;
	and.pred  	%p484, %p318, %p317;
$L__BB18_359:
	xor.pred  	%p319, %p481, %p482;
	@%p319 bra 	$L__BB18_380;
	xor.pred  	%p320, %p481, %p483;
	not.pred 	%p321, %p320;
	@%p321 bra 	$L__BB18_370;
	ld.global.u32 	%r689, [edit_type];
	setp.ne.s32 	%p322, %r689, 1;
	@%p322 bra 	$L__BB18_363;
	ld.global.u64 	%rd256, [delta_counter];
	mul.wide.s32 	%rd257, %r607, 4;
	add.s64 	%rd258, %rd256, %rd257;
	ld.u32 	%r1418, [%rd258];
	neg.s32 	%r1419, %r1418;
	cvt.rn.f64.s32 	%fd200, %r1419;
	mov.f64 	%fd201, 0d4000000000000000;
	{
	.reg .b32 %temp; 
	mov.b64 	{%temp, %r1420}, %fd201;
	}
	{
	.reg .b32 %temp; 
	mov.b64 	{%temp, %r1421}, %fd200;
	}
	shr.u32 	%r1422, %r1421, 20;
	and.b32  	%r1423, %r1422, 2047;
	add.s32 	%r1424, %r1423, -1012;
	mov.b64 	%rd259, %fd200;
	shl.b64 	%rd260, %rd259, %r1424;
	setp.eq.s64 	%p323, %rd260, -9223372036854775808;
	{ // callseq 18, 0
	.param .b64 param0;
	st.param.f64 	[param0], %fd200;
	.param .b64 retval0;
	call.uni (retval0), 
	__internal_accurate_pow, 
	(
	param0
	);
	ld.param.f64 	%fd202, [retval0];
	} // callseq 18
	setp.lt.s32 	%p324, %r1420, 0;
	setp.eq.s32 	%p325, %r1418, 0;
	neg.f64 	%fd204, %fd202;
	selp.f64 	%fd205, %fd202, %fd204, %p323;
	selp.f64 	%fd206, %fd205, %fd204, %p324;
	selp.f64 	%fd207, 0dBFF0000000000000, %fd206, %p325;
	ld.global.f64 	%fd208, [bound];
	mul.f64 	%fd309, %fd208, %fd207;
	bra.uni 	$L__BB18_364;
$L__BB18_363:
	ld.global.f64 	%fd197, [bound];
	sub.f64 	%fd198, %fd53, %fd197;
	sub.f64 	%fd199, %fd198, %fd50;
	mul.f64 	%fd309, %fd199, 0d3FE0000000000000;
$L__BB18_364:
	setp.ne.s32 	%p326, %r689, 0;
	@%p326 bra 	$L__BB18_369;
	ld.global.u64 	%rd265, [d_deltaBuffer];
	add.s64 	%rd267, %rd265, %rd244;
	ld.f64 	%fd209, [%rd267];
	setp.leu.f64 	%p327, %fd309, %fd209;
	@%p327 bra 	$L__BB18_370;
	mov.b64 	%rd24, %fd309;
$L__BB18_367:
	ld.global.u64 	%rd268, [d_deltaBuffer];
	add.s64 	%rd25, %rd268, %rd244;
	ld.f64 	%fd59, [%rd25];
	setp.leu.f64 	%p328, %fd309, %fd59;
	@%p328 bra 	$L__BB18_370;
	mov.b64 	%rd270, %fd59;
	atom.relaxed.cas.b64 	%rd271, [%rd25], %rd270, %rd24;
	mov.b64 	%fd210, %rd271;
	setp.neu.f64 	%p329, %fd59, %fd210;
	@%p329 bra 	$L__BB18_367;
	bra.uni 	$L__BB18_370;
$L__BB18_369:
	ld.global.u64 	%rd262, [d_deltaBuffer];
	add.s64 	%rd264, %rd262, %rd244;
	st.f64 	[%rd264], %fd309;
$L__BB18_370:
	xor.pred  	%p330, %p482, %p484;
	not.pred 	%p331, %p330;
	@%p331 bra 	$L__BB18_440;
	ld.global.u32 	%r690, [edit_type];
	setp.ne.s32 	%p332, %r690, 1;
	@%p332 bra 	$L__BB18_373;
	ld.global.u64 	%rd277, [delta_counter];
	mul.wide.s32 	%rd278, %r606, 4;
	add.s64 	%rd279, %rd277, %rd278;
	ld.u32 	%r1425, [%rd279];
	neg.s32 	%r1426, %r1425;
	cvt.rn.f64.s32 	%fd216, %r1426;
	mov.f64 	%fd217, 0d4000000000000000;
	{
	.reg .b32 %temp; 
	mov.b64 	{%temp, %r1427}, %fd217;
	}
	{
	.reg .b32 %temp; 
	mov.b64 	{%temp, %r1428}, %fd216;
	}
	shr.u32 	%r1429, %r1428, 20;
	and.b32  	%r1430, %r1429, 2047;
	add.s32 	%r1431, %r1430, -1012;
	mov.b64 	%rd280, %fd216;
	shl.b64 	%rd281, %rd280, %r1431;
	setp.eq.s64 	%p333, %rd281, -9223372036854775808;
	{ // callseq 19, 0
	.param .b64 param0;
	st.param.f64 	[param0], %fd216;
	.param .b64 retval0;
	call.uni (retval0), 
	__internal_accurate_pow, 
	(
	param0
	);
	ld.param.f64 	%fd218, [retval0];
	} // callseq 19
	setp.lt.s32 	%p334, %r1427, 0;
	setp.eq.s32 	%p335, %r1425, 0;
	neg.f64 	%fd220, %fd218;
	selp.f64 	%fd221, %fd218, %fd220, %p333;
	selp.f64 	%fd222, %fd221, %fd220, %p334;
	selp.f64 	%fd223, 0dBFF0000000000000, %fd222, %p335;
	ld.global.f64 	%fd224, [bound];
	mul.f64 	%fd310, %fd224, %fd223;
	bra.uni 	$L__BB18_374;
$L__BB18_373:
	ld.global.u64 	%rd272, [input_data];
	add.s64 	%rd274, %rd272, %rd248;
	ld.f64 	%fd211, [%rd274];
	ld.global.f64 	%fd212, [bound];
	sub.f64 	%fd213, %fd211, %fd212;
	ld.global.u64 	%rd275, [decp_data];
	add.s64 	%rd276, %rd275, %rd248;
	ld.f64 	%fd214, [%rd276];
	sub.f64 	%fd215, %fd213, %fd214;
	mul.f64 	%fd310, %fd215, 0d3FE0000000000000;
$L__BB18_374:
	setp.ne.s32 	%p336, %r690, 0;
	@%p336 bra 	$L__BB18_379;
	ld.global.u64 	%rd286, [d_deltaBuffer];
	add.s64 	%rd288, %rd286, %rd248;
	ld.f64 	%fd225, [%rd288];
	setp.leu.f64 	%p337, %fd310, %fd225;
	@%p337 bra 	$L__BB18_440;
	mov.b64 	%rd26, %fd310;
$L__BB18_377:
	ld.global.u64 	%rd289, [d_deltaBuffer];
	add.s64 	%rd27, %rd289, %rd248;
	ld.f64 	%fd63, [%rd27];
	setp.leu.f64 	%p338, %fd310, %fd63;
	@%p338 bra 	$L__BB18_440;
	mov.b64 	%rd291, %fd63;
	atom.relaxed.cas.b64 	%rd292, [%rd27], %rd291, %rd26;
	mov.b64 	%fd226, %rd292;
	setp.neu.f64 	%p339, %fd63, %fd226;
	@%p339 bra 	$L__BB18_377;
	bra.uni 	$L__BB18_440;
$L__BB18_379:
	ld.global.u64 	%rd283, [d_deltaBuffer];
	add.s64 	%rd285, %rd283, %rd248;
	st.f64 	[%rd285], %fd310;
	bra.uni 	$L__BB18_440;
$L__BB18_380:
	ld.param.u32 	%r1645, [_Z10fix_saddleiii_param_2];
	div.s32 	%r1435, %r606, %r751;
	mul.lo.s32 	%r1436, %r1435, %r751;
	sub.s32 	%r691, %r606, %r1436;
	rem.s32 	%r692, %r1435, %r752;
	div.s32 	%r1437, %r606, %r551;
	rem.s32 	%r693, %r1437, %r1645;
	div.s32 	%r1438, %r607, %r751;
	mul.lo.s32 	%r1439, %r1438, %r751;
	sub.s32 	%r694, %r607, %r1439;
	rem.s32 	%r695, %r1438, %r752;
	div.s32 	%r1440, %r607, %r551;
	rem.s32 	%r696, %r1440, %r1645;
	max.s32 	%r697, %r606, %r607;
	min.s32 	%r698, %r606, %r607;
	mov.f64 	%fd313, 0d7FEFFFFFFFFFFFFF;
	mov.b32 	%r1781, 2147483647;
	mov.b32 	%r1782, -1;
	mov.b32 	%r1774, 0;
	mov.u64 	%rd295, directions1;
	add.s64 	%rd293, %rd295, 4;
$L__BB18_381:
	mul.wide.u32 	%rd294, %r1774, 12;
	add.s64 	%rd296, %rd295, %rd294;
	ld.global.u32 	%r1442, [%rd296];
	add.s32 	%r702, %r1442, %r691;
	ld.global.u32 	%r1443, [%rd296+4];
	add.s32 	%r703, %r1443, %r692;
	ld.global.u32 	%r1444, [%rd296+8];
	add.s32 	%r704, %r1444, %r693;
	mad.lo.s32 	%r1445, %r703, %r751, %r702;
	mad.lo.s32 	%r705, %r704, %r551, %r1445;
	max.s32 	%r706, %r697, %r705;
	min.s32 	%r1446, %r697, %r705;
	max.s32 	%r707, %r698, %r1446;
	min.s32 	%r708, %r698, %r1446;
	max.s32 	%r1447, %r706, %r707;
	min.s32 	%r1448, %r706, %r707;
	max.s32 	%r709, %r1447, %r708;
	min.s32 	%r1449, %r1447, %r708;
	max.s32 	%r710, %r1448, %r1449;
	min.s32 	%r711, %r1448, %r1449;
	mov.b32 	%r1777, 0;
	mul.wide.u32 	%rd297, %r705, 8;
	add.s64 	%rd298, %rd23, %rd297;
	mov.u64 	%rd399, %rd293;
$L__BB18_382:
	ld.global.u32 	%r1450, [%rd399+-4];
	add.s32 	%r1451, %r1450, %r694;
	ld.global.u32 	%r1452, [%rd399];
	add.s32 	%r1454, %r1452, %r695;
	setp.ne.s32 	%p341, %r702, %r1451;
	setp.ne.s32 	%p342, %r703, %r1454;
	mov.pred 	%p485, 0;
	or.pred  	%p343, %p341, %p342;
	@%p343 bra 	$L__BB18_384;
	ld.global.u32 	%r1455, [%rd399+4];
	add.s32 	%r1456, %r1455, %r696;
	setp.eq.s32 	%p485, %r704, %r1456;
$L__BB18_384:
	ld.param.u32 	%r1646, [_Z10fix_saddleiii_param_2];
	setp.gt.s32 	%p344, %r702, -1;
	setp.lt.s32 	%p345, %r702, %r751;
	and.pred  	%p346, %p344, %p345;
	and.pred  	%p347, %p485, %p346;
	setp.gt.s32 	%p348, %r703, -1;
	setp.lt.s32 	%p349, %r703, %r752;
	and.pred  	%p350, %p348, %p349;
	and.pred  	%p351, %p347, %p350;
	setp.gt.s32 	%p352, %r704, -1;
	setp.lt.s32 	%p353, %r704, %r1646;
	and.pred  	%p354, %p352, %p353;
	and.pred  	%p355, %p351, %p354;
	setp.lt.s32 	%p356, %r705, %r1282;
	setp.gt.s32 	%p357, %r705, -1;
	and.pred  	%p358, %p356, %p357;
	and.pred  	%p359, %p355, %p358;
	not.pred 	%p360, %p359;
	@%p360 bra 	$L__BB18_408;
	ld.param.u32 	%r1647, [_Z10fix_saddleiii_param_2];
	div.s32 	%r1457, %r706, %r751;
	mul.lo.s32 	%r1458, %r1457, %r751;
	sub.s32 	%r715, %r706, %r1458;
	rem.s32 	%r716, %r1457, %r752;
	div.s32 	%r1459, %r706, %r551;
	rem.s32 	%r717, %r1459, %r1647;
	div.s32 	%r1460, %r707, %r751;
	mul.lo.s32 	%r1461, %r1460, %r751;
	sub.s32 	%r718, %r707, %r1461;
	rem.s32 	%r719, %r1460, %r752;
	div.s32 	%r1462, %r707, %r551;
	rem.s32 	%r720, %r1462, %r1647;
	div.s32 	%r1463, %r708, %r751;
	mul.lo.s32 	%r1464, %r1463, %r751;
	sub.s32 	%r721, %r708, %r1464;
	rem.s32 	%r722, %r1463, %r752;
	div.s32 	%r1465, %r708, %r551;
	rem.s32 	%r723, %r1465, %r1647;
	setp.ne.s32 	%p361, %r717, %r720;
	setp.ne.s32 	%p362, %r720, %r723;
	or.pred  	%p363, %p361, %p362;
	@%p363 bra 	$L__BB18_389;
	min.s32 	%r1581, %r718, %r721;
	min.s32 	%r1582, %r715, %r1581;
	min.s32 	%r1583, %r719, %r722;
	min.s32 	%r1584, %r716, %r1583;
	rem.s32 	%r1585, %r709, %r751;
	div.s32 	%r1586, %r710, %r751;
	rem.s32 	%r1587, %r1586, %r752;
	div.s32 	%r1588, %r711, %r751;
	mul.lo.s32 	%r1589, %r1588, %r751;
	sub.s32 	%r1590, %r711, %r1589;
	rem.s32 	%r1591, %r1588, %r752;
	mad.lo.s32 	%r724, %r1584, %r545, %r1582;
	setp.ne.s32 	%p418, %r1590, %r1585;
	setp.ne.s32 	%p419, %r1585, %r1582;
	or.pred  	%p420, %p419, %p418;
	setp.ne.s32 	%p421, %r1591, %r1587;
	or.pred  	%p422, %p420, %p421;
	setp.ne.s32 	%p423, %r1587, %r1584;
	or.pred  	%p424, %p423, %p422;
	@%p424 bra 	$L__BB18_388;
	shl.b32 	%r1597, %r724, 1;
	mul.lo.s32 	%r1598, %r545, %r548;
	mul.lo.s32 	%r1599, %r1598, %r717;
	shl.b32 	%r1600, %r1599, 1;
	add.s32 	%r1780, %r1597, %r1600;
	bra.uni 	$L__BB18_400;
$L__BB18_388:
	shl.b32 	%r1592, %r724, 1;
	mul.lo.s32 	%r1593, %r545, %r548;
	mul.lo.s32 	%r1594, %r1593, %r717;
	shl.b32 	%r1595, %r1594, 1;
	add.s32 	%r1596, %r1592, %r1595;
	or.b32  	%r1780, %r1596, 1;
	bra.uni 	$L__BB18_400;
$L__BB18_389:
	setp.ne.s32 	%p364, %r715, %r718;
	setp.ne.s32 	%p365, %r718, %r721;
	or.pred  	%p366, %p364, %p365;
	@%p366 bra 	$L__BB18_393;
	ld.param.u32 	%r1653, [_Z10fix_saddleiii_param_2];
	mul.lo.s32 	%r727, %r1653, %r545;
	min.s32 	%r1556, %r719, %r722;
	min.s32 	%r1557, %r716, %r1556;
	min.s32 	%r1558, %r720, %r723;
	min.s32 	%r1559, %r717, %r1558;
	div.s32 	%r1560, %r709, %r751;
	rem.s32 	%r1561, %r1560, %r752;
	div.s32 	%r1563, %r710, %r751;
	rem.s32 	%r1564, %r1563, %r752;
	div.s32 	%r1565, %r710, %r551;
	rem.s32 	%r1566, %r1565, %r1653;
	div.s32 	%r1567, %r711, %r551;
	rem.s32 	%r1568, %r1567, %r1653;
	mad.lo.s32 	%r728, %r1557, %r552, %r1559;
	setp.ne.s32 	%p411, %r1564, %r1561;
	add.s32 	%r1569, %r1557, 1;
	setp.ne.s32 	%p412, %r1561, %r1569;
	or.pred  	%p413, %p411, %p412;
	setp.ne.s32 	%p414, %r1568, %r1566;
	or.pred  	%p415, %p413, %p414;
	setp.ne.s32 	%p416, %r1566, %r1559;
	or.pred  	%p417, %p416, %p415;
	@%p417 bra 	$L__BB18_392;
	shl.b32 	%r1576, %r728, 1;
	mad.lo.s32 	%r1577, %r715, %r552, %r727;
	add.s32 	%r1578, %r752, -1;
	mul.lo.s32 	%r1579, %r1578, %r1577;
	shl.b32 	%r1580, %r1579, 1;
	add.s32 	%r1780, %r1580, %r1576;
	bra.uni 	$L__BB18_400;
$L__BB18_392:
	shl.b32 	%r1570, %r728, 1;
	mad.lo.s32 	%r1571, %r715, %r552, %r727;
	add.s32 	%r1572, %r752, -1;
	mul.lo.s32 	%r1573, %r1572, %r1571;
	shl.b32 	%r1574, %r1573, 1;
	add.s32 	%r1575, %r1574, %r1570;
	or.b32  	%r1780, %r1575, 1;
	bra.uni 	$L__BB18_400;
$L__BB18_393:
	setp.ne.s32 	%p367, %r716, %r719;
	setp.ne.s32 	%p368, %r719, %r722;
	or.pred  	%p369, %p367, %p368;
	@%p369 bra 	$L__BB18_397;
	ld.param.u32 	%r1650, [_Z10fix_saddleiii_param_2];
	mul.lo.s32 	%r731, %r548, %r751;
	min.s32 	%r1530, %r718, %r721;
	min.s32 	%r1531, %r715, %r1530;
	min.s32 	%r1532, %r720, %r723;
	min.s32 	%r1533, %r717, %r1532;
	rem.s32 	%r1534, %r709, %r751;
	div.s32 	%r1535, %r710, %r551;
	rem.s32 	%r1536, %r1535, %r1650;
	rem.s32 	%r1537, %r711, %r751;
	div.s32 	%r1538, %r711, %r551;
	rem.s32 	%r1539, %r1538, %r1650;
	mad.lo.s32 	%r732, %r1533, %r545, %r1531;
	setp.ne.s32 	%p404, %r1536, %r1539;
	setp.ne.s32 	%p405, %r1536, %r1533;
	or.pred  	%p406, %p405, %p404;
	setp.ne.s32 	%p407, %r1534, %r1537;
	or.pred  	%p408, %p407, %p406;
	setp.ne.s32 	%p409, %r1534, %r1531;
	or.pred  	%p410, %p409, %p408;
	@%p410 bra 	$L__BB18_396;
	ld.param.u32 	%r1652, [_Z10fix_saddleiii_param_2];
	shl.b32 	%r1549, %r732, 1;
	mul.lo.s32 	%r1550, %r548, %r1652;
	mad.lo.s32 	%r1551, %r716, %r552, %r1550;
	mul.lo.s32 	%r1552, %r731, %r1652;
	sub.s32 	%r1553, %r1552, %r731;
	mad.lo.s32 	%r1554, %r1551, %r545, %r1553;
	shl.b32 	%r1555, %r1554, 1;
	add.s32 	%r1780, %r1549, %r1555;
	bra.uni 	$L__BB18_400;
$L__BB18_396:
	ld.param.u32 	%r1651, [_Z10fix_saddleiii_param_2];
	add.s32 	%r1540, %r751, 2147483647;
	mad.lo.s32 	%r1541, %r716, %r1540, %r731;
	add.s32 	%r1542, %r1651, -1;
	add.s32 	%r1543, %r752, -1;
	mul.lo.s32 	%r1544, %r1651, %r545;
	mul.lo.s32 	%r1545, %r1544, %r1543;
	mad.lo.s32 	%r1546, %r1541, %r1542, %r1545;
	add.s32 	%r1547, %r1546, %r732;
	shl.b32 	%r1548, %r1547, 1;
	or.b32  	%r1780, %r1548, 1;
	bra.uni 	$L__BB18_400;
$L__BB18_397:
	ld.param.u32 	%r1648, [_Z10fix_saddleiii_param_2];
	min.s32 	%r1466, %r718, %r721;
	min.s32 	%r735, %r715, %r1466;
	min.s32 	%r1467, %r719, %r722;
	min.s32 	%r736, %r716, %r1467;
	min.s32 	%r1468, %r720, %r723;
	min.s32 	%r737, %r717, %r1468;
	rem.s32 	%r738, %r710, %r751;
	div.s32 	%r1469, %r711, %r751;
	mul.lo.s32 	%r1470, %r1469, %r751;
	sub.s32 	%r739, %r711, %r1470;
	rem.s32 	%r740, %r1469, %r752;
	div.s32 	%r1471, %r711, %r551;
	rem.s32 	%r741, %r1471, %r1648;
	setp.ne.s32 	%p371, %r739, %r735;
	setp.ne.s32 	%p372, %r740, %r736;
	or.pred  	%p373, %p371, %p372;
	setp.ne.s32 	%p374, %r741, %r737;
	mov.pred 	%p486, -1;
	or.pred  	%p375, %p373, %p374;
	@%p375 bra 	$L__BB18_399;
	add.s32 	%r1472, %r735, 1;
	setp.ne.s32 	%p486, %r738, %r1472;
$L__BB18_399:
	ld.param.u32 	%r1649, [_Z10fix_saddleiii_param_2];
	div.s32 	%r1473, %r709, %r751;
	mul.lo.s32 	%r1475, %r1473, %r751;
	sub.s32 	%r1476, %r709, %r1475;
	rem.s32 	%r1477, %r1473, %r752;
	div.s32 	%r1479, %r709, %r551;
	rem.s32 	%r1480, %r1479, %r1649;
	div.s32 	%r1482, %r710, %r751;
	rem.s32 	%r1483, %r1482, %r752;
	div.s32 	%r1485, %r710, %r551;
	rem.s32 	%r1486, %r1485, %r1649;
	setp.eq.s32 	%p376, %r741, %r737;
	setp.eq.s32 	%p377, %r740, %r736;
	setp.ne.s32 	%p378, %r1483, %r736;
	or.pred  	%p379, %p378, %p486;
	setp.ne.s32 	%p380, %r1486, %r737;
	or.pred  	%p381, %p380, %p379;
	setp.ne.s32 	%p382, %r1476, %r735;
	or.pred  	%p383, %p382, %p381;
	add.s32 	%r1488, %r736, 1;
	setp.ne.s32 	%p384, %r1477, %r1488;
	or.pred  	%p385, %p383, %p384;
	add.s32 	%r1489, %r737, 1;
	setp.ne.s32 	%p386, %r1480, %r1489;
	or.pred  	%p387, %p385, %p386;
	selp.s32 	%r1490, -1, 0, %p387;
	add.s32 	%r1491, %r735, 1;
	setp.eq.s32 	%p388, %r739, %r1491;
	and.pred  	%p389, %p388, %p377;
	and.pred  	%p390, %p389, %p376;
	setp.eq.s32 	%p391, %r738, %r735;
	and.pred  	%p392, %p391, %p390;
	setp.eq.s32 	%p393, %r1483, %r1488;
	and.pred  	%p394, %p392, %p393;
	setp.eq.s32 	%p395, %r1486, %r737;
	setp.eq.s32 	%p396, %r1476, %r735;
	setp.eq.s32 	%p397, %r1477, %r1488;
	setp.eq.s32 	%p398, %r1480, %r1489;
	selp.b32 	%r1492, 1, %r1490, %p398;
	selp.b32 	%r1493, %r1492, %r1490, %p397;
	selp.b32 	%r1494, %r1493, %r1490, %p394;
	selp.b32 	%r1495, %r1494, %r1490, %p395;
	selp.b32 	%r1496, %r1495, %r1490, %p396;
	setp.eq.s32 	%p399, %r738, %r1491;
	and.pred  	%p400, %p390, %p399;
	selp.b32 	%r1497, 2, %r1496, %p398;
	selp.b32 	%r1498, %r1497, %r1496, %p397;
	selp.b32 	%r1499, %r1498, %r1496, %p393;
	selp.b32 	%r1500, %r1499, %r1496, %p400;
	selp.b32 	%r1501, %r1500, %r1496, %p395;
	selp.b32 	%r1502, %r1501, %r1496, %p396;
	setp.eq.s32 	%p401, %r1483, %r736;
	setp.eq.s32 	%p402, %r1486, %r1489;
	selp.b32 	%r1503, 3, %r1502, %p398;
	selp.b32 	%r1504, %r1503, %r1502, %p397;
	selp.b32 	%r1505, %r1504, %r1502, %p402;
	selp.b32 	%r1506, %r1505, %r1502, %p392;
	selp.b32 	%r1507, %r1506, %r1502, %p401;
	selp.b32 	%r1508, %r1507, %r1502, %p396;
	selp.b32 	%r1509, 4, %r1508, %p398;
	selp.b32 	%r1510, %r1509, %r1508, %p397;
	selp.b32 	%r1511, %r1510, %r1508, %p402;
	selp.b32 	%r1512, %r1511, %r1508, %p400;
	selp.b32 	%r1513, %r1512, %r1508, %p401;
	selp.b32 	%r1514, %r1513, %r1508, %p396;
	setp.eq.s32 	%p403, %r1476, %r1491;
	selp.b32 	%r1515, 5, %r1514, %p398;
	selp.b32 	%r1516, %r1515, %r1514, %p397;
	selp.b32 	%r1517, %r1516, %r1514, %p403;
	selp.b32 	%r1518, %r1517, %r1514, %p402;
	selp.b32 	%r1519, %r1518, %r1514, %p394;
	mad.lo.s32 	%r1520, %r737, %r548, %r736;
	mad.lo.s32 	%r1521, %r1520, %r545, %r735;
	mul.lo.s32 	%r1522, %r552, %r751;
	mad.lo.s32 	%r1523, %r1649, %r545, %r1522;
	mul.lo.s32 	%r1524, %r545, %r752;
	mul.lo.s32 	%r1525, %r1524, %r1649;
	sub.s32 	%r1526, %r1525, %r1524;
	mad.lo.s32 	%r1527, %r1523, %r548, %r1526;
	shl.b32 	%r1528, %r1527, 1;
	mad.lo.s32 	%r1529, %r1521, 6, %r1528;
	add.s32 	%r1780, %r1529, %r1519;
$L__BB18_400:
	ld.f64 	%fd66, [%rd298];
	setp.gt.f64 	%p426, %fd55, %fd66;
	mov.pred 	%p487, -1;
	@%p426 bra 	$L__BB18_402;
	setp.gt.s32 	%p427, %r606, %r705;
	setp.eq.f64 	%p428, %fd55, %fd66;
	and.pred  	%p487, %p427, %p428;
$L__BB18_402:
	setp.leu.f64 	%p429, %fd53, %fd66;
	@%p429 bra 	$L__BB18_404;
	@%p487 bra 	$L__BB18_408;
	bra.uni 	$L__BB18_405;
$L__BB18_404:
	setp.gt.s32 	%p430, %r607, %r705;
	setp.eq.f64 	%p431, %fd53, %fd66;
	and.pred  	%p432, %p430, %p431;
	xor.pred  	%p433, %p487, %p432;
	not.pred 	%p434, %p433;
	@%p434 bra 	$L__BB18_408;
$L__BB18_405:
	setp.lt.f64 	%p435, %fd66, %fd313;
	@%p435 bra 	$L__BB18_407;
	setp.neu.f64 	%p436, %fd66, %fd313;
	setp.ge.s32 	%p437, %r705, %r1781;
	or.pred  	%p438, %p436, %p437;
	@%p438 bra 	$L__BB18_408;
$L__BB18_407:
	mov.f64 	%fd313, %fd66;
	mov.u32 	%r1781, %r705;
	mov.u32 	%r1782, %r1780;
$L__BB18_408:
	add.s32 	%r1777, %r1777, 1;
	add.s64 	%rd399, %rd399, 12;
	setp.ne.s32 	%p439, %r1777, 14;
	@%p439 bra 	$L__BB18_382;
	add.s32 	%r1774, %r1774, 1;
	setp.ne.s32 	%p440, %r1774, 14;
	@%p440 bra 	$L__BB18_381;
	setp.eq.s32 	%p441, %r1782, -1;
	@%p441 bra 	$L__BB18_422;
	ld.global.u32 	%r748, [edit_type];
	setp.ne.s32 	%p442, %r748, 1;
	@%p442 bra 	$L__BB18_413;
	ld.global.u64 	%rd302, [delta_counter];
	mul.wide.u32 	%rd303, %r1781, 4;
	add.s64 	%rd304, %rd302, %rd303;
	ld.u32 	%r1601, [%rd304];
	neg.s32 	%r1602, %r1601;
	cvt.rn.f64.s32 	%fd233, %r1602;
	mov.f64 	%fd234, 0d4000000000000000;
	{
	.reg .b32 %temp; 
	mov.b64 	{%temp, %r1603}, %fd234;
	}
	{
	.reg .b32 %temp; 
	mov.b64 	{%temp, %r1604}, %fd233;
	}
	shr.u32 	%r1605, %r1604, 20;
	and.b32  	%r1606, %r1605, 2047;
	add.s32 	%r1607, %r1606, -1012;
	mov.b64 	%rd305, %fd233;
	shl.b64 	%rd306, %rd305, %r1607;
	setp.eq.s64 	%p443, %rd306, -9223372036854775808;
	{ // callseq 20, 0
	.param .b64 param0;
	st.param.f64 	[param0], %fd233;
	.param .b64 retval0;
	call.uni (retval0), 
	__internal_accurate_pow, 
	(
	param0
	);
	ld.param.f64 	%fd235, [retval0];
	} // callseq 20
	setp.lt.s32 	%p444, %r1603, 0;
	setp.eq.s32 	%p445, %r1601, 0;
	neg.f64 	%fd237, %fd235;
	selp.f64 	%fd238, %fd235, %fd237, %p443;
	selp.f64 	%fd239, %fd238, %fd237, %p444;
	selp.f64 	%fd240, 0dBFF0000000000000, %fd239, %p445;
	ld.global.f64 	%fd241, [bound];
	mul.f64 	%fd314, %fd241, %fd240;
	bra.uni 	$L__BB18_414;
$L__BB18_413:
	mul.wide.u32 	%rd299, %r1781, 8;
	add.s64 	%rd300, %rd23, %rd299;
	ld.f64 	%fd228, [%rd300];
	ld.global.f64 	%fd229, [bound];
	sub.f64 	%fd230, %fd228, %fd229;
	add.s64 	%rd301, %rd22, %rd299;
	ld.f64 	%fd231, [%rd301];
	sub.f64 	%fd232, %fd230, %fd231;
	mul.f64 	%fd314, %fd232, 0d3FE0000000000000;
$L__BB18_414:
	setp.ne.s32 	%p446, %r748, 0;
	@%p446 bra 	$L__BB18_419;
	ld.global.u64 	%rd311, [d_deltaBuffer];
	mul.wide.u32 	%rd312, %r1781, 8;
	add.s64 	%rd313, %rd311, %rd312;
	ld.f64 	%fd242, [%rd313];
	setp.leu.f64 	%p447, %fd314, %fd242;
	@%p447 bra 	$L__BB18_420;
	mov.b64 	%rd30, %fd314;
$L__BB18_417:
	ld.global.u64 	%rd314, [d_deltaBuffer];
	add.s64 	%rd31, %rd314, %rd312;
	ld.f64 	%fd71, [%rd31];
	setp.leu.f64 	%p448, %fd314, %fd71;
	@%p448 bra 	$L__BB18_420;
	mov.b64 	%rd316, %fd71;
	atom.relaxed.cas.b64 	%rd317, [%rd31], %rd316, %rd30;
	mov.b64 	%fd243, %rd317;
	setp.neu.f64 	%p449, %fd71, %fd243;
	@%p449 bra 	$L__BB18_417;
	bra.uni 	$L__BB18_420;
$L__BB18_419:
	ld.global.u64 	%rd308, [d_deltaBuffer];
	mul.wide.u32 	%rd309, %r1781, 8;
	add.s64 	%rd310, %rd308, %rd309;
	st.f64 	[%rd310], %fd314;
$L__BB18_420:
	setp.ne.s32 	%p450, %r2, 13256;
	@%p450 bra 	$L__BB18_440;
	add.u64 	%rd318, %SP, 0;
	add.u64 	%rd319, %SPL, 0;
	st.local.v2.u32 	[%rd319], {%r1781, %r688};
	mov.u64 	%rd320, $str$7;
	cvta.global.u64 	%rd321, %rd320;
	{ // callseq 21, 0
	.param .b64 param0;
	st.param.b64 	[param0], %rd321;
	.param .b64 param1;
	st.param.b64 	[param1], %rd318;
	.param .b32 retval0;
	call.uni (retval0), 
	vprintf, 
	(
	param0, 
	param1
	);
	ld.param.b32 	%r1608, [retval0];
	} // callseq 21
	ld.global.u64 	%rd322, [paired_faces];
	mul.wide.u32 	%rd323, %r1281, 4;
	add.s64 	%rd324, %rd322, %rd323;
	ld.u32 	%r1610, [%rd324];
	ld.global.u64 	%rd325, [dec_paired_edges];
	ld.u32 	%r1611, [%rd325+53024];
	selp.u32 	%r1612, 1, 0, %p481;
	selp.u32 	%r1613, 1, 0, %p482;
	selp.u32 	%r1614, 1, 0, %p483;
	selp.u32 	%r1615, 1, 0, %p484;
	mov.b32 	%r1616, 13256;
	st.local.v2.u32 	[%rd319], {%r1616, %r1281};
	st.local.v2.u32 	[%rd319+8], {%r1610, %r1611};
	st.local.v2.u32 	[%rd319+16], {%r1612, %r1613};
	st.local.v2.u32 	[%rd319+24], {%r1614, %r1615};
	mov.u64 	%rd326, $str$8;
	cvta.global.u64 	%rd327, %rd326;
	{ // callseq 22, 0
	.param .b64 param0;
	st.param.b64 	[param0], %rd327;
	.param .b64 param1;
	st.param.b64 	[param1], %rd318;
	.param .b32 retval0;
	call.uni (retval0), 
	vprintf, 
	(
	param0, 
	param1
	);
	ld.param.b32 	%r1617, [retval0];
	} // callseq 22
	ld.global.u64 	%rd328, [decp_data];
	mul.wide.s32 	%rd329, %r606, 8;
	add.s64 	%rd330, %rd328, %rd329;
	ld.f64 	%fd244, [%rd330];
	mul.wide.s32 	%rd331, %r607, 8;
	add.s64 	%rd332, %rd328, %rd331;
	ld.f64 	%fd245, [%rd332];
	mul.wide.s32 	%rd333, %r688, 8;
	add.s64 	%rd334, %rd328, %rd333;
	ld.f64 	%fd246, [%rd334];
	ld.global.u64 	%rd335, [input_data];
	add.s64 	%rd336, %rd335, %rd329;
	ld.f64 	%fd247, [%rd336];
	ld.global.f64 	%fd248, [bound];
	sub.f64 	%fd249, %fd247, %fd248;
	add.s64 	%rd337, %rd335, %rd331;
	ld.f64 	%fd250, [%rd337];
	sub.f64 	%fd251, %fd250, %fd248;
	add.s64 	%rd338, %rd335, %rd333;
	ld.f64 	%fd252, [%rd338];
	sub.f64 	%fd253, %fd252, %fd248;
	st.local.u32 	[%rd319], %r1616;
	st.local.f64 	[%rd319+8], %fd244;
	st.local.f64 	[%rd319+16], %fd245;
	st.local.f64 	[%rd319+24], %fd246;
	st.local.f64 	[%rd319+32], %fd249;
	st.local.f64 	[%rd319+40], %fd251;
	st.local.f64 	[%rd319+48], %fd253;
	mov.u64 	%rd339, $str$9;
	cvta.global.u64 	%rd340, %rd339;
	{ // callseq 23, 0
	.param .b64 param0;
	st.param.b64 	[param0], %rd340;
	.param .b64 param1;
	st.param.b64 	[param1], %rd318;
	.param .b32 retval0;
	call.uni (retval0), 
	vprintf, 
	(
	param0, 
	param1
	);
	ld.param.b32 	%r1619, [retval0];
	} // callseq 23
	bra.uni 	$L__BB18_440;
$L__BB18_422:
	ld.global.u32 	%r749, [edit_type];
	setp.ne.s32 	%p451, %r749, 1;
	mov.f64 	%fd254, 0d4000000000000000;
	{
	.reg .b32 %temp; 
	mov.b64 	{%temp, %r750}, %fd254;
	}
	@%p451 bra 	$L__BB18_424;
	setp.lt.s32 	%p452, %r750, 0;
	ld.global.u64 	%rd341, [delta_counter];
	mul.wide.s32 	%rd342, %r606, 4;
	add.s64 	%rd343, %rd341, %rd342;
	ld.u32 	%r1621, [%rd343];
	neg.s32 	%r1622, %r1621;
	cvt.rn.f64.s32 	%fd258, %r1622;
	{
	.reg .b32 %temp; 
	mov.b64 	{%temp, %r1623}, %fd258;
	}
	shr.u32 	%r1624, %r1623, 20;
	and.b32  	%r1625, %r1624, 2047;
	add.s32 	%r1626, %r1625, -1012;
	mov.b64 	%rd344, %fd258;
	shl.b64 	%rd345, %rd344, %r1626;
	setp.eq.s64 	%p453, %rd345, -9223372036854775808;
	{ // callseq 24, 0
	.param .b64 param0;
	st.param.f64 	[param0], %fd258;
	.param .b64 retval0;
	call.uni (retval0), 
	__internal_accurate_pow, 
	(
	param0
	);
	ld.param.f64 	%fd259, [retval0];
	} // callseq 24
	setp.eq.s32 	%p454, %r1621, 0;
	neg.f64 	%fd261, %fd259;
	selp.f64 	%fd262, %fd259, %fd261, %p453;
	selp.f64 	%fd263, %fd262, %fd261, %p452;
	selp.f64 	%fd264, 0dBFF0000000000000, %fd263, %p454;
	ld.global.f64 	%fd265, [bound];
	mul.f64 	%fd315, %fd265, %fd264;
	bra.uni 	$L__BB18_425;
$L__BB18_424:
	ld.global.f64 	%fd255, [bound];
	sub.f64 	%fd256, %fd55, %fd255;
	sub.f64 	%fd257, %fd256, %fd52;
	mul.f64 	%fd315, %fd257, 0d3FE0000000000000;
$L__BB18_425:
	setp.ne.s32 	%p455, %r749, 0;
	@%p455 bra 	$L__BB18_430;
	ld.global.u64 	%rd350, [d_deltaBuffer];
	mul.wide.s32 	%rd351, %r606, 8;
	add.s64 	%rd352, %rd350, %rd351;
	ld.f64 	%fd266, [%rd352];
	setp.leu.f64 	%p456, %fd315, %fd266;
	@%p456 bra 	$L__BB18_431;
	mov.b64 	%rd32, %fd315;
$L__BB18_428:
	ld.global.u64 	%rd353, [d_deltaBuffer];
	add.s64 	%rd33, %rd353, %rd351;
	ld.f64 	%fd75, [%rd33];
	setp.leu.f64 	%p457, %fd315, %fd75;
	@%p457 bra 	$L__BB18_431;
	mov.b64 	%rd355, %fd75;
	atom.relaxed.cas.b64 	%rd356, [%rd33], %rd355, %rd32;
	mov.b64 	%fd267, %rd356;
	setp.neu.f64 	%p458, %fd75, %fd267;
	@%p458 bra 	$L__BB18_428;
	bra.uni 	$L__BB18_431;
$L__BB18_430:
	ld.global.u64 	%rd347, [d_deltaBuffer];
	mul.wide.s32 	%rd348, %r606, 8;
	add.s64 	%rd349, %rd347, %rd348;
	st.f64 	[%rd349], %fd315;
$L__BB18_431:
	setp.eq.s32 	%p459, %r749, 1;
	@%p459 bra 	$L__BB18_433;
	ld.global.u64 	%rd357, [input_data];
	mul.wide.s32 	%rd358, %r607, 8;
	add.s64 	%rd359, %rd357, %rd358;
	ld.f64 	%fd268, [%rd359];
	ld.global.f64 	%fd269, [bound];
	sub.f64 	%fd270, %fd268, %fd269;
	ld.global.u64 	%rd360, [decp_data];
	add.s64 	%rd361, %rd360, %rd358;
	ld.f64 	%fd271, [%rd361];
	sub.f64 	%fd272, %fd270, %fd271;
	mul.f64 	%fd316, %fd272, 0d3FE0000000000000;
	bra.uni 	$L__BB18_434;
$L__BB18_433:
	setp.lt.s32 	%p460, %r750, 0;
	ld.global.u64 	%rd362, [delta_counter];
	mul.wide.s32 	%rd363, %r607, 4;
	add.s64 	%rd364, %rd362, %rd363;
	ld.u32 	%r1627, [%rd364];
	neg.s32 	%r1628, %r1627;
	cvt.rn.f64.s32 	%fd273, %r1628;
	{
	.reg .b32 %temp; 
	mov.b64 	{%temp, %r1629}, %fd273;
	}
	shr.u32 	%r1630, %r1629, 20;
	and.b32  	%r1631, %r1630, 2047;
	add.s32 	%r1632, %r1631, -1012;
	mov.b64 	%rd365, %fd273;
	shl.b64 	%rd366, %rd365, %r1632;
	setp.eq.s64 	%p461, %rd366, -9223372036854775808;
	{ // callseq 25, 0
	.param .b64 param0;
	st.param.f64 	[param0], %fd273;
	.param .b64 retval0;
	call.uni (retval0), 
	__internal_accurate_pow, 
	(
	param0
	);
	ld.param.f64 	%fd274, [retval0];
	} // callseq 25
	setp.eq.s32 	%p462, %r1627, 0;
	neg.f64 	%fd276, %fd274;
	selp.f64 	%fd277, %fd274, %fd276, %p461;
	selp.f64 	%fd278, %fd277, %fd276, %p460;
	selp.f64 	%fd279, 0dBFF0000000000000, %fd278, %p462;
	ld.global.f64 	%fd280, [bound];
	mul.f64 	%fd316, %fd280, %fd279;
$L__BB18_434:
	setp.eq.s32 	%p463, %r749, 0;
	@%p463 bra 	$L__BB18_436;
	ld.global.u64 	%rd368, [d_deltaBuffer];
	mul.wide.s32 	%rd369, %r607, 8;
	add.s64 	%rd370, %rd368, %rd369;
	st.f64 	[%rd370], %fd316;
	bra.uni 	$L__BB18_440;
$L__BB18_436:
	ld.global.u64 	%rd371, [d_deltaBuffer];
	mul.wide.s32 	%rd372, %r607, 8;
	add.s64 	%rd373, %rd371, %rd372;
	ld.f64 	%fd281, [%rd373];
	setp.leu.f64 	%p464, %fd316, %fd281;
	@%p464 bra 	$L__BB18_440;
	mov.b64 	%rd34, %fd316;
$L__BB18_438:
	ld.global.u64 	%rd374, [d_deltaBuffer];
	add.s64 	%rd35, %rd374, %rd372;
	ld.f64 	%fd79, [%rd35];
	setp.leu.f64 	%p465, %fd316, %fd79;
	@%p465 bra 	$L__BB18_440;
	mov.b64 	%rd376, %fd79;
	atom.relaxed.cas.b64 	%rd377, [%rd35], %rd376, %rd34;
	mov.b64 	%fd282, %rd377;
	setp.neu.f64 	%p466, %fd79, %fd282;
	@%p466 bra 	$L__BB18_438;
$L__BB18_440:
	ret;

}
	// .globl	_Z11fix_2saddleiii
.visible .entry _Z11fix_2saddleiii(
	.param .u32 _Z11fix_2saddleiii_param_0,
	.param .u32 _Z11fix_2saddleiii_param_1,
	.param .u32 _Z11fix_2saddleiii_param_2
)
{
	.reg .pred 	%p<941>;
	.reg .b32 	%r<2771>;
	.reg .b64 	%rd<741>;
	.reg .b64 	%fd<628>;

	mov.u32 	%r1028, %tid.x;
	mov.u32 	%r1029, %ctaid.x;
	mov.u32 	%r1030, %ntid.x;
	mad.lo.s32 	%r1, %r1029, %r1030, %r1028;
	ld.global.u32 	%r1031, [count_f_2_saddle];
	setp.ge.s32 	%p69, %r1, %r1031;
	@%p69 bra 	$L__BB19_724;
	ld.global.u64 	%rd70, [false_2saddle];
	mul.wide.s32 	%rd71, %r1, 4;
	add.s64 	%rd72, %rd70, %rd71;
	ld.u32 	%r2, [%rd72];
	ld.global.u64 	%rd1, [paired_faces];
	mul.wide.s32 	%rd73, %r2, 4;
	add.s64 	%rd74, %rd1, %rd73;
	ld.u32 	%r3, [%rd74];
	setp.eq.s32 	%p70, %r3, -1;
	@%p70 bra 	$L__BB19_418;
	ld.global.u32 	%r4, [num_Edges];
	setp.ge.s32 	%p71, %r3, %r4;
	setp.lt.s32 	%p72, %r3, 0;
	or.pred  	%p73, %p71, %p72;
	@%p73 bra 	$L__BB19_194;
	ld.global.u64 	%rd75, [paired_edges];
	mul.wide.u32 	%rd76, %r3, 4;
	add.s64 	%rd77, %rd75, %rd76;
	ld.u32 	%r1032, [%rd77];
	setp.ne.s32 	%p74, %r1032, %r2;
	@%p74 bra 	$L__BB19_194;
	ld.param.u32 	%r2584, [_Z11fix_2saddleiii_param_2];
	ld.param.u32 	%r2541, [_Z11fix_2saddleiii_param_1];
	ld.param.u32 	%r2416, [_Z11fix_2saddleiii_param_0];
	add.s32 	%r5, %r2416, -1;
	mul.lo.s32 	%r6, %r5, %r2541;
	mul.lo.s32 	%r7, %r6, %r2584;
	add.s32 	%r8, %r2541, -1;
	mul.lo.s32 	%r9, %r8, %r2416;
	mul.lo.s32 	%r10, %r9, %r2584;
	mul.lo.s32 	%r11, %r2416, %r2541;
	add.s32 	%r12, %r2584, -1;
	sub.s32 	%r13, %r9, %r8;
	mul.lo.s32 	%r14, %r13, %r2584;
	setp.lt.s32 	%p292, %r3, %r7;
	mov.b32 	%r2595, 0;
	mov.u32 	%r2596, %r2595;
	@%p292 bra 	$L__BB19_11;
	add.s32 	%r15, %r10, %r7;
	setp.lt.s32 	%p293, %r3, %r15;
	mov.b32 	%r2595, 1;
	mov.u32 	%r2596, %r7;
	@%p293 bra 	$L__BB19_11;
	mad.lo.s32 	%r16, %r12, %r11, %r15;
	setp.lt.s32 	%p294, %r3, %r16;
	mov.b32 	%r2595, 2;
	mov.u32 	%r2596, %r15;
	@%p294 bra 	$L__BB19_11;
	add.s32 	%r17, %r14, %r16;
	setp.lt.s32 	%p295, %r3, %r17;
	mov.b32 	%r2595, 3;
	mov.u32 	%r2596, %r16;
	@%p295 bra 	$L__BB19_11;
	sub.s32 	%r1474, %r10, %r9;
	add.s32 	%r18, %r1474, %r17;
	setp.lt.s32 	%p296, %r3, %r18;
	mov.b32 	%r2595, 4;
	mov.u32 	%r2596, %r17;
	@%p296 bra 	$L__BB19_11;
	sub.s32 	%r1476, %r7, %r6;
	add.s32 	%r19, %r1476, %r18;
	setp.lt.s32 	%p297, %r3, %r19;
	mov.b32 	%r2595, 5;
	mov.u32 	%r2596, %r18;
	@%p297 bra 	$L__BB19_11;
	sub.s32 	%r1479, %r14, %r13;
	add.s32 	%r1480, %r1479, %r19;
	setp.ge.s32 	%p298, %r3, %r1480;
	mov.b32 	%r64, -1;
	mov.b32 	%r2595, 6;
	mov.u32 	%r2596, %r19;
	mov.u32 	%r65, %r64;
	@%p298 bra 	$L__BB19_25;
$L__BB19_11:
	sub.s32 	%r22, %r3, %r2596;
	setp.gt.s32 	%p299, %r2595, 2;
	@%p299 bra 	$L__BB19_15;
	setp.eq.s32 	%p303, %r2595, 0;
	@%p303 bra 	$L__BB19_18;
	setp.eq.s32 	%p304, %r2595, 1;
	@%p304 bra 	$L__BB19_14;
	bra.uni 	$L__BB19_19;
$L__BB19_14:
	div.s32 	%r2599, %r22, %r9;
	mul.lo.s32 	%r1494, %r2599, %r9;
	sub.s32 	%r1495, %r22, %r1494;
	div.s32 	%r2597, %r1495, %r8;
	rem.s32 	%r2598, %r22, %r8;
	add.s32 	%r2601, %r2598, 1;
	mov.u32 	%r2600, %r2597;
	mov.u32 	%r2602, %r2599;
	bra.uni 	$L__BB19_24;
$L__BB19_15:
	setp.gt.s32 	%p300, %r2595, 4;
	@%p300 bra 	$L__BB19_22;
	setp.eq.s32 	%p302, %r2595, 3;
	@%p302 bra 	$L__BB19_17;
	bra.uni 	$L__BB19_20;
$L__BB19_17:
	div.s32 	%r2599, %r22, %r13;
	mul.lo.s32 	%r1489, %r2599, %r13;
	sub.s32 	%r1490, %r22, %r1489;
	div.s32 	%r2598, %r1490, %r5;
	rem.s32 	%r2600, %r22, %r5;
	add.s32 	%r2597, %r2600, 1;
	add.s32 	%r2601, %r2598, 1;
	mov.u32 	%r2602, %r2599;
	bra.uni 	$L__BB19_24;
$L__BB19_18:
	div.s32 	%r2599, %r22, %r6;
	mul.lo.s32 	%r1496, %r2599, %r6;
	sub.s32 	%r1497, %r22, %r1496;
	div.s32 	%r2598, %r1497, %r5;
	rem.s32 	%r2597, %r22, %r5;
	add.s32 	%r2600, %r2597, 1;
	mov.u32 	%r2601, %r2598;
	mov.u32 	%r2602, %r2599;
	bra.uni 	$L__BB19_24;
$L__BB19_19:
	ld.param.u32 	%r2417, [_Z11fix_2saddleiii_param_0];
	mul.lo.s32 	%r1491, %r12, %r2417;
	div.s32 	%r2598, %r22, %r1491;
	mul.lo.s32 	%r1492, %r2598, %r1491;
	sub.s32 	%r1493, %r22, %r1492;
	div.s32 	%r2597, %r1493, %r12;
	rem.s32 	%r2599, %r22, %r12;
	add.s32 	%r2602, %r2599, 1;
	mov.u32 	%r2600, %r2597;
	mov.u32 	%r2601, %r2598;
	bra.uni 	$L__BB19_24;
$L__BB19_20:
	mul.lo.s32 	%r1486, %r12, %r8;
	div.s32 	%r2597, %r22, %r1486;
	mul.lo.s32 	%r1487, %r2597, %r1486;
	sub.s32 	%r1488, %r22, %r1487;
	div.s32 	%r2598, %r1488, %r12;
	rem.s32 	%r2599, %r22, %r12;
	add.s32 	%r2601, %r2598, 1;
	add.s32 	%r2602, %r2599, 1;
	mov.u32 	%r2600, %r2597;
	bra.uni 	$L__BB19_24;
$L__BB19_21:
	mul.lo.s32 	%r1483, %r12, %r5;
	div.s32 	%r2598, %r22, %r1483;
	mul.lo.s32 	%r1484, %r2598, %r1483;
	sub.s32 	%r1485, %r22, %r1484;
	div.s32 	%r2599, %r1485, %r5;
	rem.s32 	%r2600, %r22, %r5;
	add.s32 	%r2597, %r2600, 1;
	add.s32 	%r2602, %r2599, 1;
	mov.u32 	%r2601, %r2598;
	bra.uni 	$L__BB19_24;
$L__BB19_22:
	setp.eq.s32 	%p301, %r2595, 5;
	@%p301 bra 	$L__BB19_21;
	div.s32 	%r2599, %r22, %r13;
	mul.lo.s32 	%r1481, %r2599, %r13;
	sub.s32 	%r1482, %r22, %r1481;
	div.s32 	%r2598, %r1482, %r5;
	rem.s32 	%r2600, %r22, %r5;
	add.s32 	%r2597, %r2600, 1;
	add.s32 	%r2601, %r2598, 1;
	add.s32 	%r2602, %r2599, 1;
$L__BB19_24:
	ld.param.u32 	%r2418, [_Z11fix_2saddleiii_param_0];
	mad.lo.s32 	%r1498, %r2598, %r2418, %r2597;
	mad.lo.s32 	%r1499, %r2599, %r11, %r1498;
	mad.lo.s32 	%r1500, %r2601, %r2418, %r2600;
	mad.lo.s32 	%r1501, %r2602, %r11, %r1500;
	min.s32 	%r64, %r1499, %r1501;
	max.s32 	%r65, %r1499, %r1501;
$L__BB19_25:
	ld.param.u32 	%r2585, [_Z11fix_2saddleiii_param_2];
	mul.lo.s32 	%r1502, %r5, %r2585;
	mul.lo.s32 	%r1503, %r1502, %r8;
	shl.b32 	%r66, %r1503, 1;
	setp.ge.s32 	%p305, %r2, %r66;
	@%p305 bra 	$L__BB19_30;
	shr.u32 	%r1583, %r2, 31;
	add.s32 	%r1584, %r2, %r1583;
	shr.s32 	%r1585, %r1584, 1;
	div.s32 	%r67, %r1585, %r13;
	mul.lo.s32 	%r1586, %r67, %r13;
	sub.s32 	%r1587, %r1585, %r1586;
	div.s32 	%r68, %r1587, %r5;
	rem.s32 	%r69, %r1585, %r5;
	and.b32  	%r1588, %r2, 1;
	setp.eq.b32 	%p317, %r1588, 1;
	@%p317 bra 	$L__BB19_28;
	ld.param.u32 	%r2431, [_Z11fix_2saddleiii_param_0];
	mul.lo.s32 	%r1593, %r68, %r2431;
	mul.lo.s32 	%r1594, %r11, %r67;
	add.s32 	%r1595, %r1593, %r1594;
	add.s32 	%r2606, %r1595, %r69;
	add.s32 	%r1596, %r1594, %r69;
	add.s32 	%r1597, %r1596, %r1593;
	add.s32 	%r2605, %r1597, 1;
	add.s32 	%r2607, %r2606, %r2431;
	bra.uni 	$L__BB19_29;
$L__BB19_28:
	ld.param.u32 	%r2430, [_Z11fix_2saddleiii_param_0];
	add.s32 	%r1589, %r69, 1;
	mul.lo.s32 	%r1590, %r11, %r67;
	mad.lo.s32 	%r1591, %r68, %r2430, %r1590;
	add.s32 	%r1592, %r1591, %r2430;
	add.s32 	%r2606, %r1592, %r1589;
	add.s32 	%r2605, %r1591, %r1589;
	add.s32 	%r2607, %r1592, %r69;
$L__BB19_29:
	min.s32 	%r1598, %r2606, %r2605;
	max.s32 	%r1599, %r2606, %r2605;
	min.s32 	%r1600, %r1599, %r2607;
	max.s32 	%r2619, %r1599, %r2607;
	min.s32 	%r2617, %r1598, %r1600;
	max.s32 	%r2618, %r1598, %r1600;
	bra.uni 	$L__BB19_54;
$L__BB19_30:
	ld.param.u32 	%r2419, [_Z11fix_2saddleiii_param_0];
	sub.s32 	%r82, %r2, %r66;
	mul.lo.s32 	%r1504, %r2419, %r8;
	mul.lo.s32 	%r1505, %r1504, %r12;
	shl.b32 	%r83, %r1505, 1;
	setp.ge.s32 	%p306, %r82, %r83;
	@%p306 bra 	$L__BB19_35;
	shr.u32 	%r1571, %r82, 31;
	add.s32 	%r1572, %r82, %r1571;
	shr.s32 	%r1573, %r1572, 1;
	mul.lo.s32 	%r1574, %r12, %r8;
	div.s32 	%r84, %r1573, %r1574;
	mul.lo.s32 	%r1575, %r84, %r1574;
	sub.s32 	%r1576, %r1573, %r1575;
	div.s32 	%r85, %r1576, %r12;
	rem.s32 	%r86, %r1573, %r12;
	and.b32  	%r1577, %r2, 1;
	setp.eq.b32 	%p316, %r1577, 1;
	@%p316 bra 	$L__BB19_33;
	ld.param.u32 	%r2429, [_Z11fix_2saddleiii_param_0];
	mad.lo.s32 	%r1579, %r85, %r2429, %r84;
	mad.lo.s32 	%r2609, %r11, %r86, %r1579;
	add.s32 	%r2608, %r2609, %r2429;
	add.s32 	%r2610, %r2608, %r11;
	bra.uni 	$L__BB19_34;
$L__BB19_33:
	ld.param.u32 	%r2428, [_Z11fix_2saddleiii_param_0];
	mad.lo.s32 	%r1578, %r85, %r2428, %r84;
	mad.lo.s32 	%r2609, %r11, %r86, %r1578;
	add.s32 	%r2608, %r2609, %r11;
	add.s32 	%r2610, %r2608, %r2428;
$L__BB19_34:
	min.s32 	%r1580, %r2609, %r2608;
	max.s32 	%r1581, %r2609, %r2608;
	min.s32 	%r1582, %r1581, %r2610;
	max.s32 	%r2619, %r1581, %r2610;
	min.s32 	%r2617, %r1580, %r1582;
	max.s32 	%r2618, %r1580, %r1582;
	bra.uni 	$L__BB19_54;
$L__BB19_35:
	ld.param.u32 	%r2542, [_Z11fix_2saddleiii_param_1];
	sub.s32 	%r99, %r82, %r83;
	mul.lo.s32 	%r1506, %r2542, %r5;
	mul.lo.s32 	%r1507, %r1506, %r12;
	shl.b32 	%r100, %r1507, 1;
	setp.ge.s32 	%p307, %r99, %r100;
	@%p307 bra 	$L__BB19_40;
	shr.u32 	%r1556, %r99, 31;
	add.s32 	%r1557, %r99, %r1556;
	shr.s32 	%r1558, %r1557, 1;
	mul.lo.s32 	%r1559, %r12, %r5;
	div.s32 	%r101, %r1558, %r1559;
	mul.lo.s32 	%r1560, %r101, %r1559;
	sub.s32 	%r1561, %r1558, %r1560;
	div.s32 	%r102, %r1561, %r5;
	rem.s32 	%r103, %r1558, %r5;
	and.b32  	%r1562, %r2, 1;
	setp.eq.b32 	%p315, %r1562, 1;
	@%p315 bra 	$L__BB19_38;
	ld.param.u32 	%r2427, [_Z11fix_2saddleiii_param_0];
	mad.lo.s32 	%r1567, %r101, %r2427, %r103;
	mad.lo.s32 	%r2612, %r11, %r102, %r1567;
	add.s32 	%r2611, %r2612, 1;
	add.s32 	%r2613, %r2612, %r11;
	bra.uni 	$L__BB19_39;
$L__BB19_38:
	ld.param.u32 	%r2426, [_Z11fix_2saddleiii_param_0];
	mul.lo.s32 	%r1563, %r11, %r102;
	mad.lo.s32 	%r1564, %r101, %r2426, %r103;
	add.s32 	%r1565, %r1564, %r1563;
	add.s32 	%r2612, %r1565, 1;
	add.s32 	%r1566, %r1563, %r11;
	add.s32 	%r2611, %r1564, %r1566;
	add.s32 	%r2613, %r2611, 1;
$L__BB19_39:
	min.s32 	%r1568, %r2612, %r2611;
	max.s32 	%r1569, %r2612, %r2611;
	min.s32 	%r1570, %r1569, %r2613;
	max.s32 	%r2619, %r1569, %r2613;
	min.s32 	%r2617, %r1568, %r1570;
	max.s32 	%r2618, %r1568, %r1570;
	bra.uni 	$L__BB19_54;
$L__BB19_40:
	sub.s32 	%r1510, %r99, %r100;
	mul.hi.s32 	%r1511, %r1510, 715827883;
	shr.u32 	%r1512, %r1511, 31;
	add.s32 	%r1513, %r1511, %r1512;
	div.s32 	%r116, %r1513, %r13;
	mul.lo.s32 	%r1514, %r116, %r13;
	sub.s32 	%r1515, %r1513, %r1514;
	div.s32 	%r117, %r1515, %r5;
	rem.s32 	%r118, %r1513, %r5;
	mul.lo.s32 	%r1516, %r1513, 6;
	sub.s32 	%r1509, %r1510, %r1516;
	setp.gt.s32 	%p308, %r1509, 2;
	@%p308 bra 	$L__BB19_45;
	setp.eq.s32 	%p312, %r1509, 0;
	@%p312 bra 	$L__BB19_49;
	setp.eq.s32 	%p313, %r1509, 1;
	@%p313 bra 	$L__BB19_50;
	setp.eq.s32 	%p314, %r1509, 2;
	@%p314 bra 	$L__BB19_44;
	bra.uni 	$L__BB19_53;
$L__BB19_44:
	ld.param.u32 	%r2423, [_Z11fix_2saddleiii_param_0];
	mul.lo.s32 	%r1532, %r117, %r2423;
	mul.lo.s32 	%r1533, %r11, %r116;
	add.s32 	%r1534, %r1532, %r1533;
	add.s32 	%r1535, %r118, %r1534;
	add.s32 	%r2616, %r1535, 1;
	add.s32 	%r1536, %r1532, %r2423;
	add.s32 	%r2615, %r2616, %r2423;
	add.s32 	%r1537, %r1533, %r11;
	add.s32 	%r1538, %r1537, %r118;
	add.s32 	%r2614, %r1538, %r1536;
	bra.uni 	$L__BB19_53;
$L__BB19_45:
	setp.eq.s32 	%p309, %r1509, 3;
	@%p309 bra 	$L__BB19_51;
	setp.eq.s32 	%p310, %r1509, 4;
	@%p310 bra 	$L__BB19_52;
	setp.eq.s32 	%p311, %r1509, 5;
	@%p311 bra 	$L__BB19_48;
	bra.uni 	$L__BB19_53;
$L__BB19_48:
	ld.param.u32 	%r2543, [_Z11fix_2saddleiii_param_1];
	ld.param.u32 	%r2420, [_Z11fix_2saddleiii_param_0];
	add.s32 	%r1517, %r118, 1;
	mad.lo.s32 	%r1518, %r116, %r2543, %r117;
	mad.lo.s32 	%r2616, %r1518, %r2420, %r1517;
	mad.lo.s32 	%r1519, %r2420, %r117, %r2420;
	mad.lo.s32 	%r1520, %r11, %r116, %r11;
	add.s32 	%r1521, %r1520, %r118;
	add.s32 	%r2615, %r1521, %r1519;
	add.s32 	%r1522, %r1519, %r1520;
	add.s32 	%r2614, %r1522, %r1517;
	bra.uni 	$L__BB19_53;
$L__BB19_49:
	ld.param.u32 	%r2544, [_Z11fix_2saddleiii_param_1];
	ld.param.u32 	%r2425, [_Z11fix_2saddleiii_param_0];
	mul.lo.s32 	%r1545, %r117, %r2425;
	mul.lo.s32 	%r1546, %r11, %r116;
	add.s32 	%r1547, %r1545, %r1546;
	add.s32 	%r2616, %r1547, %r118;
	add.s32 	%r1548, %r1546, %r118;
	add.s32 	%r1549, %r1548, %r1545;
	add.s32 	%r2615, %r1549, 1;
	mad.lo.s32 	%r1550, %r2544, %r116, %r2544;
	add.s32 	%r1551, %r117, %r1550;
	mad.lo.s32 	%r1552, %r2425, %r1551, %r2425;
	add.s32 	%r2614, %r1552, %r118;
	bra.uni 	$L__BB19_53;
$L__BB19_50:
	ld.param.u32 	%r2424, [_Z11fix_2saddleiii_param_0];
	mul.lo.s32 	%r1539, %r117, %r2424;
	mul.lo.s32 	%r1540, %r11, %r116;
	add.s32 	%r1541, %r1540, %r118;
	add.s32 	%r1542, %r1541, %r1539;
	add.s32 	%r2616, %r1542, 1;
	add.s32 	%r1543, %r1539, %r2424;
	add.s32 	%r1544, %r1543, %r118;
	add.s32 	%r2615, %r1544, %r1540;
	add.s32 	%r2614, %r2615, %r11;
	bra.uni 	$L__BB19_53;
$L__BB19_51:
	ld.param.u32 	%r2422, [_Z11fix_2saddleiii_param_0];
	mad.lo.s32 	%r1530, %r117, %r2422, %r118;
	mad.lo.s32 	%r1531, %r11, %r116, %r1530;
	add.s32 	%r2616, %r1531, 1;
	add.s32 	%r2615, %r1531, %r11;
	add.s32 	%r2614, %r2615, %r2422;
	bra.uni 	$L__BB19_53;
$L__BB19_52:
	ld.param.u32 	%r2421, [_Z11fix_2saddleiii_param_0];
	mul.lo.s32 	%r1523, %r117, %r2421;
	add.s32 	%r1524, %r118, %r1523;
	mul.lo.s32 	%r1525, %r11, %r116;
	add.s32 	%r1526, %r1524, %r1525;
	add.s32 	%r2616, %r1526, 1;
	add.s32 	%r1527, %r1525, %r11;
	add.s32 	%r2615, %r2616, %r11;
	add.s32 	%r1528, %r1523, %r2421;
	add.s32 	%r1529, %r1527, %r118;
	add.s32 	%r2614, %r1529, %r1528;
$L__BB19_53:
	min.s32 	%r1553, %r2616, %r2615;
	max.s32 	%r1554, %r2616, %r2615;
	min.s32 	%r1555, %r1554, %r2614;
	max.s32 	%r2619, %r1554, %r2614;
	min.s32 	%r2617, %r1553, %r1555;
	max.s32 	%r2618, %r1553, %r1555;
$L__BB19_54:
	setp.ne.s32 	%p319, %r2619, %r65;
	setp.ne.s32 	%p320, %r2619, %r64;
	setp.ne.s32 	%p321, %r2618, %r65;
	setp.ne.s32 	%p322, %r2618, %r64;
	selp.b32 	%r1601, %r2618, %r2617, %p322;
	selp.b32 	%r1602, %r1601, %r2617, %p321;
	selp.b32 	%r1603, %r2619, %r1602, %p320;
	selp.b32 	%r146, %r1603, %r1602, %p319;
	ld.global.u64 	%rd2, [decp_data];
	mul.wide.s32 	%rd309, %r64, 8;
	add.s64 	%rd310, %rd2, %rd309;
	ld.f64 	%fd1, [%rd310];
	mul.wide.s32 	%rd311, %r146, 8;
	add.s64 	%rd312, %rd2, %rd311;
	ld.f64 	%fd2, [%rd312];
	setp.gt.f64 	%p323, %fd1, %fd2;
	mov.pred 	%p909, -1;
	@%p323 bra 	$L__BB19_56;
	setp.eq.f64 	%p324, %fd1, %fd2;
	setp.gt.s32 	%p325, %r64, %r146;
	and.pred  	%p909, %p325, %p324;
$L__BB19_56:
	mul.wide.s32 	%rd313, %r65, 8;
	add.s64 	%rd314, %rd2, %rd313;
	ld.f64 	%fd3, [%rd314];
	setp.gt.f64 	%p327, %fd3, %fd2;
	mov.pred 	%p910, -1;
	@%p327 bra 	$L__BB19_58;
	setp.eq.f64 	%p328, %fd3, %fd2;
	setp.gt.s32 	%p329, %r65, %r146;
	and.pred  	%p910, %p329, %p328;
$L__BB19_58:
	ld.global.u64 	%rd3, [input_data];
	add.s64 	%rd316, %rd3, %rd309;
	ld.f64 	%fd4, [%rd316];
	add.s64 	%rd318, %rd3, %rd311;
	ld.f64 	%fd5, [%rd318];
	setp.gt.f64 	%p331, %fd4, %fd5;
	mov.pred 	%p911, -1;
	@%p331 bra 	$L__BB19_60;
	setp.eq.f64 	%p332, %fd4, %fd5;
	setp.gt.s32 	%p333, %r64, %r146;
	and.pred  	%p911, %p333, %p332;
$L__BB19_60:
	add.s64 	%rd320, %rd3, %rd313;
	ld.f64 	%fd6, [%rd320];
	setp.gt.f64 	%p335, %fd6, %fd5;
	mov.pred 	%p912, -1;
	@%p335 bra 	$L__BB19_62;
	setp.eq.f64 	%p336, %fd6, %fd5;
	setp.gt.s32 	%p337, %r65, %r146;
	and.pred  	%p912, %p337, %p336;
$L__BB19_62:
	and.pred  	%p338, %p909, %p910;
	not.pred 	%p339, %p338;
	@%p339 bra 	$L__BB19_102;
	setp.eq.s32 	%p435, %r2, -1;
	@%p435 bra 	$L__BB19_724;
	setp.ge.s32 	%p436, %r2, %r66;
	@%p436 bra 	$L__BB19_69;
	shr.u32 	%r1818, %r2, 31;
	add.s32 	%r1819, %r2, %r1818;
	shr.s32 	%r1820, %r1819, 1;
	div.s32 	%r147, %r1820, %r13;
	mul.lo.s32 	%r1821, %r147, %r13;
	sub.s32 	%r1822, %r1820, %r1821;
	div.s32 	%r148, %r1822, %r5;
	rem.s32 	%r149, %r1820, %r5;
	and.b32  	%r1823, %r2, 1;
	setp.eq.b32 	%p448, %r1823, 1;
	@%p448 bra 	$L__BB19_67;
	ld.param.u32 	%r2457, [_Z11fix_2saddleiii_param_0];
	mul.lo.s32 	%r1828, %r148, %r2457;
	mul.lo.s32 	%r1829, %r11, %r147;
	add.s32 	%r1830, %r1828, %r1829;
	add.s32 	%r2621, %r1830, %r149;
	add.s32 	%r1831, %r1829, %r149;
	add.s32 	%r1832, %r1831, %r1828;
	add.s32 	%r2620, %r1832, 1;
	add.s32 	%r2622, %r2621, %r2457;
	bra.uni 	$L__BB19_68;
$L__BB19_67:
	ld.param.u32 	%r2456, [_Z11fix_2saddleiii_param_0];
	add.s32 	%r1824, %r149, 1;
	mul.lo.s32 	%r1825, %r11, %r147;
	mad.lo.s32 	%r1826, %r148, %r2456, %r1825;
	add.s32 	%r1827, %r1826, %r2456;
	add.s32 	%r2621, %r1827, %r1824;
	add.s32 	%r2620, %r1826, %r1824;
	add.s32 	%r2622, %r1827, %r149;
$L__BB19_68:
	min.s32 	%r1833, %r2621, %r2620;
	max.s32 	%r1834, %r2621, %r2620;
	min.s32 	%r1835, %r1834, %r2622;
	max.s32 	%r2634, %r1834, %r2622;
	min.s32 	%r2632, %r1833, %r1835;
	max.s32 	%r2633, %r1833, %r1835;
	bra.uni 	$L__BB19_93;
$L__BB19_69:
	ld.param.u32 	%r2445, [_Z11fix_2saddleiii_param_0];
	sub.s32 	%r162, %r2, %r66;
	mul.lo.s32 	%r1739, %r2445, %r8;
	mul.lo.s32 	%r1740, %r1739, %r12;
	shl.b32 	%r163, %r1740, 1;
	setp.ge.s32 	%p437, %r162, %r163;
	@%p437 bra 	$L__BB19_74;
	shr.u32 	%r1806, %r162, 31;
	add.s32 	%r1807, %r162, %r1806;
	shr.s32 	%r1808, %r1807, 1;
	mul.lo.s32 	%r1809, %r12, %r8;
	div.s32 	%r164, %r1808, %r1809;
	mul.lo.s32 	%r1810, %r164, %r1809;
	sub.s32 	%r1811, %r1808, %r1810;
	div.s32 	%r165, %r1811, %r12;
	rem.s32 	%r166, %r1808, %r12;
	and.b32  	%r1812, %r2, 1;
	setp.eq.b32 	%p447, %r1812, 1;
	@%p447 bra 	$L__BB19_72;
	ld.param.u32 	%r2455, [_Z11fix_2saddleiii_param_0];
	mad.lo.s32 	%r1814, %r165, %r2455, %r164;
	mad.lo.s32 	%r2624, %r11, %r166, %r1814;
	add.s32 	%r2623, %r2624, %r2455;
	add.s32 	%r2625, %r2623, %r11;
	bra.uni 	$L__BB19_73;
$L__BB19_72:
	ld.param.u32 	%r2454, [_Z11fix_2saddleiii_param_0];
	mad.lo.s32 	%r1813, %r165, %r2454, %r164;
	mad.lo.s32 	%r2624, %r11, %r166, %r1813;
	add.s32 	%r2623, %r2624, %r11;
	add.s32 	%r2625, %r2623, %r2454;
$L__BB19_73:
	min.s32 	%r1815, %r2624, %r2623;
	max.s32 	%r1816, %r2624, %r2623;
	min.s32 	%r1817, %r1816, %r2625;
	max.s32 	%r2634, %r1816, %r2625;
	min.s32 	%r2632, %r1815, %r1817;
	max.s32 	%r2633, %r1815, %r1817;
	bra.uni 	$L__BB19_93;
$L__BB19_74:
	ld.param.u32 	%r2548, [_Z11fix_2saddleiii_param_1];
	sub.s32 	%r179, %r162, %r163;
	mul.lo.s32 	%r1741, %r2548, %r5;
	mul.lo.s32 	%r1742, %r1741, %r12;
	shl.b32 	%r180, %r1742, 1;
	setp.ge.s32 	%p438, %r179, %r180;
	@%p438 bra 	$L__BB19_79;
	shr.u32 	%r1791, %r179, 31;
	add.s32 	%r1792, %r179, %r1791;
	shr.s32 	%r1793, %r1792, 1;
	mul.lo.s32 	%r1794, %r12, %r5;
	div.s32 	%r181, %r1793, %r1794;
	mul.lo.s32 	%r1795, %r181, %r1794;
	sub.s32 	%r1796, %r1793, %r1795;
	div.s32 	%r182, %r1796, %r5;
	rem.s32 	%r183, %r1793, %r5;
	and.b32  	%r1797, %r2, 1;
	setp.eq.b32 	%p446, %r1797, 1;
	@%p446 bra 	$L__BB19_77;
	ld.param.u32 	%r2453, [_Z11fix_2saddleiii_param_0];
	mad.lo.s32 	%r1802, %r181, %r2453, %r183;
	mad.lo.s32 	%r2627, %r11, %r182, %r1802;
	add.s32 	%r2626, %r2627, 1;
	add.s32 	%r2628, %r2627, %r11;
	bra.uni 	$L__BB19_78;
$L__BB19_77:
	ld.param.u32 	%r2452, [_Z11fix_2saddleiii_param_0];
	mul.lo.s32 	%r1798, %r11, %r182;
	mad.lo.s32 	%r1799, %r181, %r2452, %r183;
	add.s32 	%r1800, %r1799, %r1798;
	add.s32 	%r2627, %r1800, 1;
	add.s32 	%r1801, %r1798, %r11;
	add.s32 	%r2626, %r1799, %r1801;
	add.s32 	%r2628, %r2626, 1;
$L__BB19_78:
	min.s32 	%r1803, %r2627, %r2626;
	max.s32 	%r1804, %r2627, %r2626;
	min.s32 	%r1805, %r1804, %r2628;
	max.s32 	%r2634, %r1804, %r2628;
	min.s32 	%r2632, %r1803, %r1805;
	max.s32 	%r2633, %r1803, %r1805;
	bra.uni 	$L__BB19_93;
$L__BB19_79:
	sub.s32 	%r1745, %r179, %r180;
	mul.hi.s32 	%r1746, %r1745, 715827883;
	shr.u32 	%r1747, %r1746, 31;
	add.s32 	%r1748, %r1746, %r1747;
	div.s32 	%r196, %r1748, %r13;
	mul.lo.s32 	%r1749, %r196, %r13;
	sub.s32 	%r1750, %r1748, %r1749;
	div.s32 	%r197, %r1750, %r5;
	rem.s32 	%r198, %r1748, %r5;
	mul.lo.s32 	%r1751, %r1748, 6;
	sub.s32 	%r1744, %r1745, %r1751;
	setp.gt.s32 	%p439, %r1744, 2;
	@%p439 bra 	$L__BB19_84;
	setp.eq.s32 	%p443, %r1744, 0;
	@%p443 bra 	$L__BB19_88;
	setp.eq.s32 	%p444, %r1744, 1;
	@%p444 bra 	$L__BB19_89;
	setp.eq.s32 	%p445, %r1744, 2;
	@%p445 bra 	$L__BB19_83;
	bra.uni 	$L__BB19_92;
$L__BB19_83:
	ld.param.u32 	%r2449, [_Z11fix_2saddleiii_param_0];
	mul.lo.s32 	%r1767, %r197, %r2449;
	mul.lo.s32 	%r1768, %r11, %r196;
	add.s32 	%r1769, %r1767, %r1768;
	add.s32 	%r1770, %r198, %r1769;
	add.s32 	%r2631, %r1770, 1;
	add.s32 	%r1771, %r1767, %r2449;
	add.s32 	%r2630, %r2631, %r2449;
	add.s32 	%r1772, %r1768, %r11;
	add.s32 	%r1773, %r1772, %r198;
	add.s32 	%r2629, %r1773, %r1771;
	bra.uni 	$L__BB19_92;
$L__BB19_84:
	setp.eq.s32 	%p440, %r1744, 3;
	@%p440 bra 	$L__BB19_90;
	setp.eq.s32 	%p441, %r1744, 4;
	@%p441 bra 	$L__BB19_91;
	setp.eq.s32 	%p442, %r1744, 5;
	@%p442 bra 	$L__BB19_87;
	bra.uni 	$L__BB19_92;
$L__BB19_87:
	ld.param.u32 	%r2549, [_Z11fix_2saddleiii_param_1];
	ld.param.u32 	%r2446, [_Z11fix_2saddleiii_param_0];
	add.s32 	%r1752, %r198, 1;
	mad.lo.s32 	%r1753, %r196, %r2549, %r197;
	mad.lo.s32 	%r2631, %r1753, %r2446, %r1752;
	mad.lo.s32 	%r1754, %r2446, %r197, %r2446;
	mad.lo.s32 	%r1755, %r11, %r196, %r11;
	add.s32 	%r1756, %r1755, %r198;
	add.s32 	%r2630, %r1756, %r1754;
	add.s32 	%r1757, %r1754, %r1755;
	add.s32 	%r2629, %r1757, %r1752;
	bra.uni 	$L__BB19_92;
$L__BB19_88:
	ld.param.u32 	%r2550, [_Z11fix_2saddleiii_param_1];
	ld.param.u32 	%r2451, [_Z11fix_2saddleiii_param_0];
	mul.lo.s32 	%r1780, %r197, %r2451;
	mul.lo.s32 	%r1781, %r11, %r196;
	add.s32 	%r1782, %r1780, %r1781;
	add.s32 	%r2631, %r1782, %r198;
	add.s32 	%r1783, %r1781, %r198;
	add.s32 	%r1784, %r1783, %r1780;
	add.s32 	%r2630, %r1784, 1;
	mad.lo.s32 	%r1785, %r2550, %r196, %r2550;
	add.s32 	%r1786, %r197, %r1785;
	mad.lo.s32 	%r1787, %r2451, %r1786, %r2451;
	add.s32 	%r2629, %r1787, %r198;
	bra.uni 	$L__BB19_92;
$L__BB19_89:
	ld.param.u32 	%r2450, [_Z11fix_2saddleiii_param_0];
	mul.lo.s32 	%r1774, %r197, %r2450;
	mul.lo.s32 	%r1775, %r11, %r196;
	add.s32 	%r1776, %r1775, %r198;
	add.s32 	%r1777, %r1776, %r1774;
	add.s32 	%r2631, %r1777, 1;
	add.s32 	%r1778, %r1774, %r2450;
	add.s32 	%r1779, %r1778, %r198;
	add.s32 	%r2630, %r1779, %r1775;
	add.s32 	%r2629, %r2630, %r11;
	bra.uni 	$L__BB19_92;
$L__BB19_90:
	ld.param.u32 	%r2448, [_Z11fix_2saddleiii_param_0];
	mad.lo.s32 	%r1765, %r197, %r2448, %r198;
	mad.lo.s32 	%r1766, %r11, %r196, %r1765;
	add.s32 	%r2631, %r1766, 1;
	add.s32 	%r2630, %r1766, %r11;
	add.s32 	%r2629, %r2630, %r2448;
	bra.uni 	$L__BB19_92;
$L__BB19_91:
	ld.param.u32 	%r2447, [_Z11fix_2saddleiii_param_0];
	mul.lo.s32 	%r1758, %r197, %r2447;
	add.s32 	%r1759, %r198, %r1758;
	mul.lo.s32 	%r1760, %r11, %r196;
	add.s32 	%r1761, %r1759, %r1760;
	add.s32 	%r2631, %r1761, 1;
	add.s32 	%r1762, %r1760, %r11;
	add.s32 	%r2630, %r2631, %r11;
	add.s32 	%r1763, %r1758, %r2447;
	add.s32 	%r1764, %r1762, %r198;
	add.s32 	%r2629, %r1764, %r1763;
$L__BB19_92:
	min.s32 	%r1788, %r2631, %r2630;
	max.s32 	%r1789, %r2631, %r2630;
	min.s32 	%r1790, %r1789, %r2629;
	max.s32 	%r2634, %r1789, %r2629;
	min.s32 	%r2632, %r1788, %r1790;
	max.s32 	%r2633, %r1788, %r1790;
$L__BB19_93:
	setp.ne.s32 	%p449, %r2634, %r65;
	setp.ne.s32 	%p450, %r2634, %r64;
	setp.ne.s32 	%p451, %r2633, %r65;
	setp.ne.s32 	%p452, %r2633, %r64;
	selp.b32 	%r1836, %r2633, %r2632, %p452;
	selp.b32 	%r1837, %r1836, %r2632, %p451;
	selp.b32 	%r1838, %r2634, %r1837, %p450;
	selp.b32 	%r226, %r1838, %r1837, %p449;
	ld.global.u32 	%r227, [edit_type];
	setp.ne.s32 	%p453, %r227, 1;
	@%p453 bra 	$L__BB19_95;
	ld.global.u64 	%rd414, [delta_counter];
	mul.wide.s32 	%rd415, %r226, 4;
	add.s64 	%rd416, %rd414, %rd415;
	ld.u32 	%r1839, [%rd416];
	neg.s32 	%r1840, %r1839;
	cvt.rn.f64.s32 	%fd382, %r1840;
	mov.f64 	%fd383, 0d4000000000000000;
	{
	.reg .b32 %temp; 
	mov.b64 	{%temp, %r1841}, %fd383;
	}
	{
	.reg .b32 %temp; 
	mov.b64 	{%temp, %r1842}, %fd382;
	}
	shr.u32 	%r1843, %r1842, 20;
	and.b32  	%r1844, %r1843, 2047;
	add.s32 	%r1845, %r1844, -1012;
	mov.b64 	%rd417, %fd382;
	shl.b64 	%rd418, %rd417, %r1845;
	setp.eq.s64 	%p454, %rd418, -9223372036854775808;
	{ // callseq 42, 0
	.param .b64 param0;
	st.param.f64 	[param0], %fd382;
	.param .b64 retval0;
	call.uni (retval0), 
	__internal_accurate_pow, 
	(
	param0
	);
	ld.param.f64 	%fd384, [retval0];
	} // callseq 42
	setp.lt.s32 	%p455, %r1841, 0;
	setp.eq.s32 	%p456, %r1839, 0;
	neg.f64 	%fd386, %fd384;
	selp.f64 	%fd387, %fd384, %fd386, %p454;
	selp.f64 	%fd388, %fd387, %fd386, %p455;
	selp.f64 	%fd389, 0dBFF0000000000000, %fd388, %p456;
	ld.global.f64 	%fd390, [bound];
	mul.f64 	%fd593, %fd390, %fd389;
	bra.uni 	$L__BB19_96;
$L__BB19_95:
	mul.wide.s32 	%rd411, %r226, 8;
	add.s64 	%rd412, %rd3, %rd411;
	ld.f64 	%fd377, [%rd412];
	ld.global.f64 	%fd378, [bound];
	sub.f64 	%fd379, %fd377, %fd378;
	add.s64 	%rd413, %rd2, %rd411;
	ld.f64 	%fd380, [%rd413];
	sub.f64 	%fd381, %fd379, %fd380;
	mul.f64 	%fd593, %fd381, 0d3FE0000000000000;
$L__BB19_96:
	setp.ne.s32 	%p457, %r227, 0;
	@%p457 bra 	$L__BB19_101;
	ld.global.u64 	%rd423, [d_deltaBuffer];
	mul.wide.s32 	%rd424, %r226, 8;
	add.s64 	%rd425, %rd423, %rd424;
	ld.f64 	%fd391, [%rd425];
	setp.leu.f64 	%p458, %fd593, %fd391;
	@%p458 bra 	$L__BB19_724;
	mov.b64 	%rd4, %fd593;
$L__BB19_99:
	ld.global.u64 	%rd426, [d_deltaBuffer];
	add.s64 	%rd5, %rd426, %rd424;
	ld.f64 	%fd10, [%rd5];
	setp.leu.f64 	%p459, %fd593, %fd10;
	@%p459 bra 	$L__BB19_724;
	mov.b64 	%rd428, %fd10;
	atom.relaxed.cas.b64 	%rd429, [%rd5], %rd428, %rd4;
	mov.b64 	%fd392, %rd429;
	setp.neu.f64 	%p460, %fd10, %fd392;
	@%p460 bra 	$L__BB19_99;
	bra.uni 	$L__BB19_724;
$L__BB19_101:
	ld.global.u64 	%rd420, [d_deltaBuffer];
	mul.wide.s32 	%rd421, %r226, 8;
	add.s64 	%rd422, %rd420, %rd421;
	st.f64 	[%rd422], %fd593;
	bra.uni 	$L__BB19_724;
$L__BB19_102:
	xor.pred  	%p340, %p911, %p912;
	xor.pred  	%p341, %p909, %p910;
	and.pred  	%p342, %p340, %p341;
	not.pred 	%p343, %p342;
	@%p343 bra 	$L__BB19_181;
	ld.global.u64 	%rd337, [dec_paired_edges];
	add.s64 	%rd339, %rd337, %rd76;
	ld.u32 	%r228, [%rd339];
	setp.eq.s32 	%p360, %r228, -1;
	@%p360 bra 	$L__BB19_105;
	ld.global.u64 	%rd340, [dec_paired_faces];
	mul.wide.s32 	%rd341, %r228, 4;
	add.s64 	%rd342, %rd340, %rd341;
	ld.u32 	%r1611, [%rd342];
	setp.eq.s32 	%p361, %r1611, %r3;
	@%p361 bra 	$L__BB19_114;
$L__BB19_105:
	ld.global.u32 	%r229, [edit_type];
	setp.ne.s32 	%p427, %r229, 1;
	@%p427 bra 	$L__BB19_107;
	ld.global.u64 	%rd395, [delta_counter];
	mul.wide.s32 	%rd396, %r146, 4;
	add.s64 	%rd397, %rd395, %rd396;
	ld.u32 	%r1732, [%rd397];
	neg.s32 	%r1733, %r1732;
	cvt.rn.f64.s32 	%fd366, %r1733;
	mov.f64 	%fd367, 0d4000000000000000;
	{
	.reg .b32 %temp; 
	mov.b64 	{%temp, %r1734}, %fd367;
	}
	{
	.reg .b32 %temp; 
	mov.b64 	{%temp, %r1735}, %fd366;
	}
	shr.u32 	%r1736, %r1735, 20;
	and.b32  	%r1737, %r1736, 2047;
	add.s32 	%r1738, %r1737, -1012;
	mov.b64 	%rd398, %fd366;
	shl.b64 	%rd399, %rd398, %r1738;
	setp.eq.s64 	%p428, %rd399, -9223372036854775808;
	{ // callseq 41, 0
	.param .b64 param0;
	st.param.f64 	[param0], %fd366;
	.param .b64 retval0;
	call.uni (retval0), 
	__internal_accurate_pow, 
	(
	param0
	);
	ld.param.f64 	%fd368, [retval0];
	} // callseq 41
	setp.lt.s32 	%p429, %r1734, 0;
	setp.eq.s32 	%p430, %r1732, 0;
	neg.f64 	%fd370, %fd368;
	selp.f64 	%fd371, %fd368, %fd370, %p428;
	selp.f64 	%fd372, %fd371, %fd370, %p429;
	selp.f64 	%fd373, 0dBFF0000000000000, %fd372, %p430;
	ld.global.f64 	%fd374, [bound];
	mul.f64 	%fd594, %fd374, %fd373;
	bra.uni 	$L__BB19_108;
$L__BB19_107:
	ld.global.f64 	%fd363, [bound];
	sub.f64 	%fd364, %fd5, %fd363;
	sub.f64 	%fd365, %fd364, %fd2;
	mul.f64 	%fd594, %fd365, 0d3FE0000000000000;
$L__BB19_108:
	setp.ne.s32 	%p431, %r229, 0;
	@%p431 bra 	$L__BB19_113;
	ld.global.u64 	%rd404, [d_deltaBuffer];
	add.s64 	%rd406, %rd404, %rd311;
	ld.f64 	%fd375, [%rd406];
	setp.leu.f64 	%p432, %fd594, %fd375;
	@%p432 bra 	$L__BB19_724;
	mov.b64 	%rd6, %fd594;
$L__BB19_111:
	ld.global.u64 	%rd407, [d_deltaBuffer];
	add.s64 	%rd7, %rd407, %rd311;
	ld.f64 	%fd14, [%rd7];
	setp.leu.f64 	%p433, %fd594, %fd14;
	@%p433 bra 	$L__BB19_724;
	mov.b64 	%rd409, %fd14;
	atom.relaxed.cas.b64 	%rd410, [%rd7], %rd409, %rd6;
	mov.b64 	%fd376, %rd410;
	setp.neu.f64 	%p434, %fd14, %fd376;
	@%p434 bra 	$L__BB19_111;
	bra.uni 	$L__BB19_724;
$L__BB19_113:
	ld.global.u64 	%rd401, [d_deltaBuffer];
	add.s64 	%rd403, %rd401, %rd311;
	st.f64 	[%rd403], %fd594;
	bra.uni 	$L__BB19_724;
$L__BB19_114:
	ld.global.u32 	%r1612, [num_Faces];
	setp.ge.s32 	%p362, %r228, %r1612;
	setp.lt.s32 	%p363, %r228, 0;
	or.pred  	%p364, %p362, %p363;
	@%p364 bra 	$L__BB19_724;
	setp.ge.s32 	%p365, %r228, %r66;
	@%p365 bra 	$L__BB19_120;
	shr.u32 	%r1692, %r228, 1;
	div.s32 	%r230, %r1692, %r13;
	mul.lo.s32 	%r1693, %r230, %r13;
	sub.s32 	%r1694, %r1692, %r1693;
	div.s32 	%r231, %r1694, %r5;
	rem.s32 	%r232, %r1692, %r5;
	and.b32  	%r1695, %r228, 1;
	setp.eq.b32 	%p377, %r1695, 1;
	@%p377 bra 	$L__BB19_118;
	ld.param.u32 	%r2444, [_Z11fix_2saddleiii_param_0];
	mul.lo.s32 	%r1700, %r231, %r2444;
	mul.lo.s32 	%r1701, %r11, %r230;
	add.s32 	%r1702, %r1700, %r1701;
	add.s32 	%r2636, %r1702, %r232;
	add.s32 	%r1703, %r1701, %r232;
	add.s32 	%r1704, %r1703, %r1700;
	add.s32 	%r2635, %r1704, 1;
	add.s32 	%r2637, %r2636, %r2444;
	bra.uni 	$L__BB19_119;
$L__BB19_118:
	ld.param.u32 	%r2443, [_Z11fix_2saddleiii_param_0];
	add.s32 	%r1696, %r232, 1;
	mul.lo.s32 	%r1697, %r11, %r230;
	mad.lo.s32 	%r1698, %r231, %r2443, %r1697;
	add.s32 	%r1699, %r1698, %r2443;
	add.s32 	%r2636, %r1699, %r1696;
	add.s32 	%r2635, %r1698, %r1696;
	add.s32 	%r2637, %r1699, %r232;
$L__BB19_119:
	min.s32 	%r1705, %r2636, %r2635;
	max.s32 	%r1706, %r2636, %r2635;
	min.s32 	%r1707, %r1706, %r2637;
	max.s32 	%r2649, %r1706, %r2637;
	min.s32 	%r2647, %r1705, %r1707;
	max.s32 	%r2648, %r1705, %r1707;
	bra.uni 	$L__BB19_144;
$L__BB19_120:
	ld.param.u32 	%r2432, [_Z11fix_2saddleiii_param_0];
	sub.s32 	%r245, %r228, %r66;
	mul.lo.s32 	%r1613, %r2432, %r8;
	mul.lo.s32 	%r1614, %r1613, %r12;
	shl.b32 	%r246, %r1614, 1;
	setp.ge.s32 	%p366, %r245, %r246;
	@%p366 bra 	$L__BB19_125;
	shr.u32 	%r1680, %r245, 31;
	add.s32 	%r1681, %r245, %r1680;
	shr.s32 	%r1682, %r1681, 1;
	mul.lo.s32 	%r1683, %r12, %r8;
	div.s32 	%r247, %r1682, %r1683;
	mul.lo.s32 	%r1684, %r247, %r1683;
	sub.s32 	%r1685, %r1682, %r1684;
	div.s32 	%r248, %r1685, %r12;
	rem.s32 	%r249, %r1682, %r12;
	and.b32  	%r1686, %r228, 1;
	setp.eq.b32 	%p376, %r1686, 1;
	@%p376 bra 	$L__BB19_123;
	ld.param.u32 	%r2442, [_Z11fix_2saddleiii_param_0];
	mad.lo.s32 	%r1688, %r248, %r2442, %r247;
	mad.lo.s32 	%r2639, %r11, %r249, %r1688;
	add.s32 	%r2638, %r2639, %r2442;
	add.s32 	%r2640, %r2638, %r11;
	bra.uni 	$L__BB19_124;
$L__BB19_123:
	ld.param.u32 	%r2441, [_Z11fix_2saddleiii_param_0];
	mad.lo.s32 	%r1687, %r248, %r2441, %r247;
	mad.lo.s32 	%r2639, %r11, %r249, %r1687;
	add.s32 	%r2638, %r2639, %r11;
	add.s32 	%r2640, %r2638, %r2441;
$L__BB19_124:
	min.s32 	%r1689, %r2639, %r2638;
	max.s32 	%r1690, %r2639, %r2638;
	min.s32 	%r1691, %r1690, %r2640;
	max.s32 	%r2649, %r1690, %r2640;
	min.s32 	%r2647, %r1689, %r1691;
	max.s32 	%r2648, %r1689, %r1691;
	bra.uni 	$L__BB19_144;
$L__BB19_125:
	ld.param.u32 	%r2545, [_Z11fix_2saddleiii_param_1];
	sub.s32 	%r262, %r245, %r246;
	mul.lo.s32 	%r1615, %r2545, %r5;
	mul.lo.s32 	%r1616, %r1615, %r12;
	shl.b32 	%r263, %r1616, 1;
	setp.ge.s32 	%p367, %r262, %r263;
	@%p367 bra 	$L__BB19_130;
	shr.u32 	%r1665, %r262, 31;
	add.s32 	%r1666, %r262, %r1665;
	shr.s32 	%r1667, %r1666, 1;
	mul.lo.s32 	%r1668, %r12, %r5;
	div.s32 	%r264, %r1667, %r1668;
	mul.lo.s32 	%r1669, %r264, %r1668;
	sub.s32 	%r1670, %r1667, %r1669;
	div.s32 	%r265, %r1670, %r5;
	rem.s32 	%r266, %r1667, %r5;
	and.b32  	%r1671, %r228, 1;
	setp.eq.b32 	%p375, %r1671, 1;
	@%p375 bra 	$L__BB19_128;
	ld.param.u32 	%r2440, [_Z11fix_2saddleiii_param_0];
	mad.lo.s32 	%r1676, %r264, %r2440, %r266;
	mad.lo.s32 	%r2642, %r11, %r265, %r1676;
	add.s32 	%r2641, %r2642, 1;
	add.s32 	%r2643, %r2642, %r11;
	bra.uni 	$L__BB19_129;
$L__BB19_128:
	ld.param.u32 	%r2439, [_Z11fix_2saddleiii_param_0];
	mul.lo.s32 	%r1672, %r11, %r265;
	mad.lo.s32 	%r1673, %r264, %r2439, %r266;
	add.s32 	%r1674, %r1673, %r1672;
	add.s32 	%r2642, %r1674, 1;
	add.s32 	%r1675, %r1672, %r11;
	add.s32 	%r2641, %r1673, %r1675;
	add.s32 	%r2643, %r2641, 1;
$L__BB19_129:
	min.s32 	%r1677, %r2642, %r2641;
	max.s32 	%r1678, %r2642, %r2641;
	min.s32 	%r1679, %r1678, %r2643;
	max.s32 	%r2649, %r1678, %r2643;
	min.s32 	%r2647, %r1677, %r1679;
	max.s32 	%r2648, %r1677, %r1679;
	bra.uni 	$L__BB19_144;
$L__BB19_130:
	sub.s32 	%r1619, %r262, %r263;
	mul.hi.s32 	%r1620, %r1619, 715827883;
	shr.u32 	%r1621, %r1620, 31;
	add.s32 	%r1622, %r1620, %r1621;
	div.s32 	%r279, %r1622, %r13;
	mul.lo.s32 	%r1623, %r279, %r13;
	sub.s32 	%r1624, %r1622, %r1623;
	div.s32 	%r280, %r1624, %r5;
	rem.s32 	%r281, %r1622, %r5;
	mul.lo.s32 	%r1625, %r1622, 6;
	sub.s32 	%r1618, %r1619, %r1625;
	setp.gt.s32 	%p368, %r1618, 2;
	@%p368 bra 	$L__BB19_135;
	setp.eq.s32 	%p372, %r1618, 0;
	@%p372 bra 	$L__BB19_139;
	setp.eq.s32 	%p373, %r1618, 1;
	@%p373 bra 	$L__BB19_140;
	setp.eq.s32 	%p374, %r1618, 2;
	@%p374 bra 	$L__BB19_134;
	bra.uni 	$L__BB19_143;
$L__BB19_134:
	ld.param.u32 	%r2436, [_Z11fix_2saddleiii_param_0];
	mul.lo.s32 	%r1641, %r280, %r2436;
	mul.lo.s32 	%r1642, %r11, %r279;
	add.s32 	%r1643, %r1641, %r1642;
	add.s32 	%r1644, %r281, %r1643;
	add.s32 	%r2646, %r1644, 1;
	add.s32 	%r1645, %r1641, %r2436;
	add.s32 	%r2645, %r2646, %r2436;
	add.s32 	%r1646, %r1642, %r11;
	add.s32 	%r1647, %r1646, %r281;
	add.s32 	%r2644, %r1647, %r1645;
	bra.uni 	$L__BB19_143;
$L__BB19_135:
	setp.eq.s32 	%p369, %r1618, 3;
	@%p369 bra 	$L__BB19_141;
	setp.eq.s32 	%p370, %r1618, 4;
	@%p370 bra 	$L__BB19_142;
	setp.eq.s32 	%p371, %r1618, 5;
	@%p371 bra 	$L__BB19_138;
	bra.uni 	$L__BB19_143;
$L__BB19_138:
	ld.param.u32 	%r2546, [_Z11fix_2saddleiii_param_1];
	ld.param.u32 	%r2433, [_Z11fix_2saddleiii_param_0];
	add.s32 	%r1626, %r281, 1;
	mad.lo.s32 	%r1627, %r279, %r2546, %r280;
	mad.lo.s32 	%r2646, %r1627, %r2433, %r1626;
	mad.lo.s32 	%r1628, %r2433, %r280, %r2433;
	mad.lo.s32 	%r1629, %r11, %r279, %r11;
	add.s32 	%r1630, %r1629, %r281;
	add.s32 	%r2645, %r1630, %r1628;
	add.s32 	%r1631, %r1628, %r1629;
	add.s32 	%r2644, %r1631, %r1626;
	bra.uni 	$L__BB19_143;
$L__BB19_139:
	ld.param.u32 	%r2547, [_Z11fix_2saddleiii_param_1];
	ld.param.u32 	%r2438, [_Z11fix_2saddleiii_param_0];
	mul.lo.s32 	%r1654, %r280, %r2438;
	mul.lo.s32 	%r1655, %r11, %r279;
	add.s32 	%r1656, %r1654, %r1655;
	add.s32 	%r2646, %r1656, %r281;
	add.s32 	%r1657, %r1655, %r281;
	add.s32 	%r1658, %r1657, %r1654;
	add.s32 	%r2645, %r1658, 1;
	mad.lo.s32 	%r1659, %r2547, %r279, %r2547;
	add.s32 	%r1660, %r280, %r1659;
	mad.lo.s32 	%r1661, %r2438, %r1660, %r2438;
	add.s32 	%r2644, %r1661, %r281;
	bra.uni 	$L__BB19_143;
$L__BB19_140:
	ld.param.u32 	%r2437, [_Z11fix_2saddleiii_param_0];
	mul.lo.s32 	%r1648, %r280, %r2437;
	mul.lo.s32 	%r1649, %r11, %r279;
	add.s32 	%r1650, %r1649, %r281;
	add.s32 	%r1651, %r1650, %r1648;
	add.s32 	%r2646, %r1651, 1;
	add.s32 	%r1652, %r1648, %r2437;
	add.s32 	%r1653, %r1652, %r281;
	add.s32 	%r2645, %r1653, %r1649;
	add.s32 	%r2644, %r2645, %r11;
	bra.uni 	$L__BB19_143;
$L__BB19_141:
	ld.param.u32 	%r2435, [_Z11fix_2saddleiii_param_0];
	mad.lo.s32 	%r1639, %r280, %r2435, %r281;
	mad.lo.s32 	%r1640, %r11, %r279, %r1639;
	add.s32 	%r2646, %r1640, 1;
	add.s32 	%r2645, %r1640, %r11;
	add.s32 	%r2644, %r2645, %r2435;
	bra.uni 	$L__BB19_143;
$L__BB19_142:
	ld.param.u32 	%r2434, [_Z11fix_2saddleiii_param_0];
	mul.lo.s32 	%r1632, %r280, %r2434;
	add.s32 	%r1633, %r281, %r1632;
	mul.lo.s32 	%r1634, %r11, %r279;
	add.s32 	%r1635, %r1633, %r1634;
	add.s32 	%r2646, %r1635, 1;
	add.s32 	%r1636, %r1634, %r11;
	add.s32 	%r2645, %r2646, %r11;
	add.s32 	%r1637, %r1632, %r2434;
	add.s32 	%r1638, %r1636, %r281;
	add.s32 	%r2644, %r1638, %r1637;
$L__BB19_143:
	min.s32 	%r1662, %r2646, %r2645;
	max.s32 	%r1663, %r2646, %r2645;
	min.s32 	%r1664, %r1663, %r2644;
	max.s32 	%r2649, %r1663, %r2644;
	min.s32 	%r2647, %r1662, %r1664;
	max.s32 	%r2648, %r1662, %r1664;
$L__BB19_144:
	setp.ne.s32 	%p379, %r2649, %r65;
	setp.ne.s32 	%p380, %r2649, %r64;
	setp.ne.s32 	%p381, %r2648, %r65;
	setp.ne.s32 	%p382, %r2648, %r64;
	selp.b32 	%r1708, %r2648, %r2647, %p382;
	selp.b32 	%r1709, %r1708, %r2647, %p381;
	selp.b32 	%r1710, %r2649, %r1709, %p380;
	selp.b32 	%r309, %r1710, %r1709, %p379;
	mul.wide.s32 	%rd343, %r309, 8;
	add.s64 	%rd344, %rd2, %rd343;
	ld.f64 	%fd15, [%rd344];
	setp.gt.f64 	%p383, %fd1, %fd15;
	mov.pred 	%p913, -1;
	@%p383 bra 	$L__BB19_146;
	setp.eq.f64 	%p384, %fd1, %fd15;
	setp.gt.s32 	%p385, %r64, %r309;
	and.pred  	%p913, %p385, %p384;
$L__BB19_146:
	setp.gt.f64 	%p387, %fd3, %fd15;
	mov.pred 	%p914, -1;
	@%p387 bra 	$L__BB19_148;
	setp.eq.f64 	%p388, %fd3, %fd15;
	setp.gt.s32 	%p389, %r65, %r309;
	and.pred  	%p914, %p389, %p388;
$L__BB19_148:
	add.s64 	%rd346, %rd3, %rd343;
	ld.f64 	%fd16, [%rd346];
	setp.gt.f64 	%p391, %fd4, %fd16;
	mov.pred 	%p915, 0;
	@%p391 bra 	$L__BB19_150;
	setp.neu.f64 	%p392, %fd4, %fd16;
	setp.le.s32 	%p393, %r64, %r309;
	or.pred  	%p915, %p393, %p392;
$L__BB19_150:
	setp.gt.f64 	%p395, %fd6, %fd16;
	mov.pred 	%p916, -1;
	@%p395 bra 	$L__BB19_152;
	setp.eq.f64 	%p396, %fd6, %fd16;
	setp.gt.s32 	%p397, %r65, %r309;
	and.pred  	%p916, %p397, %p396;
$L__BB19_152:
	and.pred  	%p398, %p913, %p914;
	not.pred 	%p399, %p398;
	xor.pred  	%p400, %p915, %p916;
	or.pred  	%p401, %p399, %p400;
	@%p401 bra 	$L__BB19_172;
	not.pred 	%p402, %p915;
	@%p402 bra 	$L__BB19_163;
	ld.global.u32 	%r310, [edit_type];
	setp.ne.s32 	%p411, %r310, 1;
	@%p411 bra 	$L__BB19_156;
	ld.global.u64 	%rd363, [delta_counter];
	mul.wide.s32 	%rd364, %r64, 4;
	add.s64 	%rd365, %rd363, %rd364;
	ld.u32 	%r1718, [%rd365];
	neg.s32 	%r1719, %r1718;
	cvt.rn.f64.s32 	%fd338, %r1719;
	mov.f64 	%fd339, 0d4000000000000000;
	{
	.reg .b32 %temp; 
	mov.b64 	{%temp, %r1720}, %fd339;
	}
	{
	.reg .b32 %temp; 
	mov.b64 	{%temp, %r1721}, %fd338;
	}
	shr.u32 	%r1722, %r1721, 20;
	and.b32  	%r1723, %r1722, 2047;
	add.s32 	%r1724, %r1723, -1012;
	mov.b64 	%rd366, %fd338;
	shl.b64 	%rd367, %rd366, %r1724;
	setp.eq.s64 	%p412, %rd367, -9223372036854775808;
	{ // callseq 39, 0
	.param .b64 param0;
	st.param.f64 	[param0], %fd338;
	.param .b64 retval0;
	call.uni (retval0), 
	__internal_accurate_pow, 
	(
	param0
	);
	ld.param.f64 	%fd340, [retval0];
	} // callseq 39
	setp.lt.s32 	%p413, %r1720, 0;
	setp.eq.s32 	%p414, %r1718, 0;
	neg.f64 	%fd342, %fd340;
	selp.f64 	%fd343, %fd340, %fd342, %p412;
	selp.f64 	%fd344, %fd343, %fd342, %p413;
	selp.f64 	%fd345, 0dBFF0000000000000, %fd344, %p414;
	ld.global.f64 	%fd346, [bound];
	mul.f64 	%fd595, %fd346, %fd345;
	bra.uni 	$L__BB19_157;
$L__BB19_156:
	ld.global.f64 	%fd335, [bound];
	sub.f64 	%fd336, %fd4, %fd335;
	sub.f64 	%fd337, %fd336, %fd1;
	mul.f64 	%fd595, %fd337, 0d3FE0000000000000;
$L__BB19_157:
	setp.ne.s32 	%p415, %r310, 0;
	@%p415 bra 	$L__BB19_162;
	ld.global.u64 	%rd372, [d_deltaBuffer];
	add.s64 	%rd374, %rd372, %rd309;
	ld.f64 	%fd347, [%rd374];
	setp.leu.f64 	%p416, %fd595, %fd347;
	@%p416 bra 	$L__BB19_724;
	mov.b64 	%rd8, %fd595;
$L__BB19_160:
	ld.global.u64 	%rd375, [d_deltaBuffer];
	add.s64 	%rd9, %rd375, %rd309;
	ld.f64 	%fd20, [%rd9];
	setp.leu.f64 	%p417, %fd595, %fd20;
	@%p417 bra 	$L__BB19_724;
	mov.b64 	%rd377, %fd20;
	atom.relaxed.cas.b64 	%rd378, [%rd9], %rd377, %rd8;
	mov.b64 	%fd348, %rd378;
	setp.neu.f64 	%p418, %fd20, %fd348;
	@%p418 bra 	$L__BB19_160;
	bra.uni 	$L__BB19_724;
$L__BB19_162:
	ld.global.u64 	%rd369, [d_deltaBuffer];
	add.s64 	%rd371, %rd369, %rd309;
	st.f64 	[%rd371], %fd595;
	bra.uni 	$L__BB19_724;
$L__BB19_163:
	ld.global.u32 	%r311, [edit_type];
	setp.ne.s32 	%p403, %r311, 1;
	@%p403 bra 	$L__BB19_165;
	ld.global.u64 	%rd347, [delta_counter];
	mul.wide.s32 	%rd348, %r65, 4;
	add.s64 	%rd349, %rd347, %rd348;
	ld.u32 	%r1711, [%rd349];
	neg.s32 	%r1712, %r1711;
	cvt.rn.f64.s32 	%fd324, %r1712;
	mov.f64 	%fd325, 0d4000000000000000;
	{
	.reg .b32 %temp; 
	mov.b64 	{%temp, %r1713}, %fd325;
	}
	{
	.reg .b32 %temp; 
	mov.b64 	{%temp, %r1714}, %fd324;
	}
	shr.u32 	%r1715, %r1714, 20;
	and.b32  	%r1716, %r1715, 2047;
	add.s32 	%r1717, %r1716, -1012;
	mov.b64 	%rd350, %fd324;
	shl.b64 	%rd351, %rd350, %r1717;
	setp.eq.s64 	%p404, %rd351, -9223372036854775808;
	{ // callseq 38, 0
	.param .b64 param0;
	st.param.f64 	[param0], %fd324;
	.param .b64 retval0;
	call.uni (retval0), 
	__internal_accurate_pow, 
	(
	param0
	);
	ld.param.f64 	%fd326, [retval0];
	} // callseq 38
	setp.lt.s32 	%p405, %r1713, 0;
	setp.eq.s32 	%p406, %r1711, 0;
	neg.f64 	%fd328, %fd326;
	selp.f64 	%fd329, %fd326, %fd328, %p404;
	selp.f64 	%fd330, %fd329, %fd328, %p405;
	selp.f64 	%fd331, 0dBFF0000000000000, %fd330, %p406;
	ld.global.f64 	%fd332, [bound];
	mul.f64 	%fd596, %fd332, %fd331;
	bra.uni 	$L__BB19_166;
$L__BB19_165:
	ld.global.f64 	%fd321, [bound];
	sub.f64 	%fd322, %fd6, %fd321;
	sub.f64 	%fd323, %fd322, %fd3;
	mul.f64 	%fd596, %fd323, 0d3FE0000000000000;
$L__BB19_166:
	setp.ne.s32 	%p407, %r311, 0;
	@%p407 bra 	$L__BB19_171;
	ld.global.u64 	%rd356, [d_deltaBuffer];
	add.s64 	%rd358, %rd356, %rd313;
	ld.f64 	%fd333, [%rd358];
	setp.leu.f64 	%p408, %fd596, %fd333;
	@%p408 bra 	$L__BB19_724;
	mov.b64 	%rd10, %fd596;
$L__BB19_169:
	ld.global.u64 	%rd359, [d_deltaBuffer];
	add.s64 	%rd11, %rd359, %rd313;
	ld.f64 	%fd24, [%rd11];
	setp.leu.f64 	%p409, %fd596, %fd24;
	@%p409 bra 	$L__BB19_724;
	mov.b64 	%rd361, %fd24;
	atom.relaxed.cas.b64 	%rd362, [%rd11], %rd361, %rd10;
	mov.b64 	%fd334, %rd362;
	setp.neu.f64 	%p410, %fd24, %fd334;
	@%p410 bra 	$L__BB19_169;
	bra.uni 	$L__BB19_724;
$L__BB19_171:
	ld.global.u64 	%rd353, [d_deltaBuffer];
	add.s64 	%rd355, %rd353, %rd313;
	st.f64 	[%rd355], %fd596;
	bra.uni 	$L__BB19_724;
$L__BB19_172:
	ld.global.u32 	%r312, [edit_type];
	setp.ne.s32 	%p419, %r312, 1;
	@%p419 bra 	$L__BB19_174;
	ld.global.u64 	%rd379, [delta_counter];
	mul.wide.s32 	%rd380, %r146, 4;
	add.s64 	%rd381, %rd379, %rd380;
	ld.u32 	%r1725, [%rd381];
	neg.s32 	%r1726, %r1725;
	cvt.rn.f64.s32 	%fd352, %r1726;
	mov.f64 	%fd353, 0d4000000000000000;
	{
	.reg .b32 %temp; 
	mov.b64 	{%temp, %r1727}, %fd353;
	}
	{
	.reg .b32 %temp; 
	mov.b64 	{%temp, %r1728}, %fd352;
	}
	shr.u32 	%r1729, %r1728, 20;
	and.b32  	%r1730, %r1729, 2047;
	add.s32 	%r1731, %r1730, -1012;
	mov.b64 	%rd382, %fd352;
	shl.b64 	%rd383, %rd382, %r1731;
	setp.eq.s64 	%p420, %rd383, -9223372036854775808;
	{ // callseq 40, 0
	.param .b64 param0;
	st.param.f64 	[param0], %fd352;
	.param .b64 retval0;
	call.uni (retval0), 
	__internal_accurate_pow, 
	(
	param0
	);
	ld.param.f64 	%fd354, [retval0];
	} // callseq 40
	setp.lt.s32 	%p421, %r1727, 0;
	setp.eq.s32 	%p422, %r1725, 0;
	neg.f64 	%fd356, %fd354;
	selp.f64 	%fd357, %fd354, %fd356, %p420;
	selp.f64 	%fd358, %fd357, %fd356, %p421;
	selp.f64 	%fd359, 0dBFF0000000000000, %fd358, %p422;
	ld.global.f64 	%fd360, [bound];
	mul.f64 	%fd597, %fd360, %fd359;
	bra.uni 	$L__BB19_175;
$L__BB19_174:
	ld.global.f64 	%fd349, [bound];
	sub.f64 	%fd350, %fd5, %fd349;
	sub.f64 	%fd351, %fd350, %fd2;
	mul.f64 	%fd597, %fd351, 0d3FE0000000000000;
$L__BB19_175:
	setp.ne.s32 	%p423, %r312, 0;
	@%p423 bra 	$L__BB19_180;
	ld.global.u64 	%rd388, [d_deltaBuffer];
	add.s64 	%rd390, %rd388, %rd311;
	ld.f64 	%fd361, [%rd390];
	setp.leu.f64 	%p424, %fd597, %fd361;
	@%p424 bra 	$L__BB19_724;
	mov.b64 	%rd12, %fd597;
$L__BB19_178:
	ld.global.u64 	%rd391, [d_deltaBuffer];
	add.s64 	%rd13, %rd391, %rd311;
	ld.f64 	%fd28, [%rd13];
	setp.leu.f64 	%p425, %fd597, %fd28;
	@%p425 bra 	$L__BB19_724;
	mov.b64 	%rd393, %fd28;
	atom.relaxed.cas.b64 	%rd394, [%rd13], %rd393, %rd12;
	mov.b64 	%fd362, %rd394;
	setp.neu.f64 	%p426, %fd28, %fd362;
	@%p426 bra 	$L__BB19_178;
	bra.uni 	$L__BB19_724;
$L__BB19_180:
	ld.global.u64 	%rd385, [d_deltaBuffer];
	add.s64 	%rd387, %rd385, %rd311;
	st.f64 	[%rd387], %fd597;
	bra.uni 	$L__BB19_724;
$L__BB19_181:
	setp.gt.f64 	%p344, %fd3, %fd2;
	@%p344 bra 	$L__BB19_183;
	setp.neu.f64 	%p345, %fd3, %fd2;
	setp.le.s32 	%p346, %r65, %r146;
	or.pred  	%p347, %p346, %p345;
	@%p347 bra 	$L__BB19_185;
$L__BB19_183:
	setp.gt.f64 	%p348, %fd1, %fd2;
	@%p348 bra 	$L__BB19_724;
	setp.eq.f64 	%p349, %fd1, %fd2;
	setp.gt.s32 	%p350, %r64, %r146;
	and.pred  	%p351, %p350, %p349;
	@%p351 bra 	$L__BB19_724;
$L__BB19_185:
	ld.global.u32 	%r313, [edit_type];
	setp.ne.s32 	%p352, %r313, 1;
	@%p352 bra 	$L__BB19_187;
	ld.global.u64 	%rd321, [delta_counter];
	mul.wide.s32 	%rd322, %r146, 4;
	add.s64 	%rd323, %rd321, %rd322;
	ld.u32 	%r1604, [%rd323];
	neg.s32 	%r1605, %r1604;
	cvt.rn.f64.s32 	%fd310, %r1605;
	mov.f64 	%fd311, 0d4000000000000000;
	{
	.reg .b32 %temp; 
	mov.b64 	{%temp, %r1606}, %fd311;
	}
	{
	.reg .b32 %temp; 
	mov.b64 	{%temp, %r1607}, %fd310;
	}
	shr.u32 	%r1608, %r1607, 20;
	and.b32  	%r1609, %r1608, 2047;
	add.s32 	%r1610, %r1609, -1012;
	mov.b64 	%rd324, %fd310;
	shl.b64 	%rd325, %rd324, %r1610;
	setp.eq.s64 	%p353, %rd325, -9223372036854775808;
	{ // callseq 37, 0
	.param .b64 param0;
	st.param.f64 	[param0], %fd310;
	.param .b64 retval0;
	call.uni (retval0), 
	__internal_accurate_pow, 
	(
	param0
	);
	ld.param.f64 	%fd312, [retval0];
	} // callseq 37
	setp.lt.s32 	%p354, %r1606, 0;
	setp.eq.s32 	%p355, %r1604, 0;
	neg.f64 	%fd314, %fd312;
	selp.f64 	%fd315, %fd312, %fd314, %p353;
	selp.f64 	%fd316, %fd315, %fd314, %p354;
	selp.f64 	%fd317, 0dBFF0000000000000, %fd316, %p355;
	ld.global.f64 	%fd318, [bound];
	mul.f64 	%fd598, %fd318, %fd317;
	bra.uni 	$L__BB19_188;
$L__BB19_187:
	ld.global.f64 	%fd307, [bound];
	sub.f64 	%fd308, %fd5, %fd307;
	sub.f64 	%fd309, %fd308, %fd2;
	mul.f64 	%fd598, %fd309, 0d3FE0000000000000;
$L__BB19_188:
	setp.ne.s32 	%p356, %r313, 0;
	@%p356 bra 	$L__BB19_193;
	ld.global.u64 	%rd330, [d_deltaBuffer];
	add.s64 	%rd332, %rd330, %rd311;
	ld.f64 	%fd319, [%rd332];
	setp.leu.f64 	%p357, %fd598, %fd319;
	@%p357 bra 	$L__BB19_724;
	mov.b64 	%rd14, %fd598;
$L__BB19_191:
	ld.global.u64 	%rd333, [d_deltaBuffer];
	add.s64 	%rd15, %rd333, %rd311;
	ld.f64 	%fd32, [%rd15];
	setp.leu.f64 	%p358, %fd598, %fd32;
	@%p358 bra 	$L__BB19_724;
	mov.b64 	%rd335, %fd32;
	atom.relaxed.cas.b64 	%rd336, [%rd15], %rd335, %rd14;
	mov.b64 	%fd320, %rd336;
	setp.neu.f64 	%p359, %fd32, %fd320;
	@%p359 bra 	$L__BB19_191;
	bra.uni 	$L__BB19_724;
$L__BB19_193:
	ld.global.u64 	%rd327, [d_deltaBuffer];
	add.s64 	%rd329, %rd327, %rd311;
	st.f64 	[%rd329], %fd598;
	bra.uni 	$L__BB19_724;
$L__BB19_194:
	setp.lt.s32 	%p75, %r3, 0;
	ld.global.u32 	%r314, [num_Tetrahedras];
	setp.ge.s32 	%p76, %r3, %r314;
	or.pred  	%p77, %p76, %p75;
	@%p77 bra 	$L__BB19_724;
	ld.global.u64 	%rd16, [paired_tetrahedras];
	mul.wide.u32 	%rd78, %r3, 4;
	add.s64 	%rd79, %rd16, %rd78;
	ld.u32 	%r1033, [%rd79];
	setp.ne.s32 	%p78, %r1033, %r2;
	@%p78 bra 	$L__BB19_724;
	ld.param.u32 	%r2580, [_Z11fix_2saddleiii_param_2];
	ld.param.u32 	%r2501, [_Z11fix_2saddleiii_param_1];
	ld.param.u32 	%r2374, [_Z11fix_2saddleiii_param_0];
	add.s32 	%r315, %r2374, -1;
	add.s32 	%r316, %r2501, -1;
	mul.lo.s32 	%r1034, %r315, %r2580;
	mul.lo.s32 	%r1035, %r1034, %r316;
	shl.b32 	%r317, %r1035, 1;
	setp.ge.s32 	%p79, %r2, %r317;
	@%p79 bra 	$L__BB19_201;
	shr.u32 	%r1126, %r2, 31;
	add.s32 	%r1127, %r2, %r1126;
	shr.s32 	%r1128, %r1127, 1;
	mul.lo.s32 	%r1129, %r316, %r315;
	div.s32 	%r318, %r1128, %r1129;
	mul.lo.s32 	%r1130, %r318, %r1129;
	sub.s32 	%r1131, %r1128, %r1130;
	div.s32 	%r319, %r1131, %r315;
	rem.s32 	%r320, %r1128, %r315;
	and.b32  	%r1132, %r2, 1;
	setp.eq.b32 	%p91, %r1132, 1;
	@%p91 bra 	$L__BB19_199;
	ld.param.u32 	%r2514, [_Z11fix_2saddleiii_param_1];
	ld.param.u32 	%r2387, [_Z11fix_2saddleiii_param_0];
	mul.lo.s32 	%r1138, %r319, %r2387;
	mul.lo.s32 	%r1139, %r2514, %r2387;
	mul.lo.s32 	%r1140, %r1139, %r318;
	add.s32 	%r1141, %r1138, %r1140;
	add.s32 	%r2650, %r1141, %r320;
	add.s32 	%r1142, %r1140, %r320;
	add.s32 	%r1143, %r1142, %r1138;
	add.s32 	%r2651, %r1143, 1;
	add.s32 	%r2652, %r2650, %r2387;
	bra.uni 	$L__BB19_200;
$L__BB19_199:
	ld.param.u32 	%r2513, [_Z11fix_2saddleiii_param_1];
	ld.param.u32 	%r2386, [_Z11fix_2saddleiii_param_0];
	add.s32 	%r1133, %r320, 1;
	mul.lo.s32 	%r1134, %r2513, %r2386;
	mul.lo.s32 	%r1135, %r1134, %r318;
	mad.lo.s32 	%r1136, %r319, %r2386, %r1135;
	add.s32 	%r1137, %r1136, %r2386;
	add.s32 	%r2650, %r1137, %r1133;
	add.s32 	%r2651, %r1136, %r1133;
	add.s32 	%r2652, %r1137, %r320;
$L__BB19_200:
	max.s32 	%r1144, %r2650, %r2651;
	min.s32 	%r1145, %r2650, %r2651;
	max.s32 	%r2662, %r1144, %r2652;
	min.s32 	%r1146, %r1144, %r2652;
	max.s32 	%r2663, %r1145, %r1146;
	min.s32 	%r2664, %r1145, %r1146;
	bra.uni 	$L__BB19_225;
$L__BB19_201:
	ld.param.u32 	%r2581, [_Z11fix_2saddleiii_param_2];
	ld.param.u32 	%r2375, [_Z11fix_2saddleiii_param_0];
	sub.s32 	%r333, %r2, %r317;
	mul.lo.s32 	%r1036, %r2375, %r316;
	add.s32 	%r334, %r2581, -1;
	mul.lo.s32 	%r1037, %r1036, %r334;
	shl.b32 	%r335, %r1037, 1;
	setp.ge.s32 	%p80, %r333, %r335;
	@%p80 bra 	$L__BB19_206;
	shr.u32 	%r1112, %r333, 31;
	add.s32 	%r1113, %r333, %r1112;
	shr.s32 	%r1114, %r1113, 1;
	mul.lo.s32 	%r1115, %r334, %r316;
	div.s32 	%r336, %r1114, %r1115;
	mul.lo.s32 	%r1116, %r336, %r1115;
	sub.s32 	%r1117, %r1114, %r1116;
	div.s32 	%r337, %r1117, %r334;
	rem.s32 	%r338, %r1114, %r334;
	and.b32  	%r1118, %r2, 1;
	setp.eq.b32 	%p90, %r1118, 1;
	@%p90 bra 	$L__BB19_204;
	ld.param.u32 	%r2512, [_Z11fix_2saddleiii_param_1];
	ld.param.u32 	%r2385, [_Z11fix_2saddleiii_param_0];
	mad.lo.s32 	%r1121, %r337, %r2385, %r336;
	mul.lo.s32 	%r1122, %r2512, %r2385;
	mad.lo.s32 	%r2653, %r1122, %r338, %r1121;
	add.s32 	%r2654, %r2653, %r2385;
	add.s32 	%r2655, %r2654, %r1122;
	bra.uni 	$L__BB19_205;
$L__BB19_204:
	ld.param.u32 	%r2511, [_Z11fix_2saddleiii_param_1];
	ld.param.u32 	%r2384, [_Z11fix_2saddleiii_param_0];
	mad.lo.s32 	%r1119, %r337, %r2384, %r336;
	mul.lo.s32 	%r1120, %r2511, %r2384;
	mad.lo.s32 	%r2653, %r1120, %r338, %r1119;
	add.s32 	%r2654, %r2653, %r1120;
	add.s32 	%r2655, %r2654, %r2384;
$L__BB19_205:
	max.s32 	%r1123, %r2653, %r2654;
	min.s32 	%r1124, %r2653, %r2654;
	max.s32 	%r2662, %r1123, %r2655;
	min.s32 	%r1125, %r1123, %r2655;
	max.s32 	%r2663, %r1124, %r1125;
	min.s32 	%r2664, %r1124, %r1125;
	bra.uni 	$L__BB19_225;
$L__BB19_206:
	ld.param.u32 	%r2502, [_Z11fix_2saddleiii_param_1];
	sub.s32 	%r351, %r333, %r335;
	mul.lo.s32 	%r1038, %r2502, %r315;
	mul.lo.s32 	%r1039, %r1038, %r334;
	shl.b32 	%r352, %r1039, 1;
	setp.ge.s32 	%p81, %r351, %r352;
	@%p81 bra 	$L__BB19_211;
	shr.u32 	%r1095, %r351, 31;
	add.s32 	%r1096, %r351, %r1095;
	shr.s32 	%r1097, %r1096, 1;
	mul.lo.s32 	%r1098, %r334, %r315;
	div.s32 	%r353, %r1097, %r1098;
	mul.lo.s32 	%r1099, %r353, %r1098;
	sub.s32 	%r1100, %r1097, %r1099;
	div.s32 	%r354, %r1100, %r315;
	rem.s32 	%r355, %r1097, %r315;
	and.b32  	%r1101, %r2, 1;
	setp.eq.b32 	%p89, %r1101, 1;
	@%p89 bra 	$L__BB19_209;
	ld.param.u32 	%r2510, [_Z11fix_2saddleiii_param_1];
	ld.param.u32 	%r2383, [_Z11fix_2saddleiii_param_0];
	mad.lo.s32 	%r1107, %r353, %r2383, %r355;
	mul.lo.s32 	%r1108, %r2510, %r2383;
	mad.lo.s32 	%r2656, %r1108, %r354, %r1107;
	add.s32 	%r2657, %r2656, 1;
	add.s32 	%r2658, %r2656, %r1108;
	bra.uni 	$L__BB19_210;
$L__BB19_209:
	ld.param.u32 	%r2509, [_Z11fix_2saddleiii_param_1];
	ld.param.u32 	%r2382, [_Z11fix_2saddleiii_param_0];
	mul.lo.s32 	%r1102, %r2509, %r2382;
	mul.lo.s32 	%r1103, %r1102, %r354;
	mad.lo.s32 	%r1104, %r353, %r2382, %r355;
	add.s32 	%r1105, %r1104, %r1103;
	add.s32 	%r2656, %r1105, 1;
	add.s32 	%r1106, %r1103, %r1102;
	add.s32 	%r2657, %r1104, %r1106;
	add.s32 	%r2658, %r2657, 1;
$L__BB19_210:
	max.s32 	%r1109, %r2656, %r2657;
	min.s32 	%r1110, %r2656, %r2657;
	max.s32 	%r2662, %r1109, %r2658;
	min.s32 	%r1111, %r1109, %r2658;
	max.s32 	%r2663, %r1110, %r1111;
	min.s32 	%r2664, %r1110, %r1111;
	bra.uni 	$L__BB19_225;
$L__BB19_211:
	sub.s32 	%r1042, %r351, %r352;
	mul.lo.s32 	%r1043, %r316, %r315;
	mul.hi.s32 	%r1044, %r1042, 715827883;
	shr.u32 	%r1045, %r1044, 31;
	add.s32 	%r1046, %r1044, %r1045;
	div.s32 	%r368, %r1046, %r1043;
	mul.lo.s32 	%r1047, %r368, %r1043;
	sub.s32 	%r1048, %r1046, %r1047;
	div.s32 	%r369, %r1048, %r315;
	rem.s32 	%r370, %r1046, %r315;
	mul.lo.s32 	%r1049, %r1046, 6;
	sub.s32 	%r1041, %r1042, %r1049;
	setp.gt.s32 	%p82, %r1041, 2;
	@%p82 bra 	$L__BB19_216;
	setp.eq.s32 	%p86, %r1041, 0;
	@%p86 bra 	$L__BB19_220;
	setp.eq.s32 	%p87, %r1041, 1;
	@%p87 bra 	$L__BB19_221;
	setp.eq.s32 	%p88, %r1041, 2;
	@%p88 bra 	$L__BB19_215;
	bra.uni 	$L__BB19_224;
$L__BB19_215:
	ld.param.u32 	%r2506, [_Z11fix_2saddleiii_param_1];
	ld.param.u32 	%r2379, [_Z11fix_2saddleiii_param_0];
	mul.lo.s32 	%r1068, %r369, %r2379;
	mul.lo.s32 	%r1069, %r2506, %r2379;
	mul.lo.s32 	%r1070, %r1069, %r368;
	add.s32 	%r1071, %r1068, %r1070;
	add.s32 	%r1072, %r370, %r1071;
	add.s32 	%r2659, %r1072, 1;
	add.s32 	%r1073, %r1068, %r2379;
	add.s32 	%r2660, %r2659, %r2379;
	add.s32 	%r1074, %r1070, %r1069;
	add.s32 	%r1075, %r1074, %r370;
	add.s32 	%r2661, %r1075, %r1073;
	bra.uni 	$L__BB19_224;
$L__BB19_216:
	setp.eq.s32 	%p83, %r1041, 3;
	@%p83 bra 	$L__BB19_222;
	setp.eq.s32 	%p84, %r1041, 4;
	@%p84 bra 	$L__BB19_223;
	setp.eq.s32 	%p85, %r1041, 5;
	@%p85 bra 	$L__BB19_219;
	bra.uni 	$L__BB19_224;
$L__BB19_219:
	ld.param.u32 	%r2503, [_Z11fix_2saddleiii_param_1];
	ld.param.u32 	%r2376, [_Z11fix_2saddleiii_param_0];
	add.s32 	%r1050, %r370, 1;
	mad.lo.s32 	%r1051, %r368, %r2503, %r369;
	mad.lo.s32 	%r2659, %r1051, %r2376, %r1050;
	mad.lo.s32 	%r1052, %r2376, %r369, %r2376;
	mul.lo.s32 	%r1053, %r2503, %r2376;
	mad.lo.s32 	%r1054, %r1053, %r368, %r1053;
	add.s32 	%r1055, %r1054, %r370;
	add.s32 	%r2660, %r1055, %r1052;
	add.s32 	%r1056, %r1052, %r1054;
	add.s32 	%r2661, %r1056, %r1050;
	bra.uni 	$L__BB19_224;
$L__BB19_220:
	ld.param.u32 	%r2508, [_Z11fix_2saddleiii_param_1];
	ld.param.u32 	%r2381, [_Z11fix_2saddleiii_param_0];
	mul.lo.s32 	%r1083, %r369, %r2381;
	mul.lo.s32 	%r1084, %r2508, %r368;
	mul.lo.s32 	%r1085, %r1084, %r2381;
	add.s32 	%r1086, %r1083, %r1085;
	add.s32 	%r2659, %r1086, %r370;
	add.s32 	%r1087, %r1085, %r370;
	add.s32 	%r1088, %r1087, %r1083;
	add.s32 	%r2660, %r1088, 1;
	add.s32 	%r1089, %r1084, %r2508;
	add.s32 	%r1090, %r369, %r1089;
	mad.lo.s32 	%r1091, %r2381, %r1090, %r2381;
	add.s32 	%r2661, %r1091, %r370;
	bra.uni 	$L__BB19_224;
$L__BB19_221:
	ld.param.u32 	%r2507, [_Z11fix_2saddleiii_param_1];
	ld.param.u32 	%r2380, [_Z11fix_2saddleiii_param_0];
	mul.lo.s32 	%r1076, %r369, %r2380;
	mul.lo.s32 	%r1077, %r2507, %r2380;
	mul.lo.s32 	%r1078, %r1077, %r368;
	add.s32 	%r1079, %r1078, %r370;
	add.s32 	%r1080, %r1079, %r1076;
	add.s32 	%r2659, %r1080, 1;
	add.s32 	%r1081, %r1076, %r2380;
	add.s32 	%r1082, %r1081, %r370;
	add.s32 	%r2660, %r1082, %r1078;
	add.s32 	%r2661, %r2660, %r1077;
	bra.uni 	$L__BB19_224;
$L__BB19_222:
	ld.param.u32 	%r2505, [_Z11fix_2saddleiii_param_1];
	ld.param.u32 	%r2378, [_Z11fix_2saddleiii_param_0];
	mul.lo.s32 	%r1065, %r2505, %r2378;
	mad.lo.s32 	%r1066, %r369, %r2378, %r370;
	mad.lo.s32 	%r1067, %r1065, %r368, %r1066;
	add.s32 	%r2659, %r1067, 1;
	add.s32 	%r2660, %r1067, %r1065;
	add.s32 	%r2661, %r2660, %r2378;
	bra.uni 	$L__BB19_224;
$L__BB19_223:
	ld.param.u32 	%r2504, [_Z11fix_2saddleiii_param_1];
	ld.param.u32 	%r2377, [_Z11fix_2saddleiii_param_0];
	mul.lo.s32 	%r1057, %r369, %r2377;
	add.s32 	%r1058, %r370, %r1057;
	mul.lo.s32 	%r1059, %r2504, %r2377;
	mul.lo.s32 	%r1060, %r1059, %r368;
	add.s32 	%r1061, %r1058, %r1060;
	add.s32 	%r2659, %r1061, 1;
	add.s32 	%r1062, %r1060, %r1059;
	add.s32 	%r2660, %r2659, %r1059;
	add.s32 	%r1063, %r1057, %r2377;
	add.s32 	%r1064, %r1062, %r370;
	add.s32 	%r2661, %r1064, %r1063;
$L__BB19_224:
	max.s32 	%r1092, %r2659, %r2660;
	min.s32 	%r1093, %r2659, %r2660;
	max.s32 	%r2662, %r1092, %r2661;
	min.s32 	%r1094, %r1092, %r2661;
	max.s32 	%r2663, %r1093, %r1094;
	min.s32 	%r2664, %r1093, %r1094;
$L__BB19_225:
	mul.hi.u32 	%r1148, %r3, -1431655765;
	shr.u32 	%r1149, %r1148, 2;
	mul.lo.s32 	%r1150, %r1149, 6;
	sub.s32 	%r1147, %r3, %r1150;
	mul.lo.s32 	%r398, %r316, %r315;
	div.s32 	%r399, %r1149, %r398;
	mul.lo.s32 	%r1151, %r399, %r398;
	sub.s32 	%r1152, %r1149, %r1151;
	div.s32 	%r400, %r1152, %r315;
	rem.s32 	%r401, %r1149, %r315;
	setp.gt.s32 	%p92, %r1147, 2;
	@%p92 bra 	$L__BB19_229;
	setp.eq.s32 	%p95, %r1147, 0;
	@%p95 bra 	$L__BB19_232;
	setp.eq.s32 	%p96, %r1147, 1;
	@%p96 bra 	$L__BB19_228;
	bra.uni 	$L__BB19_233;
$L__BB19_228:
	ld.param.u32 	%r2519, [_Z11fix_2saddleiii_param_1];
	ld.param.u32 	%r2392, [_Z11fix_2saddleiii_param_0];
	mad.lo.s32 	%r1183, %r400, %r2392, %r401;
	mul.lo.s32 	%r1184, %r2519, %r2392;
	mad.lo.s32 	%r2665, %r1184, %r399, %r1183;
	add.s32 	%r2666, %r2665, 1;
	add.s32 	%r2667, %r2665, %r1184;
	add.s32 	%r2668, %r2667, %r2392;
	bra.uni 	$L__BB19_236;
$L__BB19_229:
	setp.eq.s32 	%p93, %r1147, 3;
	@%p93 bra 	$L__BB19_234;
	setp.eq.s32 	%p94, %r1147, 4;
	@%p94 bra 	$L__BB19_231;
	bra.uni 	$L__BB19_235;
$L__BB19_231:
	ld.param.u32 	%r2516, [_Z11fix_2saddleiii_param_1];
	ld.param.u32 	%r2389, [_Z11fix_2saddleiii_param_0];
	mul.lo.s32 	%r1162, %r2516, %r2389;
	mul.lo.s32 	%r1163, %r1162, %r399;
	mad.lo.s32 	%r1164, %r400, %r2389, %r401;
	add.s32 	%r1165, %r1164, %r1163;
	add.s32 	%r2665, %r1165, 1;
	add.s32 	%r1166, %r1163, %r1162;
	add.s32 	%r2666, %r1164, %r1166;
	add.s32 	%r2667, %r2666, 1;
	add.s32 	%r2668, %r2666, %r2389;
	bra.uni 	$L__BB19_236;
$L__BB19_232:
	ld.param.u32 	%r2520, [_Z11fix_2saddleiii_param_1];
	ld.param.u32 	%r2393, [_Z11fix_2saddleiii_param_0];
	mul.lo.s32 	%r1185, %r400, %r2393;
	mul.lo.s32 	%r1186, %r2520, %r2393;
	mul.lo.s32 	%r1187, %r1186, %r399;
	add.s32 	%r1188, %r1185, %r1187;
	add.s32 	%r2665, %r1188, %r401;
	add.s32 	%r1189, %r1187, %r401;
	add.s32 	%r1190, %r1189, %r1185;
	add.s32 	%r2666, %r1190, 1;
	add.s32 	%r1191, %r1185, %r2393;
	add.s32 	%r1192, %r1191, %r401;
	add.s32 	%r2667, %r1192, %r1187;
	add.s32 	%r2668, %r2667, %r1186;
	bra.uni 	$L__BB19_236;
$L__BB19_233:
	ld.param.u32 	%r2518, [_Z11fix_2saddleiii_param_1];
	ld.param.u32 	%r2391, [_Z11fix_2saddleiii_param_0];
	mul.lo.s32 	%r1176, %r400, %r2391;
	mul.lo.s32 	%r1177, %r2518, %r2391;
	mul.lo.s32 	%r1178, %r1177, %r399;
	add.s32 	%r1179, %r1176, %r1178;
	add.s32 	%r1180, %r401, %r1179;
	add.s32 	%r2665, %r1180, 1;
	add.s32 	%r1181, %r1176, %r2391;
	add.s32 	%r1182, %r1181, %r401;
	add.s32 	%r2666, %r1182, %r1178;
	add.s32 	%r2667, %r2665, %r2391;
	add.s32 	%r2668, %r2666, %r1177;
	bra.uni 	$L__BB19_236;
$L__BB19_234:
	ld.param.u32 	%r2517, [_Z11fix_2saddleiii_param_1];
	ld.param.u32 	%r2390, [_Z11fix_2saddleiii_param_0];
	add.s32 	%r1167, %r401, 1;
	mul.lo.s32 	%r1168, %r400, %r2390;
	mul.lo.s32 	%r1169, %r2517, %r2390;
	mul.lo.s32 	%r1170, %r1169, %r399;
	add.s32 	%r1171, %r1168, %r1170;
	add.s32 	%r2665, %r1171, %r1167;
	add.s32 	%r1172, %r1168, %r2390;
	add.s32 	%r1173, %r1167, %r1172;
	add.s32 	%r2666, %r1173, %r1170;
	add.s32 	%r1174, %r1170, %r1169;
	add.s32 	%r1175, %r1174, %r401;
	add.s32 	%r2667, %r1175, %r1172;
	add.s32 	%r2668, %r2666, %r1169;
	bra.uni 	$L__BB19_236;
$L__BB19_235:
	ld.param.u32 	%r2515, [_Z11fix_2saddleiii_param_1];
	ld.param.u32 	%r2388, [_Z11fix_2saddleiii_param_0];
	add.s32 	%r1153, %r401, 1;
	mul.lo.s32 	%r1154, %r400, %r2388;
	add.s32 	%r1155, %r1153, %r1154;
	mul.lo.s32 	%r1156, %r2515, %r2388;
	mul.lo.s32 	%r1157, %r1156, %r399;
	add.s32 	%r2665, %r1155, %r1157;
	add.s32 	%r1158, %r1157, %r1156;
	add.s32 	%r2666, %r2665, %r1156;
	add.s32 	%r1159, %r1154, %r2388;
	add.s32 	%r1160, %r1158, %r401;
	add.s32 	%r2667, %r1160, %r1159;
	add.s32 	%r1161, %r1159, %r1158;
	add.s32 	%r2668, %r1161, %r1153;
$L__BB19_236:
	max.s32 	%r1193, %r2665, %r2666;
	min.s32 	%r1194, %r2665, %r2666;
	max.s32 	%r1195, %r1193, %r2667;
	min.s32 	%r1196, %r1193, %r2667;
	max.s32 	%r2669, %r1195, %r2668;
	min.s32 	%r1197, %r1195, %r2668;
	max.s32 	%r1198, %r1194, %r1196;
	min.s32 	%r431, %r1194, %r1196;
	max.s32 	%r432, %r1198, %r1197;
	min.s32 	%r433, %r1198, %r1197;
	setp.ne.s32 	%p97, %r2669, %r2662;
	setp.ne.s32 	%p98, %r2669, %r2663;
	and.pred  	%p99, %p97, %p98;
	setp.ne.s32 	%p100, %r2669, %r2664;
	and.pred  	%p101, %p100, %p99;
	@%p101 bra 	$L__BB19_239;
	setp.ne.s32 	%p102, %r432, %r2662;
	setp.ne.s32 	%p103, %r432, %r2663;
	and.pred  	%p104, %p102, %p103;
	setp.ne.s32 	%p105, %r432, %r2664;
	and.pred  	%p106, %p104, %p105;
	mov.u32 	%r2669, %r432;
	@%p106 bra 	$L__BB19_239;
	max.s32 	%r1199, %r431, %r433;
	setp.eq.s32 	%p107, %r1199, %r2662;
	setp.eq.s32 	%p108, %r1199, %r2663;
	setp.eq.s32 	%p109, %r1199, %r2664;
	min.s32 	%r1200, %r431, %r433;
	selp.b32 	%r1201, %r1200, %r1199, %p109;
	selp.b32 	%r1202, %r1200, %r1201, %p108;
	selp.b32 	%r2669, %r1200, %r1202, %p107;
$L__BB19_239:
	ld.global.u64 	%rd17, [input_data];
	mul.wide.s32 	%rd80, %r2664, 8;
	add.s64 	%rd81, %rd17, %rd80;
	ld.f64 	%fd33, [%rd81];
	mul.wide.s32 	%rd82, %r2669, 8;
	add.s64 	%rd83, %rd17, %rd82;
	ld.f64 	%fd34, [%rd83];
	setp.gt.f64 	%p111, %fd33, %fd34;
	mov.pred 	%p917, 0;
	@%p111 bra 	$L__BB19_241;
	setp.neu.f64 	%p112, %fd33, %fd34;
	setp.le.s32 	%p113, %r2664, %r2669;
	or.pred  	%p917, %p113, %p112;
$L__BB19_241:
	mul.wide.s32 	%rd84, %r2663, 8;
	add.s64 	%rd85, %rd17, %rd84;
	ld.f64 	%fd35, [%rd85];
	setp.gt.f64 	%p115, %fd35, %fd34;
	mov.pred 	%p918, 0;
	@%p115 bra 	$L__BB19_243;
	setp.neu.f64 	%p116, %fd35, %fd34;
	setp.le.s32 	%p117, %r2663, %r2669;
	or.pred  	%p918, %p117, %p116;
$L__BB19_243:
	mul.wide.s32 	%rd86, %r2662, 8;
	add.s64 	%rd87, %rd17, %rd86;
	ld.f64 	%fd36, [%rd87];
	setp.gt.f64 	%p119, %fd36, %fd34;
	mov.pred 	%p919, 0;
	@%p119 bra 	$L__BB19_245;
	setp.neu.f64 	%p120, %fd36, %fd34;
	setp.le.s32 	%p121, %r2662, %r2669;
	or.pred  	%p919, %p121, %p120;
$L__BB19_245:
	or.pred  	%p122, %p917, %p918;
	or.pred  	%p123, %p122, %p919;
	not.pred 	%p124, %p123;
	@%p124 bra 	$L__BB19_409;
	ld.global.u64 	%rd107, [dec_paired_tetrahedras];
	add.s64 	%rd109, %rd107, %rd78;
	ld.u32 	%r436, [%rd109];
	setp.eq.s32 	%p133, %r436, -1;
	@%p133 bra 	$L__BB19_400;
	setp.ge.s32 	%p134, %r436, %r317;
	@%p134 bra 	$L__BB19_252;
	shr.u32 	%r1299, %r436, 31;
	add.s32 	%r1300, %r436, %r1299;
	shr.s32 	%r1301, %r1300, 1;
	div.s32 	%r437, %r1301, %r398;
	mul.lo.s32 	%r1302, %r437, %r398;
	sub.s32 	%r1303, %r1301, %r1302;
	div.s32 	%r438, %r1303, %r315;
	rem.s32 	%r439, %r1301, %r315;
	and.b32  	%r1304, %r436, 1;
	setp.eq.b32 	%p146, %r1304, 1;
	@%p146 bra 	$L__BB19_250;
	ld.param.u32 	%r2533, [_Z11fix_2saddleiii_param_1];
	ld.param.u32 	%r2406, [_Z11fix_2saddleiii_param_0];
	mul.lo.s32 	%r1310, %r438, %r2406;
	mul.lo.s32 	%r1311, %r2533, %r2406;
	mul.lo.s32 	%r1312, %r1311, %r437;
	add.s32 	%r1313, %r1310, %r1312;
	add.s32 	%r2670, %r1313, %r439;
	add.s32 	%r1314, %r1312, %r439;
	add.s32 	%r1315, %r1314, %r1310;
	add.s32 	%r2671, %r1315, 1;
	add.s32 	%r2672, %r2670, %r2406;
	bra.uni 	$L__BB19_251;
$L__BB19_250:
	ld.param.u32 	%r2532, [_Z11fix_2saddleiii_param_1];
	ld.param.u32 	%r2405, [_Z11fix_2saddleiii_param_0];
	add.s32 	%r1305, %r439, 1;
	mul.lo.s32 	%r1306, %r2532, %r2405;
	mul.lo.s32 	%r1307, %r1306, %r437;
	mad.lo.s32 	%r1308, %r438, %r2405, %r1307;
	add.s32 	%r1309, %r1308, %r2405;
	add.s32 	%r2670, %r1309, %r1305;
	add.s32 	%r2671, %r1308, %r1305;
	add.s32 	%r2672, %r1309, %r439;
$L__BB19_251:
	max.s32 	%r1316, %r2670, %r2671;
	min.s32 	%r1317, %r2670, %r2671;
	max.s32 	%r2682, %r1316, %r2672;
	min.s32 	%r1318, %r1316, %r2672;
	max.s32 	%r2683, %r1317, %r1318;
	min.s32 	%r2684, %r1317, %r1318;
	bra.uni 	$L__BB19_276;
$L__BB19_252:
	ld.param.u32 	%r2582, [_Z11fix_2saddleiii_param_2];
	ld.param.u32 	%r2394, [_Z11fix_2saddleiii_param_0];
	sub.s32 	%r452, %r436, %r317;
	mul.lo.s32 	%r1210, %r2394, %r316;
	add.s32 	%r453, %r2582, -1;
	mul.lo.s32 	%r1211, %r1210, %r453;
	shl.b32 	%r454, %r1211, 1;
	setp.ge.s32 	%p135, %r452, %r454;
	@%p135 bra 	$L__BB19_257;
	shr.u32 	%r1285, %r452, 31;
	add.s32 	%r1286, %r452, %r1285;
	shr.s32 	%r1287, %r1286, 1;
	mul.lo.s32 	%r1288, %r453, %r316;
	div.s32 	%r455, %r1287, %r1288;
	mul.lo.s32 	%r1289, %r455, %r1288;
	sub.s32 	%r1290, %r1287, %r1289;
	div.s32 	%r456, %r1290, %r453;
	rem.s32 	%r457, %r1287, %r453;
	and.b32  	%r1291, %r436, 1;
	setp.eq.b32 	%p145, %r1291, 1;
	@%p145 bra 	$L__BB19_255;
	ld.param.u32 	%r2531, [_Z11fix_2saddleiii_param_1];
	ld.param.u32 	%r2404, [_Z11fix_2saddleiii_param_0];
	mad.lo.s32 	%r1294, %r456, %r2404, %r455;
	mul.lo.s32 	%r1295, %r2531, %r2404;
	mad.lo.s32 	%r2673, %r1295, %r457, %r1294;
	add.s32 	%r2674, %r2673, %r2404;
	add.s32 	%r2675, %r2674, %r1295;
	bra.uni 	$L__BB19_256;
$L__BB19_255:
	ld.param.u32 	%r2530, [_Z11fix_2saddleiii_param_1];
	ld.param.u32 	%r2403, [_Z11fix_2saddleiii_param_0];
	mad.lo.s32 	%r1292, %r456, %r2403, %r455;
	mul.lo.s32 	%r1293, %r2530, %r2403;
	mad.lo.s32 	%r2673, %r1293, %r457, %r1292;
	add.s32 	%r2674, %r2673, %r1293;
	add.s32 	%r2675, %r2674, %r2403;
$L__BB19_256:
	max.s32 	%r1296, %r2673, %r2674;
	min.s32 	%r1297, %r2673, %r2674;
	max.s32 	%r2682, %r1296, %r2675;
	min.s32 	%r1298, %r1296, %r2675;
	max.s32 	%r2683, %r1297, %r1298;
	min.s32 	%r2684, %r1297, %r1298;
	bra.uni 	$L__BB19_276;
$L__BB19_257:
	ld.param.u32 	%r2521, [_Z11fix_2saddleiii_param_1];
	sub.s32 	%r470, %r452, %r454;
	mul.lo.s32 	%r1212, %r2521, %r315;
	mul.lo.s32 	%r1213, %r1212, %r453;
	shl.b32 	%r471, %r1213, 1;
	setp.ge.s32 	%p136, %r470, %r471;
	@%p136 bra 	$L__BB19_262;
	shr.u32 	%r1268, %r470, 31;
	add.s32 	%r1269, %r470, %r1268;
	shr.s32 	%r1270, %r1269, 1;
	mul.lo.s32 	%r1271, %r453, %r315;
	div.s32 	%r472, %r1270, %r1271;
	mul.lo.s32 	%r1272, %r472, %r1271;
	sub.s32 	%r1273, %r1270, %r1272;
	div.s32 	%r473, %r1273, %r315;
	rem.s32 	%r474, %r1270, %r315;
	and.b32  	%r1274, %r436, 1;
	setp.eq.b32 	%p144, %r1274, 1;
	@%p144 bra 	$L__BB19_260;
	ld.param.u32 	%r2529, [_Z11fix_2saddleiii_param_1];
	ld.param.u32 	%r2402, [_Z11fix_2saddleiii_param_0];
	mad.lo.s32 	%r1280, %r472, %r2402, %r474;
	mul.lo.s32 	%r1281, %r2529, %r2402;
	mad.lo.s32 	%r2676, %r1281, %r473, %r1280;
	add.s32 	%r2677, %r2676, 1;
	add.s32 	%r2678, %r2676, %r1281;
	bra.uni 	$L__BB19_261;
$L__BB19_260:
	ld.param.u32 	%r2528, [_Z11fix_2saddleiii_param_1];
	ld.param.u32 	%r2401, [_Z11fix_2saddleiii_param_0];
	mul.lo.s32 	%r1275, %r2528, %r2401;
	mul.lo.s32 	%r1276, %r1275, %r473;
	mad.lo.s32 	%r1277, %r472, %r2401, %r474;
	add.s32 	%r1278, %r1277, %r1276;
	add.s32 	%r2676, %r1278, 1;
	add.s32 	%r1279, %r1276, %r1275;
	add.s32 	%r2677, %r1277, %r1279;
	add.s32 	%r2678, %r2677, 1;
$L__BB19_261:
	max.s32 	%r1282, %r2676, %r2677;
	min.s32 	%r1283, %r2676, %r2677;
	max.s32 	%r2682, %r1282, %r2678;
	min.s32 	%r1284, %r1282, %r2678;
	max.s32 	%r2683, %r1283, %r1284;
	min.s32 	%r2684, %r1283, %r1284;
	bra.uni 	$L__BB19_276;
$L__BB19_262:
	sub.s32 	%r1216, %r470, %r471;
	mul.hi.s32 	%r1217, %r1216, 715827883;
	shr.u32 	%r1218, %r1217, 31;
	add.s32 	%r1219, %r1217, %r1218;
	div.s32 	%r487, %r1219, %r398;
	mul.lo.s32 	%r1220, %r487, %r398;
	sub.s32 	%r1221, %r1219, %r1220;
	div.s32 	%r488, %r1221, %r315;
	rem.s32 	%r489, %r1219, %r315;
	mul.lo.s32 	%r1222, %r1219, 6;
	sub.s32 	%r1215, %r1216, %r1222;
	setp.gt.s32 	%p137, %r1215, 2;
	@%p137 bra 	$L__BB19_267;
	setp.eq.s32 	%p141, %r1215, 0;
	@%p141 bra 	$L__BB19_271;
	setp.eq.s32 	%p142, %r1215, 1;
	@%p142 bra 	$L__BB19_272;
	setp.eq.s32 	%p143, %r1215, 2;
	@%p143 bra 	$L__BB19_266;
	bra.uni 	$L__BB19_275;
$L__BB19_266:
	ld.param.u32 	%r2525, [_Z11fix_2saddleiii_param_1];
	ld.param.u32 	%r2398, [_Z11fix_2saddleiii_param_0];
	mul.lo.s32 	%r1241, %r488, %r2398;
	mul.lo.s32 	%r1242, %r2525, %r2398;
	mul.lo.s32 	%r1243, %r1242, %r487;
	add.s32 	%r1244, %r1241, %r1243;
	add.s32 	%r1245, %r489, %r1244;
	add.s32 	%r2679, %r1245, 1;
	add.s32 	%r1246, %r1241, %r2398;
	add.s32 	%r2680, %r2679, %r2398;
	add.s32 	%r1247, %r1243, %r1242;
	add.s32 	%r1248, %r1247, %r489;
	add.s32 	%r2681, %r1248, %r1246;
	bra.uni 	$L__BB19_275;
$L__BB19_267:
	setp.eq.s32 	%p138, %r1215, 3;
	@%p138 bra 	$L__BB19_273;
	setp.eq.s32 	%p139, %r1215, 4;
	@%p139 bra 	$L__BB19_274;
	setp.eq.s32 	%p140, %r1215, 5;
	@%p140 bra 	$L__BB19_270;
	bra.uni 	$L__BB19_275;
$L__BB19_270:
	ld.param.u32 	%r2522, [_Z11fix_2saddleiii_param_1];
	ld.param.u32 	%r2395, [_Z11fix_2saddleiii_param_0];
	add.s32 	%r1223, %r489, 1;
	mad.lo.s32 	%r1224, %r487, %r2522, %r488;
	mad.lo.s32 	%r2679, %r1224, %r2395, %r1223;
	mad.lo.s32 	%r1225, %r2395, %r488, %r2395;
	mul.lo.s32 	%r1226, %r2522, %r2395;
	mad.lo.s32 	%r1227, %r1226, %r487, %r1226;
	add.s32 	%r1228, %r1227, %r489;
	add.s32 	%r2680, %r1228, %r1225;
	add.s32 	%r1229, %r1225, %r1227;
	add.s32 	%r2681, %r1229, %r1223;
	bra.uni 	$L__BB19_275;
$L__BB19_271:
	ld.param.u32 	%r2527, [_Z11fix_2saddleiii_param_1];
	ld.param.u32 	%r2400, [_Z11fix_2saddleiii_param_0];
	mul.lo.s32 	%r1256, %r488, %r2400;
	mul.lo.s32 	%r1257, %r2527, %r487;
	mul.lo.s32 	%r1258, %r1257, %r2400;
	add.s32 	%r1259, %r1256, %r1258;
	add.s32 	%r2679, %r1259, %r489;
	add.s32 	%r1260, %r1258, %r489;
	add.s32 	%r1261, %r1260, %r1256;
	add.s32 	%r2680, %r1261, 1;
	add.s32 	%r1262, %r1257, %r2527;
	add.s32 	%r1263, %r488, %r1262;
	mad.lo.s32 	%r1264, %r2400, %r1263, %r2400;
	add.s32 	%r2681, %r1264, %r489;
	bra.uni 	$L__BB19_275;
$L__BB19_272:
	ld.param.u32 	%r2526, [_Z11fix_2saddleiii_param_1];
	ld.param.u32 	%r2399, [_Z11fix_2saddleiii_param_0];
	mul.lo.s32 	%r1249, %r488, %r2399;
	mul.lo.s32 	%r1250, %r2526, %r2399;
	mul.lo.s32 	%r1251, %r1250, %r487;
	add.s32 	%r1252, %r1251, %r489;
	add.s32 	%r1253, %r1252, %r1249;
	add.s32 	%r2679, %r1253, 1;
	add.s32 	%r1254, %r1249, %r2399;
	add.s32 	%r1255, %r1254, %r489;
	add.s32 	%r2680, %r1255, %r1251;
	add.s32 	%r2681, %r2680, %r1250;
	bra.uni 	$L__BB19_275;
$L__BB19_273:
	ld.param.u32 	%r2524, [_Z11fix_2saddleiii_param_1];
	ld.param.u32 	%r2397, [_Z11fix_2saddleiii_param_0];
	mul.lo.s32 	%r1238, %r2524, %r2397;
	mad.lo.s32 	%r1239, %r488, %r2397, %r489;
	mad.lo.s32 	%r1240, %r1238, %r487, %r1239;
	add.s32 	%r2679, %r1240, 1;
	add.s32 	%r2680, %r1240, %r1238;
	add.s32 	%r2681, %r2680, %r2397;
	bra.uni 	$L__BB19_275;
$L__BB19_274:
	ld.param.u32 	%r2523, [_Z11fix_2saddleiii_param_1];
	ld.param.u32 	%r2396, [_Z11fix_2saddleiii_param_0];
	mul.lo.s32 	%r1230, %r488, %r2396;
	add.s32 	%r1231, %r489, %r1230;
	mul.lo.s32 	%r1232, %r2523, %r2396;
	mul.lo.s32 	%r1233, %r1232, %r487;
	add.s32 	%r1234, %r1231, %r1233;
	add.s32 	%r2679, %r1234, 1;
	add.s32 	%r1235, %r1233, %r1232;
	add.s32 	%r2680, %r2679, %r1232;
	add.s32 	%r1236, %r1230, %r2396;
	add.s32 	%r1237, %r1235, %r489;
	add.s32 	%r2681, %r1237, %r1236;
$L__BB19_275:
	max.s32 	%r1265, %r2679, %r2680;
	min.s32 	%r1266, %r2679, %r2680;
	max.s32 	%r2682, %r1265, %r2681;
	min.s32 	%r1267, %r1265, %r2681;
	max.s32 	%r2683, %r1266, %r1267;
	min.s32 	%r2684, %r1266, %r1267;
$L__BB19_276:
	ld.global.u64 	%rd18, [decp_data];
	mul.wide.s32 	%rd110, %r2684, 8;
	add.s64 	%rd111, %rd18, %rd110;
	ld.f64 	%fd37, [%rd111];
	add.s64 	%rd113, %rd18, %rd82;
	ld.f64 	%fd38, [%rd113];
	setp.gt.f64 	%p148, %fd37, %fd38;
	mov.pred 	%p920, 0;
	@%p148 bra 	$L__BB19_278;
	setp.neu.f64 	%p149, %fd37, %fd38;
	setp.le.s32 	%p150, %r2684, %r2669;
	or.pred  	%p920, %p150, %p149;
$L__BB19_278:
	mul.wide.s32 	%rd114, %r2683, 8;
	add.s64 	%rd115, %rd18, %rd114;
	ld.f64 	%fd39, [%rd115];
	setp.gt.f64 	%p152, %fd39, %fd38;
	mov.pred 	%p921, 0;
	@%p152 bra 	$L__BB19_280;
	setp.neu.f64 	%p153, %fd39, %fd38;
	setp.le.s32 	%p154, %r2683, %r2669;
	or.pred  	%p921, %p154, %p153;
$L__BB19_280:
	mul.wide.s32 	%rd116, %r2682, 8;
	add.s64 	%rd117, %rd18, %rd116;
	ld.f64 	%fd40, [%rd117];
	setp.gt.f64 	%p156, %fd40, %fd38;
	mov.pred 	%p922, 0;
	@%p156 bra 	$L__BB19_282;
	setp.neu.f64 	%p157, %fd40, %fd38;
	setp.le.s32 	%p158, %r2682, %r2669;
	or.pred  	%p922, %p158, %p157;
$L__BB19_282:
	add.s64 	%rd119, %rd17, %rd110;
	ld.f64 	%fd41, [%rd119];
	setp.gt.f64 	%p160, %fd41, %fd34;
	mov.pred 	%p923, 0;
	@%p160 bra 	$L__BB19_284;
	setp.neu.f64 	%p161, %fd41, %fd34;
	setp.le.s32 	%p162, %r2684, %r2669;
	or.pred  	%p923, %p162, %p161;
$L__BB19_284:
	add.s64 	%rd121, %rd17, %rd114;
	ld.f64 	%fd42, [%rd121];
	setp.gt.f64 	%p164, %fd42, %fd34;
	mov.pred 	%p924, 0;
	@%p164 bra 	$L__BB19_286;
	setp.neu.f64 	%p165, %fd42, %fd34;
	setp.le.s32 	%p166, %r2683, %r2669;
	or.pred  	%p924, %p166, %p165;
$L__BB19_286:
	add.s64 	%rd123, %rd17, %rd116;
	ld.f64 	%fd43, [%rd123];
	setp.gt.f64 	%p168, %fd43, %fd34;
	mov.pred 	%p925, 0;
	@%p168 bra 	$L__BB19_288;
	setp.neu.f64 	%p169, %fd43, %fd34;
	setp.le.s32 	%p170, %r2682, %r2669;
	or.pred  	%p925, %p170, %p169;
$L__BB19_288:
	or.pred  	%p171, %p920, %p921;
	or.pred  	%p172, %p171, %p922;
	or.pred  	%p173, %p923, %p924;
	or.pred  	%p174, %p173, %p925;
	and.pred  	%p175, %p172, %p174;
	not.pred 	%p176, %p175;
	@%p176 bra 	$L__BB19_373;
	mul.wide.s32 	%rd182, %r436, 4;
	add.s64 	%rd183, %rd1, %rd182;
	ld.u32 	%r517, [%rd183];
	setp.lt.s32 	%p201, %r517, 0;
	setp.ge.s32 	%p202, %r517, %r4;
	or.pred  	%p203, %p201, %p202;
	@%p203 bra 	$L__BB19_321;
	ld.global.u64 	%rd184, [paired_edges];
	mul.wide.u32 	%rd185, %r517, 4;
	add.s64 	%rd186, %rd184, %rd185;
	ld.u32 	%r1337, [%rd186];
	setp.ne.s32 	%p204, %r1337, %r436;
	@%p204 bra 	$L__BB19_321;
	ld.param.u32 	%r2583, [_Z11fix_2saddleiii_param_2];
	ld.param.u32 	%r2540, [_Z11fix_2saddleiii_param_1];
	ld.param.u32 	%r2413, [_Z11fix_2saddleiii_param_0];
	mul.lo.s32 	%r518, %r2540, %r315;
	mul.lo.s32 	%r519, %r518, %r2583;
	mul.lo.s32 	%r520, %r316, %r2413;
	mul.lo.s32 	%r521, %r520, %r2583;
	mul.lo.s32 	%r522, %r2540, %r2413;
	add.s32 	%r523, %r2583, -1;
	mul.lo.s32 	%r524, %r398, %r2583;
	setp.lt.s32 	%p259, %r517, %r519;
	mov.b32 	%r2685, 0;
	mov.u32 	%r2686, %r2685;
	@%p259 bra 	$L__BB19_298;
	add.s32 	%r525, %r521, %r519;
	setp.lt.s32 	%p260, %r517, %r525;
	mov.b32 	%r2685, 1;
	mov.u32 	%r2686, %r519;
	@%p260 bra 	$L__BB19_298;
	mad.lo.s32 	%r526, %r523, %r522, %r525;
	setp.lt.s32 	%p261, %r517, %r526;
	mov.b32 	%r2685, 2;
	mov.u32 	%r2686, %r525;
	@%p261 bra 	$L__BB19_298;
	add.s32 	%r527, %r524, %r526;
	setp.lt.s32 	%p262, %r517, %r527;
	mov.b32 	%r2685, 3;
	mov.u32 	%r2686, %r526;
	@%p262 bra 	$L__BB19_298;
	sub.s32 	%r1424, %r521, %r520;
	add.s32 	%r528, %r1424, %r527;
	setp.lt.s32 	%p263, %r517, %r528;
	mov.b32 	%r2685, 4;
	mov.u32 	%r2686, %r527;
	@%p263 bra 	$L__BB19_298;
	sub.s32 	%r1426, %r519, %r518;
	add.s32 	%r529, %r1426, %r528;
	setp.lt.s32 	%p264, %r517, %r529;
	mov.b32 	%r2685, 5;
	mov.u32 	%r2686, %r528;
	@%p264 bra 	$L__BB19_298;
	sub.s32 	%r1429, %r524, %r398;
	add.s32 	%r1430, %r1429, %r529;
	setp.ge.s32 	%p265, %r517, %r1430;
	mov.b32 	%r2693, -1;
	mov.b32 	%r2685, 6;
	mov.u32 	%r2686, %r529;
	mov.u32 	%r2694, %r2693;
	@%p265 bra 	$L__BB19_312;
$L__BB19_298:
	sub.s32 	%r532, %r517, %r2686;
	setp.gt.s32 	%p266, %r2685, 2;
	@%p266 bra 	$L__BB19_302;
	setp.eq.s32 	%p270, %r2685, 0;
	@%p270 bra 	$L__BB19_305;
	setp.eq.s32 	%p271, %r2685, 1;
	@%p271 bra 	$L__BB19_301;
	bra.uni 	$L__BB19_306;
$L__BB19_301:
	div.s32 	%r2689, %r532, %r520;
	mul.lo.s32 	%r1444, %r2689, %r520;
	sub.s32 	%r1445, %r532, %r1444;
	div.s32 	%r2687, %r1445, %r316;
	rem.s32 	%r2688, %r532, %r316;
	add.s32 	%r2691, %r2688, 1;
	mov.u32 	%r2690, %r2687;
	mov.u32 	%r2692, %r2689;
	bra.uni 	$L__BB19_311;
$L__BB19_302:
	setp.gt.s32 	%p267, %r2685, 4;
	@%p267 bra 	$L__BB19_309;
	setp.eq.s32 	%p269, %r2685, 3;
	@%p269 bra 	$L__BB19_304;
	bra.uni 	$L__BB19_307;
$L__BB19_304:
	div.s32 	%r2689, %r532, %r398;
	mul.lo.s32 	%r1439, %r2689, %r398;
	sub.s32 	%r1440, %r532, %r1439;
	div.s32 	%r2688, %r1440, %r315;
	rem.s32 	%r2690, %r532, %r315;
	add.s32 	%r2687, %r2690, 1;
	add.s32 	%r2691, %r2688, 1;
	mov.u32 	%r2692, %r2689;
	bra.uni 	$L__BB19_311;
$L__BB19_305:
	div.s32 	%r2689, %r532, %r518;
	mul.lo.s32 	%r1446, %r2689, %r518;
	sub.s32 	%r1447, %r532, %r1446;
	div.s32 	%r2688, %r1447, %r315;
	rem.s32 	%r2687, %r532, %r315;
	add.s32 	%r2690, %r2687, 1;
	mov.u32 	%r2691, %r2688;
	mov.u32 	%r2692, %r2689;
	bra.uni 	$L__BB19_311;
$L__BB19_306:
	ld.param.u32 	%r2414, [_Z11fix_2saddleiii_param_0];
	mul.lo.s32 	%r1441, %r523, %r2414;
	div.s32 	%r2688, %r532, %r1441;
	mul.lo.s32 	%r1442, %r2688, %r1441;
	sub.s32 	%r1443, %r532, %r1442;
	div.s32 	%r2687, %r1443, %r523;
	rem.s32 	%r2689, %r532, %r523;
	add.s32 	%r2692, %r2689, 1;
	mov.u32 	%r2690, %r2687;
	mov.u32 	%r2691, %r2688;
	bra.uni 	$L__BB19_311;
$L__BB19_307:
	mul.lo.s32 	%r1436, %r523, %r316;
	div.s32 	%r2687, %r532, %r1436;
	mul.lo.s32 	%r1437, %r2687, %r1436;
	sub.s32 	%r1438, %r532, %r1437;
	div.s32 	%r2688, %r1438, %r523;
	rem.s32 	%r2689, %r532, %r523;
	add.s32 	%r2691, %r2688, 1;
	add.s32 	%r2692, %r2689, 1;
	mov.u32 	%r2690, %r2687;
	bra.uni 	$L__BB19_311;
$L__BB19_308:
	mul.lo.s32 	%r1433, %r523, %r315;
	div.s32 	%r2688, %r532, %r1433;
	mul.lo.s32 	%r1434, %r2688, %r1433;
	sub.s32 	%r1435, %r532, %r1434;
	div.s32 	%r2689, %r1435, %r315;
	rem.s32 	%r2690, %r532, %r315;
	add.s32 	%r2687, %r2690, 1;
	add.s32 	%r2692, %r2689, 1;
	mov.u32 	%r2691, %r2688;
	bra.uni 	$L__BB19_311;
$L__BB19_309:
	setp.eq.s32 	%p268, %r2685, 5;
	@%p268 bra 	$L__BB19_308;
	div.s32 	%r2689, %r532, %r398;
	mul.lo.s32 	%r1431, %r2689, %r398;
	sub.s32 	%r1432, %r532, %r1431;
	div.s32 	%r2688, %r1432, %r315;
	rem.s32 	%r2690, %r532, %r315;
	add.s32 	%r2687, %r2690, 1;
	add.s32 	%r2691, %r2688, 1;
	add.s32 	%r2692, %r2689, 1;
$L__BB19_311:
	ld.param.u32 	%r2415, [_Z11fix_2saddleiii_param_0];
	mad.lo.s32 	%r1448, %r2688, %r2415, %r2687;
	mad.lo.s32 	%r1449, %r2689, %r522, %r1448;
	mad.lo.s32 	%r1450, %r2691, %r2415, %r2690;
	mad.lo.s32 	%r1451, %r2692, %r522, %r1450;
	max.s32 	%r2693, %r1449, %r1451;
	min.s32 	%r2694, %r1449, %r1451;
$L__BB19_312:
	setp.ne.s32 	%p272, %r2682, %r2693;
	setp.ne.s32 	%p273, %r2694, %r2682;
	setp.ne.s32 	%p274, %r2683, %r2693;
	setp.ne.s32 	%p275, %r2683, %r2694;
	selp.b32 	%r1452, %r2683, %r2684, %p275;
	selp.b32 	%r1453, %r1452, %r2684, %p274;
	selp.b32 	%r1454, %r2682, %r1453, %p273;
	selp.b32 	%r576, %r1454, %r1453, %p272;
	ld.global.u32 	%r577, [edit_type];
	setp.ne.s32 	%p276, %r577, 1;
	@%p276 bra 	$L__BB19_314;
	ld.global.u64 	%rd274, [delta_counter];
	mul.wide.s32 	%rd275, %r576, 4;
	add.s64 	%rd276, %rd274, %rd275;
	ld.u32 	%r1455, [%rd276];
	neg.s32 	%r1456, %r1455;
	cvt.rn.f64.s32 	%fd281, %r1456;
	mov.f64 	%fd282, 0d4000000000000000;
	{
	.reg .b32 %temp; 
	mov.b64 	{%temp, %r1457}, %fd282;
	}
	{
	.reg .b32 %temp; 
	mov.b64 	{%temp, %r1458}, %fd281;
	}
	shr.u32 	%r1459, %r1458, 20;
	and.b32  	%r1460, %r1459, 2047;
	add.s32 	%r1461, %r1460, -1012;
	mov.b64 	%rd277, %fd281;
	shl.b64 	%rd278, %rd277, %r1461;
	setp.eq.s64 	%p277, %rd278, -9223372036854775808;
	{ // callseq 35, 0
	.param .b64 param0;
	st.param.f64 	[param0], %fd281;
	.param .b64 retval0;
	call.uni (retval0), 
	__internal_accurate_pow, 
	(
	param0
	);
	ld.param.f64 	%fd283, [retval0];
	} // callseq 35
	setp.lt.s32 	%p278, %r1457, 0;
	setp.eq.s32 	%p279, %r1455, 0;
	neg.f64 	%fd285, %fd283;
	selp.f64 	%fd286, %fd283, %fd285, %p277;
	selp.f64 	%fd287, %fd286, %fd285, %p278;
	selp.f64 	%fd288, 0dBFF0000000000000, %fd287, %p279;
	ld.global.f64 	%fd289, [bound];
	mul.f64 	%fd599, %fd289, %fd288;
	bra.uni 	$L__BB19_315;
$L__BB19_314:
	mul.wide.s32 	%rd271, %r576, 8;
	add.s64 	%rd272, %rd17, %rd271;
	ld.f64 	%fd276, [%rd272];
	ld.global.f64 	%fd277, [bound];
	sub.f64 	%fd278, %fd276, %fd277;
	add.s64 	%rd273, %rd18, %rd271;
	ld.f64 	%fd279, [%rd273];
	sub.f64 	%fd280, %fd278, %fd279;
	mul.f64 	%fd599, %fd280, 0d3FE0000000000000;
$L__BB19_315:
	setp.ne.s32 	%p280, %r577, 0;
	@%p280 bra 	$L__BB19_320;
	ld.global.u64 	%rd283, [d_deltaBuffer];
	mul.wide.s32 	%rd284, %r576, 8;
	add.s64 	%rd285, %rd283, %rd284;
	ld.f64 	%fd290, [%rd285];
	setp.leu.f64 	%p281, %fd599, %fd290;
	@%p281 bra 	$L__BB19_724;
	mov.b64 	%rd19, %fd599;
$L__BB19_318:
	ld.global.u64 	%rd286, [d_deltaBuffer];
	add.s64 	%rd20, %rd286, %rd284;
	ld.f64 	%fd47, [%rd20];
	setp.leu.f64 	%p282, %fd599, %fd47;
	@%p282 bra 	$L__BB19_724;
	mov.b64 	%rd288, %fd47;
	atom.relaxed.cas.b64 	%rd289, [%rd20], %rd288, %rd19;
	mov.b64 	%fd291, %rd289;
	setp.neu.f64 	%p283, %fd47, %fd291;
	@%p283 bra 	$L__BB19_318;
	bra.uni 	$L__BB19_724;
$L__BB19_320:
	ld.global.u64 	%rd280, [d_deltaBuffer];
	mul.wide.s32 	%rd281, %r576, 8;
	add.s64 	%rd282, %rd280, %rd281;
	st.f64 	[%rd282], %fd599;
	bra.uni 	$L__BB19_724;
$L__BB19_321:
	setp.lt.s32 	%p205, %r517, 0;
	setp.ge.s32 	%p206, %r517, %r314;
	or.pred  	%p207, %p205, %p206;
	@%p207 bra 	$L__BB19_724;
	mul.wide.u32 	%rd187, %r517, 4;
	add.s64 	%rd188, %rd16, %rd187;
	ld.u32 	%r1338, [%rd188];
	setp.ne.s32 	%p208, %r1338, %r436;
	@%p208 bra 	$L__BB19_724;
	mul.hi.u32 	%r1340, %r517, -1431655765;
	shr.u32 	%r1341, %r1340, 2;
	mul.lo.s32 	%r1342, %r1341, 6;
	sub.s32 	%r1339, %r517, %r1342;
	div.s32 	%r578, %r1341, %r398;
	mul.lo.s32 	%r1343, %r578, %r398;
	sub.s32 	%r1344, %r1341, %r1343;
	div.s32 	%r579, %r1344, %r315;
	rem.s32 	%r580, %r1341, %r315;
	setp.gt.s32 	%p209, %r1339, 2;
	@%p209 bra 	$L__BB19_327;
	setp.eq.s32 	%p212, %r1339, 0;
	@%p212 bra 	$L__BB19_330;
	setp.eq.s32 	%p213, %r1339, 1;
	@%p213 bra 	$L__BB19_326;
	bra.uni 	$L__BB19_331;
$L__BB19_326:
	ld.param.u32 	%r2538, [_Z11fix_2saddleiii_param_1];
	ld.param.u32 	%r2411, [_Z11fix_2saddleiii_param_0];
	mad.lo.s32 	%r1375, %r579, %r2411, %r580;
	mul.lo.s32 	%r1376, %r2538, %r2411;
	mad.lo.s32 	%r2695, %r1376, %r578, %r1375;
	add.s32 	%r2696, %r2695, 1;
	add.s32 	%r2697, %r2695, %r1376;
	add.s32 	%r2698, %r2697, %r2411;
	bra.uni 	$L__BB19_334;
$L__BB19_327:
	setp.eq.s32 	%p210, %r1339, 3;
	@%p210 bra 	$L__BB19_332;
	setp.eq.s32 	%p211, %r1339, 4;
	@%p211 bra 	$L__BB19_329;
	bra.uni 	$L__BB19_333;
$L__BB19_329:
	ld.param.u32 	%r2535, [_Z11fix_2saddleiii_param_1];
	ld.param.u32 	%r2408, [_Z11fix_2saddleiii_param_0];
	mul.lo.s32 	%r1354, %r2535, %r2408;
	mul.lo.s32 	%r1355, %r1354, %r578;
	mad.lo.s32 	%r1356, %r579, %r2408, %r580;
	add.s32 	%r1357, %r1356, %r1355;
	add.s32 	%r2695, %r1357, 1;
	add.s32 	%r1358, %r1355, %r1354;
	add.s32 	%r2696, %r1356, %r1358;
	add.s32 	%r2697, %r2696, 1;
	add.s32 	%r2698, %r2696, %r2408;
	bra.uni 	$L__BB19_334;
$L__BB19_330:
	ld.param.u32 	%r2539, [_Z11fix_2saddleiii_param_1];
	ld.param.u32 	%r2412, [_Z11fix_2saddleiii_param_0];
	mul.lo.s32 	%r1377, %r579, %r2412;
	mul.lo.s32 	%r1378, %r2539, %r2412;
	mul.lo.s32 	%r1379, %r1378, %r578;
	add.s32 	%r1380, %r1377, %r1379;
	add.s32 	%r2695, %r1380, %r580;
	add.s32 	%r1381, %r1379, %r580;
	add.s32 	%r1382, %r1381, %r1377;
	add.s32 	%r2696, %r1382, 1;
	add.s32 	%r1383, %r1377, %r2412;
	add.s32 	%r1384, %r1383, %r580;
	add.s32 	%r2697, %r1384, %r1379;
	add.s32 	%r2698, %r2697, %r1378;
	bra.uni 	$L__BB19_334;
$L__BB19_331:
	ld.param.u32 	%r2537, [_Z11fix_2saddleiii_param_1];
	ld.param.u32 	%r2410, [_Z11fix_2saddleiii_param_0];
	mul.lo.s32 	%r1368, %r579, %r2410;
	mul.lo.s32 	%r1369, %r2537, %r2410;
	mul.lo.s32 	%r1370, %r1369, %r578;
	add.s32 	%r1371, %r1368, %r1370;
	add.s32 	%r1372, %r580, %r1371;
	add.s32 	%r2695, %r1372, 1;
	add.s32 	%r1373, %r1368, %r2410;
	add.s32 	%r1374, %r1373, %r580;
	add.s32 	%r2696, %r1374, %r1370;
	add.s32 	%r2697, %r2695, %r2410;
	add.s32 	%r2698, %r2696, %r1369;
	bra.uni 	$L__BB19_334;
$L__BB19_332:
	ld.param.u32 	%r2536, [_Z11fix_2saddleiii_param_1];
	ld.param.u32 	%r2409, [_Z11fix_2saddleiii_param_0];
	add.s32 	%r1359, %r580, 1;
	mul.lo.s32 	%r1360, %r579, %r2409;
	mul.lo.s32 	%r1361, %r2536, %r2409;
	mul.lo.s32 	%r1362, %r1361, %r578;
	add.s32 	%r1363, %r1360, %r1362;
	add.s32 	%r2695, %r1363, %r1359;
	add.s32 	%r1364, %r1360, %r2409;
	add.s32 	%r1365, %r1359, %r1364;
	add.s32 	%r2696, %r1365, %r1362;
	add.s32 	%r1366, %r1362, %r1361;
	add.s32 	%r1367, %r1366, %r580;
	add.s32 	%r2697, %r1367, %r1364;
	add.s32 	%r2698, %r2696, %r1361;
	bra.uni 	$L__BB19_334;
$L__BB19_333:
	ld.param.u32 	%r2534, [_Z11fix_2saddleiii_param_1];
	ld.param.u32 	%r2407, [_Z11fix_2saddleiii_param_0];
	add.s32 	%r1345, %r580, 1;
	mul.lo.s32 	%r1346, %r579, %r2407;
	add.s32 	%r1347, %r1345, %r1346;
	mul.lo.s32 	%r1348, %r2534, %r2407;
	mul.lo.s32 	%r1349, %r1348, %r578;
	add.s32 	%r2695, %r1347, %r1349;
	add.s32 	%r1350, %r1349, %r1348;
	add.s32 	%r2696, %r2695, %r1348;
	add.s32 	%r1351, %r1346, %r2407;
	add.s32 	%r1352, %r1350, %r580;
	add.s32 	%r2697, %r1352, %r1351;
	add.s32 	%r1353, %r1351, %r1350;
	add.s32 	%r2698, %r1353, %r1345;
$L__BB19_334:
	max.s32 	%r1385, %r2695, %r2696;
	min.s32 	%r1386, %r2695, %r2696;
	max.s32 	%r1387, %r1385, %r2697;
	min.s32 	%r1388, %r1385, %r2697;
	max.s32 	%r609, %r1387, %r2698;
	min.s32 	%r1389, %r1387, %r2698;
	max.s32 	%r1390, %r1386, %r1388;
	min.s32 	%r1391, %r1386, %r1388;
	max.s32 	%r610, %r1390, %r1389;
	min.s32 	%r1392, %r1390, %r1389;
	max.s32 	%r611, %r1391, %r1392;
	min.s32 	%r612, %r1391, %r1392;
	setp.ne.s32 	%p214, %r609, %r2682;
	setp.ne.s32 	%p215, %r609, %r2683;
	and.pred  	%p216, %p214, %p215;
	setp.ne.s32 	%p217, %r609, %r2684;
	and.pred  	%p218, %p217, %p216;
	mov.u32 	%r2699, %r2682;
	@%p218 bra 	$L__BB19_337;
	setp.ne.s32 	%p219, %r610, %r2682;
	setp.ne.s32 	%p220, %r610, %r2683;
	and.pred  	%p221, %p219, %p220;
	setp.ne.s32 	%p222, %r610, %r2684;
	and.pred  	%p223, %p222, %p221;
	mov.u32 	%r2699, %r2683;
	@%p223 bra 	$L__BB19_337;
	setp.eq.s32 	%p224, %r611, %r2682;
	setp.eq.s32 	%p225, %r611, %r2683;
	setp.eq.s32 	%p226, %r611, %r2684;
	selp.b32 	%r1393, %r612, %r2684, %p225;
	selp.b32 	%r1394, %r612, %r1393, %p224;
	selp.b32 	%r2699, %r612, %r1394, %p226;
$L__BB19_337:
	ld.global.u32 	%r615, [edit_type];
	setp.ne.s32 	%p227, %r615, 1;
	mov.f64 	%fd215, 0d4000000000000000;
	{
	.reg .b32 %temp; 
	mov.b64 	{%temp, %r616}, %fd215;
	}
	@%p227 bra 	$L__BB19_339;
	setp.lt.s32 	%p228, %r616, 0;
	ld.global.u64 	%rd192, [delta_counter];
	mul.wide.s32 	%rd193, %r609, 4;
	add.s64 	%rd194, %rd192, %rd193;
	ld.u32 	%r1395, [%rd194];
	neg.s32 	%r1396, %r1395;
	cvt.rn.f64.s32 	%fd221, %r1396;
	{
	.reg .b32 %temp; 
	mov.b64 	{%temp, %r1397}, %fd221;
	}
	shr.u32 	%r1398, %r1397, 20;
	and.b32  	%r1399, %r1398, 2047;
	add.s32 	%r1400, %r1399, -1012;
	mov.b64 	%rd195, %fd221;
	shl.b64 	%rd196, %rd195, %r1400;
	setp.eq.s64 	%p229, %rd196, -9223372036854775808;
	{ // callseq 31, 0
	.param .b64 param0;
	st.param.f64 	[param0], %fd221;
	.param .b64 retval0;
	call.uni (retval0), 
	__internal_accurate_pow, 
	(
	param0
	);
	ld.param.f64 	%fd222, [retval0];
	} // callseq 31
	setp.eq.s32 	%p230, %r1395, 0;
	neg.f64 	%fd224, %fd222;
	selp.f64 	%fd225, %fd222, %fd224, %p229;
	selp.f64 	%fd226, %fd225, %fd224, %p228;
	selp.f64 	%fd227, 0dBFF0000000000000, %fd226, %p230;
	ld.global.f64 	%fd228, [bound];
	mul.f64 	%fd600, %fd228, %fd227;
	bra.uni 	$L__BB19_340;
$L__BB19_339:
	mul.wide.s32 	%rd189, %r609, 8;
	add.s64 	%rd190, %rd17, %rd189;
	ld.f64 	%fd216, [%rd190];
	ld.global.f64 	%fd217, [bound];
	sub.f64 	%fd218, %fd216, %fd217;
	add.s64 	%rd191, %rd18, %rd189;
	ld.f64 	%fd219, [%rd191];
	sub.f64 	%fd220, %fd218, %fd219;
	mul.f64 	%fd600, %fd220, 0d3FE0000000000000;
$L__BB19_340:
	setp.ne.s32 	%p231, %r615, 0;
	@%p231 bra 	$L__BB19_345;
	ld.global.u64 	%rd201, [d_deltaBuffer];
	mul.wide.s32 	%rd202, %r609, 8;
	add.s64 	%rd203, %rd201, %rd202;
	ld.f64 	%fd229, [%rd203];
	setp.leu.f64 	%p232, %fd600, %fd229;
	@%p232 bra 	$L__BB19_346;
	mov.b64 	%rd21, %fd600;
$L__BB19_343:
	ld.global.u64 	%rd204, [d_deltaBuffer];
	add.s64 	%rd22, %rd204, %rd202;
	ld.f64 	%fd51, [%rd22];
	setp.leu.f64 	%p233, %fd600, %fd51;
	@%p233 bra 	$L__BB19_346;
	mov.b64 	%rd206, %fd51;
	atom.relaxed.cas.b64 	%rd207, [%rd22], %rd206, %rd21;
	mov.b64 	%fd230, %rd207;
	setp.neu.f64 	%p234, %fd51, %fd230;
	@%p234 bra 	$L__BB19_343;
	bra.uni 	$L__BB19_346;
$L__BB19_345:
	ld.global.u64 	%rd198, [d_deltaBuffer];
	mul.wide.s32 	%rd199, %r609, 8;
	add.s64 	%rd200, %rd198, %rd199;
	st.f64 	[%rd200], %fd600;
$L__BB19_346:
	setp.eq.s32 	%p235, %r615, 1;
	@%p235 bra 	$L__BB19_348;
	ld.global.u64 	%rd208, [input_data];
	mul.wide.s32 	%rd209, %r610, 8;
	add.s64 	%rd210, %rd208, %rd209;
	ld.f64 	%fd231, [%rd210];
	ld.global.f64 	%fd232, [bound];
	sub.f64 	%fd233, %fd231, %fd232;
	ld.global.u64 	%rd211, [decp_data];
	add.s64 	%rd212, %rd211, %rd209;
	ld.f64 	%fd234, [%rd212];
	sub.f64 	%fd235, %fd233, %fd234;
	mul.f64 	%fd601, %fd235, 0d3FE0000000000000;
	bra.uni 	$L__BB19_349;
$L__BB19_348:
	setp.lt.s32 	%p236, %r616, 0;
	ld.global.u64 	%rd213, [delta_counter];
	mul.wide.s32 	%rd214, %r610, 4;
	add.s64 	%rd215, %rd213, %rd214;
	ld.u32 	%r1401, [%rd215];
	neg.s32 	%r1402, %r1401;
	cvt.rn.f64.s32 	%fd236, %r1402;
	{
	.reg .b32 %temp; 
	mov.b64 	{%temp, %r1403}, %fd236;
	}
	shr.u32 	%r1404, %r1403, 20;
	and.b32  	%r1405, %r1404, 2047;
	add.s32 	%r1406, %r1405, -1012;
	mov.b64 	%rd216, %fd236;
	shl.b64 	%rd217, %rd216, %r1406;
	setp.eq.s64 	%p237, %rd217, -9223372036854775808;
	{ // callseq 32, 0
	.param .b64 param0;
	st.param.f64 	[param0], %fd236;
	.param .b64 retval0;
	call.uni (retval0), 
	__internal_accurate_pow, 
	(
	param0
	);
	ld.param.f64 	%fd237, [retval0];
	} // callseq 32
	setp.eq.s32 	%p238, %r1401, 0;
	neg.f64 	%fd239, %fd237;
	selp.f64 	%fd240, %fd237, %fd239, %p237;
	selp.f64 	%fd241, %fd240, %fd239, %p236;
	selp.f64 	%fd242, 0dBFF0000000000000, %fd241, %p238;
	ld.global.f64 	%fd243, [bound];
	mul.f64 	%fd601, %fd243, %fd242;
$L__BB19_349:
	setp.eq.s32 	%p239, %r615, 0;
	@%p239 bra 	$L__BB19_351;
	ld.global.u64 	%rd219, [d_deltaBuffer];
	mul.wide.s32 	%rd220, %r610, 8;
	add.s64 	%rd221, %rd219, %rd220;
	st.f64 	[%rd221], %fd601;
	bra.uni 	$L__BB19_355;
$L__BB19_351:
	ld.global.u64 	%rd222, [d_deltaBuffer];
	mul.wide.s32 	%rd223, %r610, 8;
	add.s64 	%rd224, %rd222, %rd223;
	ld.f64 	%fd244, [%rd224];
	setp.leu.f64 	%p240, %fd601, %fd244;
	@%p240 bra 	$L__BB19_355;
	mov.b64 	%rd23, %fd601;
$L__BB19_353:
	ld.global.u64 	%rd225, [d_deltaBuffer];
	add.s64 	%rd24, %rd225, %rd223;
	ld.f64 	%fd55, [%rd24];
	setp.leu.f64 	%p241, %fd601, %fd55;
	@%p241 bra 	$L__BB19_355;
	mov.b64 	%rd227, %fd55;
	atom.relaxed.cas.b64 	%rd228, [%rd24], %rd227, %rd23;
	mov.b64 	%fd245, %rd228;
	setp.neu.f64 	%p242, %fd55, %fd245;
	@%p242 bra 	$L__BB19_353;
$L__BB19_355:
	setp.eq.s32 	%p243, %r615, 1;
	@%p243 bra 	$L__BB19_357;
	ld.global.u64 	%rd229, [input_data];
	mul.wide.s32 	%rd230, %r611, 8;
	add.s64 	%rd231, %rd229, %rd230;
	ld.f64 	%fd246, [%rd231];
	ld.global.f64 	%fd247, [bound];
	sub.f64 	%fd248, %fd246, %fd247;
	ld.global.u64 	%rd232, [decp_data];
	add.s64 	%rd233, %rd232, %rd230;
	ld.f64 	%fd249, [%rd233];
	sub.f64 	%fd250, %fd248, %fd249;
	mul.f64 	%fd602, %fd250, 0d3FE0000000000000;
	bra.uni 	$L__BB19_358;
$L__BB19_357:
	setp.lt.s32 	%p244, %r616, 0;
	ld.global.u64 	%rd234, [delta_counter];
	mul.wide.s32 	%rd235, %r611, 4;
	add.s64 	%rd236, %rd234, %rd235;
	ld.u32 	%r1407, [%rd236];
	neg.s32 	%r1408, %r1407;
	cvt.rn.f64.s32 	%fd251, %r1408;
	{
	.reg .b32 %temp; 
	mov.b64 	{%temp, %r1409}, %fd251;
	}
	shr.u32 	%r1410, %r1409, 20;
	and.b32  	%r1411, %r1410, 2047;
	add.s32 	%r1412, %r1411, -1012;
	mov.b64 	%rd237, %fd251;
	shl.b64 	%rd238, %rd237, %r1412;
	setp.eq.s64 	%p245, %rd238, -9223372036854775808;
	{ // callseq 33, 0
	.param .b64 param0;
	st.param.f64 	[param0], %fd251;
	.param .b64 retval0;
	call.uni (retval0), 
	__internal_accurate_pow, 
	(
	param0
	);
	ld.param.f64 	%fd252, [retval0];
	} // callseq 33
	setp.eq.s32 	%p246, %r1407, 0;
	neg.f64 	%fd254, %fd252;
	selp.f64 	%fd255, %fd252, %fd254, %p245;
	selp.f64 	%fd256, %fd255, %fd254, %p244;
	selp.f64 	%fd257, 0dBFF0000000000000, %fd256, %p246;
	ld.global.f64 	%fd258, [bound];
	mul.f64 	%fd602, %fd258, %fd257;
$L__BB19_358:
	setp.eq.s32 	%p247, %r615, 0;
	@%p247 bra 	$L__BB19_360;
	ld.global.u64 	%rd240, [d_deltaBuffer];
	mul.wide.s32 	%rd241, %r611, 8;
	add.s64 	%rd242, %rd240, %rd241;
	st.f64 	[%rd242], %fd602;
	bra.uni 	$L__BB19_364;
$L__BB19_360:
	ld.global.u64 	%rd243, [d_deltaBuffer];
	mul.wide.s32 	%rd244, %r611, 8;
	add.s64 	%rd245, %rd243, %rd244;
	ld.f64 	%fd259, [%rd245];
	setp.leu.f64 	%p248, %fd602, %fd259;
	@%p248 bra 	$L__BB19_364;
	mov.b64 	%rd25, %fd602;
$L__BB19_362:
	ld.global.u64 	%rd246, [d_deltaBuffer];
	add.s64 	%rd26, %rd246, %rd244;
	ld.f64 	%fd59, [%rd26];
	setp.leu.f64 	%p249, %fd602, %fd59;
	@%p249 bra 	$L__BB19_364;
	mov.b64 	%rd248, %fd59;
	atom.relaxed.cas.b64 	%rd249, [%rd26], %rd248, %rd25;
	mov.b64 	%fd260, %rd249;
	setp.neu.f64 	%p250, %fd59, %fd260;
	@%p250 bra 	$L__BB19_362;
$L__BB19_364:
	setp.eq.s32 	%p251, %r615, 1;
	@%p251 bra 	$L__BB19_366;
	ld.global.u64 	%rd250, [input_data];
	mul.wide.s32 	%rd251, %r2699, 8;
	add.s64 	%rd252, %rd250, %rd251;
	ld.f64 	%fd261, [%rd252];
	ld.global.f64 	%fd262, [bound];
	sub.f64 	%fd263, %fd261, %fd262;
	ld.global.u64 	%rd253, [decp_data];
	add.s64 	%rd254, %rd253, %rd251;
	ld.f64 	%fd264, [%rd254];
	sub.f64 	%fd265, %fd263, %fd264;
	mul.f64 	%fd603, %fd265, 0d3FE0000000000000;
	bra.uni 	$L__BB19_367;
$L__BB19_366:
	setp.lt.s32 	%p252, %r616, 0;
	ld.global.u64 	%rd255, [delta_counter];
	mul.wide.s32 	%rd256, %r2699, 4;
	add.s64 	%rd257, %rd255, %rd256;
	ld.u32 	%r1413, [%rd257];
	neg.s32 	%r1414, %r1413;
	cvt.rn.f64.s32 	%fd266, %r1414;
	{
	.reg .b32 %temp; 
	mov.b64 	{%temp, %r1415}, %fd266;
	}
	shr.u32 	%r1416, %r1415, 20;
	and.b32  	%r1417, %r1416, 2047;
	add.s32 	%r1418, %r1417, -1012;
	mov.b64 	%rd258, %fd266;
	shl.b64 	%rd259, %rd258, %r1418;
	setp.eq.s64 	%p253, %rd259, -9223372036854775808;
	{ // callseq 34, 0
	.param .b64 param0;
	st.param.f64 	[param0], %fd266;
	.param .b64 retval0;
	call.uni (retval0), 
	__internal_accurate_pow, 
	(
	param0
	);
	ld.param.f64 	%fd267, [retval0];
	} // callseq 34
	setp.eq.s32 	%p254, %r1413, 0;
	neg.f64 	%fd269, %fd267;
	selp.f64 	%fd270, %fd267, %fd269, %p253;
	selp.f64 	%fd271, %fd270, %fd269, %p252;
	selp.f64 	%fd272, 0dBFF0000000000000, %fd271, %p254;
	ld.global.f64 	%fd273, [bound];
	mul.f64 	%fd603, %fd273, %fd272;
$L__BB19_367:
	setp.eq.s32 	%p255, %r615, 0;
	@%p255 bra 	$L__BB19_369;
	ld.global.u64 	%rd261, [d_deltaBuffer];
	mul.wide.s32 	%rd262, %r2699, 8;
	add.s64 	%rd263, %rd261, %rd262;
	st.f64 	[%rd263], %fd603;
	bra.uni 	$L__BB19_724;
$L__BB19_369:
	ld.global.u64 	%rd264, [d_deltaBuffer];
	mul.wide.s32 	%rd265, %r2699, 8;
	add.s64 	%rd266, %rd264, %rd265;
	ld.f64 	%fd274, [%rd266];
	setp.leu.f64 	%p256, %fd603, %fd274;
	@%p256 bra 	$L__BB19_724;
	mov.b64 	%rd27, %fd603;
$L__BB19_371:
	ld.global.u64 	%rd267, [d_deltaBuffer];
	add.s64 	%rd28, %rd267, %rd265;
	ld.f64 	%fd63, [%rd28];
	setp.leu.f64 	%p257, %fd603, %fd63;
	@%p257 bra 	$L__BB19_724;
	mov.b64 	%rd269, %fd63;
	atom.relaxed.cas.b64 	%rd270, [%rd28], %rd269, %rd27;
	mov.b64 	%fd275, %rd270;
	setp.neu.f64 	%p258, %fd63, %fd275;
	@%p258 bra 	$L__BB19_371;
	bra.uni 	$L__BB19_724;
$L__BB19_373:
	ld.global.u32 	%r617, [edit_type];
	setp.ne.s32 	%p177, %r617, 1;
	mov.f64 	%fd171, 0d4000000000000000;
	{
	.reg .b32 %temp; 
	mov.b64 	{%temp, %r618}, %fd171;
	}
	@%p177 bra 	$L__BB19_375;
	setp.lt.s32 	%p178, %r618, 0;
	ld.global.u64 	%rd124, [delta_counter];
	mul.wide.s32 	%rd125, %r2682, 4;
	add.s64 	%rd126, %rd124, %rd125;
	ld.u32 	%r1319, [%rd126];
	neg.s32 	%r1320, %r1319;
	cvt.rn.f64.s32 	%fd175, %r1320;
	{
	.reg .b32 %temp; 
	mov.b64 	{%temp, %r1321}, %fd175;
	}
	shr.u32 	%r1322, %r1321, 20;
	and.b32  	%r1323, %r1322, 2047;
	add.s32 	%r1324, %r1323, -1012;
	mov.b64 	%rd127, %fd175;
	shl.b64 	%rd128, %rd127, %r1324;
	setp.eq.s64 	%p179, %rd128, -9223372036854775808;
	{ // callseq 28, 0
	.param .b64 param0;
	st.param.f64 	[param0], %fd175;
	.param .b64 retval0;
	call.uni (retval0), 
	__internal_accurate_pow, 
	(
	param0
	);
	ld.param.f64 	%fd176, [retval0];
	} // callseq 28
	setp.eq.s32 	%p180, %r1319, 0;
	neg.f64 	%fd178, %fd176;
	selp.f64 	%fd179, %fd176, %fd178, %p179;
	selp.f64 	%fd180, %fd179, %fd178, %p178;
	selp.f64 	%fd181, 0dBFF0000000000000, %fd180, %p180;
	ld.global.f64 	%fd182, [bound];
	mul.f64 	%fd604, %fd182, %fd181;
	bra.uni 	$L__BB19_376;
$L__BB19_375:
	ld.global.f64 	%fd172, [bound];
	sub.f64 	%fd173, %fd43, %fd172;
	sub.f64 	%fd174, %fd173, %fd40;
	mul.f64 	%fd604, %fd174, 0d3FE0000000000000;
$L__BB19_376:
	setp.ne.s32 	%p181, %r617, 0;
	@%p181 bra 	$L__BB19_381;
	ld.global.u64 	%rd133, [d_deltaBuffer];
	mul.wide.s32 	%rd134, %r2682, 8;
	add.s64 	%rd135, %rd133, %rd134;
	ld.f64 	%fd183, [%rd135];
	setp.leu.f64 	%p182, %fd604, %fd183;
	@%p182 bra 	$L__BB19_382;
	mov.b64 	%rd29, %fd604;
$L__BB19_379:
	ld.global.u64 	%rd136, [d_deltaBuffer];
	add.s64 	%rd30, %rd136, %rd134;
	ld.f64 	%fd67, [%rd30];
	setp.leu.f64 	%p183, %fd604, %fd67;
	@%p183 bra 	$L__BB19_382;
	mov.b64 	%rd138, %fd67;
	atom.relaxed.cas.b64 	%rd139, [%rd30], %rd138, %rd29;
	mov.b64 	%fd184, %rd139;
	setp.neu.f64 	%p184, %fd67, %fd184;
	@%p184 bra 	$L__BB19_379;
	bra.uni 	$L__BB19_382;
$L__BB19_381:
	ld.global.u64 	%rd130, [d_deltaBuffer];
	mul.wide.s32 	%rd131, %r2682, 8;
	add.s64 	%rd132, %rd130, %rd131;
	st.f64 	[%rd132], %fd604;
$L__BB19_382:
	setp.eq.s32 	%p185, %r617, 1;
	@%p185 bra 	$L__BB19_384;
	ld.global.u64 	%rd140, [input_data];
	mul.wide.s32 	%rd141, %r2683, 8;
	add.s64 	%rd142, %rd140, %rd141;
	ld.f64 	%fd185, [%rd142];
	ld.global.f64 	%fd186, [bound];
	sub.f64 	%fd187, %fd185, %fd186;
	ld.global.u64 	%rd143, [decp_data];
	add.s64 	%rd144, %rd143, %rd141;
	ld.f64 	%fd188, [%rd144];
	sub.f64 	%fd189, %fd187, %fd188;
	mul.f64 	%fd605, %fd189, 0d3FE0000000000000;
	bra.uni 	$L__BB19_385;
$L__BB19_384:
	setp.lt.s32 	%p186, %r618, 0;
	ld.global.u64 	%rd145, [delta_counter];
	mul.wide.s32 	%rd146, %r2683, 4;
	add.s64 	%rd147, %rd145, %rd146;
	ld.u32 	%r1325, [%rd147];
	neg.s32 	%r1326, %r1325;
	cvt.rn.f64.s32 	%fd190, %r1326;
	{
	.reg .b32 %temp; 
	mov.b64 	{%temp, %r1327}, %fd190;
	}
	shr.u32 	%r1328, %r1327, 20;
	and.b32  	%r1329, %r1328, 2047;
	add.s32 	%r1330, %r1329, -1012;
	mov.b64 	%rd148, %fd190;
	shl.b64 	%rd149, %rd148, %r1330;
	setp.eq.s64 	%p187, %rd149, -9223372036854775808;
	{ // callseq 29, 0
	.param .b64 param0;
	st.param.f64 	[param0], %fd190;
	.param .b64 retval0;
	call.uni (retval0), 
	__internal_accurate_pow, 
	(
	param0
	);
	ld.param.f64 	%fd191, [retval0];
	} // callseq 29
	setp.eq.s32 	%p188, %r1325, 0;
	neg.f64 	%fd193, %fd191;
	selp.f64 	%fd194, %fd191, %fd193, %p187;
	selp.f64 	%fd195, %fd194, %fd193, %p186;
	selp.f64 	%fd196, 0dBFF0000000000000, %fd195, %p188;
	ld.global.f64 	%fd197, [bound];
	mul.f64 	%fd605, %fd197, %fd196;
$L__BB19_385:
	setp.eq.s32 	%p189, %r617, 0;
	@%p189 bra 	$L__BB19_387;
	ld.global.u64 	%rd151, [d_deltaBuffer];
	mul.wide.s32 	%rd152, %r2683, 8;
	add.s64 	%rd153, %rd151, %rd152;
	st.f64 	[%rd153], %fd605;
	bra.uni 	$L__BB19_391;
$L__BB19_387:
	ld.global.u64 	%rd154, [d_deltaBuffer];
	mul.wide.s32 	%rd155, %r2683, 8;
	add.s64 	%rd156, %rd154, %rd155;
	ld.f64 	%fd198, [%rd156];
	setp.leu.f64 	%p190, %fd605, %fd198;
	@%p190 bra 	$L__BB19_391;
	mov.b64 	%rd31, %fd605;
$L__BB19_389:
	ld.global.u64 	%rd157, [d_deltaBuffer];
	add.s64 	%rd32, %rd157, %rd155;
	ld.f64 	%fd71, [%rd32];
	setp.leu.f64 	%p191, %fd605, %fd71;
	@%p191 bra 	$L__BB19_391;
	mov.b64 	%rd159, %fd71;
	atom.relaxed.cas.b64 	%rd160, [%rd32], %rd159, %rd31;
	mov.b64 	%fd199, %rd160;
	setp.neu.f64 	%p192, %fd71, %fd199;
	@%p192 bra 	$L__BB19_389;
$L__BB19_391:
	setp.eq.s32 	%p193, %r617, 1;
	@%p193 bra 	$L__BB19_393;
	ld.global.u64 	%rd161, [input_data];
	mul.wide.s32 	%rd162, %r2684, 8;
	add.s64 	%rd163, %rd161, %rd162;
	ld.f64 	%fd200, [%rd163];
	ld.global.f64 	%fd201, [bound];
	sub.f64 	%fd202, %fd200, %fd201;
	ld.global.u64 	%rd164, [decp_data];
	add.s64 	%rd165, %rd164, %rd162;
	ld.f64 	%fd203, [%rd165];
	sub.f64 	%fd204, %fd202, %fd203;
	mul.f64 	%fd606, %fd204, 0d3FE0000000000000;
	bra.uni 	$L__BB19_394;
$L__BB19_393:
	setp.lt.s32 	%p194, %r618, 0;
	ld.global.u64 	%rd166, [delta_counter];
	mul.wide.s32 	%rd167, %r2684, 4;
	add.s64 	%rd168, %rd166, %rd167;
	ld.u32 	%r1331, [%rd168];
	neg.s32 	%r1332, %r1331;
	cvt.rn.f64.s32 	%fd205, %r1332;
	{
	.reg .b32 %temp; 
	mov.b64 	{%temp, %r1333}, %fd205;
	}
	shr.u32 	%r1334, %r1333, 20;
	and.b32  	%r1335, %r1334, 2047;
	add.s32 	%r1336, %r1335, -1012;
	mov.b64 	%rd169, %fd205;
	shl.b64 	%rd170, %rd169, %r1336;
	setp.eq.s64 	%p195, %rd170, -9223372036854775808;
	{ // callseq 30, 0
	.param .b64 param0;
	st.param.f64 	[param0], %fd205;
	.param .b64 retval0;
	call.uni (retval0), 
	__internal_accurate_pow, 
	(
	param0
	);
	ld.param.f64 	%fd206, [retval0];
	} // callseq 30
	setp.eq.s32 	%p196, %r1331, 0;
	neg.f64 	%fd208, %fd206;
	selp.f64 	%fd209, %fd206, %fd208, %p195;
	selp.f64 	%fd210, %fd209, %fd208, %p194;
	selp.f64 	%fd211, 0dBFF0000000000000, %fd210, %p196;
	ld.global.f64 	%fd212, [bound];
	mul.f64 	%fd606, %fd212, %fd211;
$L__BB19_394:
	setp.eq.s32 	%p197, %r617, 0;
	@%p197 bra 	$L__BB19_396;
	ld.global.u64 	%rd172, [d_deltaBuffer];
	mul.wide.s32 	%rd173, %r2684, 8;
	add.s64 	%rd174, %rd172, %rd173;
	st.f64 	[%rd174], %fd606;
	bra.uni 	$L__BB19_724;
$L__BB19_396:
	ld.global.u64 	%rd175, [d_deltaBuffer];
	mul.wide.s32 	%rd176, %r2684, 8;
	add.s64 	%rd177, %rd175, %rd176;
	ld.f64 	%fd213, [%rd177];
	setp.leu.f64 	%p198, %fd606, %fd213;
	@%p198 bra 	$L__BB19_724;
	mov.b64 	%rd33, %fd606;
$L__BB19_398:
	ld.global.u64 	%rd178, [d_deltaBuffer];
	add.s64 	%rd34, %rd178, %rd176;
	ld.f64 	%fd75, [%rd34];
	setp.leu.f64 	%p199, %fd606, %fd75;
	@%p199 bra 	$L__BB19_724;
	mov.b64 	%rd180, %fd75;
	atom.relaxed.cas.b64 	%rd181, [%rd34], %rd180, %rd33;
	mov.b64 	%fd214, %rd181;
	setp.neu.f64 	%p200, %fd75, %fd214;
	@%p200 bra 	$L__BB19_398;
	bra.uni 	$L__BB19_724;
$L__BB19_400:
	ld.global.u32 	%r619, [edit_type];
	setp.ne.s32 	%p284, %r619, 1;
	@%p284 bra 	$L__BB19_402;
	ld.global.u64 	%rd293, [delta_counter];
	mul.wide.s32 	%rd294, %r2669, 4;
	add.s64 	%rd295, %rd293, %rd294;
	ld.u32 	%r1462, [%rd295];
	neg.s32 	%r1463, %r1462;
	cvt.rn.f64.s32 	%fd296, %r1463;
	mov.f64 	%fd297, 0d4000000000000000;
	{
	.reg .b32 %temp; 
	mov.b64 	{%temp, %r1464}, %fd297;
	}
	{
	.reg .b32 %temp; 
	mov.b64 	{%temp, %r1465}, %fd296;
	}
	shr.u32 	%r1466, %r1465, 20;
	and.b32  	%r1467, %r1466, 2047;
	add.s32 	%r1468, %r1467, -1012;
	mov.b64 	%rd296, %fd296;
	shl.b64 	%rd297, %rd296, %r1468;
	setp.eq.s64 	%p285, %rd297, -9223372036854775808;
	{ // callseq 36, 0
	.param .b64 param0;
	st.param.f64 	[param0], %fd296;
	.param .b64 retval0;
	call.uni (retval0), 
	__internal_accurate_pow, 
	(
	param0
	);
	ld.param.f64 	%fd298, [retval0];
	} // callseq 36
	setp.lt.s32 	%p286, %r1464, 0;
	setp.eq.s32 	%p287, %r1462, 0;
	neg.f64 	%fd300, %fd298;
	selp.f64 	%fd301, %fd298, %fd300, %p285;
	selp.f64 	%fd302, %fd301, %fd300, %p286;
	selp.f64 	%fd303, 0dBFF0000000000000, %fd302, %p287;
	ld.global.f64 	%fd304, [bound];
	mul.f64 	%fd607, %fd304, %fd303;
	bra.uni 	$L__BB19_403;
$L__BB19_402:
	ld.global.f64 	%fd292, [bound];
	sub.f64 	%fd293, %fd34, %fd292;
	ld.global.u64 	%rd290, [decp_data];
	add.s64 	%rd292, %rd290, %rd82;
	ld.f64 	%fd294, [%rd292];
	sub.f64 	%fd295, %fd293, %fd294;
	mul.f64 	%fd607, %fd295, 0d3FE0000000000000;
$L__BB19_403:
	setp.ne.s32 	%p288, %r619, 0;
	@%p288 bra 	$L__BB19_408;
	ld.global.u64 	%rd302, [d_deltaBuffer];
	add.s64 	%rd304, %rd302, %rd82;
	ld.f64 	%fd305, [%rd304];
	setp.leu.f64 	%p289, %fd607, %fd305;
	@%p289 bra 	$L__BB19_724;
	mov.b64 	%rd35, %fd607;
$L__BB19_406:
	ld.global.u64 	%rd305, [d_deltaBuffer];
	add.s64 	%rd36, %rd305, %rd82;
	ld.f64 	%fd79, [%rd36];
	setp.leu.f64 	%p290, %fd607, %fd79;
	@%p290 bra 	$L__BB19_724;
	mov.b64 	%rd307, %fd79;
	atom.relaxed.cas.b64 	%rd308, [%rd36], %rd307, %rd35;
	mov.b64 	%fd306, %rd308;
	setp.neu.f64 	%p291, %fd79, %fd306;
	@%p291 bra 	$L__BB19_406;
	bra.uni 	$L__BB19_724;
$L__BB19_408:
	ld.global.u64 	%rd299, [d_deltaBuffer];
	add.s64 	%rd301, %rd299, %rd82;
	st.f64 	[%rd301], %fd607;
	bra.uni 	$L__BB19_724;
$L__BB19_409:
	ld.global.u32 	%r620, [edit_type];
	setp.ne.s32 	%p125, %r620, 1;
	@%p125 bra 	$L__BB19_411;
	ld.global.u64 	%rd91, [delta_counter];
	mul.wide.s32 	%rd92, %r2669, 4;
	add.s64 	%rd93, %rd91, %rd92;
	ld.u32 	%r1203, [%rd93];
	neg.s32 	%r1204, %r1203;
	cvt.rn.f64.s32 	%fd160, %r1204;
	mov.f64 	%fd161, 0d4000000000000000;
	{
	.reg .b32 %temp; 
	mov.b64 	{%temp, %r1205}, %fd161;
	}
	{
	.reg .b32 %temp; 
	mov.b64 	{%temp, %r1206}, %fd160;
	}
	shr.u32 	%r1207, %r1206, 20;
	and.b32  	%r1208, %r1207, 2047;
	add.s32 	%r1209, %r1208, -1012;
	mov.b64 	%rd94, %fd160;
	shl.b64 	%rd95, %rd94, %r1209;
	setp.eq.s64 	%p126, %rd95, -9223372036854775808;
	{ // callseq 27, 0
	.param .b64 param0;
	st.param.f64 	[param0], %fd160;
	.param .b64 retval0;
	call.uni (retval0), 
	__internal_accurate_pow, 
	(
	param0
	);
	ld.param.f64 	%fd162, [retval0];
	} // callseq 27
	setp.lt.s32 	%p127, %r1205, 0;
	setp.eq.s32 	%p128, %r1203, 0;
	neg.f64 	%fd164, %fd162;
	selp.f64 	%fd165, %fd162, %fd164, %p126;
	selp.f64 	%fd166, %fd165, %fd164, %p127;
	selp.f64 	%fd167, 0dBFF0000000000000, %fd166, %p128;
	ld.global.f64 	%fd168, [bound];
	mul.f64 	%fd608, %fd168, %fd167;
	bra.uni 	$L__BB19_412;
$L__BB19_411:
	ld.global.f64 	%fd156, [bound];
	sub.f64 	%fd157, %fd34, %fd156;
	ld.global.u64 	%rd88, [decp_data];
	add.s64 	%rd90, %rd88, %rd82;
	ld.f64 	%fd158, [%rd90];
	sub.f64 	%fd159, %fd157, %fd158;
	mul.f64 	%fd608, %fd159, 0d3FE0000000000000;
$L__BB19_412:
	setp.ne.s32 	%p129, %r620, 0;
	@%p129 bra 	$L__BB19_417;
	ld.global.u64 	%rd100, [d_deltaBuffer];
	add.s64 	%rd102, %rd100, %rd82;
	ld.f64 	%fd169, [%rd102];
	setp.leu.f64 	%p130, %fd608, %fd169;
	@%p130 bra 	$L__BB19_724;
	mov.b64 	%rd37, %fd608;
$L__BB19_415:
	ld.global.u64 	%rd103, [d_deltaBuffer];
	add.s64 	%rd38, %rd103, %rd82;
	ld.f64 	%fd83, [%rd38];
	setp.leu.f64 	%p131, %fd608, %fd83;
	@%p131 bra 	$L__BB19_724;
	mov.b64 	%rd105, %fd83;
	atom.relaxed.cas.b64 	%rd106, [%rd38], %rd105, %rd37;
	mov.b64 	%fd170, %rd106;
	setp.neu.f64 	%p132, %fd83, %fd170;
	@%p132 bra 	$L__BB19_415;
	bra.uni 	$L__BB19_724;
$L__BB19_417:
	ld.global.u64 	%rd97, [d_deltaBuffer];
	add.s64 	%rd99, %rd97, %rd82;
	st.f64 	[%rd99], %fd608;
	bra.uni 	$L__BB19_724;
$L__BB19_418:
	ld.global.u64 	%rd430, [dec_paired_faces];
	add.s64 	%rd432, %rd430, %rd73;
	ld.u32 	%r1846, [%rd432];
	setp.eq.s32 	%p461, %r1846, -1;
	ld.global.u32 	%r1847, [num_Edges];
	setp.ge.s32 	%p462, %r1846, %r1847;
	or.pred  	%p463, %p461, %p462;
	@%p463 bra 	$L__BB19_522;
	ld.global.u64 	%rd433, [dec_paired_edges];
	mul.wide.s32 	%rd434, %r1846, 4;
	add.s64 	%rd435, %rd433, %rd434;
	ld.u32 	%r1849, [%rd435];
	setp.ne.s32 	%p464, %r1849, %r2;
	@%p464 bra 	$L__BB19_522;
	ld.param.u32 	%r2593, [_Z11fix_2saddleiii_param_2];
	ld.param.u32 	%r2576, [_Z11fix_2saddleiii_param_1];
	ld.param.u32 	%r2483, [_Z11fix_2saddleiii_param_0];
	add.s32 	%r622, %r2483, -1;
	mul.lo.s32 	%r623, %r622, %r2576;
	mul.lo.s32 	%r624, %r623, %r2593;
	add.s32 	%r625, %r2576, -1;
	mul.lo.s32 	%r626, %r625, %r2483;
	mul.lo.s32 	%r627, %r626, %r2593;
	mul.lo.s32 	%r628, %r2483, %r2576;
	add.s32 	%r629, %r2593, -1;
	mul.lo.s32 	%r630, %r629, %r628;
	sub.s32 	%r631, %r626, %r625;
	mul.lo.s32 	%r632, %r631, %r2593;
	sub.s32 	%r633, %r627, %r626;
	sub.s32 	%r634, %r624, %r623;
	sub.s32 	%r635, %r632, %r631;
	setp.lt.s32 	%p832, %r1846, %r624;
	mov.b32 	%r2700, 0;
	mov.u32 	%r2701, %r2700;
	@%p832 bra 	$L__BB19_427;
	add.s32 	%r636, %r627, %r624;
	setp.lt.s32 	%p833, %r1846, %r636;
	mov.b32 	%r2700, 1;
	mov.u32 	%r2701, %r624;
	@%p833 bra 	$L__BB19_427;
	add.s32 	%r637, %r630, %r636;
	setp.lt.s32 	%p834, %r1846, %r637;
	mov.b32 	%r2700, 2;
	mov.u32 	%r2701, %r636;
	@%p834 bra 	$L__BB19_427;
	add.s32 	%r638, %r632, %r637;
	setp.lt.s32 	%p835, %r1846, %r638;
	mov.b32 	%r2700, 3;
	mov.u32 	%r2701, %r637;
	@%p835 bra 	$L__BB19_427;
	add.s32 	%r639, %r633, %r638;
	setp.lt.s32 	%p836, %r1846, %r639;
	mov.b32 	%r2700, 4;
	mov.u32 	%r2701, %r638;
	@%p836 bra 	$L__BB19_427;
	add.s32 	%r640, %r634, %r639;
	setp.lt.s32 	%p837, %r1846, %r640;
	mov.b32 	%r2700, 5;
	mov.u32 	%r2701, %r639;
	@%p837 bra 	$L__BB19_427;
	add.s32 	%r2187, %r635, %r640;
	setp.ge.s32 	%p838, %r1846, %r2187;
	mov.b32 	%r2708, -1;
	mov.b32 	%r2700, 6;
	mov.u32 	%r2701, %r640;
	mov.u32 	%r2709, %r2708;
	@%p838 bra 	$L__BB19_441;
$L__BB19_427:
	sub.s32 	%r643, %r1846, %r2701;
	setp.gt.s32 	%p839, %r2700, 2;
	@%p839 bra 	$L__BB19_431;
	setp.eq.s32 	%p843, %r2700, 0;
	@%p843 bra 	$L__BB19_434;
	setp.eq.s32 	%p844, %r2700, 1;
	@%p844 bra 	$L__BB19_430;
	bra.uni 	$L__BB19_435;
$L__BB19_430:
	div.s32 	%r2704, %r643, %r626;
	mul.lo.s32 	%r2201, %r2704, %r626;
	sub.s32 	%r2202, %r643, %r2201;
	div.s32 	%r2702, %r2202, %r625;
	rem.s32 	%r2703, %r643, %r625;
	add.s32 	%r2706, %r2703, 1;
	mov.u32 	%r2705, %r2702;
	mov.u32 	%r2707, %r2704;
	bra.uni 	$L__BB19_440;
$L__BB19_431:
	setp.gt.s32 	%p840, %r2700, 4;
	@%p840 bra 	$L__BB19_438;
	setp.eq.s32 	%p842, %r2700, 3;
	@%p842 bra 	$L__BB19_433;
	bra.uni 	$L__BB19_436;
$L__BB19_433:
	div.s32 	%r2704, %r643, %r631;
	mul.lo.s32 	%r2196, %r2704, %r631;
	sub.s32 	%r2197, %r643, %r2196;
	div.s32 	%r2703, %r2197, %r622;
	rem.s32 	%r2705, %r643, %r622;
	add.s32 	%r2702, %r2705, 1;
	add.s32 	%r2706, %r2703, 1;
	mov.u32 	%r2707, %r2704;
	bra.uni 	$L__BB19_440;
$L__BB19_434:
	div.s32 	%r2704, %r643, %r623;
	mul.lo.s32 	%r2203, %r2704, %r623;
	sub.s32 	%r2204, %r643, %r2203;
	div.s32 	%r2703, %r2204, %r622;
	rem.s32 	%r2702, %r643, %r622;
	add.s32 	%r2705, %r2702, 1;
	mov.u32 	%r2706, %r2703;
	mov.u32 	%r2707, %r2704;
	bra.uni 	$L__BB19_440;
$L__BB19_435:
	ld.param.u32 	%r2484, [_Z11fix_2saddleiii_param_0];
	mul.lo.s32 	%r2198, %r629, %r2484;
	div.s32 	%r2703, %r643, %r2198;
	mul.lo.s32 	%r2199, %r2703, %r2198;
	sub.s32 	%r2200, %r643, %r2199;
	div.s32 	%r2702, %r2200, %r629;
	rem.s32 	%r2704, %r643, %r629;
	add.s32 	%r2707, %r2704, 1;
	mov.u32 	%r2705, %r2702;
	mov.u32 	%r2706, %r2703;
	bra.uni 	$L__BB19_440;
$L__BB19_436:
	mul.lo.s32 	%r2193, %r629, %r625;
	div.s32 	%r2702, %r643, %r2193;
	mul.lo.s32 	%r2194, %r2702, %r2193;
	sub.s32 	%r2195, %r643, %r2194;
	div.s32 	%r2703, %r2195, %r629;
	rem.s32 	%r2704, %r643, %r629;
	add.s32 	%r2706, %r2703, 1;
	add.s32 	%r2707, %r2704, 1;
	mov.u32 	%r2705, %r2702;
	bra.uni 	$L__BB19_440;
$L__BB19_437:
	mul.lo.s32 	%r2190, %r629, %r622;
	div.s32 	%r2703, %r643, %r2190;
	mul.lo.s32 	%r2191, %r2703, %r2190;
	sub.s32 	%r2192, %r643, %r2191;
	div.s32 	%r2704, %r2192, %r622;
	rem.s32 	%r2705, %r643, %r622;
	add.s32 	%r2702, %r2705, 1;
	add.s32 	%r2707, %r2704, 1;
	mov.u32 	%r2706, %r2703;
	bra.uni 	$L__BB19_440;
$L__BB19_438:
	setp.eq.s32 	%p841, %r2700, 5;
	@%p841 bra 	$L__BB19_437;
	div.s32 	%r2704, %r643, %r631;
	mul.lo.s32 	%r2188, %r2704, %r631;
	sub.s32 	%r2189, %r643, %r2188;
	div.s32 	%r2703, %r2189, %r622;
	rem.s32 	%r2705, %r643, %r622;
	add.s32 	%r2702, %r2705, 1;
	add.s32 	%r2706, %r2703, 1;
	add.s32 	%r2707, %r2704, 1;
$L__BB19_440:
	ld.param.u32 	%r2485, [_Z11fix_2saddleiii_param_0];
	mad.lo.s32 	%r2205, %r2703, %r2485, %r2702;
	mad.lo.s32 	%r2206, %r2704, %r628, %r2205;
	mad.lo.s32 	%r2207, %r2706, %r2485, %r2705;
	mad.lo.s32 	%r2208, %r2707, %r628, %r2207;
	max.s32 	%r2708, %r2206, %r2208;
	min.s32 	%r2709, %r2206, %r2208;
$L__BB19_441:
	ld.param.u32 	%r2594, [_Z11fix_2saddleiii_param_2];
	ld.global.u64 	%rd39, [decp_data];
	ld.global.u64 	%rd663, [paired_edges];
	add.s64 	%rd665, %rd663, %rd434;
	ld.u32 	%r687, [%rd665];
	mul.lo.s32 	%r2209, %r622, %r2594;
	mul.lo.s32 	%r2210, %r2209, %r625;
	shl.b32 	%r688, %r2210, 1;
	setp.eq.s32 	%p845, %r687, -1;
	@%p845 bra 	$L__BB19_481;
	mul.wide.s32 	%rd666, %r2708, 8;
	add.s64 	%rd667, %rd39, %rd666;
	ld.f64 	%fd84, [%rd667];
	mul.wide.s32 	%rd668, %r2709, 8;
	add.s64 	%rd669, %rd39, %rd668;
	ld.f64 	%fd85, [%rd669];
	mul.wide.s32 	%rd670, %r687, 4;
	add.s64 	%rd671, %rd1, %rd670;
	ld.u32 	%r2211, [%rd671];
	setp.ne.s32 	%p846, %r2211, %r1846;
	@%p846 bra 	$L__BB19_481;
	setp.ge.s32 	%p847, %r687, %r688;
	@%p847 bra 	$L__BB19_448;
	shr.u32 	%r2291, %r687, 31;
	add.s32 	%r2292, %r687, %r2291;
	shr.s32 	%r2293, %r2292, 1;
	div.s32 	%r689, %r2293, %r631;
	mul.lo.s32 	%r2294, %r689, %r631;
	sub.s32 	%r2295, %r2293, %r2294;
	div.s32 	%r690, %r2295, %r622;
	rem.s32 	%r691, %r2293, %r622;
	and.b32  	%r2296, %r687, 1;
	setp.eq.b32 	%p859, %r2296, 1;
	@%p859 bra 	$L__BB19_446;
	ld.param.u32 	%r2498, [_Z11fix_2saddleiii_param_0];
	mul.lo.s32 	%r2301, %r690, %r2498;
	mul.lo.s32 	%r2302, %r628, %r689;
	add.s32 	%r2303, %r2301, %r2302;
	add.s32 	%r2710, %r2303, %r691;
	add.s32 	%r2304, %r2302, %r691;
	add.s32 	%r2305, %r2304, %r2301;
	add.s32 	%r2711, %r2305, 1;
	add.s32 	%r2712, %r2710, %r2498;
	bra.uni 	$L__BB19_447;
$L__BB19_446:
	ld.param.u32 	%r2497, [_Z11fix_2saddleiii_param_0];
	add.s32 	%r2297, %r691, 1;
	mul.lo.s32 	%r2298, %r628, %r689;
	mad.lo.s32 	%r2299, %r690, %r2497, %r2298;
	add.s32 	%r2300, %r2299, %r2497;
	add.s32 	%r2710, %r2300, %r2297;
	add.s32 	%r2711, %r2299, %r2297;
	add.s32 	%r2712, %r2300, %r691;
$L__BB19_447:
	max.s32 	%r2306, %r2710, %r2711;
	min.s32 	%r2307, %r2710, %r2711;
	max.s32 	%r2722, %r2306, %r2712;
	min.s32 	%r2308, %r2306, %r2712;
	max.s32 	%r2723, %r2307, %r2308;
	min.s32 	%r2724, %r2307, %r2308;
	bra.uni 	$L__BB19_472;
$L__BB19_448:
	ld.param.u32 	%r2486, [_Z11fix_2saddleiii_param_0];
	sub.s32 	%r704, %r687, %r688;
	mul.lo.s32 	%r2212, %r2486, %r625;
	mul.lo.s32 	%r2213, %r2212, %r629;
	shl.b32 	%r705, %r2213, 1;
	setp.ge.s32 	%p848, %r704, %r705;
	@%p848 bra 	$L__BB19_453;
	shr.u32 	%r2279, %r704, 31;
	add.s32 	%r2280, %r704, %r2279;
	shr.s32 	%r2281, %r2280, 1;
	mul.lo.s32 	%r2282, %r629, %r625;
	div.s32 	%r706, %r2281, %r2282;
	mul.lo.s32 	%r2283, %r706, %r2282;
	sub.s32 	%r2284, %r2281, %r2283;
	div.s32 	%r707, %r2284, %r629;
	rem.s32 	%r708, %r2281, %r629;
	and.b32  	%r2285, %r687, 1;
	setp.eq.b32 	%p858, %r2285, 1;
	@%p858 bra 	$L__BB19_451;
	ld.param.u32 	%r2496, [_Z11fix_2saddleiii_param_0];
	mad.lo.s32 	%r2287, %r707, %r2496, %r706;
	mad.lo.s32 	%r2713, %r628, %r708, %r2287;
	add.s32 	%r2714, %r2713, %r2496;
	add.s32 	%r2715, %r2714, %r628;
	bra.uni 	$L__BB19_452;
$L__BB19_451:
	ld.param.u32 	%r2495, [_Z11fix_2saddleiii_param_0];
	mad.lo.s32 	%r2286, %r707, %r2495, %r706;
	mad.lo.s32 	%r2713, %r628, %r708, %r2286;
	add.s32 	%r2714, %r2713, %r628;
	add.s32 	%r2715, %r2714, %r2495;
$L__BB19_452:
	max.s32 	%r2288, %r2713, %r2714;
	min.s32 	%r2289, %r2713, %r2714;
	max.s32 	%r2722, %r2288, %r2715;
	min.s32 	%r2290, %r2288, %r2715;
	max.s32 	%r2723, %r2289, %r2290;
	min.s32 	%r2724, %r2289, %r2290;
	bra.uni 	$L__BB19_472;
$L__BB19_453:
	ld.param.u32 	%r2577, [_Z11fix_2saddleiii_param_1];
	sub.s32 	%r721, %r704, %r705;
	mul.lo.s32 	%r2214, %r2577, %r622;
	mul.lo.s32 	%r2215, %r2214, %r629;
	shl.b32 	%r722, %r2215, 1;
	setp.ge.s32 	%p849, %r721, %r722;
	@%p849 bra 	$L__BB19_458;
	shr.u32 	%r2264, %r721, 31;
	add.s32 	%r2265, %r721, %r2264;
	shr.s32 	%r2266, %r2265, 1;
	mul.lo.s32 	%r2267, %r629, %r622;
	div.s32 	%r723, %r2266, %r2267;
	mul.lo.s32 	%r2268, %r723, %r2267;
	sub.s32 	%r2269, %r2266, %r2268;
	div.s32 	%r724, %r2269, %r622;
	rem.s32 	%r725, %r2266, %r622;
	and.b32  	%r2270, %r687, 1;
	setp.eq.b32 	%p857, %r2270, 1;
	@%p857 bra 	$L__BB19_456;
	ld.param.u32 	%r2494, [_Z11fix_2saddleiii_param_0];
	mad.lo.s32 	%r2275, %r723, %r2494, %r725;
	mad.lo.s32 	%r2716, %r628, %r724, %r2275;
	add.s32 	%r2717, %r2716, 1;
	add.s32 	%r2718, %r2716, %r628;
	bra.uni 	$L__BB19_457;
$L__BB19_456:
	ld.param.u32 	%r2493, [_Z11fix_2saddleiii_param_0];
	mul.lo.s32 	%r2271, %r628, %r724;
	mad.lo.s32 	%r2272, %r723, %r2493, %r725;
	add.s32 	%r2273, %r2272, %r2271;
	add.s32 	%r2716, %r2273, 1;
	add.s32 	%r2274, %r2271, %r628;
	add.s32 	%r2717, %r2272, %r2274;
	add.s32 	%r2718, %r2717, 1;
$L__BB19_457:
	max.s32 	%r2276, %r2716, %r2717;
	min.s32 	%r2277, %r2716, %r2717;
	max.s32 	%r2722, %r2276, %r2718;
	min.s32 	%r2278, %r2276, %r2718;
	max.s32 	%r2723, %r2277, %r2278;
	min.s32 	%r2724, %r2277, %r2278;
	bra.uni 	$L__BB19_472;
$L__BB19_458:
	sub.s32 	%r2218, %r721, %r722;
	mul.hi.s32 	%r2219, %r2218, 715827883;
	shr.u32 	%r2220, %r2219, 31;
	add.s32 	%r2221, %r2219, %r2220;
	div.s32 	%r738, %r2221, %r631;
	mul.lo.s32 	%r2222, %r738, %r631;
	sub.s32 	%r2223, %r2221, %r2222;
	div.s32 	%r739, %r2223, %r622;
	rem.s32 	%r740, %r2221, %r622;
	mul.lo.s32 	%r2224, %r2221, 6;
	sub.s32 	%r2217, %r2218, %r2224;
	setp.gt.s32 	%p850, %r2217, 2;
	@%p850 bra 	$L__BB19_463;
	setp.eq.s32 	%p854, %r2217, 0;
	@%p854 bra 	$L__BB19_467;
	setp.eq.s32 	%p855, %r2217, 1;
	@%p855 bra 	$L__BB19_468;
	setp.eq.s32 	%p856, %r2217, 2;
	@%p856 bra 	$L__BB19_462;
	bra.uni 	$L__BB19_471;
$L__BB19_462:
	ld.param.u32 	%r2490, [_Z11fix_2saddleiii_param_0];
	mul.lo.s32 	%r2240, %r739, %r2490;
	mul.lo.s32 	%r2241, %r628, %r738;
	add.s32 	%r2242, %r2240, %r2241;
	add.s32 	%r2243, %r740, %r2242;
	add.s32 	%r2719, %r2243, 1;
	add.s32 	%r2244, %r2240, %r2490;
	add.s32 	%r2720, %r2719, %r2490;
	add.s32 	%r2245, %r2241, %r628;
	add.s32 	%r2246, %r2245, %r740;
	add.s32 	%r2721, %r2246, %r2244;
	bra.uni 	$L__BB19_471;
$L__BB19_463:
	setp.eq.s32 	%p851, %r2217, 3;
	@%p851 bra 	$L__BB19_469;
	setp.eq.s32 	%p852, %r2217, 4;
	@%p852 bra 	$L__BB19_470;
	setp.eq.s32 	%p853, %r2217, 5;
	@%p853 bra 	$L__BB19_466;
	bra.uni 	$L__BB19_471;
$L__BB19_466:
	ld.param.u32 	%r2578, [_Z11fix_2saddleiii_param_1];
	ld.param.u32 	%r2487, [_Z11fix_2saddleiii_param_0];
	add.s32 	%r2225, %r740, 1;
	mad.lo.s32 	%r2226, %r738, %r2578, %r739;
	mad.lo.s32 	%r2719, %r2226, %r2487, %r2225;
	mad.lo.s32 	%r2227, %r2487, %r739, %r2487;
	mad.lo.s32 	%r2228, %r628, %r738, %r628;
	add.s32 	%r2229, %r2228, %r740;
	add.s32 	%r2720, %r2229, %r2227;
	add.s32 	%r2230, %r2227, %r2228;
	add.s32 	%r2721, %r2230, %r2225;
	bra.uni 	$L__BB19_471;
$L__BB19_467:
	ld.param.u32 	%r2579, [_Z11fix_2saddleiii_param_1];
	ld.param.u32 	%r2492, [_Z11fix_2saddleiii_param_0];
	mul.lo.s32 	%r2253, %r739, %r2492;
	mul.lo.s32 	%r2254, %r628, %r738;
	add.s32 	%r2255, %r2253, %r2254;
	add.s32 	%r2719, %r2255, %r740;
	add.s32 	%r2256, %r2254, %r740;
	add.s32 	%r2257, %r2256, %r2253;
	add.s32 	%r2720, %r2257, 1;
	mad.lo.s32 	%r2258, %r2579, %r738, %r2579;
	add.s32 	%r2259, %r739, %r2258;
	mad.lo.s32 	%r2260, %r2492, %r2259, %r2492;
	add.s32 	%r2721, %r2260, %r740;
	bra.uni 	$L__BB19_471;
$L__BB19_468:
	ld.param.u32 	%r2491, [_Z11fix_2saddleiii_param_0];
	mul.lo.s32 	%r2247, %r739, %r2491;
	mul.lo.s32 	%r2248, %r628, %r738;
	add.s32 	%r2249, %r2248, %r740;
	add.s32 	%r2250, %r2249, %r2247;
	add.s32 	%r2719, %r2250, 1;
	add.s32 	%r2251, %r2247, %r2491;
	add.s32 	%r2252, %r2251, %r740;
	add.s32 	%r2720, %r2252, %r2248;
	add.s32 	%r2721, %r2720, %r628;
	bra.uni 	$L__BB19_471;
$L__BB19_469:
	ld.param.u32 	%r2489, [_Z11fix_2saddleiii_param_0];
	mad.lo.s32 	%r2238, %r739, %r2489, %r740;
	mad.lo.s32 	%r2239, %r628, %r738, %r2238;
	add.s32 	%r2719, %r2239, 1;
	add.s32 	%r2720, %r2239, %r628;
	add.s32 	%r2721, %r2720, %r2489;
	bra.uni 	$L__BB19_471;
$L__BB19_470:
	ld.param.u32 	%r2488, [_Z11fix_2saddleiii_param_0];
	mul.lo.s32 	%r2231, %r739, %r2488;
	add.s32 	%r2232, %r740, %r2231;
	mul.lo.s32 	%r2233, %r628, %r738;
	add.s32 	%r2234, %r2232, %r2233;
	add.s32 	%r2719, %r2234, 1;
	add.s32 	%r2235, %r2233, %r628;
	add.s32 	%r2720, %r2719, %r628;
	add.s32 	%r2236, %r2231, %r2488;
	add.s32 	%r2237, %r2235, %r740;
	add.s32 	%r2721, %r2237, %r2236;
$L__BB19_471:
	max.s32 	%r2261, %r2719, %r2720;
	min.s32 	%r2262, %r2719, %r2720;
	max.s32 	%r2722, %r2261, %r2721;
	min.s32 	%r2263, %r2261, %r2721;
	max.s32 	%r2723, %r2262, %r2263;
	min.s32 	%r2724, %r2262, %r2263;
$L__BB19_472:
	setp.gt.f64 	%p860, %fd84, %fd85;
	setp.neu.f64 	%p861, %fd84, %fd85;
	max.s32 	%r2309, %r2708, %r2709;
	selp.b32 	%r2310, %r2709, %r2309, %p861;
	selp.b32 	%r2311, %r2708, %r2310, %p860;
	min.s32 	%r2312, %r2708, %r2709;
	selp.b32 	%r2313, %r2708, %r2312, %p861;
	selp.b32 	%r2314, %r2709, %r2313, %p860;
	setp.ne.s32 	%p862, %r2311, %r2722;
	setp.ne.s32 	%p863, %r2314, %r2722;
	selp.b32 	%r2315, %r2722, %r2724, %p863;
	selp.b32 	%r2316, %r2315, %r2724, %p862;
	setp.ne.s32 	%p864, %r2311, %r2723;
	setp.ne.s32 	%p865, %r2314, %r2723;
	selp.b32 	%r2317, %r2723, %r2316, %p865;
	selp.b32 	%r768, %r2317, %r2316, %p864;
	ld.global.u32 	%r769, [edit_type];
	setp.ne.s32 	%p866, %r769, 1;
	@%p866 bra 	$L__BB19_474;
	ld.global.u64 	%rd676, [delta_counter];
	mul.wide.s32 	%rd677, %r768, 4;
	add.s64 	%rd678, %rd676, %rd677;
	ld.u32 	%r2318, [%rd678];
	neg.s32 	%r2319, %r2318;
	cvt.rn.f64.s32 	%fd549, %r2319;
	mov.f64 	%fd550, 0d4000000000000000;
	{
	.reg .b32 %temp; 
	mov.b64 	{%temp, %r2320}, %fd550;
	}
	{
	.reg .b32 %temp; 
	mov.b64 	{%temp, %r2321}, %fd549;
	}
	shr.u32 	%r2322, %r2321, 20;
	and.b32  	%r2323, %r2322, 2047;
	add.s32 	%r2324, %r2323, -1012;
	mov.b64 	%rd679, %fd549;
	shl.b64 	%rd680, %rd679, %r2324;
	setp.eq.s64 	%p867, %rd680, -9223372036854775808;
	{ // callseq 53, 0
	.param .b64 param0;
	st.param.f64 	[param0], %fd549;
	.param .b64 retval0;
	call.uni (retval0), 
	__internal_accurate_pow, 
	(
	param0
	);
	ld.param.f64 	%fd551, [retval0];
	} // callseq 53
	setp.lt.s32 	%p868, %r2320, 0;
	setp.eq.s32 	%p869, %r2318, 0;
	neg.f64 	%fd553, %fd551;
	selp.f64 	%fd554, %fd551, %fd553, %p867;
	selp.f64 	%fd555, %fd554, %fd553, %p868;
	selp.f64 	%fd556, 0dBFF0000000000000, %fd555, %p869;
	ld.global.f64 	%fd557, [bound];
	mul.f64 	%fd609, %fd557, %fd556;
	bra.uni 	$L__BB19_475;
$L__BB19_474:
	ld.global.u64 	%rd672, [input_data];
	mul.wide.s32 	%rd673, %r768, 8;
	add.s64 	%rd674, %rd672, %rd673;
	ld.f64 	%fd544, [%rd674];
	ld.global.f64 	%fd545, [bound];
	sub.f64 	%fd546, %fd544, %fd545;
	add.s64 	%rd675, %rd39, %rd673;
	ld.f64 	%fd547, [%rd675];
	sub.f64 	%fd548, %fd546, %fd547;
	mul.f64 	%fd609, %fd548, 0d3FE0000000000000;
$L__BB19_475:
	setp.ne.s32 	%p870, %r769, 0;
	@%p870 bra 	$L__BB19_480;
	ld.global.u64 	%rd685, [d_deltaBuffer];
	mul.wide.s32 	%rd686, %r768, 8;
	add.s64 	%rd687, %rd685, %rd686;
	ld.f64 	%fd558, [%rd687];
	setp.leu.f64 	%p871, %fd609, %fd558;
	@%p871 bra 	$L__BB19_724;
	mov.b64 	%rd40, %fd609;
$L__BB19_478:
	ld.global.u64 	%rd688, [d_deltaBuffer];
	add.s64 	%rd41, %rd688, %rd686;
	ld.f64 	%fd89, [%rd41];
	setp.leu.f64 	%p872, %fd609, %fd89;
	@%p872 bra 	$L__BB19_724;
	mov.b64 	%rd690, %fd89;
	atom.relaxed.cas.b64 	%rd691, [%rd41], %rd690, %rd40;
	mov.b64 	%fd559, %rd691;
	setp.neu.f64 	%p873, %fd89, %fd559;
	@%p873 bra 	$L__BB19_478;
	bra.uni 	$L__BB19_724;
$L__BB19_480:
	ld.global.u64 	%rd682, [d_deltaBuffer];
	mul.wide.s32 	%rd683, %r768, 8;
	add.s64 	%rd684, %rd682, %rd683;
	st.f64 	[%rd684], %fd609;
	bra.uni 	$L__BB19_724;
$L__BB19_481:
	setp.lt.s32 	%p874, %r687, 0;
	ld.global.u32 	%r2325, [num_Vertices];
	setp.ge.s32 	%p875, %r687, %r2325;
	or.pred  	%p876, %p874, %p875;
	@%p876 bra 	$L__BB19_724;
	ld.global.u64 	%rd692, [paired_vertices];
	mul.wide.u32 	%rd693, %r687, 4;
	add.s64 	%rd694, %rd692, %rd693;
	ld.u32 	%r2327, [%rd694];
	setp.ne.s32 	%p877, %r2327, %r1846;
	@%p877 bra 	$L__BB19_724;
	setp.lt.s32 	%p878, %r1846, %r624;
	mov.b32 	%r2725, 0;
	mov.u32 	%r2726, %r2725;
	@%p878 bra 	$L__BB19_490;
	add.s32 	%r770, %r627, %r624;
	setp.lt.s32 	%p879, %r1846, %r770;
	mov.b32 	%r2725, 1;
	mov.u32 	%r2726, %r624;
	@%p879 bra 	$L__BB19_490;
	add.s32 	%r771, %r630, %r770;
	setp.lt.s32 	%p880, %r1846, %r771;
	mov.b32 	%r2725, 2;
	mov.u32 	%r2726, %r770;
	@%p880 bra 	$L__BB19_490;
	add.s32 	%r772, %r632, %r771;
	setp.lt.s32 	%p881, %r1846, %r772;
	mov.b32 	%r2725, 3;
	mov.u32 	%r2726, %r771;
	@%p881 bra 	$L__BB19_490;
	add.s32 	%r773, %r633, %r772;
	setp.lt.s32 	%p882, %r1846, %r773;
	mov.b32 	%r2725, 4;
	mov.u32 	%r2726, %r772;
	@%p882 bra 	$L__BB19_490;
	add.s32 	%r774, %r634, %r773;
	setp.lt.s32 	%p883, %r1846, %r774;
	mov.b32 	%r2725, 5;
	mov.u32 	%r2726, %r773;
	@%p883 bra 	$L__BB19_490;
	add.s32 	%r2336, %r635, %r774;
	setp.ge.s32 	%p884, %r1846, %r2336;
	mov.b32 	%r2733, -1;
	mov.b32 	%r2725, 6;
	mov.u32 	%r2726, %r774;
	mov.u32 	%r2734, %r2733;
	@%p884 bra 	$L__BB19_504;
$L__BB19_490:
	sub.s32 	%r777, %r1846, %r2726;
	setp.gt.s32 	%p885, %r2725, 2;
	@%p885 bra 	$L__BB19_494;
	setp.eq.s32 	%p889, %r2725, 0;
	@%p889 bra 	$L__BB19_497;
	setp.eq.s32 	%p890, %r2725, 1;
	@%p890 bra 	$L__BB19_493;
	bra.uni 	$L__BB19_498;
$L__BB19_493:
	div.s32 	%r2729, %r777, %r626;
	mul.lo.s32 	%r2350, %r2729, %r626;
	sub.s32 	%r2351, %r777, %r2350;
	div.s32 	%r2727, %r2351, %r625;
	rem.s32 	%r2728, %r777, %r625;
	add.s32 	%r2731, %r2728, 1;
	mov.u32 	%r2730, %r2727;
	mov.u32 	%r2732, %r2729;
	bra.uni 	$L__BB19_503;
$L__BB19_494:
	setp.gt.s32 	%p886, %r2725, 4;
	@%p886 bra 	$L__BB19_501;
	setp.eq.s32 	%p888, %r2725, 3;
	@%p888 bra 	$L__BB19_496;
	bra.uni 	$L__BB19_499;
$L__BB19_496:
	div.s32 	%r2729, %r777, %r631;
	mul.lo.s32 	%r2345, %r2729, %r631;
	sub.s32 	%r2346, %r777, %r2345;
	div.s32 	%r2728, %r2346, %r622;
	rem.s32 	%r2730, %r777, %r622;
	add.s32 	%r2727, %r2730, 1;
	add.s32 	%r2731, %r2728, 1;
	mov.u32 	%r2732, %r2729;
	bra.uni 	$L__BB19_503;
$L__BB19_497:
	div.s32 	%r2729, %r777, %r623;
	mul.lo.s32 	%r2352, %r2729, %r623;
	sub.s32 	%r2353, %r777, %r2352;
	div.s32 	%r2728, %r2353, %r622;
	rem.s32 	%r2727, %r777, %r622;
	add.s32 	%r2730, %r2727, 1;
	mov.u32 	%r2731, %r2728;
	mov.u32 	%r2732, %r2729;
	bra.uni 	$L__BB19_503;
$L__BB19_498:
	ld.param.u32 	%r2499, [_Z11fix_2saddleiii_param_0];
	mul.lo.s32 	%r2347, %r629, %r2499;
	div.s32 	%r2728, %r777, %r2347;
	mul.lo.s32 	%r2348, %r2728, %r2347;
	sub.s32 	%r2349, %r777, %r2348;
	div.s32 	%r2727, %r2349, %r629;
	rem.s32 	%r2729, %r777, %r629;
	add.s32 	%r2732, %r2729, 1;
	mov.u32 	%r2730, %r2727;
	mov.u32 	%r2731, %r2728;
	bra.uni 	$L__BB19_503;
$L__BB19_499:
	mul.lo.s32 	%r2342, %r629, %r625;
	div.s32 	%r2727, %r777, %r2342;
	mul.lo.s32 	%r2343, %r2727, %r2342;
	sub.s32 	%r2344, %r777, %r2343;
	div.s32 	%r2728, %r2344, %r629;
	rem.s32 	%r2729, %r777, %r629;
	add.s32 	%r2731, %r2728, 1;
	add.s32 	%r2732, %r2729, 1;
	mov.u32 	%r2730, %r2727;
	bra.uni 	$L__BB19_503;
$L__BB19_500:
	mul.lo.s32 	%r2339, %r629, %r622;
	div.s32 	%r2728, %r777, %r2339;
	mul.lo.s32 	%r2340, %r2728, %r2339;
	sub.s32 	%r2341, %r777, %r2340;
	div.s32 	%r2729, %r2341, %r622;
	rem.s32 	%r2730, %r777, %r622;
	add.s32 	%r2727, %r2730, 1;
	add.s32 	%r2732, %r2729, 1;
	mov.u32 	%r2731, %r2728;
	bra.uni 	$L__BB19_503;
$L__BB19_501:
	setp.eq.s32 	%p887, %r2725, 5;
	@%p887 bra 	$L__BB19_500;
	div.s32 	%r2729, %r777, %r631;
	mul.lo.s32 	%r2337, %r2729, %r631;
	sub.s32 	%r2338, %r777, %r2337;
	div.s32 	%r2728, %r2338, %r622;
	rem.s32 	%r2730, %r777, %r622;
	add.s32 	%r2727, %r2730, 1;
	add.s32 	%r2731, %r2728, 1;
	add.s32 	%r2732, %r2729, 1;
$L__BB19_503:
	ld.param.u32 	%r2500, [_Z11fix_2saddleiii_param_0];
	mad.lo.s32 	%r2354, %r2728, %r2500, %r2727;
	mad.lo.s32 	%r2355, %r2729, %r628, %r2354;
	mad.lo.s32 	%r2356, %r2731, %r2500, %r2730;
	mad.lo.s32 	%r2357, %r2732, %r628, %r2356;
	max.s32 	%r2733, %r2355, %r2357;
	min.s32 	%r2734, %r2355, %r2357;
$L__BB19_504:
	mul.wide.s32 	%rd695, %r2733, 8;
	add.s64 	%rd696, %rd39, %rd695;
	ld.f64 	%fd560, [%rd696];
	mul.wide.s32 	%rd697, %r2734, 8;
	add.s64 	%rd698, %rd39, %rd697;
	ld.f64 	%fd561, [%rd698];
	setp.gt.f64 	%p891, %fd560, %fd561;
	setp.neu.f64 	%p892, %fd560, %fd561;
	max.s32 	%r2358, %r2733, %r2734;
	selp.b32 	%r2359, %r2734, %r2358, %p892;
	selp.b32 	%r821, %r2733, %r2359, %p891;
	min.s32 	%r2360, %r2733, %r2734;
	selp.b32 	%r2361, %r2733, %r2360, %p892;
	selp.b32 	%r822, %r2734, %r2361, %p891;
	ld.global.u32 	%r823, [edit_type];
	setp.ne.s32 	%p893, %r823, 1;
	mov.f64 	%fd562, 0d4000000000000000;
	{
	.reg .b32 %temp; 
	mov.b64 	{%temp, %r824}, %fd562;
	}
	@%p893 bra 	$L__BB19_506;
	setp.lt.s32 	%p894, %r824, 0;
	ld.global.u64 	%rd703, [delta_counter];
	mul.wide.s32 	%rd704, %r821, 4;
	add.s64 	%rd705, %rd703, %rd704;
	ld.u32 	%r2362, [%rd705];
	neg.s32 	%r2363, %r2362;
	cvt.rn.f64.s32 	%fd568, %r2363;
	{
	.reg .b32 %temp; 
	mov.b64 	{%temp, %r2364}, %fd568;
	}
	shr.u32 	%r2365, %r2364, 20;
	and.b32  	%r2366, %r2365, 2047;
	add.s32 	%r2367, %r2366, -1012;
	mov.b64 	%rd706, %fd568;
	shl.b64 	%rd707, %rd706, %r2367;
	setp.eq.s64 	%p895, %rd707, -9223372036854775808;
	{ // callseq 54, 0
	.param .b64 param0;
	st.param.f64 	[param0], %fd568;
	.param .b64 retval0;
	call.uni (retval0), 
	__internal_accurate_pow, 
	(
	param0
	);
	ld.param.f64 	%fd569, [retval0];
	} // callseq 54
	setp.eq.s32 	%p896, %r2362, 0;
	neg.f64 	%fd571, %fd569;
	selp.f64 	%fd572, %fd569, %fd571, %p895;
	selp.f64 	%fd573, %fd572, %fd571, %p894;
	selp.f64 	%fd574, 0dBFF0000000000000, %fd573, %p896;
	ld.global.f64 	%fd575, [bound];
	mul.f64 	%fd610, %fd575, %fd574;
	bra.uni 	$L__BB19_507;
$L__BB19_506:
	ld.global.u64 	%rd699, [input_data];
	mul.wide.s32 	%rd700, %r821, 8;
	add.s64 	%rd701, %rd699, %rd700;
	ld.f64 	%fd563, [%rd701];
	ld.global.f64 	%fd564, [bound];
	sub.f64 	%fd565, %fd563, %fd564;
	add.s64 	%rd702, %rd39, %rd700;
	ld.f64 	%fd566, [%rd702];
	sub.f64 	%fd567, %fd565, %fd566;
	mul.f64 	%fd610, %fd567, 0d3FE0000000000000;
$L__BB19_507:
	setp.ne.s32 	%p897, %r823, 0;
	@%p897 bra 	$L__BB19_512;
	ld.global.u64 	%rd712, [d_deltaBuffer];
	mul.wide.s32 	%rd713, %r821, 8;
	add.s64 	%rd714, %rd712, %rd713;
	ld.f64 	%fd576, [%rd714];
	setp.leu.f64 	%p898, %fd610, %fd576;
	@%p898 bra 	$L__BB19_513;
	mov.b64 	%rd42, %fd610;
$L__BB19_510:
	ld.global.u64 	%rd715, [d_deltaBuffer];
	add.s64 	%rd43, %rd715, %rd713;
	ld.f64 	%fd93, [%rd43];
	setp.leu.f64 	%p899, %fd610, %fd93;
	@%p899 bra 	$L__BB19_513;
	mov.b64 	%rd717, %fd93;
	atom.relaxed.cas.b64 	%rd718, [%rd43], %rd717, %rd42;
	mov.b64 	%fd577, %rd718;
	setp.neu.f64 	%p900, %fd93, %fd577;
	@%p900 bra 	$L__BB19_510;
	bra.uni 	$L__BB19_513;
$L__BB19_512:
	ld.global.u64 	%rd709, [d_deltaBuffer];
	mul.wide.s32 	%rd710, %r821, 8;
	add.s64 	%rd711, %rd709, %rd710;
	st.f64 	[%rd711], %fd610;
$L__BB19_513:
	setp.eq.s32 	%p901, %r823, 1;
	@%p901 bra 	$L__BB19_515;
	ld.global.u64 	%rd719, [input_data];
	mul.wide.s32 	%rd720, %r822, 8;
	add.s64 	%rd721, %rd719, %rd720;
	ld.f64 	%fd578, [%rd721];
	ld.global.f64 	%fd579, [bound];
	sub.f64 	%fd580, %fd578, %fd579;
	ld.global.u64 	%rd722, [decp_data];
	add.s64 	%rd723, %rd722, %rd720;
	ld.f64 	%fd581, [%rd723];
	sub.f64 	%fd582, %fd580, %fd581;
	mul.f64 	%fd611, %fd582, 0d3FE0000000000000;
	bra.uni 	$L__BB19_516;
$L__BB19_515:
	setp.lt.s32 	%p902, %r824, 0;
	ld.global.u64 	%rd724, [delta_counter];
	mul.wide.s32 	%rd725, %r822, 4;
	add.s64 	%rd726, %rd724, %rd725;
	ld.u32 	%r2368, [%rd726];
	neg.s32 	%r2369, %r2368;
	cvt.rn.f64.s32 	%fd583, %r2369;
	{
	.reg .b32 %temp; 
	mov.b64 	{%temp, %r2370}, %fd583;
	}
	shr.u32 	%r2371, %r2370, 20;
	and.b32  	%r2372, %r2371, 2047;
	add.s32 	%r2373, %r2372, -1012;
	mov.b64 	%rd727, %fd583;
	shl.b64 	%rd728, %rd727, %r2373;
	setp.eq.s64 	%p903, %rd728, -9223372036854775808;
	{ // callseq 55, 0
	.param .b64 param0;
	st.param.f64 	[param0], %fd583;
	.param .b64 retval0;
	call.uni (retval0), 
	__internal_accurate_pow, 
	(
	param0
	);
	ld.param.f64 	%fd584, [retval0];
	} // callseq 55
	setp.eq.s32 	%p904, %r2368, 0;
	neg.f64 	%fd586, %fd584;
	selp.f64 	%fd587, %fd584, %fd586, %p903;
	selp.f64 	%fd588, %fd587, %fd586, %p902;
	selp.f64 	%fd589, 0dBFF0000000000000, %fd588, %p904;
	ld.global.f64 	%fd590, [bound];
	mul.f64 	%fd611, %fd590, %fd589;
$L__BB19_516:
	setp.eq.s32 	%p905, %r823, 0;
	@%p905 bra 	$L__BB19_518;
	ld.global.u64 	%rd730, [d_deltaBuffer];
	mul.wide.s32 	%rd731, %r822, 8;
	add.s64 	%rd732, %rd730, %rd731;
	st.f64 	[%rd732], %fd611;
	bra.uni 	$L__BB19_724;
$L__BB19_518:
	ld.global.u64 	%rd733, [d_deltaBuffer];
	mul.wide.s32 	%rd734, %r822, 8;
	add.s64 	%rd735, %rd733, %rd734;
	ld.f64 	%fd591, [%rd735];
	setp.leu.f64 	%p906, %fd611, %fd591;
	@%p906 bra 	$L__BB19_724;
	mov.b64 	%rd44, %fd611;
$L__BB19_520:
	ld.global.u64 	%rd736, [d_deltaBuffer];
	add.s64 	%rd45, %rd736, %rd734;
	ld.f64 	%fd97, [%rd45];
	setp.leu.f64 	%p907, %fd611, %fd97;
	@%p907 bra 	$L__BB19_724;
	mov.b64 	%rd738, %fd97;
	atom.relaxed.cas.b64 	%rd739, [%rd45], %rd738, %rd44;
	mov.b64 	%fd592, %rd739;
	setp.neu.f64 	%p908, %fd97, %fd592;
	@%p908 bra 	$L__BB19_520;
	bra.uni 	$L__BB19_724;
$L__BB19_522:
	setp.eq.s32 	%p465, %r1846, -1;
	@%p465 bra 	$L__BB19_724;
	ld.global.u32 	%r825, [num_Tetrahedras];
	setp.ge.s32 	%p466, %r1846, %r825;
	@%p466 bra 	$L__BB19_724;
	ld.global.u64 	%rd436, [dec_paired_tetrahedras];
	mul.wide.s32 	%rd437, %r1846, 4;
	add.s64 	%rd438, %rd436, %rd437;
	ld.u32 	%r1850, [%rd438];
	setp.ne.s32 	%p467, %r1850, %r2;
	@%p467 bra 	$L__BB19_724;
	ld.param.u32 	%r2586, [_Z11fix_2saddleiii_param_2];
	ld.param.u32 	%r2551, [_Z11fix_2saddleiii_param_1];
	ld.param.u32 	%r2458, [_Z11fix_2saddleiii_param_0];
	add.s32 	%r826, %r2458, -1;
	add.s32 	%r827, %r2551, -1;
	mul.lo.s32 	%r1851, %r826, %r2586;
	mul.lo.s32 	%r1852, %r1851, %r827;
	shl.b32 	%r828, %r1852, 1;
	setp.ge.s32 	%p468, %r2, %r828;
	@%p468 bra 	$L__BB19_530;
	shr.u32 	%r1943, %r2, 31;
	add.s32 	%r1944, %r2, %r1943;
	shr.s32 	%r1945, %r1944, 1;
	mul.lo.s32 	%r1946, %r827, %r826;
	div.s32 	%r829, %r1945, %r1946;
	mul.lo.s32 	%r1947, %r829, %r1946;
	sub.s32 	%r1948, %r1945, %r1947;
	div.s32 	%r830, %r1948, %r826;
	rem.s32 	%r831, %r1945, %r826;
	and.b32  	%r1949, %r2, 1;
	setp.eq.b32 	%p480, %r1949, 1;
	@%p480 bra 	$L__BB19_528;
	ld.param.u32 	%r2564, [_Z11fix_2saddleiii_param_1];
	ld.param.u32 	%r2471, [_Z11fix_2saddleiii_param_0];
	mul.lo.s32 	%r1955, %r830, %r2471;
	mul.lo.s32 	%r1956, %r2564, %r2471;
	mul.lo.s32 	%r1957, %r1956, %r829;
	add.s32 	%r1958, %r1955, %r1957;
	add.s32 	%r2735, %r1958, %r831;
	add.s32 	%r1959, %r1957, %r831;
	add.s32 	%r1960, %r1959, %r1955;
	add.s32 	%r2736, %r1960, 1;
	add.s32 	%r2737, %r2735, %r2471;
	bra.uni 	$L__BB19_529;
$L__BB19_528:
	ld.param.u32 	%r2563, [_Z11fix_2saddleiii_param_1];
	ld.param.u32 	%r2470, [_Z11fix_2saddleiii_param_0];
	add.s32 	%r1950, %r831, 1;
	mul.lo.s32 	%r1951, %r2563, %r2470;
	mul.lo.s32 	%r1952, %r1951, %r829;
	mad.lo.s32 	%r1953, %r830, %r2470, %r1952;
	add.s32 	%r1954, %r1953, %r2470;
	add.s32 	%r2735, %r1954, %r1950;
	add.s32 	%r2736, %r1953, %r1950;
	add.s32 	%r2737, %r1954, %r831;
$L__BB19_529:
	max.s32 	%r1961, %r2735, %r2736;
	min.s32 	%r1962, %r2735, %r2736;
	max.s32 	%r906, %r1961, %r2737;
	min.s32 	%r1963, %r1961, %r2737;
	max.s32 	%r907, %r1962, %r1963;
	min.s32 	%r2749, %r1962, %r1963;
	bra.uni 	$L__BB19_554;
$L__BB19_530:
	ld.param.u32 	%r2587, [_Z11fix_2saddleiii_param_2];
	ld.param.u32 	%r2459, [_Z11fix_2saddleiii_param_0];
	sub.s32 	%r844, %r2, %r828;
	mul.lo.s32 	%r1853, %r2459, %r827;
	add.s32 	%r845, %r2587, -1;
	mul.lo.s32 	%r1854, %r1853, %r845;
	shl.b32 	%r846, %r1854, 1;
	setp.ge.s32 	%p469, %r844, %r846;
	@%p469 bra 	$L__BB19_535;
	shr.u32 	%r1929, %r844, 31;
	add.s32 	%r1930, %r844, %r1929;
	shr.s32 	%r1931, %r1930, 1;
	mul.lo.s32 	%r1932, %r845, %r827;
	div.s32 	%r847, %r1931, %r1932;
	mul.lo.s32 	%r1933, %r847, %r1932;
	sub.s32 	%r1934, %r1931, %r1933;
	div.s32 	%r848, %r1934, %r845;
	rem.s32 	%r849, %r1931, %r845;
	and.b32  	%r1935, %r2, 1;
	setp.eq.b32 	%p479, %r1935, 1;
	@%p479 bra 	$L__BB19_533;
	ld.param.u32 	%r2562, [_Z11fix_2saddleiii_param_1];
	ld.param.u32 	%r2469, [_Z11fix_2saddleiii_param_0];
	mad.lo.s32 	%r1938, %r848, %r2469, %r847;
	mul.lo.s32 	%r1939, %r2562, %r2469;
	mad.lo.s32 	%r2738, %r1939, %r849, %r1938;
	add.s32 	%r2739, %r2738, %r2469;
	add.s32 	%r2740, %r2739, %r1939;
	bra.uni 	$L__BB19_534;
$L__BB19_533:
	ld.param.u32 	%r2561, [_Z11fix_2saddleiii_param_1];
	ld.param.u32 	%r2468, [_Z11fix_2saddleiii_param_0];
	mad.lo.s32 	%r1936, %r848, %r2468, %r847;
	mul.lo.s32 	%r1937, %r2561, %r2468;
	mad.lo.s32 	%r2738, %r1937, %r849, %r1936;
	add.s32 	%r2739, %r2738, %r1937;
	add.s32 	%r2740, %r2739, %r2468;
$L__BB19_534:
	max.s32 	%r1940, %r2738, %r2739;
	min.s32 	%r1941, %r2738, %r2739;
	max.s32 	%r906, %r1940, %r2740;
	min.s32 	%r1942, %r1940, %r2740;
	max.s32 	%r907, %r1941, %r1942;
	min.s32 	%r2749, %r1941, %r1942;
	bra.uni 	$L__BB19_554;
$L__BB19_535:
	ld.param.u32 	%r2552, [_Z11fix_2saddleiii_param_1];
	sub.s32 	%r862, %r844, %r846;
	mul.lo.s32 	%r1855, %r2552, %r826;
	mul.lo.s32 	%r1856, %r1855, %r845;
	shl.b32 	%r863, %r1856, 1;
	setp.ge.s32 	%p470, %r862, %r863;
	@%p470 bra 	$L__BB19_540;
	shr.u32 	%r1912, %r862, 31;
	add.s32 	%r1913, %r862, %r1912;
	shr.s32 	%r1914, %r1913, 1;
	mul.lo.s32 	%r1915, %r845, %r826;
	div.s32 	%r864, %r1914, %r1915;
	mul.lo.s32 	%r1916, %r864, %r1915;
	sub.s32 	%r1917, %r1914, %r1916;
	div.s32 	%r865, %r1917, %r826;
	rem.s32 	%r866, %r1914, %r826;
	and.b32  	%r1918, %r2, 1;
	setp.eq.b32 	%p478, %r1918, 1;
	@%p478 bra 	$L__BB19_538;
	ld.param.u32 	%r2560, [_Z11fix_2saddleiii_param_1];
	ld.param.u32 	%r2467, [_Z11fix_2saddleiii_param_0];
	mad.lo.s32 	%r1924, %r864, %r2467, %r866;
	mul.lo.s32 	%r1925, %r2560, %r2467;
	mad.lo.s32 	%r2741, %r1925, %r865, %r1924;
	add.s32 	%r2742, %r2741, 1;
	add.s32 	%r2743, %r2741, %r1925;
	bra.uni 	$L__BB19_539;
$L__BB19_538:
	ld.param.u32 	%r2559, [_Z11fix_2saddleiii_param_1];
	ld.param.u32 	%r2466, [_Z11fix_2saddleiii_param_0];
	mul.lo.s32 	%r1919, %r2559, %r2466;
	mul.lo.s32 	%r1920, %r1919, %r865;
	mad.lo.s32 	%r1921, %r864, %r2466, %r866;
	add.s32 	%r1922, %r1921, %r1920;
	add.s32 	%r2741, %r1922, 1;
	add.s32 	%r1923, %r1920, %r1919;
	add.s32 	%r2742, %r1921, %r1923;
	add.s32 	%r2743, %r2742, 1;
$L__BB19_539:
	max.s32 	%r1926, %r2741, %r2742;
	min.s32 	%r1927, %r2741, %r2742;
	max.s32 	%r906, %r1926, %r2743;
	min.s32 	%r1928, %r1926, %r2743;
	max.s32 	%r907, %r1927, %r1928;
	min.s32 	%r2749, %r1927, %r1928;
	bra.uni 	$L__BB19_554;
$L__BB19_540:
	sub.s32 	%r1859, %r862, %r863;
	mul.lo.s32 	%r1860, %r827, %r826;
	mul.hi.s32 	%r1861, %r1859, 715827883;
	shr.u32 	%r1862, %r1861, 31;
	add.s32 	%r1863, %r1861, %r1862;
	div.s32 	%r879, %r1863, %r1860;
	mul.lo.s32 	%r1864, %r879, %r1860;
	sub.s32 	%r1865, %r1863, %r1864;
	div.s32 	%r880, %r1865, %r826;
	rem.s32 	%r881, %r1863, %r826;
	mul.lo.s32 	%r1866, %r1863, 6;
	sub.s32 	%r1858, %r1859, %r1866;
	setp.gt.s32 	%p471, %r1858, 2;
	@%p471 bra 	$L__BB19_545;
	setp.eq.s32 	%p475, %r1858, 0;
	@%p475 bra 	$L__BB19_549;
	setp.eq.s32 	%p476, %r1858, 1;
	@%p476 bra 	$L__BB19_550;
	setp.eq.s32 	%p477, %r1858, 2;
	@%p477 bra 	$L__BB19_544;
	bra.uni 	$L__BB19_553;
$L__BB19_544:
	ld.param.u32 	%r2556, [_Z11fix_2saddleiii_param_1];
	ld.param.u32 	%r2463, [_Z11fix_2saddleiii_param_0];
	mul.lo.s32 	%r1885, %r880, %r2463;
	mul.lo.s32 	%r1886, %r2556, %r2463;
	mul.lo.s32 	%r1887, %r1886, %r879;
	add.s32 	%r1888, %r1885, %r1887;
	add.s32 	%r1889, %r881, %r1888;
	add.s32 	%r2744, %r1889, 1;
	add.s32 	%r1890, %r1885, %r2463;
	add.s32 	%r2745, %r2744, %r2463;
	add.s32 	%r1891, %r1887, %r1886;
	add.s32 	%r1892, %r1891, %r881;
	add.s32 	%r2746, %r1892, %r1890;
	bra.uni 	$L__BB19_553;
$L__BB19_545:
	setp.eq.s32 	%p472, %r1858, 3;
	@%p472 bra 	$L__BB19_551;
	setp.eq.s32 	%p473, %r1858, 4;
	@%p473 bra 	$L__BB19_552;
	setp.eq.s32 	%p474, %r1858, 5;
	@%p474 bra 	$L__BB19_548;
	bra.uni 	$L__BB19_553;
$L__BB19_548:
	ld.param.u32 	%r2553, [_Z11fix_2saddleiii_param_1];
	ld.param.u32 	%r2460, [_Z11fix_2saddleiii_param_0];
	add.s32 	%r1867, %r881, 1;
	mad.lo.s32 	%r1868, %r879, %r2553, %r880;
	mad.lo.s32 	%r2744, %r1868, %r2460, %r1867;
	mad.lo.s32 	%r1869, %r2460, %r880, %r2460;
	mul.lo.s32 	%r1870, %r2553, %r2460;
	mad.lo.s32 	%r1871, %r1870, %r879, %r1870;
	add.s32 	%r1872, %r1871, %r881;
	add.s32 	%r2745, %r1872, %r1869;
	add.s32 	%r1873, %r1869, %r1871;
	add.s32 	%r2746, %r1873, %r1867;
	bra.uni 	$L__BB19_553;
$L__BB19_549:
	ld.param.u32 	%r2558, [_Z11fix_2saddleiii_param_1];
	ld.param.u32 	%r2465, [_Z11fix_2saddleiii_param_0];
	mul.lo.s32 	%r1900, %r880, %r2465;
	mul.lo.s32 	%r1901, %r2558, %r879;
	mul.lo.s32 	%r1902, %r1901, %r2465;
	add.s32 	%r1903, %r1900, %r1902;
	add.s32 	%r2744, %r1903, %r881;
	add.s32 	%r1904, %r1902, %r881;
	add.s32 	%r1905, %r1904, %r1900;
	add.s32 	%r2745, %r1905, 1;
	add.s32 	%r1906, %r1901, %r2558;
	add.s32 	%r1907, %r880, %r1906;
	mad.lo.s32 	%r1908, %r2465, %r1907, %r2465;
	add.s32 	%r2746, %r1908, %r881;
	bra.uni 	$L__BB19_553;
$L__BB19_550:
	ld.param.u32 	%r2557, [_Z11fix_2saddleiii_param_1];
	ld.param.u32 	%r2464, [_Z11fix_2saddleiii_param_0];
	mul.lo.s32 	%r1893, %r880, %r2464;
	mul.lo.s32 	%r1894, %r2557, %r2464;
	mul.lo.s32 	%r1895, %r1894, %r879;
	add.s32 	%r1896, %r1895, %r881;
	add.s32 	%r1897, %r1896, %r1893;
	add.s32 	%r2744, %r1897, 1;
	add.s32 	%r1898, %r1893, %r2464;
	add.s32 	%r1899, %r1898, %r881;
	add.s32 	%r2745, %r1899, %r1895;
	add.s32 	%r2746, %r2745, %r1894;
	bra.uni 	$L__BB19_553;
$L__BB19_551:
	ld.param.u32 	%r2555, [_Z11fix_2saddleiii_param_1];
	ld.param.u32 	%r2462, [_Z11fix_2saddleiii_param_0];
	mul.lo.s32 	%r1882, %r2555, %r2462;
	mad.lo.s32 	%r1883, %r880, %r2462, %r881;
	mad.lo.s32 	%r1884, %r1882, %r879, %r1883;
	add.s32 	%r2744, %r1884, 1;
	add.s32 	%r2745, %r1884, %r1882;
	add.s32 	%r2746, %r2745, %r2462;
	bra.uni 	$L__BB19_553;
$L__BB19_552:
	ld.param.u32 	%r2554, [_Z11fix_2saddleiii_param_1];
	ld.param.u32 	%r2461, [_Z11fix_2saddleiii_param_0];
	mul.lo.s32 	%r1874, %r880, %r2461;
	add.s32 	%r1875, %r881, %r1874;
	mul.lo.s32 	%r1876, %r2554, %r2461;
	mul.lo.s32 	%r1877, %r1876, %r879;
	add.s32 	%r1878, %r1875, %r1877;
	add.s32 	%r2744, %r1878, 1;
	add.s32 	%r1879, %r1877, %r1876;
	add.s32 	%r2745, %r2744, %r1876;
	add.s32 	%r1880, %r1874, %r2461;
	add.s32 	%r1881, %r1879, %r881;
	add.s32 	%r2746, %r1881, %r1880;
$L__BB19_553:
	max.s32 	%r1909, %r2744, %r2745;
	min.s32 	%r1910, %r2744, %r2745;
	max.s32 	%r906, %r1909, %r2746;
	min.s32 	%r1911, %r1909, %r2746;
	max.s32 	%r907, %r1910, %r1911;
	min.s32 	%r2749, %r1910, %r1911;
$L__BB19_554:
	mul.hi.s32 	%r1966, %r1846, 715827883;
	shr.u32 	%r1967, %r1966, 31;
	add.s32 	%r1968, %r1966, %r1967;
	mul.lo.s32 	%r1969, %r1968, 6;
	sub.s32 	%r1965, %r1846, %r1969;
	mul.lo.s32 	%r1970, %r827, %r826;
	div.s32 	%r909, %r1968, %r1970;
	mul.lo.s32 	%r1971, %r909, %r1970;
	sub.s32 	%r1972, %r1968, %r1971;
	div.s32 	%r910, %r1972, %r826;
	rem.s32 	%r911, %r1968, %r826;
	setp.gt.s32 	%p481, %r1965, 2;
	@%p481 bra 	$L__BB19_559;
	setp.eq.s32 	%p485, %r1965, 0;
	@%p485 bra 	$L__BB19_563;
	setp.eq.s32 	%p486, %r1965, 1;
	@%p486 bra 	$L__BB19_564;
	setp.eq.s32 	%p487, %r1965, 2;
	@%p487 bra 	$L__BB19_558;
	bra.uni 	$L__BB19_567;
$L__BB19_558:
	ld.param.u32 	%r2568, [_Z11fix_2saddleiii_param_1];
	ld.param.u32 	%r2475, [_Z11fix_2saddleiii_param_0];
	mul.lo.s32 	%r1996, %r910, %r2475;
	mul.lo.s32 	%r1997, %r2568, %r2475;
	mul.lo.s32 	%r1998, %r1997, %r909;
	add.s32 	%r1999, %r1996, %r1998;
	add.s32 	%r2000, %r911, %r1999;
	add.s32 	%r2750, %r2000, 1;
	add.s32 	%r2001, %r1996, %r2475;
	add.s32 	%r2002, %r2001, %r911;
	add.s32 	%r2751, %r2002, %r1998;
	add.s32 	%r2752, %r2750, %r2475;
	add.s32 	%r2753, %r2751, %r1997;
	bra.uni 	$L__BB19_567;
$L__BB19_559:
	setp.eq.s32 	%p482, %r1965, 3;
	@%p482 bra 	$L__BB19_565;
	setp.eq.s32 	%p483, %r1965, 4;
	@%p483 bra 	$L__BB19_566;
	setp.eq.s32 	%p484, %r1965, 5;
	@%p484 bra 	$L__BB19_562;
	bra.uni 	$L__BB19_567;
$L__BB19_562:
	ld.param.u32 	%r2565, [_Z11fix_2saddleiii_param_1];
	ld.param.u32 	%r2472, [_Z11fix_2saddleiii_param_0];
	add.s32 	%r1973, %r911, 1;
	mul.lo.s32 	%r1974, %r910, %r2472;
	add.s32 	%r1975, %r1973, %r1974;
	mul.lo.s32 	%r1976, %r2565, %r2472;
	mul.lo.s32 	%r1977, %r1976, %r909;
	add.s32 	%r2750, %r1975, %r1977;
	add.s32 	%r1978, %r1977, %r1976;
	add.s32 	%r2751, %r2750, %r1976;
	add.s32 	%r1979, %r1974, %r2472;
	add.s32 	%r1980, %r1978, %r911;
	add.s32 	%r2752, %r1980, %r1979;
	add.s32 	%r1981, %r1979, %r1978;
	add.s32 	%r2753, %r1981, %r1973;
	bra.uni 	$L__BB19_567;
$L__BB19_563:
	ld.param.u32 	%r2570, [_Z11fix_2saddleiii_param_1];
	ld.param.u32 	%r2477, [_Z11fix_2saddleiii_param_0];
	mul.lo.s32 	%r2005, %r910, %r2477;
	mul.lo.s32 	%r2006, %r2570, %r2477;
	mul.lo.s32 	%r2007, %r2006, %r909;
	add.s32 	%r2008, %r2005, %r2007;
	add.s32 	%r2750, %r2008, %r911;
	add.s32 	%r2009, %r2007, %r911;
	add.s32 	%r2010, %r2009, %r2005;
	add.s32 	%r2751, %r2010, 1;
	add.s32 	%r2011, %r2005, %r2477;
	add.s32 	%r2012, %r2011, %r911;
	add.s32 	%r2752, %r2012, %r2007;
	add.s32 	%r2753, %r2752, %r2006;
	bra.uni 	$L__BB19_567;
$L__BB19_564:
	ld.param.u32 	%r2569, [_Z11fix_2saddleiii_param_1];
	ld.param.u32 	%r2476, [_Z11fix_2saddleiii_param_0];
	mad.lo.s32 	%r2003, %r910, %r2476, %r911;
	mul.lo.s32 	%r2004, %r2569, %r2476;
	mad.lo.s32 	%r2750, %r2004, %r909, %r2003;
	add.s32 	%r2751, %r2750, 1;
	add.s32 	%r2752, %r2750, %r2004;
	add.s32 	%r2753, %r2752, %r2476;
	bra.uni 	$L__BB19_567;
$L__BB19_565:
	ld.param.u32 	%r2567, [_Z11fix_2saddleiii_param_1];
	ld.param.u32 	%r2474, [_Z11fix_2saddleiii_param_0];
	add.s32 	%r1987, %r911, 1;
	mul.lo.s32 	%r1988, %r910, %r2474;
	mul.lo.s32 	%r1989, %r2567, %r2474;
	mul.lo.s32 	%r1990, %r1989, %r909;
	add.s32 	%r1991, %r1988, %r1990;
	add.s32 	%r2750, %r1991, %r1987;
	add.s32 	%r1992, %r1988, %r2474;
	add.s32 	%r1993, %r1987, %r1992;
	add.s32 	%r2751, %r1993, %r1990;
	add.s32 	%r1994, %r1990, %r1989;
	add.s32 	%r1995, %r1994, %r911;
	add.s32 	%r2752, %r1995, %r1992;
	add.s32 	%r2753, %r2751, %r1989;
	bra.uni 	$L__BB19_567;
$L__BB19_566:
	ld.param.u32 	%r2566, [_Z11fix_2saddleiii_param_1];
	ld.param.u32 	%r2473, [_Z11fix_2saddleiii_param_0];
	mul.lo.s32 	%r1982, %r2566, %r2473;
	mul.lo.s32 	%r1983, %r1982, %r909;
	mad.lo.s32 	%r1984, %r910, %r2473, %r911;
	add.s32 	%r1985, %r1984, %r1983;
	add.s32 	%r2750, %r1985, 1;
	add.s32 	%r1986, %r1983, %r1982;
	add.s32 	%r2751, %r1984, %r1986;
	add.s32 	%r2752, %r2751, 1;
	add.s32 	%r2753, %r2751, %r2473;
$L__BB19_567:
	max.s32 	%r2013, %r2750, %r2751;
	min.s32 	%r2014, %r2750, %r2751;
	max.s32 	%r2015, %r2013, %r2752;
	min.s32 	%r2016, %r2013, %r2752;
	max.s32 	%r2754, %r2015, %r2753;
	min.s32 	%r2017, %r2015, %r2753;
	max.s32 	%r2018, %r2014, %r2016;
	min.s32 	%r941, %r2014, %r2016;
	max.s32 	%r942, %r2018, %r2017;
	min.s32 	%r943, %r2018, %r2017;
	setp.ne.s32 	%p488, %r2754, %r906;
	setp.ne.s32 	%p489, %r2754, %r907;
	and.pred  	%p490, %p488, %p489;
	setp.ne.s32 	%p491, %r2754, %r2749;
	and.pred  	%p492, %p491, %p490;
	@%p492 bra 	$L__BB19_570;
	setp.ne.s32 	%p493, %r942, %r906;
	setp.ne.s32 	%p494, %r942, %r907;
	and.pred  	%p495, %p493, %p494;
	setp.ne.s32 	%p496, %r942, %r2749;
	and.pred  	%p497, %p495, %p496;
	mov.u32 	%r2754, %r942;
	@%p497 bra 	$L__BB19_570;
	max.s32 	%r2019, %r941, %r943;
	setp.eq.s32 	%p498, %r2019, %r906;
	setp.eq.s32 	%p499, %r2019, %r907;
	setp.eq.s32 	%p500, %r2019, %r2749;
	min.s32 	%r2020, %r941, %r943;
	selp.b32 	%r2021, %r2020, %r2019, %p500;
	selp.b32 	%r2022, %r2020, %r2021, %p499;
	selp.b32 	%r2754, %r2020, %r2022, %p498;
$L__BB19_570:
	ld.global.u64 	%rd46, [decp_data];
	mul.wide.s32 	%rd439, %r2749, 8;
	add.s64 	%rd440, %rd46, %rd439;
	ld.f64 	%fd98, [%rd440];
	mul.wide.s32 	%rd441, %r2754, 8;
	add.s64 	%rd442, %rd46, %rd441;
	ld.f64 	%fd99, [%rd442];
	setp.gt.f64 	%p502, %fd98, %fd99;
	mov.pred 	%p926, -1;
	@%p502 bra 	$L__BB19_572;
	setp.eq.f64 	%p503, %fd98, %fd99;
	setp.gt.s32 	%p504, %r2749, %r2754;
	and.pred  	%p926, %p504, %p503;
$L__BB19_572:
	mul.wide.s32 	%rd443, %r907, 8;
	add.s64 	%rd444, %rd46, %rd443;
	ld.f64 	%fd100, [%rd444];
	setp.gt.f64 	%p506, %fd100, %fd99;
	mov.pred 	%p927, -1;
	@%p506 bra 	$L__BB19_574;
	setp.eq.f64 	%p507, %fd100, %fd99;
	setp.gt.s32 	%p508, %r907, %r2754;
	and.pred  	%p927, %p508, %p507;
$L__BB19_574:
	mul.wide.s32 	%rd445, %r906, 8;
	add.s64 	%rd446, %rd46, %rd445;
	ld.f64 	%fd101, [%rd446];
	setp.gt.f64 	%p510, %fd101, %fd99;
	mov.pred 	%p928, -1;
	@%p510 bra 	$L__BB19_576;
	setp.eq.f64 	%p511, %fd101, %fd99;
	setp.gt.s32 	%p512, %r906, %r2754;
	and.pred  	%p928, %p512, %p511;
$L__BB19_576:
	ld.global.u64 	%rd47, [input_data];
	add.s64 	%rd448, %rd47, %rd439;
	ld.f64 	%fd102, [%rd448];
	add.s64 	%rd450, %rd47, %rd441;
	ld.f64 	%fd103, [%rd450];
	setp.gt.f64 	%p514, %fd102, %fd103;
	mov.pred 	%p929, 0;
	@%p514 bra 	$L__BB19_578;
	setp.neu.f64 	%p515, %fd102, %fd103;
	setp.le.s32 	%p516, %r2749, %r2754;
	or.pred  	%p929, %p516, %p515;
$L__BB19_578:
	add.s64 	%rd452, %rd47, %rd443;
	ld.f64 	%fd104, [%rd452];
	setp.gt.f64 	%p518, %fd104, %fd103;
	mov.pred 	%p930, 0;
	@%p518 bra 	$L__BB19_580;
	setp.neu.f64 	%p519, %fd104, %fd103;
	setp.le.s32 	%p520, %r907, %r2754;
	or.pred  	%p930, %p520, %p519;
$L__BB19_580:
	add.s64 	%rd454, %rd47, %rd445;
	ld.f64 	%fd105, [%rd454];
	setp.gt.f64 	%p522, %fd105, %fd103;
	mov.pred 	%p46, 0;
	@%p522 bra 	$L__BB19_582;
	setp.neu.f64 	%p523, %fd105, %fd103;
	setp.le.s32 	%p524, %r906, %r2754;
	or.pred  	%p46, %p524, %p523;
$L__BB19_582:
	setp.lt.f64 	%p526, %fd101, %fd100;
	mov.pred 	%p932, -1;
	@%p526 bra 	$L__BB19_584;
	setp.eq.f64 	%p527, %fd101, %fd100;
	setp.lt.s32 	%p528, %r906, %r907;
	and.pred  	%p932, %p528, %p527;
$L__BB19_584:
	selp.b32 	%r946, %r907, %r906, %p932;
	selp.b32 	%r947, %r906, %r907, %p932;
	mul.wide.s32 	%rd455, %r946, 8;
	add.s64 	%rd456, %rd46, %rd455;
	ld.f64 	%fd106, [%rd456];
	setp.lt.f64 	%p530, %fd106, %fd98;
	mov.pred 	%p933, -1;
	@%p530 bra 	$L__BB19_586;
	setp.eq.f64 	%p531, %fd106, %fd98;
	setp.lt.s32 	%p532, %r946, %r2749;
	and.pred  	%p933, %p532, %p531;
$L__BB19_586:
	selp.b32 	%r948, %r2749, %r946, %p933;
	selp.b32 	%r949, %r946, %r2749, %p933;
	mul.wide.s32 	%rd457, %r947, 8;
	add.s64 	%rd458, %rd46, %rd457;
	ld.f64 	%fd107, [%rd458];
	mul.wide.s32 	%rd459, %r949, 8;
	add.s64 	%rd460, %rd46, %rd459;
	ld.f64 	%fd108, [%rd460];
	setp.lt.f64 	%p534, %fd107, %fd108;
	mov.pred 	%p934, -1;
	@%p534 bra 	$L__BB19_588;
	setp.eq.f64 	%p535, %fd107, %fd108;
	setp.lt.s32 	%p536, %r947, %r949;
	and.pred  	%p934, %p536, %p535;
$L__BB19_588:
	selp.b32 	%r950, %r949, %r947, %p934;
	selp.b32 	%r951, %r947, %r949, %p934;
	and.pred  	%p537, %p926, %p927;
	and.pred  	%p538, %p537, %p928;
	not.pred 	%p539, %p538;
	@%p539 bra 	$L__BB19_619;
	not.pred 	%p805, %p929;
	@%p805 bra 	$L__BB19_599;
	ld.global.u32 	%r952, [edit_type];
	setp.ne.s32 	%p824, %r952, 1;
	@%p824 bra 	$L__BB19_592;
	ld.global.u64 	%rd647, [delta_counter];
	mul.wide.s32 	%rd648, %r2749, 4;
	add.s64 	%rd649, %rd647, %rd648;
	ld.u32 	%r2172, [%rd649];
	neg.s32 	%r2173, %r2172;
	cvt.rn.f64.s32 	%fd533, %r2173;
	mov.f64 	%fd534, 0d4000000000000000;
	{
	.reg .b32 %temp; 
	mov.b64 	{%temp, %r2174}, %fd534;
	}
	{
	.reg .b32 %temp; 
	mov.b64 	{%temp, %r2175}, %fd533;
	}
	shr.u32 	%r2176, %r2175, 20;
	and.b32  	%r2177, %r2176, 2047;
	add.s32 	%r2178, %r2177, -1012;
	mov.b64 	%rd650, %fd533;
	shl.b64 	%rd651, %rd650, %r2178;
	setp.eq.s64 	%p825, %rd651, -9223372036854775808;
	{ // callseq 52, 0
	.param .b64 param0;
	st.param.f64 	[param0], %fd533;
	.param .b64 retval0;
	call.uni (retval0), 
	__internal_accurate_pow, 
	(
	param0
	);
	ld.param.f64 	%fd535, [retval0];
	} // callseq 52
	setp.lt.s32 	%p826, %r2174, 0;
	setp.eq.s32 	%p827, %r2172, 0;
	neg.f64 	%fd537, %fd535;
	selp.f64 	%fd538, %fd535, %fd537, %p825;
	selp.f64 	%fd539, %fd538, %fd537, %p826;
	selp.f64 	%fd540, 0dBFF0000000000000, %fd539, %p827;
	ld.global.f64 	%fd541, [bound];
	mul.f64 	%fd612, %fd541, %fd540;
	bra.uni 	$L__BB19_593;
$L__BB19_592:
	ld.global.f64 	%fd530, [bound];
	sub.f64 	%fd531, %fd102, %fd530;
	sub.f64 	%fd532, %fd531, %fd98;
	mul.f64 	%fd612, %fd532, 0d3FE0000000000000;
$L__BB19_593:
	setp.ne.s32 	%p828, %r952, 0;
	@%p828 bra 	$L__BB19_598;
	ld.global.u64 	%rd656, [d_deltaBuffer];
	mul.wide.s32 	%rd657, %r2749, 8;
	add.s64 	%rd658, %rd656, %rd657;
	ld.f64 	%fd542, [%rd658];
	setp.leu.f64 	%p829, %fd612, %fd542;
	@%p829 bra 	$L__BB19_724;
	mov.b64 	%rd48, %fd612;
$L__BB19_596:
	ld.global.u64 	%rd659, [d_deltaBuffer];
	add.s64 	%rd49, %rd659, %rd657;
	ld.f64 	%fd112, [%rd49];
	setp.leu.f64 	%p830, %fd612, %fd112;
	@%p830 bra 	$L__BB19_724;
	mov.b64 	%rd661, %fd112;
	atom.relaxed.cas.b64 	%rd662, [%rd49], %rd661, %rd48;
	mov.b64 	%fd543, %rd662;
	setp.neu.f64 	%p831, %fd112, %fd543;
	@%p831 bra 	$L__BB19_596;
	bra.uni 	$L__BB19_724;
$L__BB19_598:
	ld.global.u64 	%rd653, [d_deltaBuffer];
	mul.wide.s32 	%rd654, %r2749, 8;
	add.s64 	%rd655, %rd653, %rd654;
	st.f64 	[%rd655], %fd612;
	bra.uni 	$L__BB19_724;
$L__BB19_599:
	not.pred 	%p806, %p930;
	@%p806 bra 	$L__BB19_609;
	ld.global.u32 	%r953, [edit_type];
	setp.ne.s32 	%p816, %r953, 1;
	@%p816 bra 	$L__BB19_602;
	ld.global.u64 	%rd631, [delta_counter];
	mul.wide.s32 	%rd632, %r907, 4;
	add.s64 	%rd633, %rd631, %rd632;
	ld.u32 	%r2165, [%rd633];
	neg.s32 	%r2166, %r2165;
	cvt.rn.f64.s32 	%fd519, %r2166;
	mov.f64 	%fd520, 0d4000000000000000;
	{
	.reg .b32 %temp; 
	mov.b64 	{%temp, %r2167}, %fd520;
	}
	{
	.reg .b32 %temp; 
	mov.b64 	{%temp, %r2168}, %fd519;
	}
	shr.u32 	%r2169, %r2168, 20;
	and.b32  	%r2170, %r2169, 2047;
	add.s32 	%r2171, %r2170, -1012;
	mov.b64 	%rd634, %fd519;
	shl.b64 	%rd635, %rd634, %r2171;
	setp.eq.s64 	%p817, %rd635, -9223372036854775808;
	{ // callseq 51, 0
	.param .b64 param0;
	st.param.f64 	[param0], %fd519;
	.param .b64 retval0;
	call.uni (retval0), 
	__internal_accurate_pow, 
	(
	param0
	);
	ld.param.f64 	%fd521, [retval0];
	} // callseq 51
	setp.lt.s32 	%p818, %r2167, 0;
	setp.eq.s32 	%p819, %r2165, 0;
	neg.f64 	%fd523, %fd521;
	selp.f64 	%fd524, %fd521, %fd523, %p817;
	selp.f64 	%fd525, %fd524, %fd523, %p818;
	selp.f64 	%fd526, 0dBFF0000000000000, %fd525, %p819;
	ld.global.f64 	%fd527, [bound];
	mul.f64 	%fd613, %fd527, %fd526;
	bra.uni 	$L__BB19_603;
$L__BB19_602:
	ld.global.f64 	%fd516, [bound];
	sub.f64 	%fd517, %fd104, %fd516;
	sub.f64 	%fd518, %fd517, %fd100;
	mul.f64 	%fd613, %fd518, 0d3FE0000000000000;
$L__BB19_603:
	setp.ne.s32 	%p820, %r953, 0;
	@%p820 bra 	$L__BB19_608;
	ld.global.u64 	%rd640, [d_deltaBuffer];
	mul.wide.s32 	%rd641, %r907, 8;
	add.s64 	%rd642, %rd640, %rd641;
	ld.f64 	%fd528, [%rd642];
	setp.leu.f64 	%p821, %fd613, %fd528;
	@%p821 bra 	$L__BB19_724;
	mov.b64 	%rd50, %fd613;
$L__BB19_606:
	ld.global.u64 	%rd643, [d_deltaBuffer];
	add.s64 	%rd51, %rd643, %rd641;
	ld.f64 	%fd116, [%rd51];
	setp.leu.f64 	%p822, %fd613, %fd116;
	@%p822 bra 	$L__BB19_724;
	mov.b64 	%rd645, %fd116;
	atom.relaxed.cas.b64 	%rd646, [%rd51], %rd645, %rd50;
	mov.b64 	%fd529, %rd646;
	setp.neu.f64 	%p823, %fd116, %fd529;
	@%p823 bra 	$L__BB19_606;
	bra.uni 	$L__BB19_724;
$L__BB19_608:
	ld.global.u64 	%rd637, [d_deltaBuffer];
	mul.wide.s32 	%rd638, %r907, 8;
	add.s64 	%rd639, %rd637, %rd638;
	st.f64 	[%rd639], %fd613;
	bra.uni 	$L__BB19_724;
$L__BB19_609:
	not.pred 	%p807, %p46;
	@%p807 bra 	$L__BB19_724;
	ld.global.u32 	%r954, [edit_type];
	setp.ne.s32 	%p808, %r954, 1;
	@%p808 bra 	$L__BB19_612;
	ld.global.u64 	%rd615, [delta_counter];
	mul.wide.s32 	%rd616, %r906, 4;
	add.s64 	%rd617, %rd615, %rd616;
	ld.u32 	%r2158, [%rd617];
	neg.s32 	%r2159, %r2158;
	cvt.rn.f64.s32 	%fd505, %r2159;
	mov.f64 	%fd506, 0d4000000000000000;
	{
	.reg .b32 %temp; 
	mov.b64 	{%temp, %r2160}, %fd506;
	}
	{
	.reg .b32 %temp; 
	mov.b64 	{%temp, %r2161}, %fd505;
	}
	shr.u32 	%r2162, %r2161, 20;
	and.b32  	%r2163, %r2162, 2047;
	add.s32 	%r2164, %r2163, -1012;
	mov.b64 	%rd618, %fd505;
	shl.b64 	%rd619, %rd618, %r2164;
	setp.eq.s64 	%p809, %rd619, -9223372036854775808;
	{ // callseq 50, 0
	.param .b64 param0;
	st.param.f64 	[param0], %fd505;
	.param .b64 retval0;
	call.uni (retval0), 
	__internal_accurate_pow, 
	(
	param0
	);
	ld.param.f64 	%fd507, [retval0];
	} // callseq 50
	setp.lt.s32 	%p810, %r2160, 0;
	setp.eq.s32 	%p811, %r2158, 0;
	neg.f64 	%fd509, %fd507;
	selp.f64 	%fd510, %fd507, %fd509, %p809;
	selp.f64 	%fd511, %fd510, %fd509, %p810;
	selp.f64 	%fd512, 0dBFF0000000000000, %fd511, %p811;
	ld.global.f64 	%fd513, [bound];
	mul.f64 	%fd614, %fd513, %fd512;
	bra.uni 	$L__BB19_613;
$L__BB19_612:
	ld.global.f64 	%fd502, [bound];
	sub.f64 	%fd503, %fd105, %fd502;
	sub.f64 	%fd504, %fd503, %fd101;
	mul.f64 	%fd614, %fd504, 0d3FE0000000000000;
$L__BB19_613:
	setp.ne.s32 	%p812, %r954, 0;
	@%p812 bra 	$L__BB19_618;
	ld.global.u64 	%rd624, [d_deltaBuffer];
	mul.wide.s32 	%rd625, %r906, 8;
	add.s64 	%rd626, %rd624, %rd625;
	ld.f64 	%fd514, [%rd626];
	setp.leu.f64 	%p813, %fd614, %fd514;
	@%p813 bra 	$L__BB19_724;
	mov.b64 	%rd52, %fd614;
$L__BB19_616:
	ld.global.u64 	%rd627, [d_deltaBuffer];
	add.s64 	%rd53, %rd627, %rd625;
	ld.f64 	%fd120, [%rd53];
	setp.leu.f64 	%p814, %fd614, %fd120;
	@%p814 bra 	$L__BB19_724;
	mov.b64 	%rd629, %fd120;
	atom.relaxed.cas.b64 	%rd630, [%rd53], %rd629, %rd52;
	mov.b64 	%fd515, %rd630;
	setp.neu.f64 	%p815, %fd120, %fd515;
	@%p815 bra 	$L__BB19_616;
	bra.uni 	$L__BB19_724;
$L__BB19_618:
	ld.global.u64 	%rd621, [d_deltaBuffer];
	mul.wide.s32 	%rd622, %r906, 8;
	add.s64 	%rd623, %rd621, %rd622;
	st.f64 	[%rd623], %fd614;
	bra.uni 	$L__BB19_724;
$L__BB19_619:
	ld.global.u64 	%rd461, [paired_tetrahedras];
	mul.wide.s32 	%rd462, %r1846, 4;
	add.s64 	%rd463, %rd461, %rd462;
	ld.u32 	%r2023, [%rd463];
	setp.lt.s32 	%p540, %r2023, 0;
	setp.ge.s32 	%p541, %r2023, %r825;
	or.pred  	%p542, %p540, %p541;
	@%p542 bra 	$L__BB19_647;
	ld.global.u32 	%r955, [edit_type];
	setp.ne.s32 	%p781, %r955, 1;
	mov.f64 	%fd456, 0d4000000000000000;
	{
	.reg .b32 %temp; 
	mov.b64 	{%temp, %r956}, %fd456;
	}
	@%p781 bra 	$L__BB19_622;
	setp.lt.s32 	%p782, %r956, 0;
	ld.global.u64 	%rd557, [delta_counter];
	mul.wide.s32 	%rd558, %r948, 4;
	add.s64 	%rd559, %rd557, %rd558;
	ld.u32 	%r2140, [%rd559];
	neg.s32 	%r2141, %r2140;
	cvt.rn.f64.s32 	%fd462, %r2141;
	{
	.reg .b32 %temp; 
	mov.b64 	{%temp, %r2142}, %fd462;
	}
	shr.u32 	%r2143, %r2142, 20;
	and.b32  	%r2144, %r2143, 2047;
	add.s32 	%r2145, %r2144, -1012;
	mov.b64 	%rd560, %fd462;
	shl.b64 	%rd561, %rd560, %r2145;
	setp.eq.s64 	%p783, %rd561, -9223372036854775808;
	{ // callseq 47, 0
	.param .b64 param0;
	st.param.f64 	[param0], %fd462;
	.param .b64 retval0;
	call.uni (retval0), 
	__internal_accurate_pow, 
	(
	param0
	);
	ld.param.f64 	%fd463, [retval0];
	} // callseq 47
	setp.eq.s32 	%p784, %r2140, 0;
	neg.f64 	%fd465, %fd463;
	selp.f64 	%fd466, %fd463, %fd465, %p783;
	selp.f64 	%fd467, %fd466, %fd465, %p782;
	selp.f64 	%fd468, 0dBFF0000000000000, %fd467, %p784;
	ld.global.f64 	%fd469, [bound];
	mul.f64 	%fd615, %fd469, %fd468;
	bra.uni 	$L__BB19_623;
$L__BB19_622:
	mul.wide.s32 	%rd554, %r948, 8;
	add.s64 	%rd555, %rd47, %rd554;
	ld.f64 	%fd457, [%rd555];
	ld.global.f64 	%fd458, [bound];
	sub.f64 	%fd459, %fd457, %fd458;
	add.s64 	%rd556, %rd46, %rd554;
	ld.f64 	%fd460, [%rd556];
	sub.f64 	%fd461, %fd459, %fd460;
	mul.f64 	%fd615, %fd461, 0d3FE0000000000000;
$L__BB19_623:
	setp.ne.s32 	%p785, %r955, 0;
	@%p785 bra 	$L__BB19_628;
	ld.global.u64 	%rd566, [d_deltaBuffer];
	mul.wide.s32 	%rd567, %r948, 8;
	add.s64 	%rd568, %rd566, %rd567;
	ld.f64 	%fd470, [%rd568];
	setp.leu.f64 	%p786, %fd615, %fd470;
	@%p786 bra 	$L__BB19_629;
	mov.b64 	%rd54, %fd615;
$L__BB19_626:
	ld.global.u64 	%rd569, [d_deltaBuffer];
	add.s64 	%rd55, %rd569, %rd567;
	ld.f64 	%fd124, [%rd55];
	setp.leu.f64 	%p787, %fd615, %fd124;
	@%p787 bra 	$L__BB19_629;
	mov.b64 	%rd571, %fd124;
	atom.relaxed.cas.b64 	%rd572, [%rd55], %rd571, %rd54;
	mov.b64 	%fd471, %rd572;
	setp.neu.f64 	%p788, %fd124, %fd471;
	@%p788 bra 	$L__BB19_626;
	bra.uni 	$L__BB19_629;
$L__BB19_628:
	ld.global.u64 	%rd563, [d_deltaBuffer];
	mul.wide.s32 	%rd564, %r948, 8;
	add.s64 	%rd565, %rd563, %rd564;
	st.f64 	[%rd565], %fd615;
$L__BB19_629:
	setp.eq.s32 	%p789, %r955, 1;
	@%p789 bra 	$L__BB19_631;
	ld.global.u64 	%rd573, [input_data];
	mul.wide.s32 	%rd574, %r950, 8;
	add.s64 	%rd575, %rd573, %rd574;
	ld.f64 	%fd472, [%rd575];
	ld.global.f64 	%fd473, [bound];
	sub.f64 	%fd474, %fd472, %fd473;
	ld.global.u64 	%rd576, [decp_data];
	add.s64 	%rd577, %rd576, %rd574;
	ld.f64 	%fd475, [%rd577];
	sub.f64 	%fd476, %fd474, %fd475;
	mul.f64 	%fd616, %fd476, 0d3FE0000000000000;
	bra.uni 	$L__BB19_632;
$L__BB19_631:
	setp.lt.s32 	%p790, %r956, 0;
	ld.global.u64 	%rd578, [delta_counter];
	mul.wide.s32 	%rd579, %r950, 4;
	add.s64 	%rd580, %rd578, %rd579;
	ld.u32 	%r2146, [%rd580];
	neg.s32 	%r2147, %r2146;
	cvt.rn.f64.s32 	%fd477, %r2147;
	{
	.reg .b32 %temp; 
	mov.b64 	{%temp, %r2148}, %fd477;
	}
	shr.u32 	%r2149, %r2148, 20;
	and.b32  	%r2150, %r2149, 2047;
	add.s32 	%r2151, %r2150, -1012;
	mov.b64 	%rd581, %fd477;
	shl.b64 	%rd582, %rd581, %r2151;
	setp.eq.s64 	%p791, %rd582, -9223372036854775808;
	{ // callseq 48, 0
	.param .b64 param0;
	st.param.f64 	[param0], %fd477;
	.param .b64 retval0;
	call.uni (retval0), 
	__internal_accurate_pow, 
	(
	param0
	);
	ld.param.f64 	%fd478, [retval0];
	} // callseq 48
	setp.eq.s32 	%p792, %r2146, 0;
	neg.f64 	%fd480, %fd478;
	selp.f64 	%fd481, %fd478, %fd480, %p791;
	selp.f64 	%fd482, %fd481, %fd480, %p790;
	selp.f64 	%fd483, 0dBFF0000000000000, %fd482, %p792;
	ld.global.f64 	%fd484, [bound];
	mul.f64 	%fd616, %fd484, %fd483;
$L__BB19_632:
	setp.eq.s32 	%p793, %r955, 0;
	@%p793 bra 	$L__BB19_634;
	ld.global.u64 	%rd584, [d_deltaBuffer];
	mul.wide.s32 	%rd585, %r950, 8;
	add.s64 	%rd586, %rd584, %rd585;
	st.f64 	[%rd586], %fd616;
	bra.uni 	$L__BB19_638;
$L__BB19_634:
	ld.global.u64 	%rd587, [d_deltaBuffer];
	mul.wide.s32 	%rd588, %r950, 8;
	add.s64 	%rd589, %rd587, %rd588;
	ld.f64 	%fd485, [%rd589];
	setp.leu.f64 	%p794, %fd616, %fd485;
	@%p794 bra 	$L__BB19_638;
	mov.b64 	%rd56, %fd616;
$L__BB19_636:
	ld.global.u64 	%rd590, [d_deltaBuffer];
	add.s64 	%rd57, %rd590, %rd588;
	ld.f64 	%fd128, [%rd57];
	setp.leu.f64 	%p795, %fd616, %fd128;
	@%p795 bra 	$L__BB19_638;
	mov.b64 	%rd592, %fd128;
	atom.relaxed.cas.b64 	%rd593, [%rd57], %rd592, %rd56;
	mov.b64 	%fd486, %rd593;
	setp.neu.f64 	%p796, %fd128, %fd486;
	@%p796 bra 	$L__BB19_636;
$L__BB19_638:
	setp.eq.s32 	%p797, %r955, 1;
	@%p797 bra 	$L__BB19_640;
	ld.global.u64 	%rd594, [input_data];
	mul.wide.s32 	%rd595, %r951, 8;
	add.s64 	%rd596, %rd594, %rd595;
	ld.f64 	%fd487, [%rd596];
	ld.global.f64 	%fd488, [bound];
	sub.f64 	%fd489, %fd487, %fd488;
	ld.global.u64 	%rd597, [decp_data];
	add.s64 	%rd598, %rd597, %rd595;
	ld.f64 	%fd490, [%rd598];
	sub.f64 	%fd491, %fd489, %fd490;
	mul.f64 	%fd617, %fd491, 0d3FE0000000000000;
	bra.uni 	$L__BB19_641;
$L__BB19_640:
	setp.lt.s32 	%p798, %r956, 0;
	ld.global.u64 	%rd599, [delta_counter];
	mul.wide.s32 	%rd600, %r951, 4;
	add.s64 	%rd601, %rd599, %rd600;
	ld.u32 	%r2152, [%rd601];
	neg.s32 	%r2153, %r2152;
	cvt.rn.f64.s32 	%fd492, %r2153;
	{
	.reg .b32 %temp; 
	mov.b64 	{%temp, %r2154}, %fd492;
	}
	shr.u32 	%r2155, %r2154, 20;
	and.b32  	%r2156, %r2155, 2047;
	add.s32 	%r2157, %r2156, -1012;
	mov.b64 	%rd602, %fd492;
	shl.b64 	%rd603, %rd602, %r2157;
	setp.eq.s64 	%p799, %rd603, -9223372036854775808;
	{ // callseq 49, 0
	.param .b64 param0;
	st.param.f64 	[param0], %fd492;
	.param .b64 retval0;
	call.uni (retval0), 
	__internal_accurate_pow, 
	(
	param0
	);
	ld.param.f64 	%fd493, [retval0];
	} // callseq 49
	setp.eq.s32 	%p800, %r2152, 0;
	neg.f64 	%fd495, %fd493;
	selp.f64 	%fd496, %fd493, %fd495, %p799;
	selp.f64 	%fd497, %fd496, %fd495, %p798;
	selp.f64 	%fd498, 0dBFF0000000000000, %fd497, %p800;
	ld.global.f64 	%fd499, [bound];
	mul.f64 	%fd617, %fd499, %fd498;
$L__BB19_641:
	setp.eq.s32 	%p801, %r955, 0;
	@%p801 bra 	$L__BB19_643;
	ld.global.u64 	%rd605, [d_deltaBuffer];
	mul.wide.s32 	%rd606, %r951, 8;
	add.s64 	%rd607, %rd605, %rd606;
	st.f64 	[%rd607], %fd617;
	bra.uni 	$L__BB19_724;
$L__BB19_643:
	ld.global.u64 	%rd608, [d_deltaBuffer];
	mul.wide.s32 	%rd609, %r951, 8;
	add.s64 	%rd610, %rd608, %rd609;
	ld.f64 	%fd500, [%rd610];
	setp.leu.f64 	%p802, %fd617, %fd500;
	@%p802 bra 	$L__BB19_724;
	mov.b64 	%rd58, %fd617;
$L__BB19_645:
	ld.global.u64 	%rd611, [d_deltaBuffer];
	add.s64 	%rd59, %rd611, %rd609;
	ld.f64 	%fd132, [%rd59];
	setp.leu.f64 	%p803, %fd617, %fd132;
	@%p803 bra 	$L__BB19_724;
	mov.b64 	%rd613, %fd132;
	atom.relaxed.cas.b64 	%rd614, [%rd59], %rd613, %rd58;
	mov.b64 	%fd501, %rd614;
	setp.neu.f64 	%p804, %fd132, %fd501;
	@%p804 bra 	$L__BB19_645;
	bra.uni 	$L__BB19_724;
$L__BB19_647:
	ld.param.u32 	%r2588, [_Z11fix_2saddleiii_param_2];
	ld.param.u32 	%r2571, [_Z11fix_2saddleiii_param_1];
	ld.param.u32 	%r2478, [_Z11fix_2saddleiii_param_0];
	div.s32 	%r2027, %r906, %r2478;
	mul.lo.s32 	%r2028, %r2027, %r2478;
	sub.s32 	%r957, %r906, %r2028;
	rem.s32 	%r958, %r2027, %r2571;
	mul.lo.s32 	%r2029, %r2571, %r2478;
	div.s32 	%r2030, %r906, %r2029;
	rem.s32 	%r959, %r2030, %r2588;
	div.s32 	%r2031, %r907, %r2478;
	mul.lo.s32 	%r2032, %r2031, %r2478;
	sub.s32 	%r960, %r907, %r2032;
	rem.s32 	%r961, %r2031, %r2571;
	div.s32 	%r2033, %r907, %r2029;
	rem.s32 	%r962, %r2033, %r2588;
	div.s32 	%r2034, %r2749, %r2478;
	mul.lo.s32 	%r2035, %r2034, %r2478;
	sub.s32 	%r963, %r2749, %r2035;
	rem.s32 	%r964, %r2034, %r2571;
	div.s32 	%r2036, %r2749, %r2029;
	rem.s32 	%r965, %r2036, %r2588;
	ld.global.u32 	%r966, [num_Vertices];
	max.s32 	%r2037, %r906, %r907;
	min.s32 	%r2038, %r906, %r907;
	max.s32 	%r967, %r2037, %r2749;
	min.s32 	%r2039, %r2037, %r2749;
	max.s32 	%r968, %r2038, %r2039;
	min.s32 	%r969, %r2038, %r2039;
	min.s32 	%r970, %r957, %r960;
	min.s32 	%r971, %r958, %r961;
	min.s32 	%r972, %r959, %r962;
	mov.b32 	%r2765, 2147483647;
	mov.f64 	%fd621, 0d7FEFFFFFFFFFFFFF;
	mov.b32 	%r2766, -1;
	mov.b32 	%r2755, 0;
	mov.u64 	%rd465, directions1;
	add.s64 	%rd470, %rd465, 4;
$L__BB19_648:
	ld.param.u32 	%r2589, [_Z11fix_2saddleiii_param_2];
	ld.param.u32 	%r2572, [_Z11fix_2saddleiii_param_1];
	ld.param.u32 	%r2479, [_Z11fix_2saddleiii_param_0];
	mul.wide.u32 	%rd464, %r2755, 12;
	add.s64 	%rd466, %rd465, %rd464;
	ld.global.u32 	%r2040, [%rd466];
	add.s32 	%r2041, %r2040, %r957;
	ld.global.u32 	%r2042, [%rd466+4];
	add.s32 	%r2044, %r2042, %r958;
	ld.global.u32 	%r2045, [%rd466+8];
	add.s32 	%r2047, %r2045, %r959;
	mad.lo.s32 	%r2048, %r2047, %r2572, %r2044;
	mad.lo.s32 	%r976, %r2048, %r2479, %r2041;
	setp.ge.s32 	%p543, %r2041, %r2479;
	setp.ge.s32 	%p544, %r2044, %r2572;
	or.pred  	%p545, %p543, %p544;
	setp.ge.s32 	%p546, %r2047, %r2589;
	or.pred  	%p547, %p545, %p546;
	setp.lt.s32 	%p548, %r2041, 0;
	or.pred  	%p549, %p548, %p547;
	setp.lt.s32 	%p550, %r2044, 0;
	or.pred  	%p551, %p549, %p550;
	setp.lt.s32 	%p552, %r2047, 0;
	or.pred  	%p553, %p551, %p552;
	setp.ge.s32 	%p554, %r976, %r966;
	setp.lt.s32 	%p555, %r976, 0;
	or.pred  	%p556, %p554, %p555;
	or.pred  	%p558, %p553, %p556;
	@%p558 bra 	$L__BB19_686;
	max.s32 	%r977, %r967, %r976;
	min.s32 	%r2050, %r967, %r976;
	max.s32 	%r978, %r968, %r2050;
	min.s32 	%r2051, %r968, %r2050;
	max.s32 	%r979, %r969, %r2051;
	min.s32 	%r980, %r969, %r2051;
	mov.b32 	%r2758, 0;
	mul.wide.u32 	%rd472, %r976, 8;
	add.s64 	%rd473, %rd47, %rd472;
$L__BB19_650:
	ld.param.u32 	%r2590, [_Z11fix_2saddleiii_param_2];
	ld.param.u32 	%r2573, [_Z11fix_2saddleiii_param_1];
	ld.param.u32 	%r2480, [_Z11fix_2saddleiii_param_0];
	mul.wide.u32 	%rd467, %r2758, 12;
	add.s64 	%rd469, %rd465, %rd467;
	ld.global.u32 	%r2052, [%rd469];
	add.s32 	%r2053, %r2052, %r960;
	ld.global.u32 	%r2054, [%rd469+4];
	add.s32 	%r2056, %r2054, %r961;
	ld.global.u32 	%r2057, [%rd469+8];
	add.s32 	%r2059, %r2057, %r962;
	mad.lo.s32 	%r2060, %r2059, %r2573, %r2056;
	mad.lo.s32 	%r984, %r2060, %r2480, %r2053;
	setp.ge.s32 	%p559, %r2053, %r2480;
	setp.ge.s32 	%p560, %r2056, %r2573;
	or.pred  	%p561, %p559, %p560;
	setp.ge.s32 	%p562, %r2059, %r2590;
	or.pred  	%p563, %p561, %p562;
	setp.lt.s32 	%p564, %r2053, 0;
	or.pred  	%p565, %p564, %p563;
	setp.lt.s32 	%p566, %r2056, 0;
	or.pred  	%p567, %p565, %p566;
	setp.lt.s32 	%p568, %r2059, 0;
	or.pred  	%p569, %p567, %p568;
	setp.ge.s32 	%p570, %r984, %r966;
	setp.lt.s32 	%p571, %r984, 0;
	or.pred  	%p572, %p570, %p571;
	or.pred  	%p574, %p569, %p572;
	@%p574 bra 	$L__BB19_685;
	mov.b32 	%r2761, 0;
	mov.u64 	%rd740, %rd470;
$L__BB19_652:
	ld.param.u32 	%r2591, [_Z11fix_2saddleiii_param_2];
	ld.param.u32 	%r2574, [_Z11fix_2saddleiii_param_1];
	ld.param.u32 	%r2481, [_Z11fix_2saddleiii_param_0];
	ld.global.u32 	%r2062, [%rd740+-4];
	add.s32 	%r2063, %r2062, %r963;
	ld.global.u32 	%r2064, [%rd740];
	add.s32 	%r2066, %r2064, %r964;
	ld.global.u32 	%r2067, [%rd740+4];
	add.s32 	%r2069, %r2067, %r965;
	mad.lo.s32 	%r2070, %r2069, %r2574, %r2066;
	mad.lo.s32 	%r988, %r2070, %r2481, %r2063;
	setp.ge.s32 	%p575, %r2063, %r2481;
	setp.ge.s32 	%p576, %r2066, %r2574;
	or.pred  	%p577, %p575, %p576;
	setp.ge.s32 	%p578, %r2069, %r2591;
	or.pred  	%p579, %p577, %p578;
	setp.lt.s32 	%p580, %r2063, 0;
	or.pred  	%p581, %p580, %p579;
	setp.lt.s32 	%p582, %r2066, 0;
	or.pred  	%p583, %p581, %p582;
	setp.lt.s32 	%p584, %r2069, 0;
	or.pred  	%p585, %p583, %p584;
	setp.ge.s32 	%p586, %r988, %r966;
	setp.lt.s32 	%p587, %r988, 0;
	or.pred  	%p588, %p586, %p587;
	or.pred  	%p590, %p585, %p588;
	@%p590 bra 	$L__BB19_684;
	setp.ne.s32 	%p591, %r976, %r984;
	setp.ne.s32 	%p592, %r984, %r988;
	or.pred  	%p593, %p591, %p592;
	setp.ne.s32 	%p594, %r976, %r988;
	or.pred  	%p595, %p593, %p594;
	setp.eq.s32 	%p596, %r976, %r2749;
	setp.eq.s32 	%p597, %r976, %r906;
	setp.eq.s32 	%p598, %r976, %r907;
	or.pred  	%p599, %p597, %p598;
	or.pred  	%p600, %p596, %p599;
	or.pred  	%p601, %p595, %p600;
	@%p601 bra 	$L__BB19_684;
	ld.param.u32 	%r2592, [_Z11fix_2saddleiii_param_2];
	ld.param.u32 	%r2575, [_Z11fix_2saddleiii_param_1];
	ld.param.u32 	%r2482, [_Z11fix_2saddleiii_param_0];
	div.s32 	%r2071, %r976, %r2482;
	mul.lo.s32 	%r2072, %r2071, %r2482;
	sub.s32 	%r2073, %r976, %r2072;
	min.s32 	%r2074, %r963, %r2073;
	min.s32 	%r989, %r970, %r2074;
	rem.s32 	%r2075, %r2071, %r2575;
	min.s32 	%r2077, %r964, %r2075;
	min.s32 	%r990, %r971, %r2077;
	mul.lo.s32 	%r2078, %r2575, %r2482;
	div.s32 	%r2079, %r976, %r2078;
	rem.s32 	%r2080, %r2079, %r2592;
	min.s32 	%r2082, %r965, %r2080;
	min.s32 	%r991, %r972, %r2082;
	add.s32 	%r2083, %r2575, -1;
	mad.lo.s32 	%r2084, %r991, %r2083, %r990;
	add.s32 	%r2085, %r2482, -1;
	mad.lo.s32 	%r992, %r2084, %r2085, %r989;
	div.s32 	%r2086, %r977, %r2482;
	mul.lo.s32 	%r2087, %r2086, %r2482;
	sub.s32 	%r993, %r977, %r2087;
	rem.s32 	%r994, %r2086, %r2575;
	div.s32 	%r2088, %r977, %r2078;
	rem.s32 	%r995, %r2088, %r2592;
	div.s32 	%r2089, %r978, %r2482;
	mul.lo.s32 	%r2090, %r2089, %r2482;
	sub.s32 	%r996, %r978, %r2090;
	rem.s32 	%r997, %r2089, %r2575;
	div.s32 	%r2091, %r978, %r2078;
	rem.s32 	%r998, %r2091, %r2592;
	div.s32 	%r2092, %r979, %r2482;
	mul.lo.s32 	%r2093, %r2092, %r2482;
	sub.s32 	%r999, %r979, %r2093;
	rem.s32 	%r1000, %r2092, %r2575;
	div.s32 	%r2094, %r979, %r2078;
	rem.s32 	%r1001, %r2094, %r2592;
	div.s32 	%r2095, %r980, %r2482;
	mul.lo.s32 	%r2096, %r2095, %r2482;
	sub.s32 	%r1002, %r980, %r2096;
	rem.s32 	%r2097, %r2095, %r2575;
	div.s32 	%r2098, %r980, %r2078;
	rem.s32 	%r2099, %r2098, %r2592;
	setp.eq.s32 	%p603, %r1002, %r989;
	setp.eq.s32 	%p604, %r2097, %r990;
	and.pred  	%p605, %p603, %p604;
	setp.eq.s32 	%p606, %r2099, %r991;
	and.pred  	%p53, %p605, %p606;
	mov.pred 	%p935, 0;
	not.pred 	%p607, %p53;
	@%p607 bra 	$L__BB19_656;
	add.s32 	%r2100, %r989, 1;
	setp.eq.s32 	%p935, %r999, %r2100;
$L__BB19_656:
	setp.ne.s32 	%p609, %r1000, %r990;
	not.pred 	%p610, %p935;
	or.pred  	%p611, %p610, %p609;
	setp.ne.s32 	%p612, %r1001, %r991;
	or.pred  	%p613, %p611, %p612;
	setp.ne.s32 	%p614, %r996, %r989;
	mov.pred 	%p936, 0;
	or.pred  	%p615, %p613, %p614;
	@%p615 bra 	$L__BB19_658;
	add.s32 	%r2101, %r990, 1;
	setp.eq.s32 	%p936, %r997, %r2101;
$L__BB19_658:
	setp.ne.s32 	%p616, %r998, %r991;
	not.pred 	%p617, %p936;
	or.pred  	%p618, %p617, %p616;
	setp.ne.s32 	%p619, %r993, %r989;
	or.pred  	%p620, %p618, %p619;
	add.s32 	%r2102, %r990, 1;
	setp.ne.s32 	%p621, %r994, %r2102;
	or.pred  	%p622, %p620, %p621;
	add.s32 	%r1005, %r991, 1;
	setp.ne.s32 	%p623, %r995, %r1005;
	or.pred  	%p624, %p622, %p623;
	@%p624 bra 	$L__BB19_660;
	mul.lo.s32 	%r2764, %r992, 6;
	bra.uni 	$L__BB19_672;
$L__BB19_660:
	mov.pred 	%p937, 0;
	@%p607 bra 	$L__BB19_662;
	setp.eq.s32 	%p627, %r996, %r989;
	setp.eq.s32 	%p628, %r1001, %r991;
	setp.eq.s32 	%p629, %r1000, %r990;
	add.s32 	%r2103, %r989, 1;
	setp.eq.s32 	%p630, %r999, %r2103;
	and.pred  	%p631, %p630, %p629;
	and.pred  	%p632, %p631, %p628;
	and.pred  	%p937, %p632, %p627;
$L__BB19_662:
	add.s32 	%r2104, %r990, 1;
	setp.ne.s32 	%p634, %r994, %r2104;
	setp.ne.s32 	%p636, %r997, %r990;
	not.pred 	%p637, %p937;
	or.pred  	%p638, %p637, %p636;
	setp.ne.s32 	%p639, %r998, %r1005;
	or.pred  	%p640, %p638, %p639;
	or.pred  	%p641, %p640, %p619;
	or.pred  	%p642, %p641, %p634;
	or.pred  	%p643, %p642, %p623;
	@%p643 bra 	$L__BB19_664;
	mul.lo.s32 	%r2114, %r992, 6;
	or.b32  	%r2764, %r2114, 1;
	bra.uni 	$L__BB19_672;
$L__BB19_664:
	setp.ne.s32 	%p644, %r995, %r1005;
	add.s32 	%r2105, %r990, 1;
	setp.ne.s32 	%p645, %r994, %r2105;
	setp.ne.s32 	%p646, %r993, %r989;
	setp.ne.s32 	%p647, %r998, %r991;
	setp.ne.s32 	%p648, %r1001, %r991;
	setp.eq.s32 	%p649, %r2099, %r991;
	setp.eq.s32 	%p650, %r2097, %r990;
	add.s32 	%r2106, %r989, 1;
	setp.eq.s32 	%p651, %r1002, %r2106;
	and.pred  	%p652, %p651, %p650;
	and.pred  	%p60, %p652, %p649;
	setp.eq.s32 	%p653, %r999, %r989;
	and.pred  	%p61, %p60, %p653;
	not.pred 	%p654, %p61;
	setp.ne.s32 	%p655, %r1000, %r2105;
	or.pred  	%p656, %p654, %p655;
	or.pred  	%p657, %p656, %p648;
	setp.ne.s32 	%p658, %r996, %r2106;
	or.pred  	%p659, %p657, %p658;
	setp.ne.s32 	%p660, %r997, %r2105;
	or.pred  	%p661, %p659, %p660;
	or.pred  	%p662, %p661, %p647;
	or.pred  	%p663, %p662, %p646;
	or.pred  	%p664, %p663, %p645;
	or.pred  	%p665, %p664, %p644;
	@%p665 bra 	$L__BB19_666;
	mad.lo.s32 	%r2764, %r992, 6, 2;
	bra.uni 	$L__BB19_672;
$L__BB19_666:
	add.s32 	%r2107, %r990, 1;
	setp.ne.s32 	%p666, %r997, %r2107;
	setp.ne.s32 	%p667, %r1000, %r2107;
	setp.ne.s32 	%p668, %r998, %r1005;
	setp.ne.s32 	%p669, %r995, %r1005;
	setp.ne.s32 	%p670, %r994, %r2107;
	setp.ne.s32 	%p671, %r996, %r989;
	setp.ne.s32 	%p672, %r1001, %r991;
	add.s32 	%r2108, %r989, 1;
	setp.eq.s32 	%p673, %r999, %r2108;
	and.pred  	%p62, %p673, %p60;
	not.pred 	%p674, %p62;
	or.pred  	%p675, %p674, %p667;
	or.pred  	%p676, %p675, %p672;
	or.pred  	%p677, %p676, %p671;
	or.pred  	%p678, %p677, %p666;
	or.pred  	%p679, %p678, %p668;
	setp.ne.s32 	%p680, %r993, %r2108;
	or.pred  	%p681, %p679, %p680;
	or.pred  	%p682, %p681, %p670;
	or.pred  	%p683, %p682, %p669;
	@%p683 bra 	$L__BB19_668;
	mad.lo.s32 	%r2764, %r992, 6, 3;
	bra.uni 	$L__BB19_672;
$L__BB19_668:
	add.s32 	%r2109, %r989, 1;
	setp.ne.s32 	%p684, %r996, %r2109;
	setp.ne.s32 	%p685, %r998, %r1005;
	setp.ne.s32 	%p686, %r997, %r990;
	setp.ne.s32 	%p687, %r995, %r1005;
	add.s32 	%r2110, %r990, 1;
	setp.ne.s32 	%p688, %r994, %r2110;
	setp.ne.s32 	%p689, %r993, %r989;
	setp.ne.s32 	%p690, %r1000, %r990;
	or.pred  	%p692, %p654, %p690;
	setp.ne.s32 	%p693, %r1001, %r1005;
	or.pred  	%p694, %p692, %p693;
	or.pred  	%p695, %p694, %p684;
	or.pred  	%p696, %p695, %p686;
	or.pred  	%p697, %p696, %p685;
	or.pred  	%p698, %p697, %p689;
	or.pred  	%p699, %p698, %p688;
	or.pred  	%p700, %p699, %p687;
	@%p700 bra 	$L__BB19_670;
	mad.lo.s32 	%r2764, %r992, 6, 4;
	bra.uni 	$L__BB19_672;
$L__BB19_670:
	setp.ne.s32 	%p701, %r1001, %r1005;
	add.s32 	%r2112, %r989, 1;
	setp.ne.s32 	%p702, %r993, %r2112;
	add.s32 	%r2113, %r990, 1;
	setp.ne.s32 	%p703, %r997, %r2113;
	setp.ne.s32 	%p704, %r998, %r1005;
	setp.ne.s32 	%p705, %r995, %r1005;
	setp.ne.s32 	%p706, %r994, %r2113;
	setp.ne.s32 	%p707, %r996, %r989;
	setp.ne.s32 	%p708, %r1000, %r990;
	or.pred  	%p710, %p674, %p708;
	or.pred  	%p711, %p710, %p701;
	or.pred  	%p712, %p711, %p707;
	or.pred  	%p713, %p712, %p703;
	or.pred  	%p714, %p713, %p704;
	or.pred  	%p715, %p714, %p702;
	or.pred  	%p716, %p715, %p706;
	mov.b32 	%r2764, -1;
	or.pred  	%p717, %p716, %p705;
	@%p717 bra 	$L__BB19_672;
	mad.lo.s32 	%r2764, %r992, 6, 5;
$L__BB19_672:
	ld.f64 	%fd136, [%rd473];
	setp.gt.f64 	%p719, %fd105, %fd136;
	mov.pred 	%p938, -1;
	@%p719 bra 	$L__BB19_674;
	setp.gt.s32 	%p720, %r906, %r976;
	setp.eq.f64 	%p721, %fd105, %fd136;
	and.pred  	%p938, %p720, %p721;
$L__BB19_674:
	setp.gt.f64 	%p723, %fd104, %fd136;
	mov.pred 	%p939, -1;
	@%p723 bra 	$L__BB19_676;
	setp.gt.s32 	%p724, %r907, %r976;
	setp.eq.f64 	%p725, %fd104, %fd136;
	and.pred  	%p939, %p724, %p725;
$L__BB19_676:
	setp.gt.f64 	%p727, %fd102, %fd136;
	mov.pred 	%p940, -1;
	@%p727 bra 	$L__BB19_678;
	setp.gt.s32 	%p728, %r2749, %r976;
	setp.eq.f64 	%p729, %fd102, %fd136;
	and.pred  	%p940, %p728, %p729;
$L__BB19_678:
	and.pred  	%p730, %p938, %p939;
	not.pred 	%p731, %p730;
	or.pred  	%p732, %p731, %p940;
	not.pred 	%p733, %p732;
	@%p733 bra 	$L__BB19_681;
	not.pred 	%p734, %p939;
	and.pred  	%p735, %p938, %p734;
	and.pred  	%p736, %p735, %p940;
	@%p736 bra 	$L__BB19_681;
	not.pred 	%p737, %p938;
	and.pred  	%p738, %p737, %p939;
	and.pred  	%p739, %p738, %p940;
	not.pred 	%p740, %p739;
	@%p740 bra 	$L__BB19_684;
$L__BB19_681:
	setp.lt.f64 	%p741, %fd136, %fd621;
	@%p741 bra 	$L__BB19_683;
	setp.neu.f64 	%p742, %fd136, %fd621;
	setp.ge.s32 	%p743, %r976, %r2765;
	or.pred  	%p744, %p742, %p743;
	@%p744 bra 	$L__BB19_684;
$L__BB19_683:
	mov.u32 	%r2765, %r976;
	mov.f64 	%fd621, %fd136;
	mov.u32 	%r2766, %r2764;
$L__BB19_684:
	add.s32 	%r2761, %r2761, 1;
	add.s64 	%rd740, %rd740, 12;
	setp.ne.s32 	%p745, %r2761, 14;
	@%p745 bra 	$L__BB19_652;
$L__BB19_685:
	add.s32 	%r2758, %r2758, 1;
	setp.ne.s32 	%p746, %r2758, 14;
	@%p746 bra 	$L__BB19_650;
$L__BB19_686:
	add.s32 	%r2755, %r2755, 1;
	setp.ne.s32 	%p747, %r2755, 14;
	@%p747 bra 	$L__BB19_648;
	setp.eq.s32 	%p748, %r2766, -1;
	@%p748 bra 	$L__BB19_697;
	ld.global.u32 	%r1022, [edit_type];
	setp.ne.s32 	%p749, %r1022, 1;
	@%p749 bra 	$L__BB19_690;
	ld.global.u64 	%rd477, [delta_counter];
	mul.wide.u32 	%rd478, %r2765, 4;
	add.s64 	%rd479, %rd477, %rd478;
	ld.u32 	%r2115, [%rd479];
	neg.s32 	%r2116, %r2115;
	cvt.rn.f64.s32 	%fd399, %r2116;
	mov.f64 	%fd400, 0d4000000000000000;
	{
	.reg .b32 %temp; 
	mov.b64 	{%temp, %r2117}, %fd400;
	}
	{
	.reg .b32 %temp; 
	mov.b64 	{%temp, %r2118}, %fd399;
	}
	shr.u32 	%r2119, %r2118, 20;
	and.b32  	%r2120, %r2119, 2047;
	add.s32 	%r2121, %r2120, -1012;
	mov.b64 	%rd480, %fd399;
	shl.b64 	%rd481, %rd480, %r2121;
	setp.eq.s64 	%p750, %rd481, -9223372036854775808;
	{ // callseq 43, 0
	.param .b64 param0;
	st.param.f64 	[param0], %fd399;
	.param .b64 retval0;
	call.uni (retval0), 
	__internal_accurate_pow, 
	(
	param0
	);
	ld.param.f64 	%fd401, [retval0];
	} // callseq 43
	setp.lt.s32 	%p751, %r2117, 0;
	setp.eq.s32 	%p752, %r2115, 0;
	neg.f64 	%fd403, %fd401;
	selp.f64 	%fd404, %fd401, %fd403, %p750;
	selp.f64 	%fd405, %fd404, %fd403, %p751;
	selp.f64 	%fd406, 0dBFF0000000000000, %fd405, %p752;
	ld.global.f64 	%fd407, [bound];
	mul.f64 	%fd624, %fd407, %fd406;
	bra.uni 	$L__BB19_691;
$L__BB19_690:
	mul.wide.u32 	%rd474, %r2765, 8;
	add.s64 	%rd475, %rd47, %rd474;
	ld.f64 	%fd394, [%rd475];
	ld.global.f64 	%fd395, [bound];
	sub.f64 	%fd396, %fd394, %fd395;
	add.s64 	%rd476, %rd46, %rd474;
	ld.f64 	%fd397, [%rd476];
	sub.f64 	%fd398, %fd396, %fd397;
	mul.f64 	%fd624, %fd398, 0d3FE0000000000000;
$L__BB19_691:
	setp.ne.s32 	%p753, %r1022, 0;
	@%p753 bra 	$L__BB19_696;
	ld.global.u64 	%rd486, [d_deltaBuffer];
	mul.wide.u32 	%rd487, %r2765, 8;
	add.s64 	%rd488, %rd486, %rd487;
	ld.f64 	%fd408, [%rd488];
	setp.leu.f64 	%p754, %fd624, %fd408;
	@%p754 bra 	$L__BB19_724;
	mov.b64 	%rd62, %fd624;
$L__BB19_694:
	ld.global.u64 	%rd489, [d_deltaBuffer];
	add.s64 	%rd63, %rd489, %rd487;
	ld.f64 	%fd143, [%rd63];
	setp.leu.f64 	%p755, %fd624, %fd143;
	@%p755 bra 	$L__BB19_724;
	mov.b64 	%rd491, %fd143;
	atom.relaxed.cas.b64 	%rd492, [%rd63], %rd491, %rd62;
	mov.b64 	%fd409, %rd492;
	setp.neu.f64 	%p756, %fd143, %fd409;
	@%p756 bra 	$L__BB19_694;
	bra.uni 	$L__BB19_724;
$L__BB19_696:
	ld.global.u64 	%rd483, [d_deltaBuffer];
	mul.wide.u32 	%rd484, %r2765, 8;
	add.s64 	%rd485, %rd483, %rd484;
	st.f64 	[%rd485], %fd624;
	bra.uni 	$L__BB19_724;
$L__BB19_697:
	ld.global.u32 	%r1023, [edit_type];
	setp.ne.s32 	%p757, %r1023, 1;
	mov.f64 	%fd410, 0d4000000000000000;
	{
	.reg .b32 %temp; 
	mov.b64 	{%temp, %r1024}, %fd410;
	}
	@%p757 bra 	$L__BB19_699;
	setp.lt.s32 	%p758, %r1024, 0;
	ld.global.u64 	%rd496, [delta_counter];
	mul.wide.s32 	%rd497, %r948, 4;
	add.s64 	%rd498, %rd496, %rd497;
	ld.u32 	%r2122, [%rd498];
	neg.s32 	%r2123, %r2122;
	cvt.rn.f64.s32 	%fd416, %r2123;
	{
	.reg .b32 %temp; 
	mov.b64 	{%temp, %r2124}, %fd416;
	}
	shr.u32 	%r2125, %r2124, 20;
	and.b32  	%r2126, %r2125, 2047;
	add.s32 	%r2127, %r2126, -1012;
	mov.b64 	%rd499, %fd416;
	shl.b64 	%rd500, %rd499, %r2127;
	setp.eq.s64 	%p759, %rd500, -9223372036854775808;
	{ // callseq 44, 0
	.param .b64 param0;
	st.param.f64 	[param0], %fd416;
	.param .b64 retval0;
	call.uni (retval0), 
	__internal_accurate_pow, 
	(
	param0
	);
	ld.param.f64 	%fd417, [retval0];
	} // callseq 44
	setp.eq.s32 	%p760, %r2122, 0;
	neg.f64 	%fd419, %fd417;
	selp.f64 	%fd420, %fd417, %fd419, %p759;
	selp.f64 	%fd421, %fd420, %fd419, %p758;
	selp.f64 	%fd422, 0dBFF0000000000000, %fd421, %p760;
	ld.global.f64 	%fd423, [bound];
	mul.f64 	%fd625, %fd423, %fd422;
	bra.uni 	$L__BB19_700;
$L__BB19_699:
	mul.wide.s32 	%rd493, %r948, 8;
	add.s64 	%rd494, %rd47, %rd493;
	ld.f64 	%fd411, [%rd494];
	ld.global.f64 	%fd412, [bound];
	sub.f64 	%fd413, %fd411, %fd412;
	add.s64 	%rd495, %rd46, %rd493;
	ld.f64 	%fd414, [%rd495];
	sub.f64 	%fd415, %fd413, %fd414;
	mul.f64 	%fd625, %fd415, 0d3FE0000000000000;
$L__BB19_700:
	setp.ne.s32 	%p761, %r1023, 0;
	@%p761 bra 	$L__BB19_705;
	ld.global.u64 	%rd505, [d_deltaBuffer];
	mul.wide.s32 	%rd506, %r948, 8;
	add.s64 	%rd507, %rd505, %rd506;
	ld.f64 	%fd424, [%rd507];
	setp.leu.f64 	%p762, %fd625, %fd424;
	@%p762 bra 	$L__BB19_706;
	mov.b64 	%rd64, %fd625;
$L__BB19_703:
	ld.global.u64 	%rd508, [d_deltaBuffer];
	add.s64 	%rd65, %rd508, %rd506;
	ld.f64 	%fd147, [%rd65];
	setp.leu.f64 	%p763, %fd625, %fd147;
	@%p763 bra 	$L__BB19_706;
	mov.b64 	%rd510, %fd147;
	atom.relaxed.cas.b64 	%rd511, [%rd65], %rd510, %rd64;
	mov.b64 	%fd425, %rd511;
	setp.neu.f64 	%p764, %fd147, %fd425;
	@%p764 bra 	$L__BB19_703;
	bra.uni 	$L__BB19_706;
$L__BB19_705:
	ld.global.u64 	%rd502, [d_deltaBuffer];
	mul.wide.s32 	%rd503, %r948, 8;
	add.s64 	%rd504, %rd502, %rd503;
	st.f64 	[%rd504], %fd625;
$L__BB19_706:
	setp.eq.s32 	%p765, %r1023, 1;
	@%p765 bra 	$L__BB19_708;
	ld.global.u64 	%rd512, [input_data];
	mul.wide.s32 	%rd513, %r950, 8;
	add.s64 	%rd514, %rd512, %rd513;
	ld.f64 	%fd426, [%rd514];
	ld.global.f64 	%fd427, [bound];
	sub.f64 	%fd428, %fd426, %fd427;
	ld.global.u64 	%rd515, [decp_data];
	add.s64 	%rd516, %rd515, %rd513;
	ld.f64 	%fd429, [%rd516];
	sub.f64 	%fd430, %fd428, %fd429;
	mul.f64 	%fd626, %fd430, 0d3FE0000000000000;
	bra.uni 	$L__BB19_709;
$L__BB19_708:
	setp.lt.s32 	%p766, %r1024, 0;
	ld.global.u64 	%rd517, [delta_counter];
	mul.wide.s32 	%rd518, %r950, 4;
	add.s64 	%rd519, %rd517, %rd518;
	ld.u32 	%r2128, [%rd519];
	neg.s32 	%r2129, %r2128;
	cvt.rn.f64.s32 	%fd431, %r2129;
	{
	.reg .b32 %temp; 
	mov.b64 	{%temp, %r2130}, %fd431;
	}
	shr.u32 	%r2131, %r2130, 20;
	and.b32  	%r2132, %r2131, 2047;
	add.s32 	%r2133, %r2132, -1012;
	mov.b64 	%rd520, %fd431;
	shl.b64 	%rd521, %rd520, %r2133;
	setp.eq.s64 	%p767, %rd521, -9223372036854775808;
	{ // callseq 45, 0
	.param .b64 param0;
	st.param.f64 	[param0], %fd431;
	.param .b64 retval0;
	call.uni (retval0), 
	__internal_accurate_pow, 
	(
	param0
	);
	ld.param.f64 	%fd432, [retval0];
	} // callseq 45
	setp.eq.s32 	%p768, %r2128, 0;
	neg.f64 	%fd434, %fd432;
	selp.f64 	%fd435, %fd432, %fd434, %p767;
	selp.f64 	%fd436, %fd435, %fd434, %p766;
	selp.f64 	%fd437, 0dBFF0000000000000, %fd436, %p768;
	ld.global.f64 	%fd438, [bound];
	mul.f64 	%fd626, %fd438, %fd437;
$L__BB19_709:
	setp.eq.s32 	%p769, %r1023, 0;
	@%p769 bra 	$L__BB19_711;
	ld.global.u64 	%rd523, [d_deltaBuffer];
	mul.wide.s32 	%rd524, %r950, 8;
	add.s64 	%rd525, %rd523, %rd524;
	st.f64 	[%rd525], %fd626;
	bra.uni 	$L__BB19_715;
$L__BB19_711:
	ld.global.u64 	%rd526, [d_deltaBuffer];
	mul.wide.s32 	%rd527, %r950, 8;
	add.s64 	%rd528, %rd526, %rd527;
	ld.f64 	%fd439, [%rd528];
	setp.leu.f64 	%p770, %fd626, %fd439;
	@%p770 bra 	$L__BB19_715;
	mov.b64 	%rd66, %fd626;
$L__BB19_713:
	ld.global.u64 	%rd529, [d_deltaBuffer];
	add.s64 	%rd67, %rd529, %rd527;
	ld.f64 	%fd151, [%rd67];
	setp.leu.f64 	%p771, %fd626, %fd151;
	@%p771 bra 	$L__BB19_715;
	mov.b64 	%rd531, %fd151;
	atom.relaxed.cas.b64 	%rd532, [%rd67], %rd531, %rd66;
	mov.b64 	%fd440, %rd532;
	setp.neu.f64 	%p772, %fd151, %fd440;
	@%p772 bra 	$L__BB19_713;
$L__BB19_715:
	setp.eq.s32 	%p773, %r1023, 1;
	@%p773 bra 	$L__BB19_717;
	ld.global.u64 	%rd533, [input_data];
	mul.wide.s32 	%rd534, %r951, 8;
	add.s64 	%rd535, %rd533, %rd534;
	ld.f64 	%fd441, [%rd535];
	ld.global.f64 	%fd442, [bound];
	sub.f64 	%fd443, %fd441, %fd442;
	ld.global.u64 	%rd536, [decp_data];
	add.s64 	%rd537, %rd536, %rd534;
	ld.f64 	%fd444, [%rd537];
	sub.f64 	%fd445, %fd443, %fd444;
	mul.f64 	%fd627, %fd445, 0d3FE0000000000000;
	bra.uni 	$L__BB19_718;
$L__BB19_717:
	setp.lt.s32 	%p774, %r1024, 0;
	ld.global.u64 	%rd538, [delta_counter];
	mul.wide.s32 	%rd539, %r951, 4;
	add.s64 	%rd540, %rd538, %rd539;
	ld.u32 	%r2134, [%rd540];
	neg.s32 	%r2135, %r2134;
	cvt.rn.f64.s32 	%fd446, %r2135;
	{
	.reg .b32 %temp; 
	mov.b64 	{%temp, %r2136}, %fd446;
	}
	shr.u32 	%r2137, %r2136, 20;
	and.b32  	%r2138, %r2137, 2047;
	add.s32 	%r2139, %r2138, -1012;
	mov.b64 	%rd541, %fd446;
	shl.b64 	%rd542, %rd541, %r2139;
	setp.eq.s64 	%p775, %rd542, -9223372036854775808;
	{ // callseq 46, 0
	.param .b64 param0;
	st.param.f64 	[param0], %fd446;
	.param .b64 retval0;
	call.uni (retval0), 
	__internal_accurate_pow, 
	(
	param0
	);
	ld.param.f64 	%fd447, [retval0];
	} // callseq 46
	setp.eq.s32 	%p776, %r2134, 0;
	neg.f64 	%fd449, %fd447;
	selp.f64 	%fd450, %fd447, %fd449, %p775;
	selp.f64 	%fd451, %fd450, %fd449, %p774;
	selp.f64 	%fd452, 0dBFF0000000000000, %fd451, %p776;
	ld.global.f64 	%fd453, [bound];
	mul.f64 	%fd627, %fd453, %fd452;
$L__BB19_718:
	setp.eq.s32 	%p777, %r1023, 0;
	@%p777 bra 	$L__BB19_720;
	ld.global.u64 	%rd544, [d_deltaBuffer];
	mul.wide.s32 	%rd545, %r951, 8;
	add.s64 	%rd546, %rd544, %rd545;
	st.f64 	[%rd546], %fd627;
	bra.uni 	$L__BB19_724;
$L__BB19_720:
	ld.global.u64 	%rd547, [d_deltaBuffer];
	mul.wide.s32 	%rd548, %r951, 8;
	add.s64 	%rd549, %rd547, %rd548;
	ld.f64 	%fd454, [%rd549];
	setp.leu.f64 	%p778, %fd627, %fd454;
	@%p778 bra 	$L__BB19_724;
	mov.b64 	%rd68, %fd627;
$L__BB19_722:
	ld.global.u64 	%rd550, [d_deltaBuffer];
	add.s64 	%rd69, %rd550, %rd548;
	ld.f64 	%fd155, [%rd69];
	setp.leu.f64 	%p779, %fd627, %fd155;
	@%p779 bra 	$L__BB19_724;
	mov.b64 	%rd552, %fd155;
	atom.relaxed.cas.b64 	%rd553, [%rd69], %rd552, %rd68;
	mov.b64 	%fd455, %rd553;
	setp.neu.f64 	%p780, %fd155, %fd455;
	@%p780 bra 	$L__BB19_722;
$L__BB19_724:
	ret;

}
	// .globl	_Z11fix_maximumiii
.visible .entry _Z11fix_maximumiii(
	.param .u32 _Z11fix_maximumiii_param_0,
	.param .u32 _Z11fix_maximumiii_param_1,
	.param .u32 _Z11fix_maximumiii_param_2
)
{
	.local .align 8 .b8 	__local_depot20[32];
	.reg .b64 	%SP;
	.reg .b64 	%SPL;
	.reg .pred 	%p<335>;
	.reg .b32 	%r<1170>;
	.reg .b64 	%rd<418>;
	.reg .b64 	%fd<343>;

	mov.u64 	%SPL, __local_depot20;
	cvta.local.u64 	%SP, %SPL;
	ld.param.u32 	%r449, [_Z11fix_maximumiii_param_0];
	ld.param.u32 	%r450, [_Z11fix_maximumiii_param_1];
	ld.param.u32 	%r451, [_Z11fix_maximumiii_param_2];
	mov.u32 	%r452, %tid.x;
	mov.u32 	%r453, %ctaid.x;
	mov.u32 	%r454, %ntid.x;
	mad.lo.s32 	%r1, %r453, %r454, %r452;
	ld.global.u32 	%r455, [count_f_max];
	setp.ge.s32 	%p19, %r1, %r455;
	@%p19 bra 	$L__BB20_343;
	ld.global.u64 	%rd43, [false_max];
	mul.wide.s32 	%rd44, %r1, 4;
	add.s64 	%rd45, %rd43, %rd44;
	ld.u32 	%r2, [%rd45];
	ld.global.u64 	%rd46, [paired_tetrahedras];
	mul.wide.s32 	%rd47, %r2, 4;
	add.s64 	%rd48, %rd46, %rd47;
	ld.u32 	%r3, [%rd48];
	setp.eq.s32 	%p20, %r3, -1;
	@%p20 bra 	$L__BB20_107;
	add.s32 	%r4, %r449, -1;
	add.s32 	%r5, %r450, -1;
	mul.lo.s32 	%r456, %r4, %r451;
	mul.lo.s32 	%r457, %r456, %r5;
	shl.b32 	%r6, %r457, 1;
	setp.ge.s32 	%p21, %r3, %r6;
	@%p21 bra 	$L__BB20_7;
	shr.u32 	%r548, %r3, 31;
	add.s32 	%r549, %r3, %r548;
	shr.s32 	%r550, %r549, 1;
	mul.lo.s32 	%r551, %r5, %r4;
	div.s32 	%r7, %r550, %r551;
	mul.lo.s32 	%r552, %r7, %r551;
	sub.s32 	%r553, %r550, %r552;
	div.s32 	%r8, %r553, %r4;
	rem.s32 	%r9, %r550, %r4;
	and.b32  	%r554, %r3, 1;
	setp.eq.b32 	%p33, %r554, 1;
	@%p33 bra 	$L__BB20_5;
	mul.lo.s32 	%r560, %r8, %r449;
	mul.lo.s32 	%r561, %r450, %r449;
	mul.lo.s32 	%r562, %r561, %r7;
	add.s32 	%r563, %r560, %r562;
	add.s32 	%r1104, %r563, %r9;
	add.s32 	%r564, %r562, %r9;
	add.s32 	%r565, %r564, %r560;
	add.s32 	%r1103, %r565, 1;
	add.s32 	%r1105, %r1104, %r449;
	bra.uni 	$L__BB20_6;
$L__BB20_5:
	add.s32 	%r555, %r9, 1;
	mul.lo.s32 	%r556, %r450, %r449;
	mul.lo.s32 	%r557, %r556, %r7;
	mad.lo.s32 	%r558, %r8, %r449, %r557;
	add.s32 	%r559, %r558, %r449;
	add.s32 	%r1104, %r559, %r555;
	add.s32 	%r1103, %r558, %r555;
	add.s32 	%r1105, %r559, %r9;
$L__BB20_6:
	min.s32 	%r566, %r1104, %r1103;
	max.s32 	%r567, %r1104, %r1103;
	min.s32 	%r568, %r567, %r1105;
	max.s32 	%r1117, %r567, %r1105;
	min.s32 	%r1115, %r566, %r568;
	max.s32 	%r1116, %r566, %r568;
	bra.uni 	$L__BB20_31;
$L__BB20_7:
	sub.s32 	%r22, %r3, %r6;
	mul.lo.s32 	%r458, %r449, %r5;
	add.s32 	%r23, %r451, -1;
	mul.lo.s32 	%r459, %r458, %r23;
	shl.b32 	%r24, %r459, 1;
	setp.ge.s32 	%p22, %r22, %r24;
	@%p22 bra 	$L__BB20_12;
	shr.u32 	%r534, %r22, 31;
	add.s32 	%r535, %r22, %r534;
	shr.s32 	%r536, %r535, 1;
	mul.lo.s32 	%r537, %r23, %r5;
	div.s32 	%r25, %r536, %r537;
	mul.lo.s32 	%r538, %r25, %r537;
	sub.s32 	%r539, %r536, %r538;
	div.s32 	%r26, %r539, %r23;
	rem.s32 	%r27, %r536, %r23;
	and.b32  	%r540, %r3, 1;
	setp.eq.b32 	%p32, %r540, 1;
	@%p32 bra 	$L__BB20_10;
	mad.lo.s32 	%r543, %r26, %r449, %r25;
	mul.lo.s32 	%r544, %r450, %r449;
	mad.lo.s32 	%r1107, %r544, %r27, %r543;
	add.s32 	%r1106, %r1107, %r449;
	add.s32 	%r1108, %r1106, %r544;
	bra.uni 	$L__BB20_11;
$L__BB20_10:
	mad.lo.s32 	%r541, %r26, %r449, %r25;
	mul.lo.s32 	%r542, %r450, %r449;
	mad.lo.s32 	%r1107, %r542, %r27, %r541;
	add.s32 	%r1106, %r1107, %r542;
	add.s32 	%r1108, %r1106, %r449;
$L__BB20_11:
	min.s32 	%r545, %r1107, %r1106;
	max.s32 	%r546, %r1107, %r1106;
	min.s32 	%r547, %r546, %r1108;
	max.s32 	%r1117, %r546, %r1108;
	min.s32 	%r1115, %r545, %r547;
	max.s32 	%r1116, %r545, %r547;
	bra.uni 	$L__BB20_31;
$L__BB20_12:
	sub.s32 	%r40, %r22, %r24;
	mul.lo.s32 	%r460, %r450, %r4;
	mul.lo.s32 	%r461, %r460, %r23;
	shl.b32 	%r41, %r461, 1;
	setp.ge.s32 	%p23, %r40, %r41;
	@%p23 bra 	$L__BB20_17;
	shr.u32 	%r517, %r40, 31;
	add.s32 	%r518, %r40, %r517;
	shr.s32 	%r519, %r518, 1;
	mul.lo.s32 	%r520, %r23, %r4;
	div.s32 	%r42, %r519, %r520;
	mul.lo.s32 	%r521, %r42, %r520;
	sub.s32 	%r522, %r519, %r521;
	div.s32 	%r43, %r522, %r4;
	rem.s32 	%r44, %r519, %r4;
	and.b32  	%r523, %r3, 1;
	setp.eq.b32 	%p31, %r523, 1;
	@%p31 bra 	$L__BB20_15;
	mad.lo.s32 	%r529, %r42, %r449, %r44;
	mul.lo.s32 	%r530, %r450, %r449;
	mad.lo.s32 	%r1110, %r530, %r43, %r529;
	add.s32 	%r1109, %r1110, 1;
	add.s32 	%r1111, %r1110, %r530;
	bra.uni 	$L__BB20_16;
$L__BB20_15:
	mul.lo.s32 	%r524, %r450, %r449;
	mul.lo.s32 	%r525, %r524, %r43;
	mad.lo.s32 	%r526, %r42, %r449, %r44;
	add.s32 	%r527, %r526, %r525;
	add.s32 	%r1110, %r527, 1;
	add.s32 	%r528, %r525, %r524;
	add.s32 	%r1109, %r526, %r528;
	add.s32 	%r1111, %r1109, 1;
$L__BB20_16:
	min.s32 	%r531, %r1110, %r1109;
	max.s32 	%r532, %r1110, %r1109;
	min.s32 	%r533, %r532, %r1111;
	max.s32 	%r1117, %r532, %r1111;
	min.s32 	%r1115, %r531, %r533;
	max.s32 	%r1116, %r531, %r533;
	bra.uni 	$L__BB20_31;
$L__BB20_17:
	sub.s32 	%r464, %r40, %r41;
	mul.lo.s32 	%r465, %r5, %r4;
	mul.hi.s32 	%r466, %r464, 715827883;
	shr.u32 	%r467, %r466, 31;
	add.s32 	%r468, %r466, %r467;
	div.s32 	%r57, %r468, %r465;
	mul.lo.s32 	%r469, %r57, %r465;
	sub.s32 	%r470, %r468, %r469;
	div.s32 	%r58, %r470, %r4;
	rem.s32 	%r59, %r468, %r4;
	mul.lo.s32 	%r471, %r468, 6;
	sub.s32 	%r463, %r464, %r471;
	setp.gt.s32 	%p24, %r463, 2;
	@%p24 bra 	$L__BB20_22;
	setp.eq.s32 	%p28, %r463, 0;
	@%p28 bra 	$L__BB20_26;
	setp.eq.s32 	%p29, %r463, 1;
	@%p29 bra 	$L__BB20_27;
	setp.eq.s32 	%p30, %r463, 2;
	@%p30 bra 	$L__BB20_21;
	bra.uni 	$L__BB20_30;
$L__BB20_21:
	mul.lo.s32 	%r490, %r58, %r449;
	mul.lo.s32 	%r491, %r450, %r449;
	mul.lo.s32 	%r492, %r491, %r57;
	add.s32 	%r493, %r490, %r492;
	add.s32 	%r494, %r59, %r493;
	add.s32 	%r1114, %r494, 1;
	add.s32 	%r495, %r490, %r449;
	add.s32 	%r1113, %r1114, %r449;
	add.s32 	%r496, %r492, %r491;
	add.s32 	%r497, %r496, %r59;
	add.s32 	%r1112, %r497, %r495;
	bra.uni 	$L__BB20_30;
$L__BB20_22:
	setp.eq.s32 	%p25, %r463, 3;
	@%p25 bra 	$L__BB20_28;
	setp.eq.s32 	%p26, %r463, 4;
	@%p26 bra 	$L__BB20_29;
	setp.eq.s32 	%p27, %r463, 5;
	@%p27 bra 	$L__BB20_25;
	bra.uni 	$L__BB20_30;
$L__BB20_25:
	add.s32 	%r472, %r59, 1;
	mad.lo.s32 	%r473, %r57, %r450, %r58;
	mad.lo.s32 	%r1114, %r473, %r449, %r472;
	mad.lo.s32 	%r474, %r449, %r58, %r449;
	mul.lo.s32 	%r475, %r450, %r449;
	mad.lo.s32 	%r476, %r475, %r57, %r475;
	add.s32 	%r477, %r476, %r59;
	add.s32 	%r1113, %r477, %r474;
	add.s32 	%r478, %r474, %r476;
	add.s32 	%r1112, %r478, %r472;
	bra.uni 	$L__BB20_30;
$L__BB20_26:
	mul.lo.s32 	%r505, %r58, %r449;
	mul.lo.s32 	%r506, %r450, %r57;
	mul.lo.s32 	%r507, %r506, %r449;
	add.s32 	%r508, %r505, %r507;
	add.s32 	%r1114, %r508, %r59;
	add.s32 	%r509, %r507, %r59;
	add.s32 	%r510, %r509, %r505;
	add.s32 	%r1113, %r510, 1;
	add.s32 	%r511, %r506, %r450;
	add.s32 	%r512, %r58, %r511;
	mad.lo.s32 	%r513, %r449, %r512, %r449;
	add.s32 	%r1112, %r513, %r59;
	bra.uni 	$L__BB20_30;
$L__BB20_27:
	mul.lo.s32 	%r498, %r58, %r449;
	mul.lo.s32 	%r499, %r450, %r449;
	mul.lo.s32 	%r500, %r499, %r57;
	add.s32 	%r501, %r500, %r59;
	add.s32 	%r502, %r501, %r498;
	add.s32 	%r1114, %r502, 1;
	add.s32 	%r503, %r498, %r449;
	add.s32 	%r504, %r503, %r59;
	add.s32 	%r1113, %r504, %r500;
	add.s32 	%r1112, %r1113, %r499;
	bra.uni 	$L__BB20_30;
$L__BB20_28:
	mul.lo.s32 	%r487, %r450, %r449;
	mad.lo.s32 	%r488, %r58, %r449, %r59;
	mad.lo.s32 	%r489, %r487, %r57, %r488;
	add.s32 	%r1114, %r489, 1;
	add.s32 	%r1113, %r489, %r487;
	add.s32 	%r1112, %r1113, %r449;
	bra.uni 	$L__BB20_30;
$L__BB20_29:
	mul.lo.s32 	%r479, %r58, %r449;
	add.s32 	%r480, %r59, %r479;
	mul.lo.s32 	%r481, %r450, %r449;
	mul.lo.s32 	%r482, %r481, %r57;
	add.s32 	%r483, %r480, %r482;
	add.s32 	%r1114, %r483, 1;
	add.s32 	%r484, %r482, %r481;
	add.s32 	%r1113, %r1114, %r481;
	add.s32 	%r485, %r479, %r449;
	add.s32 	%r486, %r484, %r59;
	add.s32 	%r1112, %r486, %r485;
$L__BB20_30:
	min.s32 	%r514, %r1114, %r1113;
	max.s32 	%r515, %r1114, %r1113;
	min.s32 	%r516, %r515, %r1112;
	max.s32 	%r1117, %r515, %r1112;
	min.s32 	%r1115, %r514, %r516;
	max.s32 	%r1116, %r514, %r516;
$L__BB20_31:
	mul.hi.s32 	%r571, %r2, 715827883;
	shr.u32 	%r572, %r571, 31;
	add.s32 	%r573, %r571, %r572;
	mul.lo.s32 	%r574, %r573, 6;
	sub.s32 	%r570, %r2, %r574;
	mul.lo.s32 	%r87, %r5, %r4;
	div.s32 	%r88, %r573, %r87;
	mul.lo.s32 	%r575, %r88, %r87;
	sub.s32 	%r576, %r573, %r575;
	div.s32 	%r89, %r576, %r4;
	rem.s32 	%r90, %r573, %r4;
	setp.gt.s32 	%p34, %r570, 2;
	@%p34 bra 	$L__BB20_36;
	setp.eq.s32 	%p38, %r570, 0;
	@%p38 bra 	$L__BB20_40;
	setp.eq.s32 	%p39, %r570, 1;
	@%p39 bra 	$L__BB20_41;
	setp.eq.s32 	%p40, %r570, 2;
	@%p40 bra 	$L__BB20_35;
	bra.uni 	$L__BB20_44;
$L__BB20_35:
	mul.lo.s32 	%r600, %r89, %r449;
	mul.lo.s32 	%r601, %r450, %r449;
	mul.lo.s32 	%r602, %r601, %r88;
	add.s32 	%r603, %r600, %r602;
	add.s32 	%r604, %r90, %r603;
	add.s32 	%r1121, %r604, 1;
	add.s32 	%r605, %r600, %r449;
	add.s32 	%r606, %r605, %r90;
	add.s32 	%r1118, %r606, %r602;
	add.s32 	%r1119, %r1121, %r449;
	add.s32 	%r1120, %r1118, %r601;
	bra.uni 	$L__BB20_44;
$L__BB20_36:
	setp.eq.s32 	%p35, %r570, 3;
	@%p35 bra 	$L__BB20_42;
	setp.eq.s32 	%p36, %r570, 4;
	@%p36 bra 	$L__BB20_43;
	setp.eq.s32 	%p37, %r570, 5;
	@%p37 bra 	$L__BB20_39;
	bra.uni 	$L__BB20_44;
$L__BB20_39:
	add.s32 	%r577, %r90, 1;
	mul.lo.s32 	%r578, %r89, %r449;
	add.s32 	%r579, %r577, %r578;
	mul.lo.s32 	%r580, %r450, %r449;
	mul.lo.s32 	%r581, %r580, %r88;
	add.s32 	%r1121, %r579, %r581;
	add.s32 	%r582, %r581, %r580;
	add.s32 	%r1118, %r1121, %r580;
	add.s32 	%r583, %r578, %r449;
	add.s32 	%r584, %r582, %r90;
	add.s32 	%r1119, %r584, %r583;
	add.s32 	%r585, %r583, %r582;
	add.s32 	%r1120, %r585, %r577;
	bra.uni 	$L__BB20_44;
$L__BB20_40:
	mul.lo.s32 	%r609, %r89, %r449;
	mul.lo.s32 	%r610, %r450, %r449;
	mul.lo.s32 	%r611, %r610, %r88;
	add.s32 	%r612, %r609, %r611;
	add.s32 	%r1121, %r612, %r90;
	add.s32 	%r613, %r611, %r90;
	add.s32 	%r614, %r613, %r609;
	add.s32 	%r1118, %r614, 1;
	add.s32 	%r615, %r609, %r449;
	add.s32 	%r616, %r615, %r90;
	add.s32 	%r1119, %r616, %r611;
	add.s32 	%r1120, %r1119, %r610;
	bra.uni 	$L__BB20_44;
$L__BB20_41:
	mad.lo.s32 	%r607, %r89, %r449, %r90;
	mul.lo.s32 	%r608, %r450, %r449;
	mad.lo.s32 	%r1121, %r608, %r88, %r607;
	add.s32 	%r1118, %r1121, 1;
	add.s32 	%r1119, %r1121, %r608;
	add.s32 	%r1120, %r1119, %r449;
	bra.uni 	$L__BB20_44;
$L__BB20_42:
	add.s32 	%r591, %r90, 1;
	mul.lo.s32 	%r592, %r89, %r449;
	mul.lo.s32 	%r593, %r450, %r449;
	mul.lo.s32 	%r594, %r593, %r88;
	add.s32 	%r595, %r592, %r594;
	add.s32 	%r1121, %r595, %r591;
	add.s32 	%r596, %r592, %r449;
	add.s32 	%r597, %r591, %r596;
	add.s32 	%r1118, %r597, %r594;
	add.s32 	%r598, %r594, %r593;
	add.s32 	%r599, %r598, %r90;
	add.s32 	%r1119, %r599, %r596;
	add.s32 	%r1120, %r1118, %r593;
	bra.uni 	$L__BB20_44;
$L__BB20_43:
	mul.lo.s32 	%r586, %r450, %r449;
	mul.lo.s32 	%r587, %r586, %r88;
	mad.lo.s32 	%r588, %r89, %r449, %r90;
	add.s32 	%r589, %r588, %r587;
	add.s32 	%r1121, %r589, 1;
	add.s32 	%r590, %r587, %r586;
	add.s32 	%r1118, %r588, %r590;
	add.s32 	%r1119, %r1118, 1;
	add.s32 	%r1120, %r1118, %r449;
$L__BB20_44:
	min.s32 	%r617, %r1121, %r1118;
	max.s32 	%r618, %r1121, %r1118;
	min.s32 	%r619, %r618, %r1119;
	max.s32 	%r620, %r618, %r1119;
	min.s32 	%r621, %r620, %r1120;
	max.s32 	%r1122, %r620, %r1120;
	max.s32 	%r622, %r617, %r619;
	min.s32 	%r120, %r617, %r619;
	max.s32 	%r121, %r622, %r621;
	min.s32 	%r122, %r622, %r621;
	setp.ne.s32 	%p41, %r1122, %r1117;
	setp.ne.s32 	%p42, %r1122, %r1116;
	and.pred  	%p43, %p41, %p42;
	setp.ne.s32 	%p44, %r1122, %r1115;
	and.pred  	%p45, %p44, %p43;
	@%p45 bra 	$L__BB20_47;
	setp.ne.s32 	%p46, %r121, %r1117;
	setp.ne.s32 	%p47, %r121, %r1116;
	and.pred  	%p48, %p46, %p47;
	setp.ne.s32 	%p49, %r121, %r1115;
	and.pred  	%p50, %p48, %p49;
	mov.u32 	%r1122, %r121;
	@%p50 bra 	$L__BB20_47;
	max.s32 	%r623, %r120, %r122;
	setp.eq.s32 	%p51, %r623, %r1117;
	setp.eq.s32 	%p52, %r623, %r1116;
	setp.eq.s32 	%p53, %r623, %r1115;
	min.s32 	%r624, %r120, %r122;
	selp.b32 	%r625, %r624, %r623, %p53;
	selp.b32 	%r626, %r624, %r625, %p52;
	selp.b32 	%r1122, %r624, %r626, %p51;
$L__BB20_47:
	ld.global.u64 	%rd1, [input_data];
	mul.wide.s32 	%rd49, %r1117, 8;
	add.s64 	%rd50, %rd1, %rd49;
	ld.f64 	%fd1, [%rd50];
	mul.wide.s32 	%rd51, %r1122, 8;
	add.s64 	%rd52, %rd1, %rd51;
	ld.f64 	%fd2, [%rd52];
	setp.gt.f64 	%p55, %fd1, %fd2;
	mov.pred 	%p326, -1;
	@%p55 bra 	$L__BB20_49;
	setp.eq.f64 	%p56, %fd1, %fd2;
	setp.gt.s32 	%p57, %r1117, %r1122;
	and.pred  	%p326, %p57, %p56;
$L__BB20_49:
	mul.wide.s32 	%rd53, %r1116, 8;
	add.s64 	%rd54, %rd1, %rd53;
	ld.f64 	%fd3, [%rd54];
	setp.gt.f64 	%p59, %fd3, %fd2;
	mov.pred 	%p327, -1;
	@%p59 bra 	$L__BB20_51;
	setp.eq.f64 	%p60, %fd3, %fd2;
	setp.gt.s32 	%p61, %r1116, %r1122;
	and.pred  	%p327, %p61, %p60;
$L__BB20_51:
	mul.wide.s32 	%rd55, %r1115, 8;
	add.s64 	%rd56, %rd1, %rd55;
	ld.f64 	%fd4, [%rd56];
	setp.gt.f64 	%p63, %fd4, %fd2;
	mov.pred 	%p328, -1;
	@%p63 bra 	$L__BB20_53;
	setp.eq.f64 	%p64, %fd4, %fd2;
	setp.gt.s32 	%p65, %r1115, %r1122;
	and.pred  	%p328, %p65, %p64;
$L__BB20_53:
	and.pred  	%p66, %p326, %p327;
	and.pred  	%p67, %p66, %p328;
	not.pred 	%p68, %p67;
	@%p68 bra 	$L__BB20_63;
	ld.global.u32 	%r125, [edit_type];
	setp.ne.s32 	%p105, %r125, 1;
	@%p105 bra 	$L__BB20_56;
	ld.global.u64 	%rd107, [delta_counter];
	mul.wide.s32 	%rd108, %r1122, 4;
	add.s64 	%rd109, %rd107, %rd108;
	ld.u32 	%r680, [%rd109];
	neg.s32 	%r681, %r680;
	cvt.rn.f64.s32 	%fd114, %r681;
	mov.f64 	%fd115, 0d4000000000000000;
	{
	.reg .b32 %temp; 
	mov.b64 	{%temp, %r682}, %fd115;
	}
	{
	.reg .b32 %temp; 
	mov.b64 	{%temp, %r683}, %fd114;
	}
	shr.u32 	%r684, %r683, 20;
	and.b32  	%r685, %r684, 2047;
	add.s32 	%r686, %r685, -1012;
	mov.b64 	%rd110, %fd114;
	shl.b64 	%rd111, %rd110, %r686;
	setp.eq.s64 	%p106, %rd111, -9223372036854775808;
	{ // callseq 58, 0
	.param .b64 param0;
	st.param.f64 	[param0], %fd114;
	.param .b64 retval0;
	call.uni (retval0), 
	__internal_accurate_pow, 
	(
	param0
	);
	ld.param.f64 	%fd116, [retval0];
	} // callseq 58
	setp.lt.s32 	%p107, %r682, 0;
	setp.eq.s32 	%p108, %r680, 0;
	neg.f64 	%fd118, %fd116;
	selp.f64 	%fd119, %fd116, %fd118, %p106;
	selp.f64 	%fd120, %fd119, %fd118, %p107;
	selp.f64 	%fd121, 0dBFF0000000000000, %fd120, %p108;
	ld.global.f64 	%fd122, [bound];
	mul.f64 	%fd327, %fd122, %fd121;
	bra.uni 	$L__BB20_57;
$L__BB20_56:
	ld.global.f64 	%fd110, [bound];
	sub.f64 	%fd111, %fd2, %fd110;
	ld.global.u64 	%rd104, [decp_data];
	add.s64 	%rd106, %rd104, %rd51;
	ld.f64 	%fd112, [%rd106];
	sub.f64 	%fd113, %fd111, %fd112;
	mul.f64 	%fd327, %fd113, 0d3FE0000000000000;
$L__BB20_57:
	ld.global.u64 	%rd113, [d_deltaBuffer];
	add.s64 	%rd2, %rd113, %rd51;
	ld.f64 	%fd123, [%rd2];
	setp.leu.f64 	%p109, %fd327, %fd123;
	@%p109 bra 	$L__BB20_343;
	setp.ne.s32 	%p110, %r125, 0;
	@%p110 bra 	$L__BB20_62;
	mov.b64 	%rd3, %fd327;
$L__BB20_60:
	ld.global.u64 	%rd115, [d_deltaBuffer];
	add.s64 	%rd4, %rd115, %rd51;
	ld.f64 	%fd8, [%rd4];
	setp.leu.f64 	%p111, %fd327, %fd8;
	@%p111 bra 	$L__BB20_343;
	mov.b64 	%rd117, %fd8;
	atom.relaxed.cas.b64 	%rd118, [%rd4], %rd117, %rd3;
	mov.b64 	%fd124, %rd118;
	setp.neu.f64 	%p112, %fd8, %fd124;
	@%p112 bra 	$L__BB20_60;
	bra.uni 	$L__BB20_343;
$L__BB20_62:
	st.f64 	[%rd2], %fd327;
	bra.uni 	$L__BB20_343;
$L__BB20_63:
	ld.global.u64 	%rd57, [dec_paired_faces];
	mul.wide.s32 	%rd58, %r3, 4;
	add.s64 	%rd59, %rd57, %rd58;
	ld.u32 	%r126, [%rd59];
	setp.lt.s32 	%p69, %r126, 0;
	@%p69 bra 	$L__BB20_343;
	ld.global.u32 	%r627, [num_Edges];
	setp.ge.s32 	%p70, %r126, %r627;
	@%p70 bra 	$L__BB20_96;
	ld.global.u64 	%rd60, [dec_paired_edges];
	mul.wide.u32 	%rd61, %r126, 4;
	add.s64 	%rd62, %rd60, %rd61;
	ld.u32 	%r628, [%rd62];
	setp.ne.s32 	%p71, %r628, %r3;
	@%p71 bra 	$L__BB20_96;
	mul.lo.s32 	%r127, %r450, %r4;
	mul.lo.s32 	%r128, %r127, %r451;
	mul.lo.s32 	%r129, %r5, %r449;
	mul.lo.s32 	%r130, %r129, %r451;
	mul.lo.s32 	%r131, %r450, %r449;
	add.s32 	%r132, %r451, -1;
	mul.lo.s32 	%r133, %r87, %r451;
	setp.lt.s32 	%p82, %r126, %r128;
	mov.b32 	%r1123, 0;
	mov.u32 	%r1124, %r1123;
	@%p82 bra 	$L__BB20_73;
	add.s32 	%r134, %r130, %r128;
	setp.lt.s32 	%p83, %r126, %r134;
	mov.b32 	%r1123, 1;
	mov.u32 	%r1124, %r128;
	@%p83 bra 	$L__BB20_73;
	mad.lo.s32 	%r135, %r132, %r131, %r134;
	setp.lt.s32 	%p84, %r126, %r135;
	mov.b32 	%r1123, 2;
	mov.u32 	%r1124, %r134;
	@%p84 bra 	$L__BB20_73;
	add.s32 	%r136, %r133, %r135;
	setp.lt.s32 	%p85, %r126, %r136;
	mov.b32 	%r1123, 3;
	mov.u32 	%r1124, %r135;
	@%p85 bra 	$L__BB20_73;
	sub.s32 	%r643, %r130, %r129;
	add.s32 	%r137, %r643, %r136;
	setp.lt.s32 	%p86, %r126, %r137;
	mov.b32 	%r1123, 4;
	mov.u32 	%r1124, %r136;
	@%p86 bra 	$L__BB20_73;
	sub.s32 	%r645, %r128, %r127;
	add.s32 	%r138, %r645, %r137;
	setp.lt.s32 	%p87, %r126, %r138;
	mov.b32 	%r1123, 5;
	mov.u32 	%r1124, %r137;
	@%p87 bra 	$L__BB20_73;
	sub.s32 	%r648, %r133, %r87;
	add.s32 	%r649, %r648, %r138;
	setp.ge.s32 	%p88, %r126, %r649;
	mov.b32 	%r1131, -1;
	mov.b32 	%r1123, 6;
	mov.u32 	%r1124, %r138;
	mov.u32 	%r1132, %r1131;
	@%p88 bra 	$L__BB20_87;
$L__BB20_73:
	sub.s32 	%r141, %r126, %r1124;
	setp.gt.s32 	%p89, %r1123, 2;
	@%p89 bra 	$L__BB20_77;
	setp.eq.s32 	%p93, %r1123, 0;
	@%p93 bra 	$L__BB20_80;
	setp.eq.s32 	%p94, %r1123, 1;
	@%p94 bra 	$L__BB20_76;
	bra.uni 	$L__BB20_81;
$L__BB20_76:
	div.s32 	%r1127, %r141, %r129;
	mul.lo.s32 	%r663, %r1127, %r129;
	sub.s32 	%r664, %r141, %r663;
	div.s32 	%r1125, %r664, %r5;
	rem.s32 	%r1126, %r141, %r5;
	add.s32 	%r1129, %r1126, 1;
	mov.u32 	%r1128, %r1125;
	mov.u32 	%r1130, %r1127;
	bra.uni 	$L__BB20_86;
$L__BB20_77:
	setp.gt.s32 	%p90, %r1123, 4;
	@%p90 bra 	$L__BB20_84;
	setp.eq.s32 	%p92, %r1123, 3;
	@%p92 bra 	$L__BB20_79;
	bra.uni 	$L__BB20_82;
$L__BB20_79:
	div.s32 	%r1127, %r141, %r87;
	mul.lo.s32 	%r658, %r1127, %r87;
	sub.s32 	%r659, %r141, %r658;
	div.s32 	%r1126, %r659, %r4;
	rem.s32 	%r1128, %r141, %r4;
	add.s32 	%r1125, %r1128, 1;
	add.s32 	%r1129, %r1126, 1;
	mov.u32 	%r1130, %r1127;
	bra.uni 	$L__BB20_86;
$L__BB20_80:
	div.s32 	%r1127, %r141, %r127;
	mul.lo.s32 	%r665, %r1127, %r127;
	sub.s32 	%r666, %r141, %r665;
	div.s32 	%r1126, %r666, %r4;
	rem.s32 	%r1125, %r141, %r4;
	add.s32 	%r1128, %r1125, 1;
	mov.u32 	%r1129, %r1126;
	mov.u32 	%r1130, %r1127;
	bra.uni 	$L__BB20_86;
$L__BB20_81:
	mul.lo.s32 	%r660, %r132, %r449;
	div.s32 	%r1126, %r141, %r660;
	mul.lo.s32 	%r661, %r1126, %r660;
	sub.s32 	%r662, %r141, %r661;
	div.s32 	%r1125, %r662, %r132;
	rem.s32 	%r1127, %r141, %r132;
	add.s32 	%r1130, %r1127, 1;
	mov.u32 	%r1128, %r1125;
	mov.u32 	%r1129, %r1126;
	bra.uni 	$L__BB20_86;
$L__BB20_82:
	mul.lo.s32 	%r655, %r132, %r5;
	div.s32 	%r1125, %r141, %r655;
	mul.lo.s32 	%r656, %r1125, %r655;
	sub.s32 	%r657, %r141, %r656;
	div.s32 	%r1126, %r657, %r132;
	rem.s32 	%r1127, %r141, %r132;
	add.s32 	%r1129, %r1126, 1;
	add.s32 	%r1130, %r1127, 1;
	mov.u32 	%r1128, %r1125;
	bra.uni 	$L__BB20_86;
$L__BB20_83:
	mul.lo.s32 	%r652, %r132, %r4;
	div.s32 	%r1126, %r141, %r652;
	mul.lo.s32 	%r653, %r1126, %r652;
	sub.s32 	%r654, %r141, %r653;
	div.s32 	%r1127, %r654, %r4;
	rem.s32 	%r1128, %r141, %r4;
	add.s32 	%r1125, %r1128, 1;
	add.s32 	%r1130, %r1127, 1;
	mov.u32 	%r1129, %r1126;
	bra.uni 	$L__BB20_86;
$L__BB20_84:
	setp.eq.s32 	%p91, %r1123, 5;
	@%p91 bra 	$L__BB20_83;
	div.s32 	%r1127, %r141, %r87;
	mul.lo.s32 	%r650, %r1127, %r87;
	sub.s32 	%r651, %r141, %r650;
	div.s32 	%r1126, %r651, %r4;
	rem.s32 	%r1128, %r141, %r4;
	add.s32 	%r1125, %r1128, 1;
	add.s32 	%r1129, %r1126, 1;
	add.s32 	%r1130, %r1127, 1;
$L__BB20_86:
	mad.lo.s32 	%r667, %r1126, %r449, %r1125;
	mad.lo.s32 	%r668, %r1127, %r131, %r667;
	mad.lo.s32 	%r669, %r1129, %r449, %r1128;
	mad.lo.s32 	%r670, %r1130, %r131, %r669;
	max.s32 	%r1131, %r668, %r670;
	min.s32 	%r1132, %r668, %r670;
$L__BB20_87:
	ld.global.u64 	%rd5, [decp_data];
	mul.wide.s32 	%rd81, %r1131, 8;
	add.s64 	%rd82, %rd5, %rd81;
	ld.f64 	%fd92, [%rd82];
	mul.wide.s32 	%rd83, %r1132, 8;
	add.s64 	%rd84, %rd5, %rd83;
	ld.f64 	%fd93, [%rd84];
	setp.gt.f64 	%p95, %fd92, %fd93;
	setp.neu.f64 	%p96, %fd92, %fd93;
	max.s32 	%r671, %r1131, %r1132;
	selp.b32 	%r672, %r1132, %r671, %p96;
	selp.b32 	%r185, %r1131, %r672, %p95;
	ld.global.u32 	%r186, [edit_type];
	setp.ne.s32 	%p97, %r186, 1;
	@%p97 bra 	$L__BB20_89;
	ld.global.u64 	%rd88, [delta_counter];
	mul.wide.s32 	%rd89, %r185, 4;
	add.s64 	%rd90, %rd88, %rd89;
	ld.u32 	%r673, [%rd90];
	neg.s32 	%r674, %r673;
	cvt.rn.f64.s32 	%fd99, %r674;
	mov.f64 	%fd100, 0d4000000000000000;
	{
	.reg .b32 %temp; 
	mov.b64 	{%temp, %r675}, %fd100;
	}
	{
	.reg .b32 %temp; 
	mov.b64 	{%temp, %r676}, %fd99;
	}
	shr.u32 	%r677, %r676, 20;
	and.b32  	%r678, %r677, 2047;
	add.s32 	%r679, %r678, -1012;
	mov.b64 	%rd91, %fd99;
	shl.b64 	%rd92, %rd91, %r679;
	setp.eq.s64 	%p98, %rd92, -9223372036854775808;
	{ // callseq 57, 0
	.param .b64 param0;
	st.param.f64 	[param0], %fd99;
	.param .b64 retval0;
	call.uni (retval0), 
	__internal_accurate_pow, 
	(
	param0
	);
	ld.param.f64 	%fd101, [retval0];
	} // callseq 57
	setp.lt.s32 	%p99, %r675, 0;
	setp.eq.s32 	%p100, %r673, 0;
	neg.f64 	%fd103, %fd101;
	selp.f64 	%fd104, %fd101, %fd103, %p98;
	selp.f64 	%fd105, %fd104, %fd103, %p99;
	selp.f64 	%fd106, 0dBFF0000000000000, %fd105, %p100;
	ld.global.f64 	%fd107, [bound];
	mul.f64 	%fd328, %fd107, %fd106;
	bra.uni 	$L__BB20_90;
$L__BB20_89:
	mul.wide.s32 	%rd85, %r185, 8;
	add.s64 	%rd86, %rd1, %rd85;
	ld.f64 	%fd94, [%rd86];
	ld.global.f64 	%fd95, [bound];
	sub.f64 	%fd96, %fd94, %fd95;
	add.s64 	%rd87, %rd5, %rd85;
	ld.f64 	%fd97, [%rd87];
	sub.f64 	%fd98, %fd96, %fd97;
	mul.f64 	%fd328, %fd98, 0d3FE0000000000000;
$L__BB20_90:
	setp.ne.s32 	%p101, %r186, 0;
	@%p101 bra 	$L__BB20_95;
	ld.global.u64 	%rd97, [d_deltaBuffer];
	mul.wide.s32 	%rd98, %r185, 8;
	add.s64 	%rd99, %rd97, %rd98;
	ld.f64 	%fd108, [%rd99];
	setp.leu.f64 	%p102, %fd328, %fd108;
	@%p102 bra 	$L__BB20_343;
	mov.b64 	%rd6, %fd328;
$L__BB20_93:
	ld.global.u64 	%rd100, [d_deltaBuffer];
	add.s64 	%rd7, %rd100, %rd98;
	ld.f64 	%fd12, [%rd7];
	setp.leu.f64 	%p103, %fd328, %fd12;
	@%p103 bra 	$L__BB20_343;
	mov.b64 	%rd102, %fd12;
	atom.relaxed.cas.b64 	%rd103, [%rd7], %rd102, %rd6;
	mov.b64 	%fd109, %rd103;
	setp.neu.f64 	%p104, %fd12, %fd109;
	@%p104 bra 	$L__BB20_93;
	bra.uni 	$L__BB20_343;
$L__BB20_95:
	ld.global.u64 	%rd94, [d_deltaBuffer];
	mul.wide.s32 	%rd95, %r185, 8;
	add.s64 	%rd96, %rd94, %rd95;
	st.f64 	[%rd96], %fd328;
	bra.uni 	$L__BB20_343;
$L__BB20_96:
	ld.global.u32 	%r629, [num_Tetrahedras];
	setp.ge.s32 	%p72, %r126, %r629;
	@%p72 bra 	$L__BB20_343;
	ld.global.u64 	%rd63, [dec_paired_tetrahedras];
	mul.wide.u32 	%rd64, %r126, 4;
	add.s64 	%rd65, %rd63, %rd64;
	ld.u32 	%r630, [%rd65];
	setp.ne.s32 	%p73, %r630, %r3;
	@%p73 bra 	$L__BB20_343;
	ld.global.u32 	%r187, [edit_type];
	setp.ne.s32 	%p74, %r187, 1;
	@%p74 bra 	$L__BB20_100;
	ld.global.u64 	%rd69, [delta_counter];
	mul.wide.s32 	%rd70, %r1122, 4;
	add.s64 	%rd71, %rd69, %rd70;
	ld.u32 	%r631, [%rd71];
	neg.s32 	%r632, %r631;
	cvt.rn.f64.s32 	%fd81, %r632;
	mov.f64 	%fd82, 0d4000000000000000;
	{
	.reg .b32 %temp; 
	mov.b64 	{%temp, %r633}, %fd82;
	}
	{
	.reg .b32 %temp; 
	mov.b64 	{%temp, %r634}, %fd81;
	}
	shr.u32 	%r635, %r634, 20;
	and.b32  	%r636, %r635, 2047;
	add.s32 	%r637, %r636, -1012;
	mov.b64 	%rd72, %fd81;
	shl.b64 	%rd73, %rd72, %r637;
	setp.eq.s64 	%p75, %rd73, -9223372036854775808;
	{ // callseq 56, 0
	.param .b64 param0;
	st.param.f64 	[param0], %fd81;
	.param .b64 retval0;
	call.uni (retval0), 
	__internal_accurate_pow, 
	(
	param0
	);
	ld.param.f64 	%fd83, [retval0];
	} // callseq 56
	setp.lt.s32 	%p76, %r633, 0;
	setp.eq.s32 	%p77, %r631, 0;
	neg.f64 	%fd85, %fd83;
	selp.f64 	%fd86, %fd83, %fd85, %p75;
	selp.f64 	%fd87, %fd86, %fd85, %p76;
	selp.f64 	%fd88, 0dBFF0000000000000, %fd87, %p77;
	ld.global.f64 	%fd89, [bound];
	mul.f64 	%fd329, %fd89, %fd88;
	bra.uni 	$L__BB20_101;
$L__BB20_100:
	ld.global.f64 	%fd77, [bound];
	sub.f64 	%fd78, %fd2, %fd77;
	ld.global.u64 	%rd66, [decp_data];
	add.s64 	%rd68, %rd66, %rd51;
	ld.f64 	%fd79, [%rd68];
	sub.f64 	%fd80, %fd78, %fd79;
	mul.f64 	%fd329, %fd80, 0d3FE0000000000000;
$L__BB20_101:
	ld.global.u64 	%rd75, [d_deltaBuffer];
	add.s64 	%rd8, %rd75, %rd51;
	ld.f64 	%fd90, [%rd8];
	setp.leu.f64 	%p78, %fd329, %fd90;
	@%p78 bra 	$L__BB20_343;
	setp.ne.s32 	%p79, %r187, 0;
	@%p79 bra 	$L__BB20_106;
	mov.b64 	%rd9, %fd329;
$L__BB20_104:
	ld.global.u64 	%rd77, [d_deltaBuffer];
	add.s64 	%rd10, %rd77, %rd51;
	ld.f64 	%fd16, [%rd10];
	setp.leu.f64 	%p80, %fd329, %fd16;
	@%p80 bra 	$L__BB20_343;
	mov.b64 	%rd79, %fd16;
	atom.relaxed.cas.b64 	%rd80, [%rd10], %rd79, %rd9;
	mov.b64 	%fd91, %rd80;
	setp.neu.f64 	%p81, %fd16, %fd91;
	@%p81 bra 	$L__BB20_104;
	bra.uni 	$L__BB20_343;
$L__BB20_106:
	st.f64 	[%rd8], %fd329;
	bra.uni 	$L__BB20_343;
$L__BB20_107:
	ld.global.u64 	%rd119, [dec_paired_tetrahedras];
	add.s64 	%rd121, %rd119, %rd47;
	ld.u32 	%r188, [%rd121];
	add.s32 	%r189, %r449, -1;
	add.s32 	%r190, %r450, -1;
	mul.lo.s32 	%r687, %r189, %r451;
	mul.lo.s32 	%r688, %r687, %r190;
	shl.b32 	%r191, %r688, 1;
	setp.ge.s32 	%p113, %r188, %r191;
	@%p113 bra 	$L__BB20_112;
	shr.u32 	%r779, %r188, 31;
	add.s32 	%r780, %r188, %r779;
	shr.s32 	%r781, %r780, 1;
	mul.lo.s32 	%r782, %r190, %r189;
	div.s32 	%r192, %r781, %r782;
	mul.lo.s32 	%r783, %r192, %r782;
	sub.s32 	%r784, %r781, %r783;
	div.s32 	%r193, %r784, %r189;
	rem.s32 	%r194, %r781, %r189;
	and.b32  	%r785, %r188, 1;
	setp.eq.b32 	%p125, %r785, 1;
	@%p125 bra 	$L__BB20_110;
	mul.lo.s32 	%r791, %r193, %r449;
	mul.lo.s32 	%r792, %r450, %r449;
	mul.lo.s32 	%r793, %r792, %r192;
	add.s32 	%r794, %r791, %r793;
	add.s32 	%r1133, %r794, %r194;
	add.s32 	%r795, %r793, %r194;
	add.s32 	%r796, %r795, %r791;
	add.s32 	%r1134, %r796, 1;
	add.s32 	%r1135, %r1133, %r449;
	bra.uni 	$L__BB20_111;
$L__BB20_110:
	add.s32 	%r786, %r194, 1;
	mul.lo.s32 	%r787, %r450, %r449;
	mul.lo.s32 	%r788, %r787, %r192;
	mad.lo.s32 	%r789, %r193, %r449, %r788;
	add.s32 	%r790, %r789, %r449;
	add.s32 	%r1133, %r790, %r786;
	add.s32 	%r1134, %r789, %r786;
	add.s32 	%r1135, %r790, %r194;
$L__BB20_111:
	max.s32 	%r797, %r1133, %r1134;
	min.s32 	%r798, %r1133, %r1134;
	max.s32 	%r1145, %r797, %r1135;
	min.s32 	%r799, %r797, %r1135;
	max.s32 	%r1146, %r798, %r799;
	min.s32 	%r1147, %r798, %r799;
	bra.uni 	$L__BB20_136;
$L__BB20_112:
	sub.s32 	%r207, %r188, %r191;
	mul.lo.s32 	%r689, %r449, %r190;
	add.s32 	%r208, %r451, -1;
	mul.lo.s32 	%r690, %r689, %r208;
	shl.b32 	%r209, %r690, 1;
	setp.ge.s32 	%p114, %r207, %r209;
	@%p114 bra 	$L__BB20_117;
	shr.u32 	%r765, %r207, 31;
	add.s32 	%r766, %r207, %r765;
	shr.s32 	%r767, %r766, 1;
	mul.lo.s32 	%r768, %r208, %r190;
	div.s32 	%r210, %r767, %r768;
	mul.lo.s32 	%r769, %r210, %r768;
	sub.s32 	%r770, %r767, %r769;
	div.s32 	%r211, %r770, %r208;
	rem.s32 	%r212, %r767, %r208;
	and.b32  	%r771, %r188, 1;
	setp.eq.b32 	%p124, %r771, 1;
	@%p124 bra 	$L__BB20_115;
	mad.lo.s32 	%r774, %r211, %r449, %r210;
	mul.lo.s32 	%r775, %r450, %r449;
	mad.lo.s32 	%r1136, %r775, %r212, %r774;
	add.s32 	%r1137, %r1136, %r449;
	add.s32 	%r1138, %r1137, %r775;
	bra.uni 	$L__BB20_116;
$L__BB20_115:
	mad.lo.s32 	%r772, %r211, %r449, %r210;
	mul.lo.s32 	%r773, %r450, %r449;
	mad.lo.s32 	%r1136, %r773, %r212, %r772;
	add.s32 	%r1137, %r1136, %r773;
	add.s32 	%r1138, %r1137, %r449;
$L__BB20_116:
	max.s32 	%r776, %r1136, %r1137;
	min.s32 	%r777, %r1136, %r1137;
	max.s32 	%r1145, %r776, %r1138;
	min.s32 	%r778, %r776, %r1138;
	max.s32 	%r1146, %r777, %r778;
	min.s32 	%r1147, %r777, %r778;
	bra.uni 	$L__BB20_136;
$L__BB20_117:
	sub.s32 	%r225, %r207, %r209;
	mul.lo.s32 	%r691, %r450, %r189;
	mul.lo.s32 	%r692, %r691, %r208;
	shl.b32 	%r226, %r692, 1;
	setp.ge.s32 	%p115, %r225, %r226;
	@%p115 bra 	$L__BB20_122;
	shr.u32 	%r748, %r225, 31;
	add.s32 	%r749, %r225, %r748;
	shr.s32 	%r750, %r749, 1;
	mul.lo.s32 	%r751, %r208, %r189;
	div.s32 	%r227, %r750, %r751;
	mul.lo.s32 	%r752, %r227, %r751;
	sub.s32 	%r753, %r750, %r752;
	div.s32 	%r228, %r753, %r189;
	rem.s32 	%r229, %r750, %r189;
	and.b32  	%r754, %r188, 1;
	setp.eq.b32 	%p123, %r754, 1;
	@%p123 bra 	$L__BB20_120;
	mad.lo.s32 	%r760, %r227, %r449, %r229;
	mul.lo.s32 	%r761, %r450, %r449;
	mad.lo.s32 	%r1139, %r761, %r228, %r760;
	add.s32 	%r1140, %r1139, 1;
	add.s32 	%r1141, %r1139, %r761;
	bra.uni 	$L__BB20_121;
$L__BB20_120:
	mul.lo.s32 	%r755, %r450, %r449;
	mul.lo.s32 	%r756, %r755, %r228;
	mad.lo.s32 	%r757, %r227, %r449, %r229;
	add.s32 	%r758, %r757, %r756;
	add.s32 	%r1139, %r758, 1;
	add.s32 	%r759, %r756, %r755;
	add.s32 	%r1140, %r757, %r759;
	add.s32 	%r1141, %r1140, 1;
$L__BB20_121:
	max.s32 	%r762, %r1139, %r1140;
	min.s32 	%r763, %r1139, %r1140;
	max.s32 	%r1145, %r762, %r1141;
	min.s32 	%r764, %r762, %r1141;
	max.s32 	%r1146, %r763, %r764;
	min.s32 	%r1147, %r763, %r764;
	bra.uni 	$L__BB20_136;
$L__BB20_122:
	sub.s32 	%r695, %r225, %r226;
	mul.lo.s32 	%r696, %r190, %r189;
	mul.hi.s32 	%r697, %r695, 715827883;
	shr.u32 	%r698, %r697, 31;
	add.s32 	%r699, %r697, %r698;
	div.s32 	%r242, %r699, %r696;
	mul.lo.s32 	%r700, %r242, %r696;
	sub.s32 	%r701, %r699, %r700;
	div.s32 	%r243, %r701, %r189;
	rem.s32 	%r244, %r699, %r189;
	mul.lo.s32 	%r702, %r699, 6;
	sub.s32 	%r694, %r695, %r702;
	setp.gt.s32 	%p116, %r694, 2;
	@%p116 bra 	$L__BB20_127;
	setp.eq.s32 	%p120, %r694, 0;
	@%p120 bra 	$L__BB20_131;
	setp.eq.s32 	%p121, %r694, 1;
	@%p121 bra 	$L__BB20_132;
	setp.eq.s32 	%p122, %r694, 2;
	@%p122 bra 	$L__BB20_126;
	bra.uni 	$L__BB20_135;
$L__BB20_126:
	mul.lo.s32 	%r721, %r243, %r449;
	mul.lo.s32 	%r722, %r450, %r449;
	mul.lo.s32 	%r723, %r722, %r242;
	add.s32 	%r724, %r721, %r723;
	add.s32 	%r725, %r244, %r724;
	add.s32 	%r1142, %r725, 1;
	add.s32 	%r726, %r721, %r449;
	add.s32 	%r1143, %r1142, %r449;
	add.s32 	%r727, %r723, %r722;
	add.s32 	%r728, %r727, %r244;
	add.s32 	%r1144, %r728, %r726;
	bra.uni 	$L__BB20_135;
$L__BB20_127:
	setp.eq.s32 	%p117, %r694, 3;
	@%p117 bra 	$L__BB20_133;
	setp.eq.s32 	%p118, %r694, 4;
	@%p118 bra 	$L__BB20_134;
	setp.eq.s32 	%p119, %r694, 5;
	@%p119 bra 	$L__BB20_130;
	bra.uni 	$L__BB20_135;
$L__BB20_130:
	add.s32 	%r703, %r244, 1;
	mad.lo.s32 	%r704, %r242, %r450, %r243;
	mad.lo.s32 	%r1142, %r704, %r449, %r703;
	mad.lo.s32 	%r705, %r449, %r243, %r449;
	mul.lo.s32 	%r706, %r450, %r449;
	mad.lo.s32 	%r707, %r706, %r242, %r706;
	add.s32 	%r708, %r707, %r244;
	add.s32 	%r1143, %r708, %r705;
	add.s32 	%r709, %r705, %r707;
	add.s32 	%r1144, %r709, %r703;
	bra.uni 	$L__BB20_135;
$L__BB20_131:
	mul.lo.s32 	%r736, %r243, %r449;
	mul.lo.s32 	%r737, %r450, %r242;
	mul.lo.s32 	%r738, %r737, %r449;
	add.s32 	%r739, %r736, %r738;
	add.s32 	%r1142, %r739, %r244;
	add.s32 	%r740, %r738, %r244;
	add.s32 	%r741, %r740, %r736;
	add.s32 	%r1143, %r741, 1;
	add.s32 	%r742, %r737, %r450;
	add.s32 	%r743, %r243, %r742;
	mad.lo.s32 	%r744, %r449, %r743, %r449;
	add.s32 	%r1144, %r744, %r244;
	bra.uni 	$L__BB20_135;
$L__BB20_132:
	mul.lo.s32 	%r729, %r243, %r449;
	mul.lo.s32 	%r730, %r450, %r449;
	mul.lo.s32 	%r731, %r730, %r242;
	add.s32 	%r732, %r731, %r244;
	add.s32 	%r733, %r732, %r729;
	add.s32 	%r1142, %r733, 1;
	add.s32 	%r734, %r729, %r449;
	add.s32 	%r735, %r734, %r244;
	add.s32 	%r1143, %r735, %r731;
	add.s32 	%r1144, %r1143, %r730;
	bra.uni 	$L__BB20_135;
$L__BB20_133:
	mul.lo.s32 	%r718, %r450, %r449;
	mad.lo.s32 	%r719, %r243, %r449, %r244;
	mad.lo.s32 	%r720, %r718, %r242, %r719;
	add.s32 	%r1142, %r720, 1;
	add.s32 	%r1143, %r720, %r718;
	add.s32 	%r1144, %r1143, %r449;
	bra.uni 	$L__BB20_135;
$L__BB20_134:
	mul.lo.s32 	%r710, %r243, %r449;
	add.s32 	%r711, %r244, %r710;
	mul.lo.s32 	%r712, %r450, %r449;
	mul.lo.s32 	%r713, %r712, %r242;
	add.s32 	%r714, %r711, %r713;
	add.s32 	%r1142, %r714, 1;
	add.s32 	%r715, %r713, %r712;
	add.s32 	%r1143, %r1142, %r712;
	add.s32 	%r716, %r710, %r449;
	add.s32 	%r717, %r715, %r244;
	add.s32 	%r1144, %r717, %r716;
$L__BB20_135:
	max.s32 	%r745, %r1142, %r1143;
	min.s32 	%r746, %r1142, %r1143;
	max.s32 	%r1145, %r745, %r1144;
	min.s32 	%r747, %r745, %r1144;
	max.s32 	%r1146, %r746, %r747;
	min.s32 	%r1147, %r746, %r747;
$L__BB20_136:
	mul.hi.s32 	%r802, %r2, 715827883;
	shr.u32 	%r803, %r802, 31;
	add.s32 	%r804, %r802, %r803;
	mul.lo.s32 	%r805, %r804, 6;
	sub.s32 	%r801, %r2, %r805;
	mul.lo.s32 	%r272, %r190, %r189;
	div.s32 	%r273, %r804, %r272;
	mul.lo.s32 	%r806, %r273, %r272;
	sub.s32 	%r807, %r804, %r806;
	div.s32 	%r274, %r807, %r189;
	rem.s32 	%r275, %r804, %r189;
	setp.gt.s32 	%p126, %r801, 2;
	@%p126 bra 	$L__BB20_141;
	setp.eq.s32 	%p130, %r801, 0;
	@%p130 bra 	$L__BB20_145;
	setp.eq.s32 	%p131, %r801, 1;
	@%p131 bra 	$L__BB20_146;
	setp.eq.s32 	%p132, %r801, 2;
	@%p132 bra 	$L__BB20_140;
	bra.uni 	$L__BB20_149;
$L__BB20_140:
	mul.lo.s32 	%r831, %r274, %r449;
	mul.lo.s32 	%r832, %r450, %r449;
	mul.lo.s32 	%r833, %r832, %r273;
	add.s32 	%r834, %r831, %r833;
	add.s32 	%r835, %r275, %r834;
	add.s32 	%r1148, %r835, 1;
	add.s32 	%r836, %r831, %r449;
	add.s32 	%r837, %r836, %r275;
	add.s32 	%r1149, %r837, %r833;
	add.s32 	%r1150, %r1148, %r449;
	add.s32 	%r1151, %r1149, %r832;
	bra.uni 	$L__BB20_149;
$L__BB20_141:
	setp.eq.s32 	%p127, %r801, 3;
	@%p127 bra 	$L__BB20_147;
	setp.eq.s32 	%p128, %r801, 4;
	@%p128 bra 	$L__BB20_148;
	setp.eq.s32 	%p129, %r801, 5;
	@%p129 bra 	$L__BB20_144;
	bra.uni 	$L__BB20_149;
$L__BB20_144:
	add.s32 	%r808, %r275, 1;
	mul.lo.s32 	%r809, %r274, %r449;
	add.s32 	%r810, %r808, %r809;
	mul.lo.s32 	%r811, %r450, %r449;
	mul.lo.s32 	%r812, %r811, %r273;
	add.s32 	%r1148, %r810, %r812;
	add.s32 	%r813, %r812, %r811;
	add.s32 	%r1149, %r1148, %r811;
	add.s32 	%r814, %r809, %r449;
	add.s32 	%r815, %r813, %r275;
	add.s32 	%r1150, %r815, %r814;
	add.s32 	%r816, %r814, %r813;
	add.s32 	%r1151, %r816, %r808;
	bra.uni 	$L__BB20_149;
$L__BB20_145:
	mul.lo.s32 	%r840, %r274, %r449;
	mul.lo.s32 	%r841, %r450, %r449;
	mul.lo.s32 	%r842, %r841, %r273;
	add.s32 	%r843, %r840, %r842;
	add.s32 	%r1148, %r843, %r275;
	add.s32 	%r844, %r842, %r275;
	add.s32 	%r845, %r844, %r840;
	add.s32 	%r1149, %r845, 1;
	add.s32 	%r846, %r840, %r449;
	add.s32 	%r847, %r846, %r275;
	add.s32 	%r1150, %r847, %r842;
	add.s32 	%r1151, %r1150, %r841;
	bra.uni 	$L__BB20_149;
$L__BB20_146:
	mad.lo.s32 	%r838, %r274, %r449, %r275;
	mul.lo.s32 	%r839, %r450, %r449;
	mad.lo.s32 	%r1148, %r839, %r273, %r838;
	add.s32 	%r1149, %r1148, 1;
	add.s32 	%r1150, %r1148, %r839;
	add.s32 	%r1151, %r1150, %r449;
	bra.uni 	$L__BB20_149;
$L__BB20_147:
	add.s32 	%r822, %r275, 1;
	mul.lo.s32 	%r823, %r274, %r449;
	mul.lo.s32 	%r824, %r450, %r449;
	mul.lo.s32 	%r825, %r824, %r273;
	add.s32 	%r826, %r823, %r825;
	add.s32 	%r1148, %r826, %r822;
	add.s32 	%r827, %r823, %r449;
	add.s32 	%r828, %r822, %r827;
	add.s32 	%r1149, %r828, %r825;
	add.s32 	%r829, %r825, %r824;
	add.s32 	%r830, %r829, %r275;
	add.s32 	%r1150, %r830, %r827;
	add.s32 	%r1151, %r1149, %r824;
	bra.uni 	$L__BB20_149;
$L__BB20_148:
	mul.lo.s32 	%r817, %r450, %r449;
	mul.lo.s32 	%r818, %r817, %r273;
	mad.lo.s32 	%r819, %r274, %r449, %r275;
	add.s32 	%r820, %r819, %r818;
	add.s32 	%r1148, %r820, 1;
	add.s32 	%r821, %r818, %r817;
	add.s32 	%r1149, %r819, %r821;
	add.s32 	%r1150, %r1149, 1;
	add.s32 	%r1151, %r1149, %r449;
$L__BB20_149:
	max.s32 	%r848, %r1148, %r1149;
	min.s32 	%r849, %r1148, %r1149;
	max.s32 	%r850, %r848, %r1150;
	min.s32 	%r851, %r848, %r1150;
	max.s32 	%r1152, %r850, %r1151;
	min.s32 	%r852, %r850, %r1151;
	max.s32 	%r853, %r849, %r851;
	min.s32 	%r305, %r849, %r851;
	max.s32 	%r306, %r853, %r852;
	min.s32 	%r307, %r853, %r852;
	setp.ne.s32 	%p133, %r1152, %r1145;
	setp.ne.s32 	%p134, %r1152, %r1146;
	and.pred  	%p135, %p133, %p134;
	setp.ne.s32 	%p136, %r1152, %r1147;
	and.pred  	%p137, %p136, %p135;
	@%p137 bra 	$L__BB20_152;
	setp.ne.s32 	%p138, %r306, %r1145;
	setp.ne.s32 	%p139, %r306, %r1146;
	and.pred  	%p140, %p138, %p139;
	setp.ne.s32 	%p141, %r306, %r1147;
	and.pred  	%p142, %p140, %p141;
	mov.u32 	%r1152, %r306;
	@%p142 bra 	$L__BB20_152;
	max.s32 	%r854, %r305, %r307;
	setp.eq.s32 	%p143, %r854, %r1145;
	setp.eq.s32 	%p144, %r854, %r1146;
	setp.eq.s32 	%p145, %r854, %r1147;
	min.s32 	%r855, %r305, %r307;
	selp.b32 	%r856, %r855, %r854, %p145;
	selp.b32 	%r857, %r855, %r856, %p144;
	selp.b32 	%r1152, %r855, %r857, %p143;
$L__BB20_152:
	ld.global.u64 	%rd11, [decp_data];
	mul.wide.s32 	%rd122, %r1145, 8;
	add.s64 	%rd123, %rd11, %rd122;
	ld.f64 	%fd17, [%rd123];
	mul.wide.s32 	%rd124, %r1152, 8;
	add.s64 	%rd125, %rd11, %rd124;
	ld.f64 	%fd18, [%rd125];
	setp.gt.f64 	%p147, %fd17, %fd18;
	mov.pred 	%p8, -1;
	@%p147 bra 	$L__BB20_154;
	setp.eq.f64 	%p148, %fd17, %fd18;
	setp.gt.s32 	%p149, %r1145, %r1152;
	and.pred  	%p8, %p149, %p148;
$L__BB20_154:
	mul.wide.s32 	%rd126, %r1146, 8;
	add.s64 	%rd127, %rd11, %rd126;
	ld.f64 	%fd19, [%rd127];
	setp.gt.f64 	%p151, %fd19, %fd18;
	mov.pred 	%p10, -1;
	@%p151 bra 	$L__BB20_156;
	setp.eq.f64 	%p152, %fd19, %fd18;
	setp.gt.s32 	%p153, %r1146, %r1152;
	and.pred  	%p10, %p153, %p152;
$L__BB20_156:
	mul.wide.s32 	%rd128, %r1147, 8;
	add.s64 	%rd129, %rd11, %rd128;
	ld.f64 	%fd20, [%rd129];
	setp.gt.f64 	%p155, %fd20, %fd18;
	mov.pred 	%p12, -1;
	@%p155 bra 	$L__BB20_158;
	setp.eq.f64 	%p156, %fd20, %fd18;
	setp.gt.s32 	%p157, %r1147, %r1152;
	and.pred  	%p12, %p157, %p156;
$L__BB20_158:
	ld.global.u64 	%rd12, [input_data];
	add.s64 	%rd131, %rd12, %rd122;
	ld.f64 	%fd21, [%rd131];
	add.s64 	%rd133, %rd12, %rd124;
	ld.f64 	%fd22, [%rd133];
	setp.gt.f64 	%p159, %fd21, %fd22;
	mov.pred 	%p14, -1;
	@%p159 bra 	$L__BB20_160;
	setp.eq.f64 	%p160, %fd21, %fd22;
	setp.gt.s32 	%p161, %r1145, %r1152;
	and.pred  	%p14, %p161, %p160;
$L__BB20_160:
	add.s64 	%rd135, %rd12, %rd126;
	ld.f64 	%fd23, [%rd135];
	setp.gt.f64 	%p163, %fd23, %fd22;
	mov.pred 	%p16, -1;
	@%p163 bra 	$L__BB20_162;
	setp.eq.f64 	%p164, %fd23, %fd22;
	setp.gt.s32 	%p165, %r1146, %r1152;
	and.pred  	%p16, %p165, %p164;
$L__BB20_162:
	add.s64 	%rd137, %rd12, %rd128;
	ld.f64 	%fd24, [%rd137];
	setp.gt.f64 	%p167, %fd24, %fd22;
	mov.pred 	%p18, -1;
	@%p167 bra 	$L__BB20_164;
	setp.eq.f64 	%p168, %fd24, %fd22;
	setp.gt.s32 	%p169, %r1147, %r1152;
	and.pred  	%p18, %p169, %p168;
$L__BB20_164:
	and.pred  	%p170, %p8, %p10;
	and.pred  	%p171, %p170, %p12;
	not.pred 	%p172, %p171;
	@%p172 bra 	$L__BB20_222;
	@%p14 bra 	$L__BB20_175;
	ld.global.u32 	%r310, [edit_type];
	setp.ne.s32 	%p270, %r310, 1;
	@%p270 bra 	$L__BB20_168;
	ld.global.u64 	%rd334, [delta_counter];
	mul.wide.s32 	%rd335, %r1145, 4;
	add.s64 	%rd336, %rd334, %rd335;
	ld.u32 	%r1017, [%rd336];
	neg.s32 	%r1018, %r1017;
	cvt.rn.f64.s32 	%fd268, %r1018;
	mov.f64 	%fd269, 0d4000000000000000;
	{
	.reg .b32 %temp; 
	mov.b64 	{%temp, %r1019}, %fd269;
	}
	{
	.reg .b32 %temp; 
	mov.b64 	{%temp, %r1020}, %fd268;
	}
	shr.u32 	%r1021, %r1020, 20;
	and.b32  	%r1022, %r1021, 2047;
	add.s32 	%r1023, %r1022, -1012;
	mov.b64 	%rd337, %fd268;
	shl.b64 	%rd338, %rd337, %r1023;
	setp.eq.s64 	%p271, %rd338, -9223372036854775808;
	{ // callseq 69, 0
	.param .b64 param0;
	st.param.f64 	[param0], %fd268;
	.param .b64 retval0;
	call.uni (retval0), 
	__internal_accurate_pow, 
	(
	param0
	);
	ld.param.f64 	%fd270, [retval0];
	} // callseq 69
	setp.lt.s32 	%p272, %r1019, 0;
	setp.eq.s32 	%p273, %r1017, 0;
	neg.f64 	%fd272, %fd270;
	selp.f64 	%fd273, %fd270, %fd272, %p271;
	selp.f64 	%fd274, %fd273, %fd272, %p272;
	selp.f64 	%fd275, 0dBFF0000000000000, %fd274, %p273;
	ld.global.f64 	%fd276, [bound];
	mul.f64 	%fd330, %fd276, %fd275;
	bra.uni 	$L__BB20_169;
$L__BB20_168:
	ld.global.f64 	%fd265, [bound];
	sub.f64 	%fd266, %fd21, %fd265;
	sub.f64 	%fd267, %fd266, %fd17;
	mul.f64 	%fd330, %fd267, 0d3FE0000000000000;
$L__BB20_169:
	setp.ne.s32 	%p274, %r310, 0;
	@%p274 bra 	$L__BB20_174;
	ld.global.u64 	%rd343, [d_deltaBuffer];
	mul.wide.s32 	%rd344, %r1145, 8;
	add.s64 	%rd345, %rd343, %rd344;
	ld.f64 	%fd277, [%rd345];
	setp.leu.f64 	%p275, %fd330, %fd277;
	@%p275 bra 	$L__BB20_175;
	mov.b64 	%rd13, %fd330;
$L__BB20_172:
	ld.global.u64 	%rd346, [d_deltaBuffer];
	add.s64 	%rd14, %rd346, %rd344;
	ld.f64 	%fd28, [%rd14];
	setp.leu.f64 	%p276, %fd330, %fd28;
	@%p276 bra 	$L__BB20_175;
	mov.b64 	%rd348, %fd28;
	atom.relaxed.cas.b64 	%rd349, [%rd14], %rd348, %rd13;
	mov.b64 	%fd278, %rd349;
	setp.neu.f64 	%p277, %fd28, %fd278;
	@%p277 bra 	$L__BB20_172;
	bra.uni 	$L__BB20_175;
$L__BB20_174:
	ld.global.u64 	%rd340, [d_deltaBuffer];
	mul.wide.s32 	%rd341, %r1145, 8;
	add.s64 	%rd342, %rd340, %rd341;
	st.f64 	[%rd342], %fd330;
$L__BB20_175:
	@%p16 bra 	$L__BB20_185;
	ld.global.u32 	%r311, [edit_type];
	setp.ne.s32 	%p278, %r311, 1;
	@%p278 bra 	$L__BB20_178;
	ld.global.u64 	%rd355, [delta_counter];
	mul.wide.s32 	%rd356, %r1146, 4;
	add.s64 	%rd357, %rd355, %rd356;
	ld.u32 	%r1024, [%rd357];
	neg.s32 	%r1025, %r1024;
	cvt.rn.f64.s32 	%fd284, %r1025;
	mov.f64 	%fd285, 0d4000000000000000;
	{
	.reg .b32 %temp; 
	mov.b64 	{%temp, %r1026}, %fd285;
	}
	{
	.reg .b32 %temp; 
	mov.b64 	{%temp, %r1027}, %fd284;
	}
	shr.u32 	%r1028, %r1027, 20;
	and.b32  	%r1029, %r1028, 2047;
	add.s32 	%r1030, %r1029, -1012;
	mov.b64 	%rd358, %fd284;
	shl.b64 	%rd359, %rd358, %r1030;
	setp.eq.s64 	%p279, %rd359, -9223372036854775808;
	{ // callseq 70, 0
	.param .b64 param0;
	st.param.f64 	[param0], %fd284;
	.param .b64 retval0;
	call.uni (retval0), 
	__internal_accurate_pow, 
	(
	param0
	);
	ld.param.f64 	%fd286, [retval0];
	} // callseq 70
	setp.lt.s32 	%p280, %r1026, 0;
	setp.eq.s32 	%p281, %r1024, 0;
	neg.f64 	%fd288, %fd286;
	selp.f64 	%fd289, %fd286, %fd288, %p279;
	selp.f64 	%fd290, %fd289, %fd288, %p280;
	selp.f64 	%fd291, 0dBFF0000000000000, %fd290, %p281;
	ld.global.f64 	%fd292, [bound];
	mul.f64 	%fd331, %fd292, %fd291;
	bra.uni 	$L__BB20_179;
$L__BB20_178:
	ld.global.u64 	%rd350, [input_data];
	mul.wide.s32 	%rd351, %r1146, 8;
	add.s64 	%rd352, %rd350, %rd351;
	ld.f64 	%fd279, [%rd352];
	ld.global.f64 	%fd280, [bound];
	sub.f64 	%fd281, %fd279, %fd280;
	ld.global.u64 	%rd353, [decp_data];
	add.s64 	%rd354, %rd353, %rd351;
	ld.f64 	%fd282, [%rd354];
	sub.f64 	%fd283, %fd281, %fd282;
	mul.f64 	%fd331, %fd283, 0d3FE0000000000000;
$L__BB20_179:
	setp.ne.s32 	%p282, %r311, 0;
	@%p282 bra 	$L__BB20_184;
	ld.global.u64 	%rd364, [d_deltaBuffer];
	mul.wide.s32 	%rd365, %r1146, 8;
	add.s64 	%rd366, %rd364, %rd365;
	ld.f64 	%fd293, [%rd366];
	setp.leu.f64 	%p283, %fd331, %fd293;
	@%p283 bra 	$L__BB20_185;
	mov.b64 	%rd15, %fd331;
$L__BB20_182:
	ld.global.u64 	%rd367, [d_deltaBuffer];
	add.s64 	%rd16, %rd367, %rd365;
	ld.f64 	%fd32, [%rd16];
	setp.leu.f64 	%p284, %fd331, %fd32;
	@%p284 bra 	$L__BB20_185;
	mov.b64 	%rd369, %fd32;
	atom.relaxed.cas.b64 	%rd370, [%rd16], %rd369, %rd15;
	mov.b64 	%fd294, %rd370;
	setp.neu.f64 	%p285, %fd32, %fd294;
	@%p285 bra 	$L__BB20_182;
	bra.uni 	$L__BB20_185;
$L__BB20_184:
	ld.global.u64 	%rd361, [d_deltaBuffer];
	mul.wide.s32 	%rd362, %r1146, 8;
	add.s64 	%rd363, %rd361, %rd362;
	st.f64 	[%rd363], %fd331;
$L__BB20_185:
	@%p18 bra 	$L__BB20_195;
	ld.global.u32 	%r312, [edit_type];
	setp.ne.s32 	%p286, %r312, 1;
	@%p286 bra 	$L__BB20_188;
	ld.global.u64 	%rd376, [delta_counter];
	mul.wide.s32 	%rd377, %r1147, 4;
	add.s64 	%rd378, %rd376, %rd377;
	ld.u32 	%r1031, [%rd378];
	neg.s32 	%r1032, %r1031;
	cvt.rn.f64.s32 	%fd300, %r1032;
	mov.f64 	%fd301, 0d4000000000000000;
	{
	.reg .b32 %temp; 
	mov.b64 	{%temp, %r1033}, %fd301;
	}
	{
	.reg .b32 %temp; 
	mov.b64 	{%temp, %r1034}, %fd300;
	}
	shr.u32 	%r1035, %r1034, 20;
	and.b32  	%r1036, %r1035, 2047;
	add.s32 	%r1037, %r1036, -1012;
	mov.b64 	%rd379, %fd300;
	shl.b64 	%rd380, %rd379, %r1037;
	setp.eq.s64 	%p287, %rd380, -9223372036854775808;
	{ // callseq 71, 0
	.param .b64 param0;
	st.param.f64 	[param0], %fd300;
	.param .b64 retval0;
	call.uni (retval0), 
	__internal_accurate_pow, 
	(
	param0
	);
	ld.param.f64 	%fd302, [retval0];
	} // callseq 71
	setp.lt.s32 	%p288, %r1033, 0;
	setp.eq.s32 	%p289, %r1031, 0;
	neg.f64 	%fd304, %fd302;
	selp.f64 	%fd305, %fd302, %fd304, %p287;
	selp.f64 	%fd306, %fd305, %fd304, %p288;
	selp.f64 	%fd307, 0dBFF0000000000000, %fd306, %p289;
	ld.global.f64 	%fd308, [bound];
	mul.f64 	%fd332, %fd308, %fd307;
	bra.uni 	$L__BB20_189;
$L__BB20_188:
	ld.global.u64 	%rd371, [input_data];
	mul.wide.s32 	%rd372, %r1147, 8;
	add.s64 	%rd373, %rd371, %rd372;
	ld.f64 	%fd295, [%rd373];
	ld.global.f64 	%fd296, [bound];
	sub.f64 	%fd297, %fd295, %fd296;
	ld.global.u64 	%rd374, [decp_data];
	add.s64 	%rd375, %rd374, %rd372;
	ld.f64 	%fd298, [%rd375];
	sub.f64 	%fd299, %fd297, %fd298;
	mul.f64 	%fd332, %fd299, 0d3FE0000000000000;
$L__BB20_189:
	setp.ne.s32 	%p290, %r312, 0;
	@%p290 bra 	$L__BB20_194;
	ld.global.u64 	%rd385, [d_deltaBuffer];
	mul.wide.s32 	%rd386, %r1147, 8;
	add.s64 	%rd387, %rd385, %rd386;
	ld.f64 	%fd309, [%rd387];
	setp.leu.f64 	%p291, %fd332, %fd309;
	@%p291 bra 	$L__BB20_195;
	mov.b64 	%rd17, %fd332;
$L__BB20_192:
	ld.global.u64 	%rd388, [d_deltaBuffer];
	add.s64 	%rd18, %rd388, %rd386;
	ld.f64 	%fd36, [%rd18];
	setp.leu.f64 	%p292, %fd332, %fd36;
	@%p292 bra 	$L__BB20_195;
	mov.b64 	%rd390, %fd36;
	atom.relaxed.cas.b64 	%rd391, [%rd18], %rd390, %rd17;
	mov.b64 	%fd310, %rd391;
	setp.neu.f64 	%p293, %fd36, %fd310;
	@%p293 bra 	$L__BB20_192;
	bra.uni 	$L__BB20_195;
$L__BB20_194:
	ld.global.u64 	%rd382, [d_deltaBuffer];
	mul.wide.s32 	%rd383, %r1147, 8;
	add.s64 	%rd384, %rd382, %rd383;
	st.f64 	[%rd384], %fd332;
$L__BB20_195:
	and.pred  	%p294, %p14, %p16;
	and.pred  	%p295, %p294, %p18;
	not.pred 	%p296, %p295;
	@%p296 bra 	$L__BB20_343;
	ld.global.u64 	%rd392, [paired_faces];
	mul.wide.s32 	%rd393, %r188, 4;
	add.s64 	%rd394, %rd392, %rd393;
	ld.u32 	%r313, [%rd394];
	setp.eq.s32 	%p297, %r313, -1;
	@%p297 bra 	$L__BB20_343;
	mul.hi.s32 	%r1040, %r313, 715827883;
	shr.u32 	%r1041, %r1040, 31;
	add.s32 	%r1042, %r1040, %r1041;
	mul.lo.s32 	%r1043, %r1042, 6;
	sub.s32 	%r1039, %r313, %r1043;
	div.s32 	%r314, %r1042, %r272;
	mul.lo.s32 	%r1044, %r314, %r272;
	sub.s32 	%r1045, %r1042, %r1044;
	div.s32 	%r315, %r1045, %r189;
	rem.s32 	%r316, %r1042, %r189;
	setp.gt.s32 	%p298, %r1039, 2;
	@%p298 bra 	$L__BB20_202;
	setp.eq.s32 	%p302, %r1039, 0;
	@%p302 bra 	$L__BB20_206;
	setp.eq.s32 	%p303, %r1039, 1;
	@%p303 bra 	$L__BB20_207;
	setp.eq.s32 	%p304, %r1039, 2;
	@%p304 bra 	$L__BB20_201;
	bra.uni 	$L__BB20_210;
$L__BB20_201:
	mul.lo.s32 	%r1069, %r315, %r449;
	mul.lo.s32 	%r1070, %r450, %r449;
	mul.lo.s32 	%r1071, %r1070, %r314;
	add.s32 	%r1072, %r1069, %r1071;
	add.s32 	%r1073, %r316, %r1072;
	add.s32 	%r1153, %r1073, 1;
	add.s32 	%r1074, %r1069, %r449;
	add.s32 	%r1075, %r1074, %r316;
	add.s32 	%r1154, %r1075, %r1071;
	add.s32 	%r1155, %r1153, %r449;
	add.s32 	%r1156, %r1154, %r1070;
	bra.uni 	$L__BB20_210;
$L__BB20_202:
	setp.eq.s32 	%p299, %r1039, 3;
	@%p299 bra 	$L__BB20_208;
	setp.eq.s32 	%p300, %r1039, 4;
	@%p300 bra 	$L__BB20_209;
	setp.eq.s32 	%p301, %r1039, 5;
	@%p301 bra 	$L__BB20_205;
	bra.uni 	$L__BB20_210;
$L__BB20_205:
	add.s32 	%r1046, %r316, 1;
	mul.lo.s32 	%r1047, %r315, %r449;
	add.s32 	%r1048, %r1046, %r1047;
	mul.lo.s32 	%r1049, %r450, %r449;
	mul.lo.s32 	%r1050, %r1049, %r314;
	add.s32 	%r1153, %r1048, %r1050;
	add.s32 	%r1051, %r1050, %r1049;
	add.s32 	%r1154, %r1153, %r1049;
	add.s32 	%r1052, %r1047, %r449;
	add.s32 	%r1053, %r1051, %r316;
	add.s32 	%r1155, %r1053, %r1052;
	add.s32 	%r1054, %r1052, %r1051;
	add.s32 	%r1156, %r1054, %r1046;
	bra.uni 	$L__BB20_210;
$L__BB20_206:
	mul.lo.s32 	%r1078, %r315, %r449;
	mul.lo.s32 	%r1079, %r450, %r449;
	mul.lo.s32 	%r1080, %r1079, %r314;
	add.s32 	%r1081, %r1078, %r1080;
	add.s32 	%r1153, %r1081, %r316;
	add.s32 	%r1082, %r1080, %r316;
	add.s32 	%r1083, %r1082, %r1078;
	add.s32 	%r1154, %r1083, 1;
	add.s32 	%r1084, %r1078, %r449;
	add.s32 	%r1085, %r1084, %r316;
	add.s32 	%r1155, %r1085, %r1080;
	add.s32 	%r1156, %r1155, %r1079;
	bra.uni 	$L__BB20_210;
$L__BB20_207:
	mad.lo.s32 	%r1076, %r315, %r449, %r316;
	mul.lo.s32 	%r1077, %r450, %r449;
	mad.lo.s32 	%r1153, %r1077, %r314, %r1076;
	add.s32 	%r1154, %r1153, 1;
	add.s32 	%r1155, %r1153, %r1077;
	add.s32 	%r1156, %r1155, %r449;
	bra.uni 	$L__BB20_210;
$L__BB20_208:
	add.s32 	%r1060, %r316, 1;
	mul.lo.s32 	%r1061, %r315, %r449;
	mul.lo.s32 	%r1062, %r450, %r449;
	mul.lo.s32 	%r1063, %r1062, %r314;
	add.s32 	%r1064, %r1061, %r1063;
	add.s32 	%r1153, %r1064, %r1060;
	add.s32 	%r1065, %r1061, %r449;
	add.s32 	%r1066, %r1060, %r1065;
	add.s32 	%r1154, %r1066, %r1063;
	add.s32 	%r1067, %r1063, %r1062;
	add.s32 	%r1068, %r1067, %r316;
	add.s32 	%r1155, %r1068, %r1065;
	add.s32 	%r1156, %r1154, %r1062;
	bra.uni 	$L__BB20_210;
$L__BB20_209:
	mul.lo.s32 	%r1055, %r450, %r449;
	mul.lo.s32 	%r1056, %r1055, %r314;
	mad.lo.s32 	%r1057, %r315, %r449, %r316;
	add.s32 	%r1058, %r1057, %r1056;
	add.s32 	%r1153, %r1058, 1;
	add.s32 	%r1059, %r1056, %r1055;
	add.s32 	%r1154, %r1057, %r1059;
	add.s32 	%r1155, %r1154, 1;
	add.s32 	%r1156, %r1154, %r449;
$L__BB20_210:
	max.s32 	%r1086, %r1153, %r1154;
	min.s32 	%r1087, %r1153, %r1154;
	max.s32 	%r1088, %r1086, %r1155;
	min.s32 	%r1089, %r1086, %r1155;
	max.s32 	%r1157, %r1088, %r1156;
	min.s32 	%r1090, %r1088, %r1156;
	max.s32 	%r1091, %r1087, %r1089;
	min.s32 	%r346, %r1087, %r1089;
	max.s32 	%r347, %r1091, %r1090;
	min.s32 	%r348, %r1091, %r1090;
	setp.ne.s32 	%p305, %r1157, %r1145;
	setp.ne.s32 	%p306, %r1157, %r1146;
	and.pred  	%p307, %p305, %p306;
	setp.ne.s32 	%p308, %r1157, %r1147;
	and.pred  	%p309, %p308, %p307;
	@%p309 bra 	$L__BB20_213;
	setp.ne.s32 	%p310, %r347, %r1145;
	setp.ne.s32 	%p311, %r347, %r1146;
	and.pred  	%p312, %p310, %p311;
	setp.ne.s32 	%p313, %r347, %r1147;
	and.pred  	%p314, %p312, %p313;
	mov.u32 	%r1157, %r347;
	@%p314 bra 	$L__BB20_213;
	max.s32 	%r1092, %r346, %r348;
	setp.eq.s32 	%p315, %r1092, %r1145;
	setp.eq.s32 	%p316, %r1092, %r1146;
	setp.eq.s32 	%p317, %r1092, %r1147;
	min.s32 	%r1093, %r346, %r348;
	selp.b32 	%r1094, %r1093, %r1092, %p317;
	selp.b32 	%r1095, %r1093, %r1094, %p316;
	selp.b32 	%r1157, %r1093, %r1095, %p315;
$L__BB20_213:
	ld.global.u32 	%r351, [edit_type];
	setp.ne.s32 	%p318, %r351, 1;
	@%p318 bra 	$L__BB20_215;
	ld.global.u64 	%rd400, [delta_counter];
	mul.wide.s32 	%rd401, %r1157, 4;
	add.s64 	%rd402, %rd400, %rd401;
	ld.u32 	%r1096, [%rd402];
	neg.s32 	%r1097, %r1096;
	cvt.rn.f64.s32 	%fd316, %r1097;
	mov.f64 	%fd317, 0d4000000000000000;
	{
	.reg .b32 %temp; 
	mov.b64 	{%temp, %r1098}, %fd317;
	}
	{
	.reg .b32 %temp; 
	mov.b64 	{%temp, %r1099}, %fd316;
	}
	shr.u32 	%r1100, %r1099, 20;
	and.b32  	%r1101, %r1100, 2047;
	add.s32 	%r1102, %r1101, -1012;
	mov.b64 	%rd403, %fd316;
	shl.b64 	%rd404, %rd403, %r1102;
	setp.eq.s64 	%p319, %rd404, -9223372036854775808;
	{ // callseq 72, 0
	.param .b64 param0;
	st.param.f64 	[param0], %fd316;
	.param .b64 retval0;
	call.uni (retval0), 
	__internal_accurate_pow, 
	(
	param0
	);
	ld.param.f64 	%fd318, [retval0];
	} // callseq 72
	setp.lt.s32 	%p320, %r1098, 0;
	setp.eq.s32 	%p321, %r1096, 0;
	neg.f64 	%fd320, %fd318;
	selp.f64 	%fd321, %fd318, %fd320, %p319;
	selp.f64 	%fd322, %fd321, %fd320, %p320;
	selp.f64 	%fd323, 0dBFF0000000000000, %fd322, %p321;
	ld.global.f64 	%fd324, [bound];
	mul.f64 	%fd333, %fd324, %fd323;
	bra.uni 	$L__BB20_216;
$L__BB20_215:
	ld.global.u64 	%rd395, [input_data];
	mul.wide.s32 	%rd396, %r1157, 8;
	add.s64 	%rd397, %rd395, %rd396;
	ld.f64 	%fd311, [%rd397];
	ld.global.f64 	%fd312, [bound];
	sub.f64 	%fd313, %fd311, %fd312;
	ld.global.u64 	%rd398, [decp_data];
	add.s64 	%rd399, %rd398, %rd396;
	ld.f64 	%fd314, [%rd399];
	sub.f64 	%fd315, %fd313, %fd314;
	mul.f64 	%fd333, %fd315, 0d3FE0000000000000;
$L__BB20_216:
	setp.ne.s32 	%p322, %r351, 0;
	@%p322 bra 	$L__BB20_221;
	ld.global.u64 	%rd409, [d_deltaBuffer];
	mul.wide.s32 	%rd410, %r1157, 8;
	add.s64 	%rd411, %rd409, %rd410;
	ld.f64 	%fd325, [%rd411];
	setp.leu.f64 	%p323, %fd333, %fd325;
	@%p323 bra 	$L__BB20_343;
	mov.b64 	%rd19, %fd333;
$L__BB20_219:
	ld.global.u64 	%rd412, [d_deltaBuffer];
	add.s64 	%rd20, %rd412, %rd410;
	ld.f64 	%fd40, [%rd20];
	setp.leu.f64 	%p324, %fd333, %fd40;
	@%p324 bra 	$L__BB20_343;
	mov.b64 	%rd414, %fd40;
	atom.relaxed.cas.b64 	%rd415, [%rd20], %rd414, %rd19;
	mov.b64 	%fd326, %rd415;
	setp.neu.f64 	%p325, %fd40, %fd326;
	@%p325 bra 	$L__BB20_219;
	bra.uni 	$L__BB20_343;
$L__BB20_221:
	ld.global.u64 	%rd406, [d_deltaBuffer];
	mul.wide.s32 	%rd407, %r1157, 8;
	add.s64 	%rd408, %rd406, %rd407;
	st.f64 	[%rd408], %fd333;
	bra.uni 	$L__BB20_343;
$L__BB20_222:
	ld.global.u64 	%rd138, [paired_faces];
	mul.wide.s32 	%rd139, %r188, 4;
	add.s64 	%rd140, %rd138, %rd139;
	ld.u32 	%r352, [%rd140];
	setp.eq.s32 	%p173, %r352, -1;
	@%p173 bra 	$L__BB20_313;
	setp.lt.s32 	%p174, %r352, 0;
	ld.global.u32 	%r858, [num_Edges];
	setp.ge.s32 	%p175, %r352, %r858;
	or.pred  	%p176, %p174, %p175;
	@%p176 bra 	$L__BB20_264;
	ld.global.u64 	%rd141, [paired_edges];
	mul.wide.u32 	%rd142, %r352, 4;
	add.s64 	%rd143, %rd141, %rd142;
	ld.u32 	%r860, [%rd143];
	setp.ne.s32 	%p177, %r860, %r188;
	@%p177 bra 	$L__BB20_264;
	mul.lo.s32 	%r353, %r450, %r189;
	mul.lo.s32 	%r354, %r353, %r451;
	mul.lo.s32 	%r355, %r190, %r449;
	mul.lo.s32 	%r356, %r355, %r451;
	mul.lo.s32 	%r357, %r450, %r449;
	add.s32 	%r358, %r451, -1;
	mul.lo.s32 	%r359, %r272, %r451;
	setp.lt.s32 	%p217, %r352, %r354;
	mov.b32 	%r1158, 0;
	mov.u32 	%r1159, %r1158;
	@%p217 bra 	$L__BB20_232;
	add.s32 	%r360, %r356, %r354;
	setp.lt.s32 	%p218, %r352, %r360;
	mov.b32 	%r1158, 1;
	mov.u32 	%r1159, %r354;
	@%p218 bra 	$L__BB20_232;
	mad.lo.s32 	%r361, %r358, %r357, %r360;
	setp.lt.s32 	%p219, %r352, %r361;
	mov.b32 	%r1158, 2;
	mov.u32 	%r1159, %r360;
	@%p219 bra 	$L__BB20_232;
	add.s32 	%r362, %r359, %r361;
	setp.lt.s32 	%p220, %r352, %r362;
	mov.b32 	%r1158, 3;
	mov.u32 	%r1159, %r361;
	@%p220 bra 	$L__BB20_232;
	sub.s32 	%r946, %r356, %r355;
	add.s32 	%r363, %r946, %r362;
	setp.lt.s32 	%p221, %r352, %r363;
	mov.b32 	%r1158, 4;
	mov.u32 	%r1159, %r362;
	@%p221 bra 	$L__BB20_232;
	sub.s32 	%r948, %r354, %r353;
	add.s32 	%r364, %r948, %r363;
	setp.lt.s32 	%p222, %r352, %r364;
	mov.b32 	%r1158, 5;
	mov.u32 	%r1159, %r363;
	@%p222 bra 	$L__BB20_232;
	sub.s32 	%r950, %r359, %r272;
	add.s32 	%r951, %r950, %r364;
	setp.ge.s32 	%p223, %r352, %r951;
	mov.b64 	%rd416, -1;
	mov.b32 	%r1158, 6;
	mov.u32 	%r1159, %r364;
	mov.u64 	%rd417, %rd416;
	@%p223 bra 	$L__BB20_246;
$L__BB20_232:
	sub.s32 	%r367, %r352, %r1159;
	setp.gt.s32 	%p224, %r1158, 2;
	@%p224 bra 	$L__BB20_236;
	setp.eq.s32 	%p228, %r1158, 0;
	@%p228 bra 	$L__BB20_239;
	setp.eq.s32 	%p229, %r1158, 1;
	@%p229 bra 	$L__BB20_235;
	bra.uni 	$L__BB20_240;
$L__BB20_235:
	div.s32 	%r1162, %r367, %r355;
	mul.lo.s32 	%r965, %r1162, %r355;
	sub.s32 	%r966, %r367, %r965;
	div.s32 	%r1160, %r966, %r190;
	rem.s32 	%r1161, %r367, %r190;
	add.s32 	%r1164, %r1161, 1;
	mov.u32 	%r1163, %r1160;
	mov.u32 	%r1165, %r1162;
	bra.uni 	$L__BB20_245;
$L__BB20_236:
	setp.gt.s32 	%p225, %r1158, 4;
	@%p225 bra 	$L__BB20_243;
	setp.eq.s32 	%p227, %r1158, 3;
	@%p227 bra 	$L__BB20_238;
	bra.uni 	$L__BB20_241;
$L__BB20_238:
	div.s32 	%r1162, %r367, %r272;
	mul.lo.s32 	%r960, %r1162, %r272;
	sub.s32 	%r961, %r367, %r960;
	div.s32 	%r1161, %r961, %r189;
	rem.s32 	%r1163, %r367, %r189;
	add.s32 	%r1160, %r1163, 1;
	add.s32 	%r1164, %r1161, 1;
	mov.u32 	%r1165, %r1162;
	bra.uni 	$L__BB20_245;
$L__BB20_239:
	div.s32 	%r1162, %r367, %r353;
	mul.lo.s32 	%r967, %r1162, %r353;
	sub.s32 	%r968, %r367, %r967;
	div.s32 	%r1161, %r968, %r189;
	rem.s32 	%r1160, %r367, %r189;
	add.s32 	%r1163, %r1160, 1;
	mov.u32 	%r1164, %r1161;
	mov.u32 	%r1165, %r1162;
	bra.uni 	$L__BB20_245;
$L__BB20_240:
	mul.lo.s32 	%r962, %r358, %r449;
	div.s32 	%r1161, %r367, %r962;
	mul.lo.s32 	%r963, %r1161, %r962;
	sub.s32 	%r964, %r367, %r963;
	div.s32 	%r1160, %r964, %r358;
	rem.s32 	%r1162, %r367, %r358;
	add.s32 	%r1165, %r1162, 1;
	mov.u32 	%r1163, %r1160;
	mov.u32 	%r1164, %r1161;
	bra.uni 	$L__BB20_245;
$L__BB20_241:
	mul.lo.s32 	%r957, %r358, %r190;
	div.s32 	%r1160, %r367, %r957;
	mul.lo.s32 	%r958, %r1160, %r957;
	sub.s32 	%r959, %r367, %r958;
	div.s32 	%r1161, %r959, %r358;
	rem.s32 	%r1162, %r367, %r358;
	add.s32 	%r1164, %r1161, 1;
	add.s32 	%r1165, %r1162, 1;
	mov.u32 	%r1163, %r1160;
	bra.uni 	$L__BB20_245;
$L__BB20_242:
	mul.lo.s32 	%r954, %r358, %r189;
	div.s32 	%r1161, %r367, %r954;
	mul.lo.s32 	%r955, %r1161, %r954;
	sub.s32 	%r956, %r367, %r955;
	div.s32 	%r1162, %r956, %r189;
	rem.s32 	%r1163, %r367, %r189;
	add.s32 	%r1160, %r1163, 1;
	add.s32 	%r1165, %r1162, 1;
	mov.u32 	%r1164, %r1161;
	bra.uni 	$L__BB20_245;
$L__BB20_243:
	setp.eq.s32 	%p226, %r1158, 5;
	@%p226 bra 	$L__BB20_242;
	div.s32 	%r1162, %r367, %r272;
	mul.lo.s32 	%r952, %r1162, %r272;
	sub.s32 	%r953, %r367, %r952;
	div.s32 	%r1161, %r953, %r189;
	rem.s32 	%r1163, %r367, %r189;
	add.s32 	%r1160, %r1163, 1;
	add.s32 	%r1164, %r1161, 1;
	add.s32 	%r1165, %r1162, 1;
$L__BB20_245:
	mad.lo.s32 	%r969, %r1161, %r449, %r1160;
	mad.lo.s32 	%r970, %r1162, %r357, %r969;
	mad.lo.s32 	%r971, %r1164, %r449, %r1163;
	mad.lo.s32 	%r972, %r1165, %r357, %r971;
	max.s32 	%r973, %r970, %r972;
	min.s32 	%r974, %r970, %r972;
	cvt.s64.s32 	%rd416, %r973;
	cvt.s64.s32 	%rd417, %r974;
$L__BB20_246:
	ld.global.u32 	%r407, [edit_type];
	setp.ne.s32 	%p230, %r407, 1;
	mov.f64 	%fd186, 0d4000000000000000;
	{
	.reg .b32 %temp; 
	mov.b64 	{%temp, %r408}, %fd186;
	}
	@%p230 bra 	$L__BB20_248;
	setp.lt.s32 	%p231, %r408, 0;
	ld.global.u64 	%rd230, [delta_counter];
	shl.b64 	%rd231, %rd416, 2;
	add.s64 	%rd232, %rd230, %rd231;
	ld.u32 	%r975, [%rd232];
	neg.s32 	%r976, %r975;
	cvt.rn.f64.s32 	%fd192, %r976;
	{
	.reg .b32 %temp; 
	mov.b64 	{%temp, %r977}, %fd192;
	}
	shr.u32 	%r978, %r977, 20;
	and.b32  	%r979, %r978, 2047;
	add.s32 	%r980, %r979, -1012;
	mov.b64 	%rd233, %fd192;
	shl.b64 	%rd234, %rd233, %r980;
	setp.eq.s64 	%p232, %rd234, -9223372036854775808;
	{ // callseq 63, 0
	.param .b64 param0;
	st.param.f64 	[param0], %fd192;
	.param .b64 retval0;
	call.uni (retval0), 
	__internal_accurate_pow, 
	(
	param0
	);
	ld.param.f64 	%fd193, [retval0];
	} // callseq 63
	setp.eq.s32 	%p233, %r975, 0;
	neg.f64 	%fd195, %fd193;
	selp.f64 	%fd196, %fd193, %fd195, %p232;
	selp.f64 	%fd197, %fd196, %fd195, %p231;
	selp.f64 	%fd198, 0dBFF0000000000000, %fd197, %p233;
	ld.global.f64 	%fd199, [bound];
	mul.f64 	%fd334, %fd199, %fd198;
	bra.uni 	$L__BB20_249;
$L__BB20_248:
	shl.b64 	%rd227, %rd416, 3;
	add.s64 	%rd228, %rd12, %rd227;
	ld.f64 	%fd187, [%rd228];
	ld.global.f64 	%fd188, [bound];
	sub.f64 	%fd189, %fd187, %fd188;
	add.s64 	%rd229, %rd11, %rd227;
	ld.f64 	%fd190, [%rd229];
	sub.f64 	%fd191, %fd189, %fd190;
	mul.f64 	%fd334, %fd191, 0d3FE0000000000000;
$L__BB20_249:
	setp.ne.s32 	%p234, %r407, 0;
	@%p234 bra 	$L__BB20_254;
	ld.global.u64 	%rd239, [d_deltaBuffer];
	shl.b64 	%rd240, %rd416, 3;
	add.s64 	%rd241, %rd239, %rd240;
	ld.f64 	%fd200, [%rd241];
	setp.leu.f64 	%p235, %fd334, %fd200;
	@%p235 bra 	$L__BB20_255;
	mov.b64 	%rd25, %fd334;
$L__BB20_252:
	ld.global.u64 	%rd242, [d_deltaBuffer];
	add.s64 	%rd26, %rd242, %rd240;
	ld.f64 	%fd44, [%rd26];
	setp.leu.f64 	%p236, %fd334, %fd44;
	@%p236 bra 	$L__BB20_255;
	mov.b64 	%rd244, %fd44;
	atom.relaxed.cas.b64 	%rd245, [%rd26], %rd244, %rd25;
	mov.b64 	%fd201, %rd245;
	setp.neu.f64 	%p237, %fd44, %fd201;
	@%p237 bra 	$L__BB20_252;
	bra.uni 	$L__BB20_255;
$L__BB20_254:
	ld.global.u64 	%rd236, [d_deltaBuffer];
	shl.b64 	%rd237, %rd416, 3;
	add.s64 	%rd238, %rd236, %rd237;
	st.f64 	[%rd238], %fd334;
$L__BB20_255:
	setp.eq.s32 	%p238, %r407, 1;
	@%p238 bra 	$L__BB20_257;
	ld.global.u64 	%rd246, [input_data];
	shl.b64 	%rd247, %rd417, 3;
	add.s64 	%rd248, %rd246, %rd247;
	ld.f64 	%fd202, [%rd248];
	ld.global.f64 	%fd203, [bound];
	sub.f64 	%fd204, %fd202, %fd203;
	ld.global.u64 	%rd249, [decp_data];
	add.s64 	%rd250, %rd249, %rd247;
	ld.f64 	%fd205, [%rd250];
	sub.f64 	%fd206, %fd204, %fd205;
	mul.f64 	%fd335, %fd206, 0d3FE0000000000000;
	bra.uni 	$L__BB20_258;
$L__BB20_257:
	setp.lt.s32 	%p239, %r408, 0;
	ld.global.u64 	%rd251, [delta_counter];
	shl.b64 	%rd252, %rd417, 2;
	add.s64 	%rd253, %rd251, %rd252;
	ld.u32 	%r981, [%rd253];
	neg.s32 	%r982, %r981;
	cvt.rn.f64.s32 	%fd207, %r982;
	{
	.reg .b32 %temp; 
	mov.b64 	{%temp, %r983}, %fd207;
	}
	shr.u32 	%r984, %r983, 20;
	and.b32  	%r985, %r984, 2047;
	add.s32 	%r986, %r985, -1012;
	mov.b64 	%rd254, %fd207;
	shl.b64 	%rd255, %rd254, %r986;
	setp.eq.s64 	%p240, %rd255, -9223372036854775808;
	{ // callseq 64, 0
	.param .b64 param0;
	st.param.f64 	[param0], %fd207;
	.param .b64 retval0;
	call.uni (retval0), 
	__internal_accurate_pow, 
	(
	param0
	);
	ld.param.f64 	%fd208, [retval0];
	} // callseq 64
	setp.eq.s32 	%p241, %r981, 0;
	neg.f64 	%fd210, %fd208;
	selp.f64 	%fd211, %fd208, %fd210, %p240;
	selp.f64 	%fd212, %fd211, %fd210, %p239;
	selp.f64 	%fd213, 0dBFF0000000000000, %fd212, %p241;
	ld.global.f64 	%fd214, [bound];
	mul.f64 	%fd335, %fd214, %fd213;
$L__BB20_258:
	setp.eq.s32 	%p242, %r407, 0;
	@%p242 bra 	$L__BB20_260;
	ld.global.u64 	%rd257, [d_deltaBuffer];
	shl.b64 	%rd258, %rd417, 3;
	add.s64 	%rd259, %rd257, %rd258;
	st.f64 	[%rd259], %fd335;
	bra.uni 	$L__BB20_343;
$L__BB20_260:
	ld.global.u64 	%rd260, [d_deltaBuffer];
	shl.b64 	%rd261, %rd417, 3;
	add.s64 	%rd262, %rd260, %rd261;
	ld.f64 	%fd215, [%rd262];
	setp.leu.f64 	%p243, %fd335, %fd215;
	@%p243 bra 	$L__BB20_343;
	mov.b64 	%rd27, %fd335;
$L__BB20_262:
	ld.global.u64 	%rd263, [d_deltaBuffer];
	add.s64 	%rd28, %rd263, %rd261;
	ld.f64 	%fd48, [%rd28];
	setp.leu.f64 	%p244, %fd335, %fd48;
	@%p244 bra 	$L__BB20_343;
	mov.b64 	%rd265, %fd48;
	atom.relaxed.cas.b64 	%rd266, [%rd28], %rd265, %rd27;
	mov.b64 	%fd216, %rd266;
	setp.neu.f64 	%p245, %fd48, %fd216;
	@%p245 bra 	$L__BB20_262;
	bra.uni 	$L__BB20_343;
$L__BB20_264:
	mul.hi.s32 	%r863, %r352, 715827883;
	shr.u32 	%r864, %r863, 31;
	add.s32 	%r865, %r863, %r864;
	mul.lo.s32 	%r866, %r865, 6;
	sub.s32 	%r862, %r352, %r866;
	div.s32 	%r409, %r865, %r272;
	mul.lo.s32 	%r867, %r409, %r272;
	sub.s32 	%r868, %r865, %r867;
	div.s32 	%r410, %r868, %r189;
	rem.s32 	%r411, %r865, %r189;
	setp.gt.s32 	%p178, %r862, 2;
	@%p178 bra 	$L__BB20_269;
	setp.eq.s32 	%p182, %r862, 0;
	@%p182 bra 	$L__BB20_273;
	setp.eq.s32 	%p183, %r862, 1;
	@%p183 bra 	$L__BB20_274;
	setp.eq.s32 	%p184, %r862, 2;
	@%p184 bra 	$L__BB20_268;
	bra.uni 	$L__BB20_277;
$L__BB20_268:
	mul.lo.s32 	%r892, %r410, %r449;
	mul.lo.s32 	%r893, %r450, %r449;
	mul.lo.s32 	%r894, %r893, %r409;
	add.s32 	%r895, %r892, %r894;
	add.s32 	%r896, %r411, %r895;
	add.s32 	%r1166, %r896, 1;
	add.s32 	%r897, %r892, %r449;
	add.s32 	%r898, %r897, %r411;
	add.s32 	%r1167, %r898, %r894;
	add.s32 	%r1168, %r1166, %r449;
	add.s32 	%r1169, %r1167, %r893;
	bra.uni 	$L__BB20_277;
$L__BB20_269:
	setp.eq.s32 	%p179, %r862, 3;
	@%p179 bra 	$L__BB20_275;
	setp.eq.s32 	%p180, %r862, 4;
	@%p180 bra 	$L__BB20_276;
	setp.eq.s32 	%p181, %r862, 5;
	@%p181 bra 	$L__BB20_272;
	bra.uni 	$L__BB20_277;
$L__BB20_272:
	add.s32 	%r869, %r411, 1;
	mul.lo.s32 	%r870, %r410, %r449;
	add.s32 	%r871, %r869, %r870;
	mul.lo.s32 	%r872, %r450, %r449;
	mul.lo.s32 	%r873, %r872, %r409;
	add.s32 	%r1166, %r871, %r873;
	add.s32 	%r874, %r873, %r872;
	add.s32 	%r1167, %r1166, %r872;
	add.s32 	%r875, %r870, %r449;
	add.s32 	%r876, %r874, %r411;
	add.s32 	%r1168, %r876, %r875;
	add.s32 	%r877, %r875, %r874;
	add.s32 	%r1169, %r877, %r869;
	bra.uni 	$L__BB20_277;
$L__BB20_273:
	mul.lo.s32 	%r901, %r410, %r449;
	mul.lo.s32 	%r902, %r450, %r449;
	mul.lo.s32 	%r903, %r902, %r409;
	add.s32 	%r904, %r901, %r903;
	add.s32 	%r1166, %r904, %r411;
	add.s32 	%r905, %r903, %r411;
	add.s32 	%r906, %r905, %r901;
	add.s32 	%r1167, %r906, 1;
	add.s32 	%r907, %r901, %r449;
	add.s32 	%r908, %r907, %r411;
	add.s32 	%r1168, %r908, %r903;
	add.s32 	%r1169, %r1168, %r902;
	bra.uni 	$L__BB20_277;
$L__BB20_274:
	mad.lo.s32 	%r899, %r410, %r449, %r411;
	mul.lo.s32 	%r900, %r450, %r449;
	mad.lo.s32 	%r1166, %r900, %r409, %r899;
	add.s32 	%r1167, %r1166, 1;
	add.s32 	%r1168, %r1166, %r900;
	add.s32 	%r1169, %r1168, %r449;
	bra.uni 	$L__BB20_277;
$L__BB20_275:
	add.s32 	%r883, %r411, 1;
	mul.lo.s32 	%r884, %r410, %r449;
	mul.lo.s32 	%r885, %r450, %r449;
	mul.lo.s32 	%r886, %r885, %r409;
	add.s32 	%r887, %r884, %r886;
	add.s32 	%r1166, %r887, %r883;
	add.s32 	%r888, %r884, %r449;
	add.s32 	%r889, %r883, %r888;
	add.s32 	%r1167, %r889, %r886;
	add.s32 	%r890, %r886, %r885;
	add.s32 	%r891, %r890, %r411;
	add.s32 	%r1168, %r891, %r888;
	add.s32 	%r1169, %r1167, %r885;
	bra.uni 	$L__BB20_277;
$L__BB20_276:
	mul.lo.s32 	%r878, %r450, %r449;
	mul.lo.s32 	%r879, %r878, %r409;
	mad.lo.s32 	%r880, %r410, %r449, %r411;
	add.s32 	%r881, %r880, %r879;
	add.s32 	%r1166, %r881, 1;
	add.s32 	%r882, %r879, %r878;
	add.s32 	%r1167, %r880, %r882;
	add.s32 	%r1168, %r1167, 1;
	add.s32 	%r1169, %r1167, %r449;
$L__BB20_277:
	max.s32 	%r909, %r1166, %r1167;
	min.s32 	%r910, %r1166, %r1167;
	max.s32 	%r911, %r909, %r1168;
	min.s32 	%r912, %r909, %r1168;
	max.s32 	%r440, %r911, %r1169;
	min.s32 	%r913, %r911, %r1169;
	max.s32 	%r914, %r910, %r912;
	min.s32 	%r915, %r910, %r912;
	max.s32 	%r441, %r914, %r913;
	min.s32 	%r916, %r914, %r913;
	max.s32 	%r442, %r915, %r916;
	min.s32 	%r443, %r915, %r916;
	ld.global.u32 	%r444, [edit_type];
	setp.ne.s32 	%p185, %r444, 1;
	mov.f64 	%fd125, 0d4000000000000000;
	{
	.reg .b32 %temp; 
	mov.b64 	{%temp, %r445}, %fd125;
	}
	@%p185 bra 	$L__BB20_279;
	setp.lt.s32 	%p186, %r445, 0;
	ld.global.u64 	%rd147, [delta_counter];
	mul.wide.s32 	%rd148, %r440, 4;
	add.s64 	%rd149, %rd147, %rd148;
	ld.u32 	%r917, [%rd149];
	neg.s32 	%r918, %r917;
	cvt.rn.f64.s32 	%fd131, %r918;
	{
	.reg .b32 %temp; 
	mov.b64 	{%temp, %r919}, %fd131;
	}
	shr.u32 	%r920, %r919, 20;
	and.b32  	%r921, %r920, 2047;
	add.s32 	%r922, %r921, -1012;
	mov.b64 	%rd150, %fd131;
	shl.b64 	%rd151, %rd150, %r922;
	setp.eq.s64 	%p187, %rd151, -9223372036854775808;
	{ // callseq 59, 0
	.param .b64 param0;
	st.param.f64 	[param0], %fd131;
	.param .b64 retval0;
	call.uni (retval0), 
	__internal_accurate_pow, 
	(
	param0
	);
	ld.param.f64 	%fd132, [retval0];
	} // callseq 59
	setp.eq.s32 	%p188, %r917, 0;
	neg.f64 	%fd134, %fd132;
	selp.f64 	%fd135, %fd132, %fd134, %p187;
	selp.f64 	%fd136, %fd135, %fd134, %p186;
	selp.f64 	%fd137, 0dBFF0000000000000, %fd136, %p188;
	ld.global.f64 	%fd138, [bound];
	mul.f64 	%fd336, %fd138, %fd137;
	bra.uni 	$L__BB20_280;
$L__BB20_279:
	mul.wide.s32 	%rd144, %r440, 8;
	add.s64 	%rd145, %rd12, %rd144;
	ld.f64 	%fd126, [%rd145];
	ld.global.f64 	%fd127, [bound];
	sub.f64 	%fd128, %fd126, %fd127;
	add.s64 	%rd146, %rd11, %rd144;
	ld.f64 	%fd129, [%rd146];
	sub.f64 	%fd130, %fd128, %fd129;
	mul.f64 	%fd336, %fd130, 0d3FE0000000000000;
$L__BB20_280:
	setp.ne.s32 	%p189, %r444, 0;
	@%p189 bra 	$L__BB20_285;
	ld.global.u64 	%rd156, [d_deltaBuffer];
	mul.wide.s32 	%rd157, %r440, 8;
	add.s64 	%rd158, %rd156, %rd157;
	ld.f64 	%fd139, [%rd158];
	setp.leu.f64 	%p190, %fd336, %fd139;
	@%p190 bra 	$L__BB20_286;
	mov.b64 	%rd29, %fd336;
$L__BB20_283:
	ld.global.u64 	%rd159, [d_deltaBuffer];
	add.s64 	%rd30, %rd159, %rd157;
	ld.f64 	%fd52, [%rd30];
	setp.leu.f64 	%p191, %fd336, %fd52;
	@%p191 bra 	$L__BB20_286;
	mov.b64 	%rd161, %fd52;
	atom.relaxed.cas.b64 	%rd162, [%rd30], %rd161, %rd29;
	mov.b64 	%fd140, %rd162;
	setp.neu.f64 	%p192, %fd52, %fd140;
	@%p192 bra 	$L__BB20_283;
	bra.uni 	$L__BB20_286;
$L__BB20_285:
	ld.global.u64 	%rd153, [d_deltaBuffer];
	mul.wide.s32 	%rd154, %r440, 8;
	add.s64 	%rd155, %rd153, %rd154;
	st.f64 	[%rd155], %fd336;
$L__BB20_286:
	setp.eq.s32 	%p193, %r444, 1;
	@%p193 bra 	$L__BB20_288;
	ld.global.u64 	%rd163, [input_data];
	mul.wide.s32 	%rd164, %r441, 8;
	add.s64 	%rd165, %rd163, %rd164;
	ld.f64 	%fd141, [%rd165];
	ld.global.f64 	%fd142, [bound];
	sub.f64 	%fd143, %fd141, %fd142;
	ld.global.u64 	%rd166, [decp_data];
	add.s64 	%rd167, %rd166, %rd164;
	ld.f64 	%fd144, [%rd167];
	sub.f64 	%fd145, %fd143, %fd144;
	mul.f64 	%fd337, %fd145, 0d3FE0000000000000;
	bra.uni 	$L__BB20_289;
$L__BB20_288:
	setp.lt.s32 	%p194, %r445, 0;
	ld.global.u64 	%rd168, [delta_counter];
	mul.wide.s32 	%rd169, %r441, 4;
	add.s64 	%rd170, %rd168, %rd169;
	ld.u32 	%r923, [%rd170];
	neg.s32 	%r924, %r923;
	cvt.rn.f64.s32 	%fd146, %r924;
	{
	.reg .b32 %temp; 
	mov.b64 	{%temp, %r925}, %fd146;
	}
	shr.u32 	%r926, %r925, 20;
	and.b32  	%r927, %r926, 2047;
	add.s32 	%r928, %r927, -1012;
	mov.b64 	%rd171, %fd146;
	shl.b64 	%rd172, %rd171, %r928;
	setp.eq.s64 	%p195, %rd172, -9223372036854775808;
	{ // callseq 60, 0
	.param .b64 param0;
	st.param.f64 	[param0], %fd146;
	.param .b64 retval0;
	call.uni (retval0), 
	__internal_accurate_pow, 
	(
	param0
	);
	ld.param.f64 	%fd147, [retval0];
	} // callseq 60
	setp.eq.s32 	%p196, %r923, 0;
	neg.f64 	%fd149, %fd147;
	selp.f64 	%fd150, %fd147, %fd149, %p195;
	selp.f64 	%fd151, %fd150, %fd149, %p194;
	selp.f64 	%fd152, 0dBFF0000000000000, %fd151, %p196;
	ld.global.f64 	%fd153, [bound];
	mul.f64 	%fd337, %fd153, %fd152;
$L__BB20_289:
	setp.eq.s32 	%p197, %r444, 0;
	@%p197 bra 	$L__BB20_291;
	ld.global.u64 	%rd174, [d_deltaBuffer];
	mul.wide.s32 	%rd175, %r441, 8;
	add.s64 	%rd176, %rd174, %rd175;
	st.f64 	[%rd176], %fd337;
	bra.uni 	$L__BB20_295;
$L__BB20_291:
	ld.global.u64 	%rd177, [d_deltaBuffer];
	mul.wide.s32 	%rd178, %r441, 8;
	add.s64 	%rd179, %rd177, %rd178;
	ld.f64 	%fd154, [%rd179];
	setp.leu.f64 	%p198, %fd337, %fd154;
	@%p198 bra 	$L__BB20_295;
	mov.b64 	%rd31, %fd337;
$L__BB20_293:
	ld.global.u64 	%rd180, [d_deltaBuffer];
	add.s64 	%rd32, %rd180, %rd178;
	ld.f64 	%fd56, [%rd32];
	setp.leu.f64 	%p199, %fd337, %fd56;
	@%p199 bra 	$L__BB20_295;
	mov.b64 	%rd182, %fd56;
	atom.relaxed.cas.b64 	%rd183, [%rd32], %rd182, %rd31;
	mov.b64 	%fd155, %rd183;
	setp.neu.f64 	%p200, %fd56, %fd155;
	@%p200 bra 	$L__BB20_293;
$L__BB20_295:
	setp.eq.s32 	%p201, %r444, 1;
	@%p201 bra 	$L__BB20_297;
	ld.global.u64 	%rd184, [input_data];
	mul.wide.s32 	%rd185, %r442, 8;
	add.s64 	%rd186, %rd184, %rd185;
	ld.f64 	%fd156, [%rd186];
	ld.global.f64 	%fd157, [bound];
	sub.f64 	%fd158, %fd156, %fd157;
	ld.global.u64 	%rd187, [decp_data];
	add.s64 	%rd188, %rd187, %rd185;
	ld.f64 	%fd159, [%rd188];
	sub.f64 	%fd160, %fd158, %fd159;
	mul.f64 	%fd338, %fd160, 0d3FE0000000000000;
	bra.uni 	$L__BB20_298;
$L__BB20_297:
	setp.lt.s32 	%p202, %r445, 0;
	ld.global.u64 	%rd189, [delta_counter];
	mul.wide.s32 	%rd190, %r442, 4;
	add.s64 	%rd191, %rd189, %rd190;
	ld.u32 	%r929, [%rd191];
	neg.s32 	%r930, %r929;
	cvt.rn.f64.s32 	%fd161, %r930;
	{
	.reg .b32 %temp; 
	mov.b64 	{%temp, %r931}, %fd161;
	}
	shr.u32 	%r932, %r931, 20;
	and.b32  	%r933, %r932, 2047;
	add.s32 	%r934, %r933, -1012;
	mov.b64 	%rd192, %fd161;
	shl.b64 	%rd193, %rd192, %r934;
	setp.eq.s64 	%p203, %rd193, -9223372036854775808;
	{ // callseq 61, 0
	.param .b64 param0;
	st.param.f64 	[param0], %fd161;
	.param .b64 retval0;
	call.uni (retval0), 
	__internal_accurate_pow, 
	(
	param0
	);
	ld.param.f64 	%fd162, [retval0];
	} // callseq 61
	setp.eq.s32 	%p204, %r929, 0;
	neg.f64 	%fd164, %fd162;
	selp.f64 	%fd165, %fd162, %fd164, %p203;
	selp.f64 	%fd166, %fd165, %fd164, %p202;
	selp.f64 	%fd167, 0dBFF0000000000000, %fd166, %p204;
	ld.global.f64 	%fd168, [bound];
	mul.f64 	%fd338, %fd168, %fd167;
$L__BB20_298:
	setp.eq.s32 	%p205, %r444, 0;
	@%p205 bra 	$L__BB20_300;
	ld.global.u64 	%rd195, [d_deltaBuffer];
	mul.wide.s32 	%rd196, %r442, 8;
	add.s64 	%rd197, %rd195, %rd196;
	st.f64 	[%rd197], %fd338;
	bra.uni 	$L__BB20_304;
$L__BB20_300:
	ld.global.u64 	%rd198, [d_deltaBuffer];
	mul.wide.s32 	%rd199, %r442, 8;
	add.s64 	%rd200, %rd198, %rd199;
	ld.f64 	%fd169, [%rd200];
	setp.leu.f64 	%p206, %fd338, %fd169;
	@%p206 bra 	$L__BB20_304;
	mov.b64 	%rd33, %fd338;
$L__BB20_302:
	ld.global.u64 	%rd201, [d_deltaBuffer];
	add.s64 	%rd34, %rd201, %rd199;
	ld.f64 	%fd60, [%rd34];
	setp.leu.f64 	%p207, %fd338, %fd60;
	@%p207 bra 	$L__BB20_304;
	mov.b64 	%rd203, %fd60;
	atom.relaxed.cas.b64 	%rd204, [%rd34], %rd203, %rd33;
	mov.b64 	%fd170, %rd204;
	setp.neu.f64 	%p208, %fd60, %fd170;
	@%p208 bra 	$L__BB20_302;
$L__BB20_304:
	setp.eq.s32 	%p209, %r444, 1;
	@%p209 bra 	$L__BB20_306;
	ld.global.u64 	%rd205, [input_data];
	mul.wide.s32 	%rd206, %r443, 8;
	add.s64 	%rd207, %rd205, %rd206;
	ld.f64 	%fd171, [%rd207];
	ld.global.f64 	%fd172, [bound];
	sub.f64 	%fd173, %fd171, %fd172;
	ld.global.u64 	%rd208, [decp_data];
	add.s64 	%rd209, %rd208, %rd206;
	ld.f64 	%fd174, [%rd209];
	sub.f64 	%fd175, %fd173, %fd174;
	mul.f64 	%fd339, %fd175, 0d3FE0000000000000;
	bra.uni 	$L__BB20_307;
$L__BB20_306:
	setp.lt.s32 	%p210, %r445, 0;
	ld.global.u64 	%rd210, [delta_counter];
	mul.wide.s32 	%rd211, %r443, 4;
	add.s64 	%rd212, %rd210, %rd211;
	ld.u32 	%r935, [%rd212];
	neg.s32 	%r936, %r935;
	cvt.rn.f64.s32 	%fd176, %r936;
	{
	.reg .b32 %temp; 
	mov.b64 	{%temp, %r937}, %fd176;
	}
	shr.u32 	%r938, %r937, 20;
	and.b32  	%r939, %r938, 2047;
	add.s32 	%r940, %r939, -1012;
	mov.b64 	%rd213, %fd176;
	shl.b64 	%rd214, %rd213, %r940;
	setp.eq.s64 	%p211, %rd214, -9223372036854775808;
	{ // callseq 62, 0
	.param .b64 param0;
	st.param.f64 	[param0], %fd176;
	.param .b64 retval0;
	call.uni (retval0), 
	__internal_accurate_pow, 
	(
	param0
	);
	ld.param.f64 	%fd177, [retval0];
	} // callseq 62
	setp.eq.s32 	%p212, %r935, 0;
	neg.f64 	%fd179, %fd177;
	selp.f64 	%fd180, %fd177, %fd179, %p211;
	selp.f64 	%fd181, %fd180, %fd179, %p210;
	selp.f64 	%fd182, 0dBFF0000000000000, %fd181, %p212;
	ld.global.f64 	%fd183, [bound];
	mul.f64 	%fd339, %fd183, %fd182;
$L__BB20_307:
	setp.eq.s32 	%p213, %r444, 0;
	@%p213 bra 	$L__BB20_309;
	ld.global.u64 	%rd216, [d_deltaBuffer];
	mul.wide.s32 	%rd217, %r443, 8;
	add.s64 	%rd218, %rd216, %rd217;
	st.f64 	[%rd218], %fd339;
	bra.uni 	$L__BB20_343;
$L__BB20_309:
	ld.global.u64 	%rd219, [d_deltaBuffer];
	mul.wide.s32 	%rd220, %r443, 8;
	add.s64 	%rd221, %rd219, %rd220;
	ld.f64 	%fd184, [%rd221];
	setp.leu.f64 	%p214, %fd339, %fd184;
	@%p214 bra 	$L__BB20_343;
	mov.b64 	%rd35, %fd339;
$L__BB20_311:
	ld.global.u64 	%rd222, [d_deltaBuffer];
	add.s64 	%rd36, %rd222, %rd220;
	ld.f64 	%fd64, [%rd36];
	setp.leu.f64 	%p215, %fd339, %fd64;
	@%p215 bra 	$L__BB20_343;
	mov.b64 	%rd224, %fd64;
	atom.relaxed.cas.b64 	%rd225, [%rd36], %rd224, %rd35;
	mov.b64 	%fd185, %rd225;
	setp.neu.f64 	%p216, %fd64, %fd185;
	@%p216 bra 	$L__BB20_311;
	bra.uni 	$L__BB20_343;
$L__BB20_313:
	add.u64 	%rd267, %SP, 0;
	add.u64 	%rd268, %SPL, 0;
	selp.u32 	%r987, 1, 0, %p8;
	selp.u32 	%r988, 1, 0, %p10;
	selp.u32 	%r989, 1, 0, %p12;
	selp.u32 	%r990, 1, 0, %p14;
	selp.u32 	%r991, 1, 0, %p16;
	selp.u32 	%r992, 1, 0, %p18;
	st.local.v2.u32 	[%rd268], {%r987, %r988};
	st.local.v2.u32 	[%rd268+8], {%r989, %r990};
	st.local.v2.u32 	[%rd268+16], {%r991, %r992};
	mov.b32 	%r993, -1;
	st.local.u32 	[%rd268+24], %r993;
	mov.u64 	%rd269, $str$10;
	cvta.global.u64 	%rd270, %rd269;
	{ // callseq 65, 0
	.param .b64 param0;
	st.param.b64 	[param0], %rd270;
	.param .b64 param1;
	st.param.b64 	[param1], %rd267;
	.param .b32 retval0;
	call.uni (retval0), 
	vprintf, 
	(
	param0, 
	param1
	);
	ld.param.b32 	%r994, [retval0];
	} // callseq 65
	@%p14 bra 	$L__BB20_323;
	ld.global.u32 	%r446, [edit_type];
	setp.ne.s32 	%p246, %r446, 1;
	@%p246 bra 	$L__BB20_316;
	ld.global.u64 	%rd276, [delta_counter];
	mul.wide.s32 	%rd277, %r1145, 4;
	add.s64 	%rd278, %rd276, %rd277;
	ld.u32 	%r996, [%rd278];
	neg.s32 	%r997, %r996;
	cvt.rn.f64.s32 	%fd222, %r997;
	mov.f64 	%fd223, 0d4000000000000000;
	{
	.reg .b32 %temp; 
	mov.b64 	{%temp, %r998}, %fd223;
	}
	{
	.reg .b32 %temp; 
	mov.b64 	{%temp, %r999}, %fd222;
	}
	shr.u32 	%r1000, %r999, 20;
	and.b32  	%r1001, %r1000, 2047;
	add.s32 	%r1002, %r1001, -1012;
	mov.b64 	%rd279, %fd222;
	shl.b64 	%rd280, %rd279, %r1002;
	setp.eq.s64 	%p247, %rd280, -9223372036854775808;
	{ // callseq 66, 0
	.param .b64 param0;
	st.param.f64 	[param0], %fd222;
	.param .b64 retval0;
	call.uni (retval0), 
	__internal_accurate_pow, 
	(
	param0
	);
	ld.param.f64 	%fd224, [retval0];
	} // callseq 66
	setp.lt.s32 	%p248, %r998, 0;
	setp.eq.s32 	%p249, %r996, 0;
	neg.f64 	%fd226, %fd224;
	selp.f64 	%fd227, %fd224, %fd226, %p247;
	selp.f64 	%fd228, %fd227, %fd226, %p248;
	selp.f64 	%fd229, 0dBFF0000000000000, %fd228, %p249;
	ld.global.f64 	%fd230, [bound];
	mul.f64 	%fd340, %fd230, %fd229;
	bra.uni 	$L__BB20_317;
$L__BB20_316:
	ld.global.u64 	%rd271, [input_data];
	mul.wide.s32 	%rd272, %r1145, 8;
	add.s64 	%rd273, %rd271, %rd272;
	ld.f64 	%fd217, [%rd273];
	ld.global.f64 	%fd218, [bound];
	sub.f64 	%fd219, %fd217, %fd218;
	ld.global.u64 	%rd274, [decp_data];
	add.s64 	%rd275, %rd274, %rd272;
	ld.f64 	%fd220, [%rd275];
	sub.f64 	%fd221, %fd219, %fd220;
	mul.f64 	%fd340, %fd221, 0d3FE0000000000000;
$L__BB20_317:
	setp.ne.s32 	%p250, %r446, 0;
	@%p250 bra 	$L__BB20_322;
	ld.global.u64 	%rd285, [d_deltaBuffer];
	mul.wide.s32 	%rd286, %r1145, 8;
	add.s64 	%rd287, %rd285, %rd286;
	ld.f64 	%fd231, [%rd287];
	setp.leu.f64 	%p251, %fd340, %fd231;
	@%p251 bra 	$L__BB20_323;
	mov.b64 	%rd37, %fd340;
$L__BB20_320:
	ld.global.u64 	%rd288, [d_deltaBuffer];
	add.s64 	%rd38, %rd288, %rd286;
	ld.f64 	%fd68, [%rd38];
	setp.leu.f64 	%p252, %fd340, %fd68;
	@%p252 bra 	$L__BB20_323;
	mov.b64 	%rd290, %fd68;
	atom.relaxed.cas.b64 	%rd291, [%rd38], %rd290, %rd37;
	mov.b64 	%fd232, %rd291;
	setp.neu.f64 	%p253, %fd68, %fd232;
	@%p253 bra 	$L__BB20_320;
	bra.uni 	$L__BB20_323;
$L__BB20_322:
	ld.global.u64 	%rd282, [d_deltaBuffer];
	mul.wide.s32 	%rd283, %r1145, 8;
	add.s64 	%rd284, %rd282, %rd283;
	st.f64 	[%rd284], %fd340;
$L__BB20_323:
	@%p16 bra 	$L__BB20_333;
	ld.global.u32 	%r447, [edit_type];
	setp.ne.s32 	%p254, %r447, 1;
	@%p254 bra 	$L__BB20_326;
	ld.global.u64 	%rd297, [delta_counter];
	mul.wide.s32 	%rd298, %r1146, 4;
	add.s64 	%rd299, %rd297, %rd298;
	ld.u32 	%r1003, [%rd299];
	neg.s32 	%r1004, %r1003;
	cvt.rn.f64.s32 	%fd238, %r1004;
	mov.f64 	%fd239, 0d4000000000000000;
	{
	.reg .b32 %temp; 
	mov.b64 	{%temp, %r1005}, %fd239;
	}
	{
	.reg .b32 %temp; 
	mov.b64 	{%temp, %r1006}, %fd238;
	}
	shr.u32 	%r1007, %r1006, 20;
	and.b32  	%r1008, %r1007, 2047;
	add.s32 	%r1009, %r1008, -1012;
	mov.b64 	%rd300, %fd238;
	shl.b64 	%rd301, %rd300, %r1009;
	setp.eq.s64 	%p255, %rd301, -9223372036854775808;
	{ // callseq 67, 0
	.param .b64 param0;
	st.param.f64 	[param0], %fd238;
	.param .b64 retval0;
	call.uni (retval0), 
	__internal_accurate_pow, 
	(
	param0
	);
	ld.param.f64 	%fd240, [retval0];
	} // callseq 67
	setp.lt.s32 	%p256, %r1005, 0;
	setp.eq.s32 	%p257, %r1003, 0;
	neg.f64 	%fd242, %fd240;
	selp.f64 	%fd243, %fd240, %fd242, %p255;
	selp.f64 	%fd244, %fd243, %fd242, %p256;
	selp.f64 	%fd245, 0dBFF0000000000000, %fd244, %p257;
	ld.global.f64 	%fd246, [bound];
	mul.f64 	%fd341, %fd246, %fd245;
	bra.uni 	$L__BB20_327;
$L__BB20_326:
	ld.global.u64 	%rd292, [input_data];
	mul.wide.s32 	%rd293, %r1146, 8;
	add.s64 	%rd294, %rd292, %rd293;
	ld.f64 	%fd233, [%rd294];
	ld.global.f64 	%fd234, [bound];
	sub.f64 	%fd235, %fd233, %fd234;
	ld.global.u64 	%rd295, [decp_data];
	add.s64 	%rd296, %rd295, %rd293;
	ld.f64 	%fd236, [%rd296];
	sub.f64 	%fd237, %fd235, %fd236;
	mul.f64 	%fd341, %fd237, 0d3FE0000000000000;
$L__BB20_327:
	setp.ne.s32 	%p258, %r447, 0;
	@%p258 bra 	$L__BB20_332;
	ld.global.u64 	%rd306, [d_deltaBuffer];
	mul.wide.s32 	%rd307, %r1146, 8;
	add.s64 	%rd308, %rd306, %rd307;
	ld.f64 	%fd247, [%rd308];
	setp.leu.f64 	%p259, %fd341, %fd247;
	@%p259 bra 	$L__BB20_333;
	mov.b64 	%rd39, %fd341;
$L__BB20_330:
	ld.global.u64 	%rd309, [d_deltaBuffer];
	add.s64 	%rd40, %rd309, %rd307;
	ld.f64 	%fd72, [%rd40];
	setp.leu.f64 	%p260, %fd341, %fd72;
	@%p260 bra 	$L__BB20_333;
	mov.b64 	%rd311, %fd72;
	atom.relaxed.cas.b64 	%rd312, [%rd40], %rd311, %rd39;
	mov.b64 	%fd248, %rd312;
	setp.neu.f64 	%p261, %fd72, %fd248;
	@%p261 bra 	$L__BB20_330;
	bra.uni 	$L__BB20_333;
$L__BB20_332:
	ld.global.u64 	%rd303, [d_deltaBuffer];
	mul.wide.s32 	%rd304, %r1146, 8;
	add.s64 	%rd305, %rd303, %rd304;
	st.f64 	[%rd305], %fd341;
$L__BB20_333:
	@%p18 bra 	$L__BB20_343;
	ld.global.u32 	%r448, [edit_type];
	setp.ne.s32 	%p262, %r448, 1;
	@%p262 bra 	$L__BB20_336;
	ld.global.u64 	%rd318, [delta_counter];
	mul.wide.s32 	%rd319, %r1147, 4;
	add.s64 	%rd320, %rd318, %rd319;
	ld.u32 	%r1010, [%rd320];
	neg.s32 	%r1011, %r1010;
	cvt.rn.f64.s32 	%fd254, %r1011;
	mov.f64 	%fd255, 0d4000000000000000;
	{
	.reg .b32 %temp; 
	mov.b64 	{%temp, %r1012}, %fd255;
	}
	{
	.reg .b32 %temp; 
	mov.b64 	{%temp, %r1013}, %fd254;
	}
	shr.u32 	%r1014, %r1013, 20;
	and.b32  	%r1015, %r1014, 2047;
	add.s32 	%r1016, %r1015, -1012;
	mov.b64 	%rd321, %fd254;
	shl.b64 	%rd322, %rd321, %r1016;
	setp.eq.s64 	%p263, %rd322, -9223372036854775808;
	{ // callseq 68, 0
	.param .b64 param0;
	st.param.f64 	[param0], %fd254;
	.param .b64 retval0;
	call.uni (retval0), 
	__internal_accurate_pow, 
	(
	param0
	);
	ld.param.f64 	%fd256, [retval0];
	} // callseq 68
	setp.lt.s32 	%p264, %r1012, 0;
	setp.eq.s32 	%p265, %r1010, 0;
	neg.f64 	%fd258, %fd256;
	selp.f64 	%fd259, %fd256, %fd258, %p263;
	selp.f64 	%fd260, %fd259, %fd258, %p264;
	selp.f64 	%fd261, 0dBFF0000000000000, %fd260, %p265;
	ld.global.f64 	%fd262, [bound];
	mul.f64 	%fd342, %fd262, %fd261;
	bra.uni 	$L__BB20_337;
$L__BB20_336:
	ld.global.u64 	%rd313, [input_data];
	mul.wide.s32 	%rd314, %r1147, 8;
	add.s64 	%rd315, %rd313, %rd314;
	ld.f64 	%fd249, [%rd315];
	ld.global.f64 	%fd250, [bound];
	sub.f64 	%fd251, %fd249, %fd250;
	ld.global.u64 	%rd316, [decp_data];
	add.s64 	%rd317, %rd316, %rd314;
	ld.f64 	%fd252, [%rd317];
	sub.f64 	%fd253, %fd251, %fd252;
	mul.f64 	%fd342, %fd253, 0d3FE0000000000000;
$L__BB20_337:
	setp.ne.s32 	%p266, %r448, 0;
	@%p266 bra 	$L__BB20_342;
	ld.global.u64 	%rd327, [d_deltaBuffer];
	mul.wide.s32 	%rd328, %r1147, 8;
	add.s64 	%rd329, %rd327, %rd328;
	ld.f64 	%fd263, [%rd329];
	setp.leu.f64 	%p267, %fd342, %fd263;
	@%p267 bra 	$L__BB20_343;
	mov.b64 	%rd41, %fd342;
$L__BB20_340:
	ld.global.u64 	%rd330, [d_deltaBuffer];
	add.s64 	%rd42, %rd330, %rd328;
	ld.f64 	%fd76, [%rd42];
	setp.leu.f64 	%p268, %fd342, %fd76;
	@%p268 bra 	$L__BB20_343;
	mov.b64 	%rd332, %fd76;
	atom.relaxed.cas.b64 	%rd333, [%rd42], %rd332, %rd41;
	mov.b64 	%fd264, %rd333;
	setp.neu.f64 	%p269, %fd76, %fd264;
	@%p269 bra 	$L__BB20_340;
	bra.uni 	$L__BB20_343;
$L__BB20_342:
	ld.global.u64 	%rd324, [d_deltaBuffer];
	mul.wide.s32 	%rd325, %r1147, 8;
	add.s64 	%rd326, %rd324, %rd325;
	st.f64 	[%rd326], %fd342;
$L__BB20_343:
	ret;

}
	// .globl	_Z13init_verticesi
.visible .entry _Z13init_verticesi(
	.param .u32 _Z13init_verticesi_param_0
)
{
	.reg .pred 	%p<3>;
	.reg .b32 	%r<9>;
	.reg .b64 	%rd<9>;

	ld.param.u32 	%r2, [_Z13init_verticesi_param_0];
	mov.u32 	%r3, %tid.x;
	mov.u32 	%r4, %ctaid.x;
	mov.u32 	%r5, %ntid.x;
	mad.lo.s32 	%r1, %r4, %r5, %r3;
	ld.global.u32 	%r6, [num_Vertices];
	setp.ge.s32 	%p1, %r1, %r6;
	@%p1 bra 	$L__BB21_4;
	setp.ne.s32 	%p2, %r2, 1;
	@%p2 bra 	$L__BB21_3;
	ld.global.u64 	%rd1, [paired_vertices];
	cvta.to.global.u64 	%rd2, %rd1;
	mul.wide.s32 	%rd3, %r1, 4;
	add.s64 	%rd4, %rd2, %rd3;
	mov.b32 	%r7, -1;
	st.global.u32 	[%rd4], %r7;
$L__BB21_3:
	ld.global.u64 	%rd5, [dec_paired_vertices];
	cvta.to.global.u64 	%rd6, %rd5;
	mul.wide.s32 	%rd7, %r1, 4;
	add.s64 	%rd8, %rd6, %rd7;
	mov.b32 	%r8, -1;
	st.global.u32 	[%rd8], %r8;
$L__BB21_4:
	ret;

}
	// .globl	_Z10init_edgesi
.visible .entry _Z10init_edgesi(
	.param .u32 _Z10init_edgesi_param_0
)
{
	.reg .pred 	%p<3>;
	.reg .b32 	%r<9>;
	.reg .b64 	%rd<9>;

	ld.param.u32 	%r2, [_Z10init_edgesi_param_0];
	mov.u32 	%r3, %tid.x;
	mov.u32 	%r4, %ctaid.x;
	mov.u32 	%r5, %ntid.x;
	mad.lo.s32 	%r1, %r4, %r5, %r3;
	ld.global.u32 	%r6, [num_Edges];
	setp.ge.s32 	%p1, %r1, %r6;
	@%p1 bra 	$L__BB22_4;
	setp.ne.s32 	%p2, %r2, 1;
	@%p2 bra 	$L__BB22_3;
	ld.global.u64 	%rd1, [paired_edges];
	cvta.to.global.u64 	%rd2, %rd1;
	mul.wide.s32 	%rd3, %r1, 4;
	add.s64 	%rd4, %rd2, %rd3;
	mov.b32 	%r7, -1;
	st.global.u32 	[%rd4], %r7;
$L__BB22_3:
	ld.global.u64 	%rd5, [dec_paired_edges];
	cvta.to.global.u64 	%rd6, %rd5;
	mul.wide.s32 	%rd7, %r1, 4;
	add.s64 	%rd8, %rd6, %rd7;
	mov.b32 	%r8, -1;
	st.global.u32 	[%rd8], %r8;
$L__BB22_4:
	ret;

}
	// .globl	_Z10init_facesi
.visible .entry _Z10init_facesi(
	.param .u32 _Z10init_facesi_param_0
)
{
	.reg .pred 	%p<3>;
	.reg .b32 	%r<9>;
	.reg .b64 	%rd<9>;

	ld.param.u32 	%r2, [_Z10init_facesi_param_0];
	mov.u32 	%r3, %tid.x;
	mov.u32 	%r4, %ctaid.x;
	mov.u32 	%r5, %ntid.x;
	mad.lo.s32 	%r1, %r4, %r5, %r3;
	ld.global.u32 	%r6, [num_Faces];
	setp.ge.s32 	%p1, %r1, %r6;
	@%p1 bra 	$L__BB23_4;
	setp.ne.s32 	%p2, %r2, 1;
	@%p2 bra 	$L__BB23_3;
	ld.global.u64 	%rd1, [paired_faces];
	cvta.to.global.u64 	%rd2, %rd1;
	mul.wide.s32 	%rd3, %r1, 4;
	add.s64 	%rd4, %rd2, %rd3;
	mov.b32 	%r7, -1;
	st.global.u32 	[%rd4], %r7;
$L__BB23_3:
	ld.global.u64 	%rd5, [dec_paired_faces];
	cvta.to.global.u64 	%rd6, %rd5;
	mul.wide.s32 	%rd7, %r1, 4;
	add.s64 	%rd8, %rd6, %rd7;
	mov.b32 	%r8, -1;
	st.global.u32 	[%rd8], %r8;
$L__BB23_4:
	ret;

}
	// .globl	_Z10init_masksi
.visible .entry _Z10init_masksi(
	.param .u32 _Z10init_masksi_param_0
)
{
	.reg .pred 	%p<2>;
	.reg .b32 	%r<7>;
	.reg .b64 	%rd<5>;

	mov.u32 	%r2, %tid.x;
	mov.u32 	%r3, %ctaid.x;
	mov.u32 	%r4, %ntid.x;
	mad.lo.s32 	%r1, %r3, %r4, %r2;
	ld.global.u32 	%r5, [num_Faces];
	setp.ge.s32 	%p1, %r1, %r5;
	@%p1 bra 	$L__BB24_2;
	ld.global.u64 	%rd1, [visited_faces];
	cvta.to.global.u64 	%rd2, %rd1;
	mul.wide.s32 	%rd3, %r1, 4;
	add.s64 	%rd4, %rd2, %rd3;
	mov.b32 	%r6, -1;
	st.global.u32 	[%rd4], %r6;
$L__BB24_2:
	ret;

}
	// .globl	_Z11init_tetrasi
.visible .entry _Z11init_tetrasi(
	.param .u32 _Z11init_tetrasi_param_0
)
{
	.reg .pred 	%p<3>;
	.reg .b32 	%r<9>;
	.reg .b64 	%rd<9>;

	ld.param.u32 	%r2, [_Z11init_tetrasi_param_0];
	mov.u32 	%r3, %tid.x;
	mov.u32 	%r4, %ctaid.x;
	mov.u32 	%r5, %ntid.x;
	mad.lo.s32 	%r1, %r4, %r5, %r3;
	ld.global.u32 	%r6, [num_Tetrahedras];
	setp.ge.s32 	%p1, %r1, %r6;
	@%p1 bra 	$L__BB25_4;
	setp.ne.s32 	%p2, %r2, 1;
	@%p2 bra 	$L__BB25_3;
	ld.global.u64 	%rd1, [paired_tetrahedras];
	cvta.to.global.u64 	%rd2, %rd1;
	mul.wide.s32 	%rd3, %r1, 4;
	add.s64 	%rd4, %rd2, %rd3;
	mov.b32 	%r7, -1;
	st.global.u32 	[%rd4], %r7;
$L__BB25_3:
	ld.global.u64 	%rd5, [dec_paired_tetrahedras];
	cvta.to.global.u64 	%rd6, %rd5;
	mul.wide.s32 	%rd7, %r1, 4;
	add.s64 	%rd8, %rd6, %rd7;
	mov.b32 	%r8, -1;
	st.global.u32 	[%rd8], %r8;
$L__BB25_4:
	ret;

}
	// .globl	_Z18get_false_as_vpathiii
.visible .entry _Z18get_false_as_vpathiii(
	.param .u32 _Z18get_false_as_vpathiii_param_0,
	.param .u32 _Z18get_false_as_vpathiii_param_1,
	.param .u32 _Z18get_false_as_vpathiii_param_2
)
{
	.local .align 16 .b8 	__local_depot26[16];
	.reg .b64 	%SP;
	.reg .b64 	%SPL;
	.reg .pred 	%p<421>;
	.reg .b32 	%r<883>;
	.reg .b64 	%rd<45>;

	mov.u64 	%SPL, __local_depot26;
	cvta.local.u64 	%SP, %SPL;
	mov.u32 	%r329, %tid.x;
	mov.u32 	%r330, %ctaid.x;
	mov.u32 	%r331, %ntid.x;
	mad.lo.s32 	%r1, %r330, %r331, %r329;
	ld.global.u32 	%r332, [num_Faces];
	setp.ge.s32 	%p21, %r1, %r332;
	@%p21 bra 	$L__BB26_126;
	ld.global.u64 	%rd1, [paired_faces];
	mul.wide.s32 	%rd7, %r1, 4;
	add.s64 	%rd8, %rd1, %rd7;
	ld.u32 	%r333, [%rd8];
	setp.ne.s32 	%p22, %r333, -1;
	@%p22 bra 	$L__BB26_126;
	ld.param.u32 	%r788, [_Z18get_false_as_vpathiii_param_2];
	ld.param.u32 	%r760, [_Z18get_false_as_vpathiii_param_1];
	ld.param.u32 	%r722, [_Z18get_false_as_vpathiii_param_0];
	add.s32 	%r2, %r722, -1;
	add.s32 	%r3, %r760, -1;
	mul.lo.s32 	%r334, %r2, %r788;
	mul.lo.s32 	%r335, %r334, %r3;
	shl.b32 	%r4, %r335, 1;
	setp.ge.s32 	%p23, %r1, %r4;
	@%p23 bra 	$L__BB26_7;
	shr.u32 	%r426, %r1, 31;
	add.s32 	%r427, %r1, %r426;
	shr.s32 	%r428, %r427, 1;
	mul.lo.s32 	%r429, %r3, %r2;
	div.s32 	%r5, %r428, %r429;
	mul.lo.s32 	%r430, %r5, %r429;
	sub.s32 	%r431, %r428, %r430;
	div.s32 	%r6, %r431, %r2;
	rem.s32 	%r7, %r428, %r2;
	and.b32  	%r432, %r1, 1;
	setp.eq.b32 	%p35, %r432, 1;
	@%p35 bra 	$L__BB26_5;
	ld.param.u32 	%r773, [_Z18get_false_as_vpathiii_param_1];
	ld.param.u32 	%r735, [_Z18get_false_as_vpathiii_param_0];
	mul.lo.s32 	%r438, %r6, %r735;
	mul.lo.s32 	%r439, %r773, %r735;
	mul.lo.s32 	%r440, %r439, %r5;
	add.s32 	%r441, %r438, %r440;
	add.s32 	%r802, %r441, %r7;
	add.s32 	%r442, %r440, %r7;
	add.s32 	%r443, %r442, %r438;
	add.s32 	%r803, %r443, 1;
	add.s32 	%r804, %r802, %r735;
	bra.uni 	$L__BB26_6;
$L__BB26_5:
	ld.param.u32 	%r772, [_Z18get_false_as_vpathiii_param_1];
	ld.param.u32 	%r734, [_Z18get_false_as_vpathiii_param_0];
	add.s32 	%r433, %r7, 1;
	mul.lo.s32 	%r434, %r772, %r734;
	mul.lo.s32 	%r435, %r434, %r5;
	mad.lo.s32 	%r436, %r6, %r734, %r435;
	add.s32 	%r437, %r436, %r734;
	add.s32 	%r802, %r437, %r433;
	add.s32 	%r803, %r436, %r433;
	add.s32 	%r804, %r437, %r7;
$L__BB26_6:
	max.s32 	%r444, %r802, %r803;
	min.s32 	%r445, %r802, %r803;
	max.s32 	%r814, %r444, %r804;
	min.s32 	%r446, %r444, %r804;
	max.s32 	%r815, %r445, %r446;
	min.s32 	%r816, %r445, %r446;
	bra.uni 	$L__BB26_31;
$L__BB26_7:
	ld.param.u32 	%r789, [_Z18get_false_as_vpathiii_param_2];
	ld.param.u32 	%r723, [_Z18get_false_as_vpathiii_param_0];
	sub.s32 	%r20, %r1, %r4;
	mul.lo.s32 	%r336, %r723, %r3;
	add.s32 	%r21, %r789, -1;
	mul.lo.s32 	%r337, %r336, %r21;
	shl.b32 	%r22, %r337, 1;
	setp.ge.s32 	%p24, %r20, %r22;
	@%p24 bra 	$L__BB26_12;
	shr.u32 	%r412, %r20, 31;
	add.s32 	%r413, %r20, %r412;
	shr.s32 	%r414, %r413, 1;
	mul.lo.s32 	%r415, %r21, %r3;
	div.s32 	%r23, %r414, %r415;
	mul.lo.s32 	%r416, %r23, %r415;
	sub.s32 	%r417, %r414, %r416;
	div.s32 	%r24, %r417, %r21;
	rem.s32 	%r25, %r414, %r21;
	and.b32  	%r418, %r1, 1;
	setp.eq.b32 	%p34, %r418, 1;
	@%p34 bra 	$L__BB26_10;
	ld.param.u32 	%r771, [_Z18get_false_as_vpathiii_param_1];
	ld.param.u32 	%r733, [_Z18get_false_as_vpathiii_param_0];
	mad.lo.s32 	%r421, %r24, %r733, %r23;
	mul.lo.s32 	%r422, %r771, %r733;
	mad.lo.s32 	%r805, %r422, %r25, %r421;
	add.s32 	%r806, %r805, %r733;
	add.s32 	%r807, %r806, %r422;
	bra.uni 	$L__BB26_11;
$L__BB26_10:
	ld.param.u32 	%r770, [_Z18get_false_as_vpathiii_param_1];
	ld.param.u32 	%r732, [_Z18get_false_as_vpathiii_param_0];
	mad.lo.s32 	%r419, %r24, %r732, %r23;
	mul.lo.s32 	%r420, %r770, %r732;
	mad.lo.s32 	%r805, %r420, %r25, %r419;
	add.s32 	%r806, %r805, %r420;
	add.s32 	%r807, %r806, %r732;
$L__BB26_11:
	max.s32 	%r423, %r805, %r806;
	min.s32 	%r424, %r805, %r806;
	max.s32 	%r814, %r423, %r807;
	min.s32 	%r425, %r423, %r807;
	max.s32 	%r815, %r424, %r425;
	min.s32 	%r816, %r424, %r425;
	bra.uni 	$L__BB26_31;
$L__BB26_12:
	ld.param.u32 	%r761, [_Z18get_false_as_vpathiii_param_1];
	sub.s32 	%r38, %r20, %r22;
	mul.lo.s32 	%r338, %r761, %r2;
	mul.lo.s32 	%r339, %r338, %r21;
	shl.b32 	%r39, %r339, 1;
	setp.ge.s32 	%p25, %r38, %r39;
	@%p25 bra 	$L__BB26_17;
	shr.u32 	%r395, %r38, 31;
	add.s32 	%r396, %r38, %r395;
	shr.s32 	%r397, %r396, 1;
	mul.lo.s32 	%r398, %r21, %r2;
	div.s32 	%r40, %r397, %r398;
	mul.lo.s32 	%r399, %r40, %r398;
	sub.s32 	%r400, %r397, %r399;
	div.s32 	%r41, %r400, %r2;
	rem.s32 	%r42, %r397, %r2;
	and.b32  	%r401, %r1, 1;
	setp.eq.b32 	%p33, %r401, 1;
	@%p33 bra 	$L__BB26_15;
	ld.param.u32 	%r769, [_Z18get_false_as_vpathiii_param_1];
	ld.param.u32 	%r731, [_Z18get_false_as_vpathiii_param_0];
	mad.lo.s32 	%r407, %r40, %r731, %r42;
	mul.lo.s32 	%r408, %r769, %r731;
	mad.lo.s32 	%r808, %r408, %r41, %r407;
	add.s32 	%r809, %r808, 1;
	add.s32 	%r810, %r808, %r408;
	bra.uni 	$L__BB26_16;
$L__BB26_15:
	ld.param.u32 	%r768, [_Z18get_false_as_vpathiii_param_1];
	ld.param.u32 	%r730, [_Z18get_false_as_vpathiii_param_0];
	mul.lo.s32 	%r402, %r768, %r730;
	mul.lo.s32 	%r403, %r402, %r41;
	mad.lo.s32 	%r404, %r40, %r730, %r42;
	add.s32 	%r405, %r404, %r403;
	add.s32 	%r808, %r405, 1;
	add.s32 	%r406, %r403, %r402;
	add.s32 	%r809, %r404, %r406;
	add.s32 	%r810, %r809, 1;
$L__BB26_16:
	max.s32 	%r409, %r808, %r809;
	min.s32 	%r410, %r808, %r809;
	max.s32 	%r814, %r409, %r810;
	min.s32 	%r411, %r409, %r810;
	max.s32 	%r815, %r410, %r411;
	min.s32 	%r816, %r410, %r411;
	bra.uni 	$L__BB26_31;
$L__BB26_17:
	sub.s32 	%r342, %r38, %r39;
	mul.lo.s32 	%r343, %r3, %r2;
	mul.hi.s32 	%r344, %r342, 715827883;
	shr.u32 	%r345, %r344, 31;
	add.s32 	%r346, %r344, %r345;
	div.s32 	%r55, %r346, %r343;
	mul.lo.s32 	%r347, %r55, %r343;
	sub.s32 	%r348, %r346, %r347;
	div.s32 	%r56, %r348, %r2;
	rem.s32 	%r57, %r346, %r2;
	mul.lo.s32 	%r349, %r346, 6;
	sub.s32 	%r341, %r342, %r349;
	setp.gt.s32 	%p26, %r341, 2;
	@%p26 bra 	$L__BB26_22;
	setp.eq.s32 	%p30, %r341, 0;
	@%p30 bra 	$L__BB26_26;
	setp.eq.s32 	%p31, %r341, 1;
	@%p31 bra 	$L__BB26_27;
	setp.eq.s32 	%p32, %r341, 2;
	@%p32 bra 	$L__BB26_21;
	bra.uni 	$L__BB26_30;
$L__BB26_21:
	ld.param.u32 	%r765, [_Z18get_false_as_vpathiii_param_1];
	ld.param.u32 	%r727, [_Z18get_false_as_vpathiii_param_0];
	mul.lo.s32 	%r368, %r56, %r727;
	mul.lo.s32 	%r369, %r765, %r727;
	mul.lo.s32 	%r370, %r369, %r55;
	add.s32 	%r371, %r368, %r370;
	add.s32 	%r372, %r57, %r371;
	add.s32 	%r811, %r372, 1;
	add.s32 	%r373, %r368, %r727;
	add.s32 	%r812, %r811, %r727;
	add.s32 	%r374, %r370, %r369;
	add.s32 	%r375, %r374, %r57;
	add.s32 	%r813, %r375, %r373;
	bra.uni 	$L__BB26_30;
$L__BB26_22:
	setp.eq.s32 	%p27, %r341, 3;
	@%p27 bra 	$L__BB26_28;
	setp.eq.s32 	%p28, %r341, 4;
	@%p28 bra 	$L__BB26_29;
	setp.eq.s32 	%p29, %r341, 5;
	@%p29 bra 	$L__BB26_25;
	bra.uni 	$L__BB26_30;
$L__BB26_25:
	ld.param.u32 	%r762, [_Z18get_false_as_vpathiii_param_1];
	ld.param.u32 	%r724, [_Z18get_false_as_vpathiii_param_0];
	add.s32 	%r350, %r57, 1;
	mad.lo.s32 	%r351, %r55, %r762, %r56;
	mad.lo.s32 	%r811, %r351, %r724, %r350;
	mad.lo.s32 	%r352, %r724, %r56, %r724;
	mul.lo.s32 	%r353, %r762, %r724;
	mad.lo.s32 	%r354, %r353, %r55, %r353;
	add.s32 	%r355, %r354, %r57;
	add.s32 	%r812, %r355, %r352;
	add.s32 	%r356, %r352, %r354;
	add.s32 	%r813, %r356, %r350;
	bra.uni 	$L__BB26_30;
$L__BB26_26:
	ld.param.u32 	%r767, [_Z18get_false_as_vpathiii_param_1];
	ld.param.u32 	%r729, [_Z18get_false_as_vpathiii_param_0];
	mul.lo.s32 	%r383, %r56, %r729;
	mul.lo.s32 	%r384, %r767, %r55;
	mul.lo.s32 	%r385, %r384, %r729;
	add.s32 	%r386, %r383, %r385;
	add.s32 	%r811, %r386, %r57;
	add.s32 	%r387, %r385, %r57;
	add.s32 	%r388, %r387, %r383;
	add.s32 	%r812, %r388, 1;
	add.s32 	%r389, %r384, %r767;
	add.s32 	%r390, %r56, %r389;
	mad.lo.s32 	%r391, %r729, %r390, %r729;
	add.s32 	%r813, %r391, %r57;
	bra.uni 	$L__BB26_30;
$L__BB26_27:
	ld.param.u32 	%r766, [_Z18get_false_as_vpathiii_param_1];
	ld.param.u32 	%r728, [_Z18get_false_as_vpathiii_param_0];
	mul.lo.s32 	%r376, %r56, %r728;
	mul.lo.s32 	%r377, %r766, %r728;
	mul.lo.s32 	%r378, %r377, %r55;
	add.s32 	%r379, %r378, %r57;
	add.s32 	%r380, %r379, %r376;
	add.s32 	%r811, %r380, 1;
	add.s32 	%r381, %r376, %r728;
	add.s32 	%r382, %r381, %r57;
	add.s32 	%r812, %r382, %r378;
	add.s32 	%r813, %r812, %r377;
	bra.uni 	$L__BB26_30;
$L__BB26_28:
	ld.param.u32 	%r764, [_Z18get_false_as_vpathiii_param_1];
	ld.param.u32 	%r726, [_Z18get_false_as_vpathiii_param_0];
	mul.lo.s32 	%r365, %r764, %r726;
	mad.lo.s32 	%r366, %r56, %r726, %r57;
	mad.lo.s32 	%r367, %r365, %r55, %r366;
	add.s32 	%r811, %r367, 1;
	add.s32 	%r812, %r367, %r365;
	add.s32 	%r813, %r812, %r726;
	bra.uni 	$L__BB26_30;
$L__BB26_29:
	ld.param.u32 	%r763, [_Z18get_false_as_vpathiii_param_1];
	ld.param.u32 	%r725, [_Z18get_false_as_vpathiii_param_0];
	mul.lo.s32 	%r357, %r56, %r725;
	add.s32 	%r358, %r57, %r357;
	mul.lo.s32 	%r359, %r763, %r725;
	mul.lo.s32 	%r360, %r359, %r55;
	add.s32 	%r361, %r358, %r360;
	add.s32 	%r811, %r361, 1;
	add.s32 	%r362, %r360, %r359;
	add.s32 	%r812, %r811, %r359;
	add.s32 	%r363, %r357, %r725;
	add.s32 	%r364, %r362, %r57;
	add.s32 	%r813, %r364, %r363;
$L__BB26_30:
	max.s32 	%r392, %r811, %r812;
	min.s32 	%r393, %r811, %r812;
	max.s32 	%r814, %r392, %r813;
	min.s32 	%r394, %r392, %r813;
	max.s32 	%r815, %r393, %r394;
	min.s32 	%r816, %r393, %r394;
$L__BB26_31:
	ld.param.u32 	%r790, [_Z18get_false_as_vpathiii_param_2];
	ld.param.u32 	%r774, [_Z18get_false_as_vpathiii_param_1];
	ld.param.u32 	%r736, [_Z18get_false_as_vpathiii_param_0];
	div.s32 	%r449, %r814, %r736;
	mul.lo.s32 	%r450, %r449, %r736;
	sub.s32 	%r85, %r814, %r450;
	rem.s32 	%r86, %r449, %r774;
	mul.lo.s32 	%r451, %r774, %r736;
	div.s32 	%r452, %r814, %r451;
	rem.s32 	%r87, %r452, %r790;
	div.s32 	%r453, %r815, %r736;
	mul.lo.s32 	%r454, %r453, %r736;
	sub.s32 	%r88, %r815, %r454;
	rem.s32 	%r89, %r453, %r774;
	div.s32 	%r455, %r815, %r451;
	rem.s32 	%r90, %r455, %r790;
	div.s32 	%r456, %r816, %r736;
	mul.lo.s32 	%r457, %r456, %r736;
	sub.s32 	%r91, %r816, %r457;
	rem.s32 	%r92, %r456, %r774;
	div.s32 	%r458, %r816, %r451;
	rem.s32 	%r93, %r458, %r790;
	ld.global.u32 	%r94, [num_Vertices];
	max.s32 	%r459, %r814, %r815;
	min.s32 	%r460, %r814, %r815;
	max.s32 	%r95, %r459, %r816;
	min.s32 	%r461, %r459, %r816;
	max.s32 	%r96, %r460, %r461;
	min.s32 	%r97, %r460, %r461;
	ld.global.u64 	%rd2, [paired_tetrahedras];
	ld.global.u64 	%rd3, [dec_paired_tetrahedras];
	min.s32 	%r98, %r85, %r88;
	min.s32 	%r99, %r86, %r89;
	min.s32 	%r100, %r87, %r90;
	mov.b32 	%r101, 0;
	mov.u64 	%rd10, directions1;
$L__BB26_32:
	ld.param.u32 	%r791, [_Z18get_false_as_vpathiii_param_2];
	ld.param.u32 	%r775, [_Z18get_false_as_vpathiii_param_1];
	ld.param.u32 	%r737, [_Z18get_false_as_vpathiii_param_0];
	mul.wide.u32 	%rd9, %r101, 12;
	add.s64 	%rd11, %rd10, %rd9;
	ld.global.u32 	%r462, [%rd11];
	add.s32 	%r463, %r462, %r85;
	ld.global.u32 	%r464, [%rd11+4];
	add.s32 	%r466, %r464, %r86;
	ld.global.u32 	%r467, [%rd11+8];
	add.s32 	%r469, %r467, %r87;
	mad.lo.s32 	%r470, %r469, %r775, %r466;
	mad.lo.s32 	%r105, %r470, %r737, %r463;
	setp.ge.s32 	%p36, %r463, %r737;
	setp.ge.s32 	%p37, %r466, %r775;
	or.pred  	%p38, %p36, %p37;
	setp.ge.s32 	%p39, %r469, %r791;
	or.pred  	%p40, %p38, %p39;
	setp.lt.s32 	%p41, %r463, 0;
	or.pred  	%p42, %p41, %p40;
	setp.lt.s32 	%p43, %r466, 0;
	or.pred  	%p44, %p42, %p43;
	setp.lt.s32 	%p45, %r469, 0;
	or.pred  	%p46, %p44, %p45;
	setp.ge.s32 	%p47, %r105, %r94;
	setp.lt.s32 	%p48, %r105, 0;
	or.pred  	%p49, %p47, %p48;
	or.pred  	%p51, %p46, %p49;
	@%p51 bra 	$L__BB26_125;
	max.s32 	%r106, %r95, %r105;
	min.s32 	%r472, %r95, %r105;
	max.s32 	%r107, %r96, %r472;
	min.s32 	%r473, %r96, %r472;
	max.s32 	%r108, %r97, %r473;
	min.s32 	%r109, %r97, %r473;
	mov.b32 	%r110, 0;
$L__BB26_34:
	ld.param.u32 	%r792, [_Z18get_false_as_vpathiii_param_2];
	ld.param.u32 	%r776, [_Z18get_false_as_vpathiii_param_1];
	ld.param.u32 	%r738, [_Z18get_false_as_vpathiii_param_0];
	mul.wide.u32 	%rd12, %r110, 12;
	add.s64 	%rd14, %rd10, %rd12;
	ld.global.u32 	%r474, [%rd14];
	add.s32 	%r475, %r474, %r88;
	ld.global.u32 	%r476, [%rd14+4];
	add.s32 	%r478, %r476, %r89;
	ld.global.u32 	%r479, [%rd14+8];
	add.s32 	%r481, %r479, %r90;
	mad.lo.s32 	%r482, %r481, %r776, %r478;
	mad.lo.s32 	%r114, %r482, %r738, %r475;
	setp.ge.s32 	%p52, %r475, %r738;
	setp.ge.s32 	%p53, %r478, %r776;
	or.pred  	%p54, %p52, %p53;
	setp.ge.s32 	%p55, %r481, %r792;
	or.pred  	%p56, %p54, %p55;
	setp.lt.s32 	%p57, %r475, 0;
	or.pred  	%p58, %p57, %p56;
	setp.lt.s32 	%p59, %r478, 0;
	or.pred  	%p60, %p58, %p59;
	setp.lt.s32 	%p61, %r481, 0;
	or.pred  	%p62, %p60, %p61;
	setp.ge.s32 	%p63, %r114, %r94;
	setp.lt.s32 	%p64, %r114, 0;
	or.pred  	%p65, %p63, %p64;
	or.pred  	%p67, %p62, %p65;
	@%p67 bra 	$L__BB26_124;
	mov.b32 	%r115, 0;
$L__BB26_36:
	ld.param.u32 	%r793, [_Z18get_false_as_vpathiii_param_2];
	ld.param.u32 	%r777, [_Z18get_false_as_vpathiii_param_1];
	ld.param.u32 	%r739, [_Z18get_false_as_vpathiii_param_0];
	mul.wide.u32 	%rd15, %r115, 12;
	add.s64 	%rd17, %rd10, %rd15;
	ld.global.u32 	%r484, [%rd17];
	add.s32 	%r485, %r484, %r91;
	ld.global.u32 	%r486, [%rd17+4];
	add.s32 	%r488, %r486, %r92;
	ld.global.u32 	%r489, [%rd17+8];
	add.s32 	%r491, %r489, %r93;
	mad.lo.s32 	%r492, %r491, %r777, %r488;
	mad.lo.s32 	%r119, %r492, %r739, %r485;
	setp.ge.s32 	%p68, %r485, %r739;
	setp.ge.s32 	%p69, %r488, %r777;
	or.pred  	%p70, %p68, %p69;
	setp.ge.s32 	%p71, %r491, %r793;
	or.pred  	%p72, %p70, %p71;
	setp.lt.s32 	%p73, %r485, 0;
	or.pred  	%p74, %p73, %p72;
	setp.lt.s32 	%p75, %r488, 0;
	or.pred  	%p76, %p74, %p75;
	setp.lt.s32 	%p77, %r491, 0;
	or.pred  	%p78, %p76, %p77;
	setp.ge.s32 	%p79, %r119, %r94;
	setp.lt.s32 	%p80, %r119, 0;
	or.pred  	%p81, %p79, %p80;
	or.pred  	%p83, %p78, %p81;
	@%p83 bra 	$L__BB26_123;
	setp.ne.s32 	%p84, %r105, %r114;
	setp.ne.s32 	%p85, %r114, %r119;
	or.pred  	%p86, %p84, %p85;
	setp.ne.s32 	%p87, %r105, %r119;
	or.pred  	%p88, %p86, %p87;
	setp.eq.s32 	%p89, %r105, %r816;
	setp.eq.s32 	%p90, %r105, %r814;
	setp.eq.s32 	%p91, %r105, %r815;
	or.pred  	%p92, %p90, %p91;
	or.pred  	%p93, %p89, %p92;
	or.pred  	%p94, %p88, %p93;
	@%p94 bra 	$L__BB26_123;
	ld.param.u32 	%r794, [_Z18get_false_as_vpathiii_param_2];
	ld.param.u32 	%r778, [_Z18get_false_as_vpathiii_param_1];
	ld.param.u32 	%r740, [_Z18get_false_as_vpathiii_param_0];
	div.s32 	%r493, %r105, %r740;
	mul.lo.s32 	%r494, %r493, %r740;
	sub.s32 	%r495, %r105, %r494;
	min.s32 	%r496, %r91, %r495;
	min.s32 	%r120, %r98, %r496;
	rem.s32 	%r497, %r493, %r778;
	min.s32 	%r499, %r92, %r497;
	min.s32 	%r121, %r99, %r499;
	mul.lo.s32 	%r500, %r778, %r740;
	div.s32 	%r501, %r105, %r500;
	rem.s32 	%r502, %r501, %r794;
	min.s32 	%r504, %r93, %r502;
	min.s32 	%r122, %r100, %r504;
	add.s32 	%r505, %r778, -1;
	mad.lo.s32 	%r506, %r122, %r505, %r121;
	add.s32 	%r507, %r740, -1;
	mad.lo.s32 	%r123, %r506, %r507, %r120;
	div.s32 	%r508, %r106, %r740;
	mul.lo.s32 	%r509, %r508, %r740;
	sub.s32 	%r124, %r106, %r509;
	rem.s32 	%r125, %r508, %r778;
	div.s32 	%r510, %r106, %r500;
	rem.s32 	%r126, %r510, %r794;
	div.s32 	%r511, %r107, %r740;
	mul.lo.s32 	%r512, %r511, %r740;
	sub.s32 	%r127, %r107, %r512;
	rem.s32 	%r128, %r511, %r778;
	div.s32 	%r513, %r107, %r500;
	rem.s32 	%r129, %r513, %r794;
	div.s32 	%r514, %r108, %r740;
	mul.lo.s32 	%r515, %r514, %r740;
	sub.s32 	%r130, %r108, %r515;
	rem.s32 	%r131, %r514, %r778;
	div.s32 	%r516, %r108, %r500;
	rem.s32 	%r132, %r516, %r794;
	div.s32 	%r517, %r109, %r740;
	mul.lo.s32 	%r518, %r517, %r740;
	sub.s32 	%r133, %r109, %r518;
	rem.s32 	%r519, %r517, %r778;
	div.s32 	%r520, %r109, %r500;
	rem.s32 	%r521, %r520, %r794;
	setp.eq.s32 	%p96, %r133, %r120;
	setp.eq.s32 	%p97, %r519, %r121;
	and.pred  	%p98, %p96, %p97;
	setp.eq.s32 	%p99, %r521, %r122;
	and.pred  	%p1, %p98, %p99;
	mov.pred 	%p415, 0;
	not.pred 	%p100, %p1;
	@%p100 bra 	$L__BB26_40;
	add.s32 	%r522, %r120, 1;
	setp.eq.s32 	%p415, %r130, %r522;
$L__BB26_40:
	setp.ne.s32 	%p102, %r131, %r121;
	not.pred 	%p103, %p415;
	or.pred  	%p104, %p103, %p102;
	setp.ne.s32 	%p105, %r132, %r122;
	or.pred  	%p106, %p104, %p105;
	setp.ne.s32 	%p107, %r127, %r120;
	mov.pred 	%p416, 0;
	or.pred  	%p108, %p106, %p107;
	@%p108 bra 	$L__BB26_42;
	add.s32 	%r523, %r121, 1;
	setp.eq.s32 	%p416, %r128, %r523;
$L__BB26_42:
	setp.ne.s32 	%p109, %r129, %r122;
	not.pred 	%p110, %p416;
	or.pred  	%p111, %p110, %p109;
	setp.ne.s32 	%p112, %r124, %r120;
	or.pred  	%p113, %p111, %p112;
	add.s32 	%r136, %r121, 1;
	setp.ne.s32 	%p114, %r125, %r136;
	or.pred  	%p115, %p113, %p114;
	add.s32 	%r137, %r122, 1;
	setp.ne.s32 	%p116, %r126, %r137;
	or.pred  	%p117, %p115, %p116;
	@%p117 bra 	$L__BB26_44;
	mul.lo.s32 	%r829, %r123, 6;
	bra.uni 	$L__BB26_56;
$L__BB26_44:
	mov.pred 	%p417, 0;
	@%p100 bra 	$L__BB26_46;
	setp.eq.s32 	%p120, %r127, %r120;
	setp.eq.s32 	%p121, %r132, %r122;
	setp.eq.s32 	%p122, %r131, %r121;
	add.s32 	%r524, %r120, 1;
	setp.eq.s32 	%p123, %r130, %r524;
	and.pred  	%p124, %p123, %p122;
	and.pred  	%p125, %p124, %p121;
	and.pred  	%p417, %p125, %p120;
$L__BB26_46:
	setp.ne.s32 	%p126, %r126, %r137;
	setp.ne.s32 	%p127, %r125, %r136;
	setp.ne.s32 	%p128, %r124, %r120;
	setp.ne.s32 	%p129, %r128, %r121;
	not.pred 	%p130, %p417;
	or.pred  	%p131, %p130, %p129;
	setp.ne.s32 	%p132, %r129, %r137;
	or.pred  	%p133, %p131, %p132;
	or.pred  	%p134, %p133, %p128;
	or.pred  	%p135, %p134, %p127;
	or.pred  	%p136, %p135, %p126;
	@%p136 bra 	$L__BB26_48;
	mul.lo.s32 	%r526, %r123, 6;
	or.b32  	%r829, %r526, 1;
	bra.uni 	$L__BB26_56;
$L__BB26_48:
	setp.ne.s32 	%p137, %r126, %r137;
	setp.ne.s32 	%p138, %r125, %r136;
	setp.ne.s32 	%p139, %r124, %r120;
	setp.ne.s32 	%p140, %r129, %r122;
	setp.ne.s32 	%p141, %r132, %r122;
	setp.eq.s32 	%p142, %r521, %r122;
	setp.eq.s32 	%p143, %r519, %r121;
	add.s32 	%r140, %r120, 1;
	setp.eq.s32 	%p144, %r133, %r140;
	and.pred  	%p145, %p144, %p143;
	and.pred  	%p8, %p145, %p142;
	setp.eq.s32 	%p146, %r130, %r120;
	and.pred  	%p9, %p8, %p146;
	not.pred 	%p147, %p9;
	setp.ne.s32 	%p148, %r131, %r136;
	or.pred  	%p149, %p147, %p148;
	or.pred  	%p150, %p149, %p141;
	setp.ne.s32 	%p151, %r127, %r140;
	or.pred  	%p152, %p150, %p151;
	setp.ne.s32 	%p153, %r128, %r136;
	or.pred  	%p154, %p152, %p153;
	or.pred  	%p155, %p154, %p140;
	or.pred  	%p156, %p155, %p139;
	or.pred  	%p157, %p156, %p138;
	or.pred  	%p158, %p157, %p137;
	@%p158 bra 	$L__BB26_50;
	mad.lo.s32 	%r829, %r123, 6, 2;
	bra.uni 	$L__BB26_56;
$L__BB26_50:
	setp.ne.s32 	%p159, %r128, %r136;
	setp.ne.s32 	%p160, %r131, %r136;
	setp.ne.s32 	%p161, %r129, %r137;
	setp.ne.s32 	%p162, %r126, %r137;
	setp.ne.s32 	%p163, %r125, %r136;
	setp.ne.s32 	%p164, %r127, %r120;
	setp.ne.s32 	%p165, %r132, %r122;
	setp.eq.s32 	%p166, %r130, %r140;
	and.pred  	%p10, %p166, %p8;
	not.pred 	%p167, %p10;
	or.pred  	%p168, %p167, %p160;
	or.pred  	%p169, %p168, %p165;
	or.pred  	%p170, %p169, %p164;
	or.pred  	%p171, %p170, %p159;
	or.pred  	%p172, %p171, %p161;
	setp.ne.s32 	%p173, %r124, %r140;
	or.pred  	%p174, %p172, %p173;
	or.pred  	%p175, %p174, %p163;
	or.pred  	%p176, %p175, %p162;
	@%p176 bra 	$L__BB26_52;
	mad.lo.s32 	%r829, %r123, 6, 3;
	bra.uni 	$L__BB26_56;
$L__BB26_52:
	setp.ne.s32 	%p177, %r127, %r140;
	setp.ne.s32 	%p178, %r129, %r137;
	setp.ne.s32 	%p179, %r128, %r121;
	setp.ne.s32 	%p180, %r126, %r137;
	setp.ne.s32 	%p181, %r125, %r136;
	setp.ne.s32 	%p182, %r124, %r120;
	setp.ne.s32 	%p183, %r131, %r121;
	or.pred  	%p185, %p147, %p183;
	setp.ne.s32 	%p186, %r132, %r137;
	or.pred  	%p187, %p185, %p186;
	or.pred  	%p188, %p187, %p177;
	or.pred  	%p189, %p188, %p179;
	or.pred  	%p190, %p189, %p178;
	or.pred  	%p191, %p190, %p182;
	or.pred  	%p192, %p191, %p181;
	or.pred  	%p193, %p192, %p180;
	@%p193 bra 	$L__BB26_54;
	mad.lo.s32 	%r829, %r123, 6, 4;
	bra.uni 	$L__BB26_56;
$L__BB26_54:
	setp.ne.s32 	%p194, %r132, %r137;
	setp.ne.s32 	%p195, %r124, %r140;
	setp.ne.s32 	%p196, %r128, %r136;
	setp.ne.s32 	%p197, %r129, %r137;
	setp.ne.s32 	%p198, %r126, %r137;
	setp.ne.s32 	%p199, %r125, %r136;
	setp.ne.s32 	%p200, %r127, %r120;
	setp.ne.s32 	%p201, %r131, %r121;
	or.pred  	%p203, %p167, %p201;
	or.pred  	%p204, %p203, %p194;
	or.pred  	%p205, %p204, %p200;
	or.pred  	%p206, %p205, %p196;
	or.pred  	%p207, %p206, %p197;
	or.pred  	%p208, %p207, %p195;
	or.pred  	%p209, %p208, %p199;
	mov.b32 	%r829, -1;
	or.pred  	%p210, %p209, %p198;
	@%p210 bra 	$L__BB26_56;
	mad.lo.s32 	%r829, %r123, 6, 5;
$L__BB26_56:
	mov.u32 	%r833, %r829;
$L__BB26_57:
	mul.wide.s32 	%rd18, %r833, 4;
	add.s64 	%rd19, %rd2, %rd18;
	ld.u32 	%r150, [%rd19];
	add.s64 	%rd4, %rd3, %rd18;
	setp.eq.s32 	%p211, %r150, -1;
	@%p211 bra 	$L__BB26_123;
	ld.u32 	%r151, [%rd4];
	setp.eq.s32 	%p212, %r150, %r151;
	@%p212 bra 	$L__BB26_62;
	setp.ne.s32 	%p213, %r829, 3827;
	@%p213 bra 	$L__BB26_61;
	add.u64 	%rd20, %SP, 0;
	add.u64 	%rd21, %SPL, 0;
	mov.b32 	%r527, 3827;
	st.local.v4.u32 	[%rd21], {%r527, %r833, %r150, %r151};
	mov.u64 	%rd22, $str;
	cvta.global.u64 	%rd23, %rd22;
	{ // callseq 73, 0
	.param .b64 param0;
	st.param.b64 	[param0], %rd23;
	.param .b64 param1;
	st.param.b64 	[param1], %rd20;
	.param .b32 retval0;
	call.uni (retval0), 
	vprintf, 
	(
	param0, 
	param1
	);
	ld.param.b32 	%r528, [retval0];
	} // callseq 73
$L__BB26_61:
	atom.global.add.u32 	%r530, [count_f_as_vpath], 1;
	ld.global.u64 	%rd24, [false_as_vpath];
	mul.wide.s32 	%rd25, %r530, 4;
	add.s64 	%rd26, %rd24, %rd25;
	st.u32 	[%rd26], %r829;
	ld.global.u64 	%rd27, [false_as_vpath_index];
	shl.b32 	%r531, %r829, 1;
	mul.wide.s32 	%rd28, %r531, 4;
	add.s64 	%rd29, %rd27, %rd28;
	st.u32 	[%rd29], %r833;
	ld.global.u64 	%rd30, [false_as_vpath_index];
	add.s64 	%rd31, %rd30, %rd28;
	mov.b32 	%r532, 3;
	st.u32 	[%rd31+4], %r532;
	bra.uni 	$L__BB26_126;
$L__BB26_62:
	mul.wide.s32 	%rd32, %r150, 4;
	add.s64 	%rd33, %rd1, %rd32;
	ld.u32 	%r152, [%rd33];
	setp.eq.s32 	%p214, %r152, -1;
	@%p214 bra 	$L__BB26_123;
	mul.wide.s32 	%rd34, %r152, 4;
	add.s64 	%rd35, %rd2, %rd34;
	ld.u32 	%r533, [%rd35];
	setp.ne.s32 	%p215, %r533, %r150;
	@%p215 bra 	$L__BB26_123;
	ld.param.u32 	%r795, [_Z18get_false_as_vpathiii_param_2];
	ld.param.u32 	%r779, [_Z18get_false_as_vpathiii_param_1];
	ld.param.u32 	%r741, [_Z18get_false_as_vpathiii_param_0];
	mul.lo.s32 	%r153, %r779, %r741;
	add.s32 	%r154, %r779, -1;
	add.s32 	%r155, %r741, -1;
	mul.lo.s32 	%r156, %r154, %r155;
	mul.lo.s32 	%r534, %r155, %r795;
	mul.lo.s32 	%r535, %r534, %r154;
	shl.b32 	%r157, %r535, 1;
	setp.ge.s32 	%p216, %r150, %r157;
	@%p216 bra 	$L__BB26_69;
	shr.u32 	%r614, %r150, 31;
	add.s32 	%r615, %r150, %r614;
	shr.s32 	%r616, %r615, 1;
	div.s32 	%r158, %r616, %r156;
	mul.lo.s32 	%r617, %r158, %r156;
	sub.s32 	%r618, %r616, %r617;
	div.s32 	%r159, %r618, %r155;
	rem.s32 	%r160, %r616, %r155;
	and.b32  	%r619, %r150, 1;
	setp.eq.b32 	%p228, %r619, 1;
	@%p228 bra 	$L__BB26_67;
	ld.param.u32 	%r754, [_Z18get_false_as_vpathiii_param_0];
	mul.lo.s32 	%r624, %r159, %r754;
	mul.lo.s32 	%r625, %r153, %r158;
	add.s32 	%r626, %r624, %r625;
	add.s32 	%r834, %r626, %r160;
	add.s32 	%r627, %r625, %r160;
	add.s32 	%r628, %r627, %r624;
	add.s32 	%r835, %r628, 1;
	add.s32 	%r836, %r834, %r754;
	bra.uni 	$L__BB26_68;
$L__BB26_67:
	ld.param.u32 	%r753, [_Z18get_false_as_vpathiii_param_0];
	add.s32 	%r620, %r160, 1;
	mul.lo.s32 	%r621, %r153, %r158;
	mad.lo.s32 	%r622, %r159, %r753, %r621;
	add.s32 	%r623, %r622, %r753;
	add.s32 	%r834, %r623, %r620;
	add.s32 	%r835, %r622, %r620;
	add.s32 	%r836, %r623, %r160;
$L__BB26_68:
	max.s32 	%r629, %r834, %r835;
	min.s32 	%r630, %r834, %r835;
	max.s32 	%r843, %r629, %r836;
	min.s32 	%r631, %r629, %r836;
	max.s32 	%r844, %r630, %r631;
	min.s32 	%r845, %r630, %r631;
	bra.uni 	$L__BB26_93;
$L__BB26_69:
	ld.param.u32 	%r796, [_Z18get_false_as_vpathiii_param_2];
	ld.param.u32 	%r742, [_Z18get_false_as_vpathiii_param_0];
	sub.s32 	%r173, %r150, %r157;
	mul.lo.s32 	%r536, %r742, %r154;
	add.s32 	%r174, %r796, -1;
	mul.lo.s32 	%r537, %r536, %r174;
	shl.b32 	%r175, %r537, 1;
	setp.ge.s32 	%p217, %r173, %r175;
	@%p217 bra 	$L__BB26_74;
	shr.u32 	%r602, %r173, 31;
	add.s32 	%r603, %r173, %r602;
	shr.s32 	%r604, %r603, 1;
	mul.lo.s32 	%r605, %r174, %r154;
	div.s32 	%r176, %r604, %r605;
	mul.lo.s32 	%r606, %r176, %r605;
	sub.s32 	%r607, %r604, %r606;
	div.s32 	%r177, %r607, %r174;
	rem.s32 	%r178, %r604, %r174;
	and.b32  	%r608, %r150, 1;
	setp.eq.b32 	%p227, %r608, 1;
	@%p227 bra 	$L__BB26_72;
	ld.param.u32 	%r752, [_Z18get_false_as_vpathiii_param_0];
	mad.lo.s32 	%r610, %r177, %r752, %r176;
	mad.lo.s32 	%r837, %r153, %r178, %r610;
	add.s32 	%r838, %r837, %r752;
	add.s32 	%r839, %r838, %r153;
	bra.uni 	$L__BB26_73;
$L__BB26_72:
	ld.param.u32 	%r751, [_Z18get_false_as_vpathiii_param_0];
	mad.lo.s32 	%r609, %r177, %r751, %r176;
	mad.lo.s32 	%r837, %r153, %r178, %r609;
	add.s32 	%r838, %r837, %r153;
	add.s32 	%r839, %r838, %r751;
$L__BB26_73:
	max.s32 	%r611, %r837, %r838;
	min.s32 	%r612, %r837, %r838;
	max.s32 	%r843, %r611, %r839;
	min.s32 	%r613, %r611, %r839;
	max.s32 	%r844, %r612, %r613;
	min.s32 	%r845, %r612, %r613;
	bra.uni 	$L__BB26_93;
$L__BB26_74:
	ld.param.u32 	%r780, [_Z18get_false_as_vpathiii_param_1];
	sub.s32 	%r191, %r173, %r175;
	mul.lo.s32 	%r538, %r780, %r155;
	mul.lo.s32 	%r539, %r538, %r174;
	shl.b32 	%r192, %r539, 1;
	setp.ge.s32 	%p218, %r191, %r192;
	@%p218 bra 	$L__BB26_79;
	shr.u32 	%r587, %r191, 31;
	add.s32 	%r588, %r191, %r587;
	shr.s32 	%r589, %r588, 1;
	mul.lo.s32 	%r590, %r174, %r155;
	div.s32 	%r193, %r589, %r590;
	mul.lo.s32 	%r591, %r193, %r590;
	sub.s32 	%r592, %r589, %r591;
	div.s32 	%r194, %r592, %r155;
	rem.s32 	%r195, %r589, %r155;
	and.b32  	%r593, %r150, 1;
	setp.eq.b32 	%p226, %r593, 1;
	@%p226 bra 	$L__BB26_77;
	ld.param.u32 	%r750, [_Z18get_false_as_vpathiii_param_0];
	mad.lo.s32 	%r598, %r193, %r750, %r195;
	mad.lo.s32 	%r840, %r153, %r194, %r598;
	add.s32 	%r841, %r840, 1;
	add.s32 	%r842, %r840, %r153;
	bra.uni 	$L__BB26_78;
$L__BB26_77:
	ld.param.u32 	%r749, [_Z18get_false_as_vpathiii_param_0];
	mul.lo.s32 	%r594, %r153, %r194;
	mad.lo.s32 	%r595, %r193, %r749, %r195;
	add.s32 	%r596, %r595, %r594;
	add.s32 	%r840, %r596, 1;
	add.s32 	%r597, %r594, %r153;
	add.s32 	%r841, %r595, %r597;
	add.s32 	%r842, %r841, 1;
$L__BB26_78:
	max.s32 	%r599, %r840, %r841;
	min.s32 	%r600, %r840, %r841;
	max.s32 	%r843, %r599, %r842;
	min.s32 	%r601, %r599, %r842;
	max.s32 	%r844, %r600, %r601;
	min.s32 	%r845, %r600, %r601;
	bra.uni 	$L__BB26_93;
$L__BB26_79:
	sub.s32 	%r541, %r191, %r192;
	mul.hi.s32 	%r542, %r541, 715827883;
	shr.u32 	%r543, %r542, 31;
	add.s32 	%r544, %r542, %r543;
	div.s32 	%r208, %r544, %r156;
	mul.lo.s32 	%r545, %r208, %r156;
	sub.s32 	%r546, %r544, %r545;
	div.s32 	%r209, %r546, %r155;
	rem.s32 	%r210, %r544, %r155;
	mul.lo.s32 	%r547, %r544, 6;
	sub.s32 	%r540, %r541, %r547;
	setp.gt.s32 	%p219, %r540, 2;
	@%p219 bra 	$L__BB26_84;
	setp.eq.s32 	%p223, %r540, 0;
	@%p223 bra 	$L__BB26_88;
	setp.eq.s32 	%p224, %r540, 1;
	@%p224 bra 	$L__BB26_89;
	setp.eq.s32 	%p225, %r540, 2;
	@%p225 bra 	$L__BB26_83;
	bra.uni 	$L__BB26_92;
$L__BB26_83:
	ld.param.u32 	%r746, [_Z18get_false_as_vpathiii_param_0];
	mul.lo.s32 	%r563, %r209, %r746;
	mul.lo.s32 	%r564, %r153, %r208;
	add.s32 	%r565, %r563, %r564;
	add.s32 	%r566, %r210, %r565;
	add.s32 	%r843, %r566, 1;
	add.s32 	%r567, %r563, %r746;
	add.s32 	%r844, %r843, %r746;
	add.s32 	%r568, %r564, %r153;
	add.s32 	%r569, %r568, %r210;
	add.s32 	%r845, %r569, %r567;
	bra.uni 	$L__BB26_92;
$L__BB26_84:
	setp.eq.s32 	%p220, %r540, 3;
	@%p220 bra 	$L__BB26_90;
	setp.eq.s32 	%p221, %r540, 4;
	@%p221 bra 	$L__BB26_91;
	setp.eq.s32 	%p222, %r540, 5;
	@%p222 bra 	$L__BB26_87;
	bra.uni 	$L__BB26_92;
$L__BB26_87:
	ld.param.u32 	%r781, [_Z18get_false_as_vpathiii_param_1];
	ld.param.u32 	%r743, [_Z18get_false_as_vpathiii_param_0];
	add.s32 	%r548, %r210, 1;
	mad.lo.s32 	%r549, %r208, %r781, %r209;
	mad.lo.s32 	%r843, %r549, %r743, %r548;
	mad.lo.s32 	%r550, %r743, %r209, %r743;
	mad.lo.s32 	%r551, %r153, %r208, %r153;
	add.s32 	%r552, %r551, %r210;
	add.s32 	%r844, %r552, %r550;
	add.s32 	%r553, %r550, %r551;
	add.s32 	%r845, %r553, %r548;
	bra.uni 	$L__BB26_92;
$L__BB26_88:
	ld.param.u32 	%r782, [_Z18get_false_as_vpathiii_param_1];
	ld.param.u32 	%r748, [_Z18get_false_as_vpathiii_param_0];
	mul.lo.s32 	%r576, %r209, %r748;
	mul.lo.s32 	%r577, %r153, %r208;
	add.s32 	%r578, %r576, %r577;
	add.s32 	%r843, %r578, %r210;
	add.s32 	%r579, %r577, %r210;
	add.s32 	%r580, %r579, %r576;
	add.s32 	%r844, %r580, 1;
	mad.lo.s32 	%r581, %r782, %r208, %r782;
	add.s32 	%r582, %r209, %r581;
	mad.lo.s32 	%r583, %r748, %r582, %r748;
	add.s32 	%r845, %r583, %r210;
	bra.uni 	$L__BB26_92;
$L__BB26_89:
	ld.param.u32 	%r747, [_Z18get_false_as_vpathiii_param_0];
	mul.lo.s32 	%r570, %r209, %r747;
	mul.lo.s32 	%r571, %r153, %r208;
	add.s32 	%r572, %r571, %r210;
	add.s32 	%r573, %r572, %r570;
	add.s32 	%r843, %r573, 1;
	add.s32 	%r574, %r570, %r747;
	add.s32 	%r575, %r574, %r210;
	add.s32 	%r844, %r575, %r571;
	add.s32 	%r845, %r844, %r153;
	bra.uni 	$L__BB26_92;
$L__BB26_90:
	ld.param.u32 	%r745, [_Z18get_false_as_vpathiii_param_0];
	mad.lo.s32 	%r561, %r209, %r745, %r210;
	mad.lo.s32 	%r562, %r153, %r208, %r561;
	add.s32 	%r843, %r562, 1;
	add.s32 	%r844, %r562, %r153;
	add.s32 	%r845, %r844, %r745;
	bra.uni 	$L__BB26_92;
$L__BB26_91:
	ld.param.u32 	%r744, [_Z18get_false_as_vpathiii_param_0];
	mul.lo.s32 	%r554, %r209, %r744;
	add.s32 	%r555, %r210, %r554;
	mul.lo.s32 	%r556, %r153, %r208;
	add.s32 	%r557, %r555, %r556;
	add.s32 	%r843, %r557, 1;
	add.s32 	%r558, %r556, %r153;
	add.s32 	%r844, %r843, %r153;
	add.s32 	%r559, %r554, %r744;
	add.s32 	%r560, %r558, %r210;
	add.s32 	%r845, %r560, %r559;
$L__BB26_92:
	max.s32 	%r584, %r843, %r844;
	min.s32 	%r585, %r843, %r844;
	max.s32 	%r843, %r584, %r845;
	min.s32 	%r586, %r584, %r845;
	max.s32 	%r844, %r585, %r586;
	min.s32 	%r845, %r585, %r586;
$L__BB26_93:
	ld.param.u32 	%r797, [_Z18get_false_as_vpathiii_param_2];
	ld.param.u32 	%r783, [_Z18get_false_as_vpathiii_param_1];
	ld.param.u32 	%r755, [_Z18get_false_as_vpathiii_param_0];
	div.s32 	%r634, %r843, %r755;
	mul.lo.s32 	%r635, %r634, %r755;
	sub.s32 	%r238, %r843, %r635;
	rem.s32 	%r239, %r634, %r783;
	div.s32 	%r636, %r843, %r153;
	rem.s32 	%r240, %r636, %r797;
	div.s32 	%r637, %r844, %r755;
	mul.lo.s32 	%r638, %r637, %r755;
	sub.s32 	%r241, %r844, %r638;
	rem.s32 	%r242, %r637, %r783;
	div.s32 	%r639, %r844, %r153;
	rem.s32 	%r243, %r639, %r797;
	div.s32 	%r640, %r845, %r755;
	mul.lo.s32 	%r641, %r640, %r755;
	sub.s32 	%r244, %r845, %r641;
	rem.s32 	%r245, %r640, %r783;
	div.s32 	%r642, %r845, %r153;
	rem.s32 	%r246, %r642, %r797;
	max.s32 	%r643, %r843, %r844;
	min.s32 	%r644, %r843, %r844;
	max.s32 	%r247, %r643, %r845;
	min.s32 	%r645, %r643, %r845;
	max.s32 	%r248, %r644, %r645;
	min.s32 	%r249, %r644, %r645;
	min.s32 	%r250, %r238, %r241;
	min.s32 	%r251, %r239, %r242;
	min.s32 	%r252, %r240, %r243;
	mov.b32 	%r859, -1;
	mov.b32 	%r849, 0;
	mov.u32 	%r858, %r849;
	mov.u32 	%r860, %r859;
$L__BB26_94:
	ld.param.u32 	%r798, [_Z18get_false_as_vpathiii_param_2];
	ld.param.u32 	%r784, [_Z18get_false_as_vpathiii_param_1];
	ld.param.u32 	%r756, [_Z18get_false_as_vpathiii_param_0];
	mul.wide.u32 	%rd36, %r849, 12;
	mov.u64 	%rd37, directions1;
	add.s64 	%rd38, %rd37, %rd36;
	ld.global.u32 	%r646, [%rd38];
	add.s32 	%r647, %r646, %r238;
	ld.global.u32 	%r648, [%rd38+4];
	add.s32 	%r650, %r648, %r239;
	ld.global.u32 	%r651, [%rd38+8];
	add.s32 	%r653, %r651, %r240;
	mad.lo.s32 	%r654, %r653, %r784, %r650;
	mad.lo.s32 	%r257, %r654, %r756, %r647;
	setp.ge.s32 	%p229, %r647, %r756;
	setp.ge.s32 	%p230, %r650, %r784;
	or.pred  	%p231, %p229, %p230;
	setp.ge.s32 	%p232, %r653, %r798;
	or.pred  	%p233, %p231, %p232;
	setp.lt.s32 	%p234, %r647, 0;
	or.pred  	%p235, %p234, %p233;
	setp.lt.s32 	%p236, %r650, 0;
	or.pred  	%p237, %p235, %p236;
	setp.lt.s32 	%p238, %r653, 0;
	or.pred  	%p239, %p237, %p238;
	setp.ge.s32 	%p240, %r257, %r94;
	setp.lt.s32 	%p241, %r257, 0;
	or.pred  	%p242, %p240, %p241;
	or.pred  	%p244, %p239, %p242;
	@%p244 bra 	$L__BB26_121;
	max.s32 	%r258, %r247, %r257;
	min.s32 	%r656, %r247, %r257;
	max.s32 	%r259, %r248, %r656;
	min.s32 	%r657, %r248, %r656;
	max.s32 	%r260, %r249, %r657;
	min.s32 	%r261, %r249, %r657;
	mov.b32 	%r853, 0;
$L__BB26_96:
	ld.param.u32 	%r799, [_Z18get_false_as_vpathiii_param_2];
	ld.param.u32 	%r785, [_Z18get_false_as_vpathiii_param_1];
	ld.param.u32 	%r757, [_Z18get_false_as_vpathiii_param_0];
	mul.wide.u32 	%rd39, %r853, 12;
	mov.u64 	%rd40, directions1;
	add.s64 	%rd41, %rd40, %rd39;
	ld.global.u32 	%r658, [%rd41];
	add.s32 	%r659, %r658, %r241;
	ld.global.u32 	%r660, [%rd41+4];
	add.s32 	%r662, %r660, %r242;
	ld.global.u32 	%r663, [%rd41+8];
	add.s32 	%r665, %r663, %r243;
	mad.lo.s32 	%r666, %r665, %r785, %r662;
	mad.lo.s32 	%r266, %r666, %r757, %r659;
	setp.ge.s32 	%p245, %r659, %r757;
	setp.ge.s32 	%p246, %r662, %r785;
	or.pred  	%p247, %p245, %p246;
	setp.ge.s32 	%p248, %r665, %r799;
	or.pred  	%p249, %p247, %p248;
	setp.lt.s32 	%p250, %r659, 0;
	or.pred  	%p251, %p250, %p249;
	setp.lt.s32 	%p252, %r662, 0;
	or.pred  	%p253, %p251, %p252;
	setp.lt.s32 	%p254, %r665, 0;
	or.pred  	%p255, %p253, %p254;
	setp.ge.s32 	%p256, %r266, %r94;
	setp.lt.s32 	%p257, %r266, 0;
	or.pred  	%p258, %p256, %p257;
	or.pred  	%p260, %p255, %p258;
	@%p260 bra 	$L__BB26_120;
	add.s64 	%rd44, %rd40, 4;
	mov.b32 	%r857, 0;
$L__BB26_98:
	ld.param.u32 	%r800, [_Z18get_false_as_vpathiii_param_2];
	ld.param.u32 	%r786, [_Z18get_false_as_vpathiii_param_1];
	ld.param.u32 	%r758, [_Z18get_false_as_vpathiii_param_0];
	ld.global.u32 	%r668, [%rd44+-4];
	add.s32 	%r669, %r668, %r244;
	ld.global.u32 	%r670, [%rd44];
	add.s32 	%r672, %r670, %r245;
	ld.global.u32 	%r673, [%rd44+4];
	add.s32 	%r675, %r673, %r246;
	mad.lo.s32 	%r676, %r675, %r786, %r672;
	mad.lo.s32 	%r271, %r676, %r758, %r669;
	setp.ge.s32 	%p261, %r669, %r758;
	setp.ge.s32 	%p262, %r672, %r786;
	or.pred  	%p263, %p261, %p262;
	setp.ge.s32 	%p264, %r675, %r800;
	or.pred  	%p265, %p263, %p264;
	setp.lt.s32 	%p266, %r669, 0;
	or.pred  	%p267, %p266, %p265;
	setp.lt.s32 	%p268, %r672, 0;
	or.pred  	%p269, %p267, %p268;
	setp.lt.s32 	%p270, %r675, 0;
	or.pred  	%p271, %p269, %p270;
	setp.ge.s32 	%p272, %r271, %r94;
	setp.lt.s32 	%p273, %r271, 0;
	or.pred  	%p274, %p272, %p273;
	or.pred  	%p276, %p271, %p274;
	@%p276 bra 	$L__BB26_119;
	setp.ne.s32 	%p277, %r257, %r266;
	setp.ne.s32 	%p278, %r266, %r271;
	or.pred  	%p279, %p277, %p278;
	setp.ne.s32 	%p280, %r257, %r271;
	or.pred  	%p281, %p279, %p280;
	setp.eq.s32 	%p282, %r257, %r845;
	setp.eq.s32 	%p283, %r257, %r843;
	setp.eq.s32 	%p284, %r257, %r844;
	or.pred  	%p285, %p283, %p284;
	or.pred  	%p286, %p282, %p285;
	or.pred  	%p287, %p281, %p286;
	@%p287 bra 	$L__BB26_119;
	ld.param.u32 	%r801, [_Z18get_false_as_vpathiii_param_2];
	ld.param.u32 	%r787, [_Z18get_false_as_vpathiii_param_1];
	ld.param.u32 	%r759, [_Z18get_false_as_vpathiii_param_0];
	div.s32 	%r677, %r257, %r759;
	mul.lo.s32 	%r678, %r677, %r759;
	sub.s32 	%r679, %r257, %r678;
	min.s32 	%r680, %r244, %r679;
	min.s32 	%r272, %r250, %r680;
	rem.s32 	%r681, %r677, %r787;
	min.s32 	%r683, %r245, %r681;
	min.s32 	%r273, %r251, %r683;
	mul.lo.s32 	%r684, %r787, %r759;
	div.s32 	%r685, %r257, %r684;
	rem.s32 	%r686, %r685, %r801;
	min.s32 	%r688, %r246, %r686;
	min.s32 	%r274, %r252, %r688;
	add.s32 	%r689, %r787, -1;
	mad.lo.s32 	%r690, %r274, %r689, %r273;
	add.s32 	%r691, %r759, -1;
	mad.lo.s32 	%r275, %r690, %r691, %r272;
	div.s32 	%r692, %r258, %r759;
	mul.lo.s32 	%r693, %r692, %r759;
	sub.s32 	%r276, %r258, %r693;
	rem.s32 	%r277, %r692, %r787;
	div.s32 	%r694, %r258, %r684;
	rem.s32 	%r278, %r694, %r801;
	div.s32 	%r695, %r259, %r759;
	mul.lo.s32 	%r696, %r695, %r759;
	sub.s32 	%r279, %r259, %r696;
	rem.s32 	%r280, %r695, %r787;
	div.s32 	%r697, %r259, %r684;
	rem.s32 	%r281, %r697, %r801;
	div.s32 	%r698, %r260, %r759;
	mul.lo.s32 	%r699, %r698, %r759;
	sub.s32 	%r282, %r260, %r699;
	rem.s32 	%r283, %r698, %r787;
	div.s32 	%r700, %r260, %r684;
	rem.s32 	%r284, %r700, %r801;
	div.s32 	%r701, %r261, %r759;
	mul.lo.s32 	%r702, %r701, %r759;
	sub.s32 	%r285, %r261, %r702;
	rem.s32 	%r703, %r701, %r787;
	div.s32 	%r704, %r261, %r684;
	rem.s32 	%r705, %r704, %r801;
	setp.eq.s32 	%p289, %r285, %r272;
	setp.eq.s32 	%p290, %r703, %r273;
	and.pred  	%p291, %p289, %p290;
	setp.eq.s32 	%p292, %r705, %r274;
	and.pred  	%p11, %p291, %p292;
	mov.pred 	%p418, 0;
	not.pred 	%p293, %p11;
	@%p293 bra 	$L__BB26_102;
	add.s32 	%r706, %r272, 1;
	setp.eq.s32 	%p418, %r282, %r706;
$L__BB26_102:
	setp.ne.s32 	%p295, %r283, %r273;
	not.pred 	%p296, %p418;
	or.pred  	%p297, %p296, %p295;
	setp.ne.s32 	%p298, %r284, %r274;
	or.pred  	%p299, %p297, %p298;
	setp.ne.s32 	%p300, %r279, %r272;
	mov.pred 	%p419, 0;
	or.pred  	%p301, %p299, %p300;
	@%p301 bra 	$L__BB26_104;
	add.s32 	%r707, %r273, 1;
	setp.eq.s32 	%p419, %r280, %r707;
$L__BB26_104:
	setp.ne.s32 	%p302, %r281, %r274;
	not.pred 	%p303, %p419;
	or.pred  	%p304, %p303, %p302;
	setp.ne.s32 	%p305, %r276, %r272;
	or.pred  	%p306, %p304, %p305;
	add.s32 	%r708, %r273, 1;
	setp.ne.s32 	%p307, %r277, %r708;
	or.pred  	%p308, %p306, %p307;
	add.s32 	%r288, %r274, 1;
	setp.ne.s32 	%p309, %r278, %r288;
	or.pred  	%p310, %p308, %p309;
	@%p310 bra 	$L__BB26_106;
	mul.lo.s32 	%r861, %r275, 6;
	bra.uni 	$L__BB26_118;
$L__BB26_106:
	mov.pred 	%p420, 0;
	@%p293 bra 	$L__BB26_108;
	setp.eq.s32 	%p313, %r279, %r272;
	setp.eq.s32 	%p314, %r284, %r274;
	setp.eq.s32 	%p315, %r283, %r273;
	add.s32 	%r709, %r272, 1;
	setp.eq.s32 	%p316, %r282, %r709;
	and.pred  	%p317, %p316, %p315;
	and.pred  	%p318, %p317, %p314;
	and.pred  	%p420, %p318, %p313;
$L__BB26_108:
	add.s32 	%r710, %r273, 1;
	setp.ne.s32 	%p320, %r277, %r710;
	setp.ne.s32 	%p322, %r280, %r273;
	not.pred 	%p323, %p420;
	or.pred  	%p324, %p323, %p322;
	setp.ne.s32 	%p325, %r281, %r288;
	or.pred  	%p326, %p324, %p325;
	or.pred  	%p327, %p326, %p305;
	or.pred  	%p328, %p327, %p320;
	or.pred  	%p329, %p328, %p309;
	@%p329 bra 	$L__BB26_110;
	mul.lo.s32 	%r720, %r275, 6;
	or.b32  	%r861, %r720, 1;
	bra.uni 	$L__BB26_118;
$L__BB26_110:
	setp.ne.s32 	%p330, %r278, %r288;
	add.s32 	%r711, %r273, 1;
	setp.ne.s32 	%p331, %r277, %r711;
	setp.ne.s32 	%p332, %r276, %r272;
	setp.ne.s32 	%p333, %r281, %r274;
	setp.ne.s32 	%p334, %r284, %r274;
	setp.eq.s32 	%p335, %r705, %r274;
	setp.eq.s32 	%p336, %r703, %r273;
	add.s32 	%r712, %r272, 1;
	setp.eq.s32 	%p337, %r285, %r712;
	and.pred  	%p338, %p337, %p336;
	and.pred  	%p18, %p338, %p335;
	setp.eq.s32 	%p339, %r282, %r272;
	and.pred  	%p19, %p18, %p339;
	not.pred 	%p340, %p19;
	setp.ne.s32 	%p341, %r283, %r711;
	or.pred  	%p342, %p340, %p341;
	or.pred  	%p343, %p342, %p334;
	setp.ne.s32 	%p344, %r279, %r712;
	or.pred  	%p345, %p343, %p344;
	setp.ne.s32 	%p346, %r280, %r711;
	or.pred  	%p347, %p345, %p346;
	or.pred  	%p348, %p347, %p333;
	or.pred  	%p349, %p348, %p332;
	or.pred  	%p350, %p349, %p331;
	or.pred  	%p351, %p350, %p330;
	@%p351 bra 	$L__BB26_112;
	mad.lo.s32 	%r861, %r275, 6, 2;
	bra.uni 	$L__BB26_118;
$L__BB26_112:
	add.s32 	%r713, %r273, 1;
	setp.ne.s32 	%p352, %r280, %r713;
	setp.ne.s32 	%p353, %r283, %r713;
	setp.ne.s32 	%p354, %r281, %r288;
	setp.ne.s32 	%p355, %r278, %r288;
	setp.ne.s32 	%p356, %r277, %r713;
	setp.ne.s32 	%p357, %r279, %r272;
	setp.ne.s32 	%p358, %r284, %r274;
	add.s32 	%r714, %r272, 1;
	setp.eq.s32 	%p359, %r282, %r714;
	and.pred  	%p20, %p359, %p18;
	not.pred 	%p360, %p20;
	or.pred  	%p361, %p360, %p353;
	or.pred  	%p362, %p361, %p358;
	or.pred  	%p363, %p362, %p357;
	or.pred  	%p364, %p363, %p352;
	or.pred  	%p365, %p364, %p354;
	setp.ne.s32 	%p366, %r276, %r714;
	or.pred  	%p367, %p365, %p366;
	or.pred  	%p368, %p367, %p356;
	or.pred  	%p369, %p368, %p355;
	@%p369 bra 	$L__BB26_114;
	mad.lo.s32 	%r861, %r275, 6, 3;
	bra.uni 	$L__BB26_118;
$L__BB26_114:
	add.s32 	%r715, %r272, 1;
	setp.ne.s32 	%p370, %r279, %r715;
	setp.ne.s32 	%p371, %r281, %r288;
	setp.ne.s32 	%p372, %r280, %r273;
	setp.ne.s32 	%p373, %r278, %r288;
	add.s32 	%r716, %r273, 1;
	setp.ne.s32 	%p374, %r277, %r716;
	setp.ne.s32 	%p375, %r276, %r272;
	setp.ne.s32 	%p376, %r283, %r273;
	or.pred  	%p378, %p340, %p376;
	setp.ne.s32 	%p379, %r284, %r288;
	or.pred  	%p380, %p378, %p379;
	or.pred  	%p381, %p380, %p370;
	or.pred  	%p382, %p381, %p372;
	or.pred  	%p383, %p382, %p371;
	or.pred  	%p384, %p383, %p375;
	or.pred  	%p385, %p384, %p374;
	or.pred  	%p386, %p385, %p373;
	@%p386 bra 	$L__BB26_116;
	mad.lo.s32 	%r861, %r275, 6, 4;
	bra.uni 	$L__BB26_118;
$L__BB26_116:
	setp.ne.s32 	%p387, %r284, %r288;
	add.s32 	%r718, %r272, 1;
	setp.ne.s32 	%p388, %r276, %r718;
	add.s32 	%r719, %r273, 1;
	setp.ne.s32 	%p389, %r280, %r719;
	setp.ne.s32 	%p390, %r281, %r288;
	setp.ne.s32 	%p391, %r278, %r288;
	setp.ne.s32 	%p392, %r277, %r719;
	setp.ne.s32 	%p393, %r279, %r272;
	setp.ne.s32 	%p394, %r283, %r273;
	or.pred  	%p396, %p360, %p394;
	or.pred  	%p397, %p396, %p387;
	or.pred  	%p398, %p397, %p393;
	or.pred  	%p399, %p398, %p389;
	or.pred  	%p400, %p399, %p390;
	or.pred  	%p401, %p400, %p388;
	or.pred  	%p402, %p401, %p392;
	mov.b32 	%r861, -1;
	or.pred  	%p403, %p402, %p391;
	@%p403 bra 	$L__BB26_118;
	mad.lo.s32 	%r861, %r275, 6, 5;
$L__BB26_118:
	setp.eq.s32 	%p404, %r858, 0;
	selp.b32 	%r860, %r861, %r860, %p404;
	selp.b32 	%r859, %r859, %r861, %p404;
	mov.b32 	%r858, 1;
$L__BB26_119:
	add.s32 	%r857, %r857, 1;
	add.s64 	%rd44, %rd44, 12;
	setp.ne.s32 	%p405, %r857, 14;
	@%p405 bra 	$L__BB26_98;
$L__BB26_120:
	add.s32 	%r853, %r853, 1;
	setp.ne.s32 	%p406, %r853, 14;
	@%p406 bra 	$L__BB26_96;
$L__BB26_121:
	add.s32 	%r849, %r849, 1;
	setp.ne.s32 	%p407, %r849, 14;
	@%p407 bra 	$L__BB26_94;
	setp.eq.s32 	%p408, %r860, %r833;
	selp.b32 	%r310, %r859, %r860, %p408;
	setp.ne.s32 	%p409, %r310, %r833;
	setp.ne.s32 	%p410, %r310, -1;
	and.pred  	%p411, %p409, %p410;
	mov.u32 	%r833, %r310;
	@%p411 bra 	$L__BB26_57;
$L__BB26_123:
	add.s32 	%r115, %r115, 1;
	setp.ne.s32 	%p412, %r115, 14;
	@%p412 bra 	$L__BB26_36;
$L__BB26_124:
	add.s32 	%r110, %r110, 1;
	setp.ne.s32 	%p413, %r110, 14;
	@%p413 bra 	$L__BB26_34;
$L__BB26_125:
	add.s32 	%r101, %r101, 1;
	setp.ne.s32 	%p414, %r101, 14;
	@%p414 bra 	$L__BB26_32;
$L__BB26_126:
	ret;

}
	// .globl	_Z28get_orginal_saddle_min_pairsiii
.visible .entry _Z28get_orginal_saddle_min_pairsiii(
	.param .u32 _Z28get_orginal_saddle_min_pairsiii_param_0,
	.param .u32 _Z28get_orginal_saddle_min_pairsiii_param_1,
	.param .u32 _Z28get_orginal_saddle_min_pairsiii_param_2
)
{
	.reg .pred 	%p<48>;
	.reg .b32 	%r<299>;
	.reg .b64 	%rd<27>;

	ld.param.u32 	%r175, [_Z28get_orginal_saddle_min_pairsiii_param_0];
	ld.param.u32 	%r176, [_Z28get_orginal_saddle_min_pairsiii_param_1];
	ld.param.u32 	%r177, [_Z28get_orginal_saddle_min_pairsiii_param_2];
	mov.u32 	%r178, %tid.x;
	mov.u32 	%r179, %ctaid.x;
	mov.u32 	%r180, %ntid.x;
	mad.lo.s32 	%r1, %r179, %r180, %r178;
	ld.global.u32 	%r181, [num_Edges];
	setp.ge.s32 	%p1, %r1, %r181;
	@%p1 bra 	$L__BB27_74;
	ld.global.u64 	%rd5, [paired_edges];
	cvta.to.global.u64 	%rd1, %rd5;
	mul.wide.s32 	%rd6, %r1, 4;
	add.s64 	%rd7, %rd1, %rd6;
	ld.global.u32 	%r182, [%rd7];
	setp.ne.s32 	%p2, %r182, -1;
	@%p2 bra 	$L__BB27_74;
	add.s32 	%r2, %r175, -1;
	mul.lo.s32 	%r3, %r2, %r176;
	mul.lo.s32 	%r4, %r3, %r177;
	add.s32 	%r5, %r176, -1;
	mul.lo.s32 	%r6, %r5, %r175;
	mul.lo.s32 	%r7, %r6, %r177;
	mul.lo.s32 	%r8, %r175, %r176;
	add.s32 	%r9, %r177, -1;
	mul.lo.s32 	%r10, %r9, %r8;
	sub.s32 	%r11, %r6, %r5;
	mul.lo.s32 	%r12, %r11, %r177;
	sub.s32 	%r13, %r7, %r6;
	sub.s32 	%r14, %r4, %r3;
	sub.s32 	%r15, %r12, %r11;
	setp.lt.s32 	%p3, %r1, %r4;
	mov.b32 	%r267, 0;
	mov.u32 	%r268, %r267;
	@%p3 bra 	$L__BB27_9;
	add.s32 	%r16, %r7, %r4;
	setp.lt.s32 	%p4, %r1, %r16;
	mov.b32 	%r267, 1;
	mov.u32 	%r268, %r4;
	@%p4 bra 	$L__BB27_9;
	add.s32 	%r17, %r10, %r16;
	setp.lt.s32 	%p5, %r1, %r17;
	mov.b32 	%r267, 2;
	mov.u32 	%r268, %r16;
	@%p5 bra 	$L__BB27_9;
	add.s32 	%r18, %r12, %r17;
	setp.lt.s32 	%p6, %r1, %r18;
	mov.b32 	%r267, 3;
	mov.u32 	%r268, %r17;
	@%p6 bra 	$L__BB27_9;
	add.s32 	%r19, %r13, %r18;
	setp.lt.s32 	%p7, %r1, %r19;
	mov.b32 	%r267, 4;
	mov.u32 	%r268, %r18;
	@%p7 bra 	$L__BB27_9;
	add.s32 	%r20, %r14, %r19;
	setp.lt.s32 	%p8, %r1, %r20;
	mov.b32 	%r267, 5;
	mov.u32 	%r268, %r19;
	@%p8 bra 	$L__BB27_9;
	add.s32 	%r191, %r15, %r20;
	setp.ge.s32 	%p9, %r1, %r191;
	mov.b32 	%r277, -1;
	mov.b32 	%r267, 6;
	mov.u32 	%r268, %r20;
	mov.u32 	%r288, %r277;
	@%p9 bra 	$L__BB27_23;
$L__BB27_9:
	sub.s32 	%r23, %r1, %r268;
	setp.gt.s32 	%p10, %r267, 2;
	@%p10 bra 	$L__BB27_13;
	setp.eq.s32 	%p14, %r267, 0;
	@%p14 bra 	$L__BB27_16;
	setp.eq.s32 	%p15, %r267, 1;
	@%p15 bra 	$L__BB27_12;
	bra.uni 	$L__BB27_17;
$L__BB27_12:
	div.s32 	%r271, %r23, %r6;
	mul.lo.s32 	%r205, %r271, %r6;
	sub.s32 	%r206, %r23, %r205;
	div.s32 	%r269, %r206, %r5;
	rem.s32 	%r270, %r23, %r5;
	add.s32 	%r273, %r270, 1;
	mov.u32 	%r272, %r269;
	mov.u32 	%r274, %r271;
	bra.uni 	$L__BB27_22;
$L__BB27_13:
	setp.gt.s32 	%p11, %r267, 4;
	@%p11 bra 	$L__BB27_20;
	setp.eq.s32 	%p13, %r267, 3;
	@%p13 bra 	$L__BB27_15;
	bra.uni 	$L__BB27_18;
$L__BB27_15:
	div.s32 	%r271, %r23, %r11;
	mul.lo.s32 	%r200, %r271, %r11;
	sub.s32 	%r201, %r23, %r200;
	div.s32 	%r270, %r201, %r2;
	rem.s32 	%r272, %r23, %r2;
	add.s32 	%r269, %r272, 1;
	add.s32 	%r273, %r270, 1;
	mov.u32 	%r274, %r271;
	bra.uni 	$L__BB27_22;
$L__BB27_16:
	div.s32 	%r271, %r23, %r3;
	mul.lo.s32 	%r207, %r271, %r3;
	sub.s32 	%r208, %r23, %r207;
	div.s32 	%r270, %r208, %r2;
	rem.s32 	%r269, %r23, %r2;
	add.s32 	%r272, %r269, 1;
	mov.u32 	%r273, %r270;
	mov.u32 	%r274, %r271;
	bra.uni 	$L__BB27_22;
$L__BB27_17:
	mul.lo.s32 	%r202, %r9, %r175;
	div.s32 	%r270, %r23, %r202;
	mul.lo.s32 	%r203, %r270, %r202;
	sub.s32 	%r204, %r23, %r203;
	div.s32 	%r269, %r204, %r9;
	rem.s32 	%r271, %r23, %r9;
	add.s32 	%r274, %r271, 1;
	mov.u32 	%r272, %r269;
	mov.u32 	%r273, %r270;
	bra.uni 	$L__BB27_22;
$L__BB27_18:
	mul.lo.s32 	%r197, %r9, %r5;
	div.s32 	%r269, %r23, %r197;
	mul.lo.s32 	%r198, %r269, %r197;
	sub.s32 	%r199, %r23, %r198;
	div.s32 	%r270, %r199, %r9;
	rem.s32 	%r271, %r23, %r9;
	add.s32 	%r273, %r270, 1;
	add.s32 	%r274, %r271, 1;
	mov.u32 	%r272, %r269;
	bra.uni 	$L__BB27_22;
$L__BB27_19:
	mul.lo.s32 	%r194, %r9, %r2;
	div.s32 	%r270, %r23, %r194;
	mul.lo.s32 	%r195, %r270, %r194;
	sub.s32 	%r196, %r23, %r195;
	div.s32 	%r271, %r196, %r2;
	rem.s32 	%r272, %r23, %r2;
	add.s32 	%r269, %r272, 1;
	add.s32 	%r274, %r271, 1;
	mov.u32 	%r273, %r270;
	bra.uni 	$L__BB27_22;
$L__BB27_20:
	setp.eq.s32 	%p12, %r267, 5;
	@%p12 bra 	$L__BB27_19;
	div.s32 	%r271, %r23, %r11;
	mul.lo.s32 	%r192, %r271, %r11;
	sub.s32 	%r193, %r23, %r192;
	div.s32 	%r270, %r193, %r2;
	rem.s32 	%r272, %r23, %r2;
	add.s32 	%r269, %r272, 1;
	add.s32 	%r273, %r270, 1;
	add.s32 	%r274, %r271, 1;
$L__BB27_22:
	mad.lo.s32 	%r209, %r270, %r175, %r269;
	mad.lo.s32 	%r210, %r271, %r8, %r209;
	mad.lo.s32 	%r211, %r273, %r175, %r272;
	mad.lo.s32 	%r212, %r274, %r8, %r211;
	max.s32 	%r277, %r210, %r212;
	min.s32 	%r288, %r210, %r212;
$L__BB27_23:
	ld.global.u64 	%rd8, [paired_vertices];
	cvta.to.global.u64 	%rd2, %rd8;
	mul.lo.s32 	%r67, %r9, %r2;
	mul.lo.s32 	%r68, %r9, %r5;
	mul.lo.s32 	%r69, %r9, %r175;
	add.s32 	%r70, %r7, %r4;
	add.s32 	%r71, %r10, %r70;
	add.s32 	%r72, %r12, %r71;
	add.s32 	%r73, %r13, %r72;
	add.s32 	%r74, %r14, %r73;
	add.s32 	%r75, %r15, %r74;
$L__BB27_24:
	mul.wide.s32 	%rd9, %r277, 4;
	add.s64 	%rd10, %rd2, %rd9;
	ld.global.u32 	%r77, [%rd10];
	setp.eq.s32 	%p16, %r77, -1;
	@%p16 bra 	$L__BB27_48;
	mul.wide.s32 	%rd11, %r77, 4;
	add.s64 	%rd12, %rd1, %rd11;
	ld.global.u32 	%r213, [%rd12];
	setp.eq.s32 	%p17, %r213, -1;
	@%p17 bra 	$L__BB27_48;
	setp.lt.s32 	%p18, %r77, %r4;
	mov.b32 	%r278, 0;
	mov.u32 	%r279, %r278;
	@%p18 bra 	$L__BB27_33;
	setp.lt.s32 	%p19, %r77, %r70;
	mov.b32 	%r278, 1;
	mov.u32 	%r279, %r4;
	@%p19 bra 	$L__BB27_33;
	setp.lt.s32 	%p20, %r77, %r71;
	mov.b32 	%r278, 2;
	mov.u32 	%r279, %r70;
	@%p20 bra 	$L__BB27_33;
	setp.lt.s32 	%p21, %r77, %r72;
	mov.b32 	%r278, 3;
	mov.u32 	%r279, %r71;
	@%p21 bra 	$L__BB27_33;
	setp.lt.s32 	%p22, %r77, %r73;
	mov.b32 	%r278, 4;
	mov.u32 	%r279, %r72;
	@%p22 bra 	$L__BB27_33;
	setp.lt.s32 	%p23, %r77, %r74;
	mov.b32 	%r278, 5;
	mov.u32 	%r279, %r73;
	@%p23 bra 	$L__BB27_33;
	setp.ge.s32 	%p24, %r77, %r75;
	mov.b32 	%r286, -1;
	mov.b32 	%r278, 6;
	mov.u32 	%r279, %r74;
	mov.u32 	%r287, %r286;
	@%p24 bra 	$L__BB27_47;
$L__BB27_33:
	sub.s32 	%r80, %r77, %r279;
	setp.gt.s32 	%p25, %r278, 2;
	@%p25 bra 	$L__BB27_37;
	setp.eq.s32 	%p29, %r278, 0;
	@%p29 bra 	$L__BB27_40;
	setp.eq.s32 	%p30, %r278, 1;
	@%p30 bra 	$L__BB27_36;
	bra.uni 	$L__BB27_41;
$L__BB27_36:
	div.s32 	%r282, %r80, %r6;
	mul.lo.s32 	%r232, %r282, %r6;
	sub.s32 	%r233, %r80, %r232;
	div.s32 	%r280, %r233, %r5;
	rem.s32 	%r281, %r80, %r5;
	add.s32 	%r284, %r281, 1;
	mov.u32 	%r283, %r280;
	mov.u32 	%r285, %r282;
	bra.uni 	$L__BB27_46;
$L__BB27_37:
	setp.gt.s32 	%p26, %r278, 4;
	@%p26 bra 	$L__BB27_44;
	setp.eq.s32 	%p28, %r278, 3;
	@%p28 bra 	$L__BB27_39;
	bra.uni 	$L__BB27_42;
$L__BB27_39:
	div.s32 	%r282, %r80, %r11;
	mul.lo.s32 	%r228, %r282, %r11;
	sub.s32 	%r229, %r80, %r228;
	div.s32 	%r281, %r229, %r2;
	rem.s32 	%r283, %r80, %r2;
	add.s32 	%r280, %r283, 1;
	add.s32 	%r284, %r281, 1;
	mov.u32 	%r285, %r282;
	bra.uni 	$L__BB27_46;
$L__BB27_40:
	div.s32 	%r282, %r80, %r3;
	mul.lo.s32 	%r234, %r282, %r3;
	sub.s32 	%r235, %r80, %r234;
	div.s32 	%r281, %r235, %r2;
	rem.s32 	%r280, %r80, %r2;
	add.s32 	%r283, %r280, 1;
	mov.u32 	%r284, %r281;
	mov.u32 	%r285, %r282;
	bra.uni 	$L__BB27_46;
$L__BB27_41:
	div.s32 	%r281, %r80, %r69;
	mul.lo.s32 	%r230, %r281, %r69;
	sub.s32 	%r231, %r80, %r230;
	div.s32 	%r280, %r231, %r9;
	rem.s32 	%r282, %r80, %r9;
	add.s32 	%r285, %r282, 1;
	mov.u32 	%r283, %r280;
	mov.u32 	%r284, %r281;
	bra.uni 	$L__BB27_46;
$L__BB27_42:
	div.s32 	%r280, %r80, %r68;
	mul.lo.s32 	%r226, %r280, %r68;
	sub.s32 	%r227, %r80, %r226;
	div.s32 	%r281, %r227, %r9;
	rem.s32 	%r282, %r80, %r9;
	add.s32 	%r284, %r281, 1;
	add.s32 	%r285, %r282, 1;
	mov.u32 	%r283, %r280;
	bra.uni 	$L__BB27_46;
$L__BB27_43:
	div.s32 	%r281, %r80, %r67;
	mul.lo.s32 	%r224, %r281, %r67;
	sub.s32 	%r225, %r80, %r224;
	div.s32 	%r282, %r225, %r2;
	rem.s32 	%r283, %r80, %r2;
	add.s32 	%r280, %r283, 1;
	add.s32 	%r285, %r282, 1;
	mov.u32 	%r284, %r281;
	bra.uni 	$L__BB27_46;
$L__BB27_44:
	setp.eq.s32 	%p27, %r278, 5;
	@%p27 bra 	$L__BB27_43;
	div.s32 	%r282, %r80, %r11;
	mul.lo.s32 	%r222, %r282, %r11;
	sub.s32 	%r223, %r80, %r222;
	div.s32 	%r281, %r223, %r2;
	rem.s32 	%r283, %r80, %r2;
	add.s32 	%r280, %r283, 1;
	add.s32 	%r284, %r281, 1;
	add.s32 	%r285, %r282, 1;
$L__BB27_46:
	mad.lo.s32 	%r236, %r281, %r175, %r280;
	mad.lo.s32 	%r237, %r282, %r8, %r236;
	mad.lo.s32 	%r238, %r284, %r175, %r283;
	mad.lo.s32 	%r239, %r285, %r8, %r238;
	max.s32 	%r286, %r237, %r239;
	min.s32 	%r287, %r237, %r239;
$L__BB27_47:
	setp.eq.s32 	%p31, %r286, %r277;
	selp.b32 	%r277, %r287, %r286, %p31;
	bra.uni 	$L__BB27_24;
$L__BB27_48:
	ld.global.u64 	%rd13, [connected_min_saddle];
	cvta.to.global.u64 	%rd14, %rd13;
	shl.b32 	%r125, %r1, 1;
	mul.wide.s32 	%rd15, %r125, 4;
	add.s64 	%rd16, %rd14, %rd15;
	st.global.u32 	[%rd16], %r277;
	ld.global.u64 	%rd17, [paired_vertices];
	cvta.to.global.u64 	%rd3, %rd17;
	ld.global.u64 	%rd18, [paired_edges];
	cvta.to.global.u64 	%rd4, %rd18;
$L__BB27_49:
	mul.wide.s32 	%rd19, %r288, 4;
	add.s64 	%rd20, %rd3, %rd19;
	ld.global.u32 	%r127, [%rd20];
	setp.eq.s32 	%p32, %r127, -1;
	@%p32 bra 	$L__BB27_73;
	mul.wide.s32 	%rd21, %r127, 4;
	add.s64 	%rd22, %rd4, %rd21;
	ld.global.u32 	%r240, [%rd22];
	setp.eq.s32 	%p33, %r240, -1;
	@%p33 bra 	$L__BB27_73;
	setp.lt.s32 	%p34, %r127, %r4;
	mov.b32 	%r289, 0;
	mov.u32 	%r290, %r289;
	@%p34 bra 	$L__BB27_58;
	setp.lt.s32 	%p35, %r127, %r70;
	mov.b32 	%r289, 1;
	mov.u32 	%r290, %r4;
	@%p35 bra 	$L__BB27_58;
	setp.lt.s32 	%p36, %r127, %r71;
	mov.b32 	%r289, 2;
	mov.u32 	%r290, %r70;
	@%p36 bra 	$L__BB27_58;
	setp.lt.s32 	%p37, %r127, %r72;
	mov.b32 	%r289, 3;
	mov.u32 	%r290, %r71;
	@%p37 bra 	$L__BB27_58;
	setp.lt.s32 	%p38, %r127, %r73;
	mov.b32 	%r289, 4;
	mov.u32 	%r290, %r72;
	@%p38 bra 	$L__BB27_58;
	setp.lt.s32 	%p39, %r127, %r74;
	mov.b32 	%r289, 5;
	mov.u32 	%r290, %r73;
	@%p39 bra 	$L__BB27_58;
	setp.ge.s32 	%p40, %r127, %r75;
	mov.b32 	%r297, -1;
	mov.b32 	%r289, 6;
	mov.u32 	%r290, %r74;
	mov.u32 	%r298, %r297;
	@%p40 bra 	$L__BB27_72;
$L__BB27_58:
	sub.s32 	%r130, %r127, %r290;
	setp.gt.s32 	%p41, %r289, 2;
	@%p41 bra 	$L__BB27_62;
	setp.eq.s32 	%p45, %r289, 0;
	@%p45 bra 	$L__BB27_65;
	setp.eq.s32 	%p46, %r289, 1;
	@%p46 bra 	$L__BB27_61;
	bra.uni 	$L__BB27_66;
$L__BB27_61:
	div.s32 	%r293, %r130, %r6;
	mul.lo.s32 	%r259, %r293, %r6;
	sub.s32 	%r260, %r130, %r259;
	div.s32 	%r291, %r260, %r5;
	rem.s32 	%r292, %r130, %r5;
	add.s32 	%r295, %r292, 1;
	mov.u32 	%r294, %r291;
	mov.u32 	%r296, %r293;
	bra.uni 	$L__BB27_71;
$L__BB27_62:
	setp.gt.s32 	%p42, %r289, 4;
	@%p42 bra 	$L__BB27_69;
	setp.eq.s32 	%p44, %r289, 3;
	@%p44 bra 	$L__BB27_64;
	bra.uni 	$L__BB27_67;
$L__BB27_64:
	div.s32 	%r293, %r130, %r11;
	mul.lo.s32 	%r255, %r293, %r11;
	sub.s32 	%r256, %r130, %r255;
	div.s32 	%r292, %r256, %r2;
	rem.s32 	%r294, %r130, %r2;
	add.s32 	%r291, %r294, 1;
	add.s32 	%r295, %r292, 1;
	mov.u32 	%r296, %r293;
	bra.uni 	$L__BB27_71;
$L__BB27_65:
	div.s32 	%r293, %r130, %r3;
	mul.lo.s32 	%r261, %r293, %r3;
	sub.s32 	%r262, %r130, %r261;
	div.s32 	%r292, %r262, %r2;
	rem.s32 	%r291, %r130, %r2;
	add.s32 	%r294, %r291, 1;
	mov.u32 	%r295, %r292;
	mov.u32 	%r296, %r293;
	bra.uni 	$L__BB27_71;
$L__BB27_66:
	div.s32 	%r292, %r130, %r69;
	mul.lo.s32 	%r257, %r292, %r69;
	sub.s32 	%r258, %r130, %r257;
	div.s32 	%r291, %r258, %r9;
	rem.s32 	%r293, %r130, %r9;
	add.s32 	%r296, %r293, 1;
	mov.u32 	%r294, %r291;
	mov.u32 	%r295, %r292;
	bra.uni 	$L__BB27_71;
$L__BB27_67:
	div.s32 	%r291, %r130, %r68;
	mul.lo.s32 	%r253, %r291, %r68;
	sub.s32 	%r254, %r130, %r253;
	div.s32 	%r292, %r254, %r9;
	rem.s32 	%r293, %r130, %r9;
	add.s32 	%r295, %r292, 1;
	add.s32 	%r296, %r293, 1;
	mov.u32 	%r294, %r291;
	bra.uni 	$L__BB27_71;
$L__BB27_68:
	div.s32 	%r292, %r130, %r67;
	mul.lo.s32 	%r251, %r292, %r67;
	sub.s32 	%r252, %r130, %r251;
	div.s32 	%r293, %r252, %r2;
	rem.s32 	%r294, %r130, %r2;
	add.s32 	%r291, %r294, 1;
	add.s32 	%r296, %r293, 1;
	mov.u32 	%r295, %r292;
	bra.uni 	$L__BB27_71;
$L__BB27_69:
	setp.eq.s32 	%p43, %r289, 5;
	@%p43 bra 	$L__BB27_68;
	div.s32 	%r293, %r130, %r11;
	mul.lo.s32 	%r249, %r293, %r11;
	sub.s32 	%r250, %r130, %r249;
	div.s32 	%r292, %r250, %r2;
	rem.s32 	%r294, %r130, %r2;
	add.s32 	%r291, %r294, 1;
	add.s32 	%r295, %r292, 1;
	add.s32 	%r296, %r293, 1;
$L__BB27_71:
	mad.lo.s32 	%r263, %r292, %r175, %r291;
	mad.lo.s32 	%r264, %r293, %r8, %r263;
	mad.lo.s32 	%r265, %r295, %r175, %r294;
	mad.lo.s32 	%r266, %r296, %r8, %r265;
	max.s32 	%r297, %r264, %r266;
	min.s32 	%r298, %r264, %r266;
$L__BB27_72:
	setp.eq.s32 	%p47, %r297, %r288;
	selp.b32 	%r288, %r298, %r297, %p47;
	bra.uni 	$L__BB27_49;
$L__BB27_73:
	ld.global.u64 	%rd23, [connected_min_saddle];
	cvta.to.global.u64 	%rd24, %rd23;
	add.s64 	%rd26, %rd24, %rd15;
	st.global.u32 	[%rd26+4], %r288;
$L__BB27_74:
	ret;

}
	// .globl	_Z28get_orginal_saddle_max_pairsiii
.visible .entry _Z28get_orginal_saddle_max_pairsiii(
	.param .u32 _Z28get_orginal_saddle_max_pairsiii_param_0,
	.param .u32 _Z28get_orginal_saddle_max_pairsiii_param_1,
	.param .u32 _Z28get_orginal_saddle_max_pairsiii_param_2
)
{
	.reg .pred 	%p<421>;
	.reg .b32 	%r<896>;
	.reg .b64 	%rd<39>;

	mov.u32 	%r336, %tid.x;
	mov.u32 	%r337, %ctaid.x;
	mov.u32 	%r338, %ntid.x;
	mad.lo.s32 	%r1, %r337, %r338, %r336;
	ld.global.u32 	%r339, [num_Faces];
	setp.ge.s32 	%p27, %r1, %r339;
	@%p27 bra 	$L__BB28_130;
	ld.global.u64 	%rd5, [paired_faces];
	cvta.to.global.u64 	%rd6, %rd5;
	mul.wide.s32 	%rd7, %r1, 4;
	add.s64 	%rd8, %rd6, %rd7;
	ld.global.u32 	%r340, [%rd8];
	setp.ne.s32 	%p28, %r340, -1;
	@%p28 bra 	$L__BB28_130;
	ld.param.u32 	%r794, [_Z28get_orginal_saddle_max_pairsiii_param_2];
	ld.param.u32 	%r766, [_Z28get_orginal_saddle_max_pairsiii_param_1];
	ld.param.u32 	%r728, [_Z28get_orginal_saddle_max_pairsiii_param_0];
	add.s32 	%r2, %r728, -1;
	add.s32 	%r3, %r766, -1;
	mul.lo.s32 	%r341, %r2, %r794;
	mul.lo.s32 	%r342, %r341, %r3;
	shl.b32 	%r4, %r342, 1;
	setp.ge.s32 	%p29, %r1, %r4;
	@%p29 bra 	$L__BB28_7;
	shr.u32 	%r433, %r1, 31;
	add.s32 	%r434, %r1, %r433;
	shr.s32 	%r435, %r434, 1;
	mul.lo.s32 	%r436, %r3, %r2;
	div.s32 	%r5, %r435, %r436;
	mul.lo.s32 	%r437, %r5, %r436;
	sub.s32 	%r438, %r435, %r437;
	div.s32 	%r6, %r438, %r2;
	rem.s32 	%r7, %r435, %r2;
	and.b32  	%r439, %r1, 1;
	setp.eq.b32 	%p41, %r439, 1;
	@%p41 bra 	$L__BB28_5;
	ld.param.u32 	%r779, [_Z28get_orginal_saddle_max_pairsiii_param_1];
	ld.param.u32 	%r741, [_Z28get_orginal_saddle_max_pairsiii_param_0];
	mul.lo.s32 	%r445, %r6, %r741;
	mul.lo.s32 	%r446, %r779, %r741;
	mul.lo.s32 	%r447, %r446, %r5;
	add.s32 	%r448, %r445, %r447;
	add.s32 	%r808, %r448, %r7;
	add.s32 	%r449, %r447, %r7;
	add.s32 	%r450, %r449, %r445;
	add.s32 	%r809, %r450, 1;
	add.s32 	%r810, %r808, %r741;
	bra.uni 	$L__BB28_6;
$L__BB28_5:
	ld.param.u32 	%r778, [_Z28get_orginal_saddle_max_pairsiii_param_1];
	ld.param.u32 	%r740, [_Z28get_orginal_saddle_max_pairsiii_param_0];
	add.s32 	%r440, %r7, 1;
	mul.lo.s32 	%r441, %r778, %r740;
	mul.lo.s32 	%r442, %r441, %r5;
	mad.lo.s32 	%r443, %r6, %r740, %r442;
	add.s32 	%r444, %r443, %r740;
	add.s32 	%r808, %r444, %r440;
	add.s32 	%r809, %r443, %r440;
	add.s32 	%r810, %r444, %r7;
$L__BB28_6:
	max.s32 	%r451, %r808, %r809;
	min.s32 	%r452, %r808, %r809;
	max.s32 	%r820, %r451, %r810;
	min.s32 	%r453, %r451, %r810;
	max.s32 	%r821, %r452, %r453;
	min.s32 	%r822, %r452, %r453;
	bra.uni 	$L__BB28_31;
$L__BB28_7:
	ld.param.u32 	%r795, [_Z28get_orginal_saddle_max_pairsiii_param_2];
	ld.param.u32 	%r729, [_Z28get_orginal_saddle_max_pairsiii_param_0];
	sub.s32 	%r20, %r1, %r4;
	mul.lo.s32 	%r343, %r729, %r3;
	add.s32 	%r21, %r795, -1;
	mul.lo.s32 	%r344, %r343, %r21;
	shl.b32 	%r22, %r344, 1;
	setp.ge.s32 	%p30, %r20, %r22;
	@%p30 bra 	$L__BB28_12;
	shr.u32 	%r419, %r20, 31;
	add.s32 	%r420, %r20, %r419;
	shr.s32 	%r421, %r420, 1;
	mul.lo.s32 	%r422, %r21, %r3;
	div.s32 	%r23, %r421, %r422;
	mul.lo.s32 	%r423, %r23, %r422;
	sub.s32 	%r424, %r421, %r423;
	div.s32 	%r24, %r424, %r21;
	rem.s32 	%r25, %r421, %r21;
	and.b32  	%r425, %r1, 1;
	setp.eq.b32 	%p40, %r425, 1;
	@%p40 bra 	$L__BB28_10;
	ld.param.u32 	%r777, [_Z28get_orginal_saddle_max_pairsiii_param_1];
	ld.param.u32 	%r739, [_Z28get_orginal_saddle_max_pairsiii_param_0];
	mad.lo.s32 	%r428, %r24, %r739, %r23;
	mul.lo.s32 	%r429, %r777, %r739;
	mad.lo.s32 	%r811, %r429, %r25, %r428;
	add.s32 	%r812, %r811, %r739;
	add.s32 	%r813, %r812, %r429;
	bra.uni 	$L__BB28_11;
$L__BB28_10:
	ld.param.u32 	%r776, [_Z28get_orginal_saddle_max_pairsiii_param_1];
	ld.param.u32 	%r738, [_Z28get_orginal_saddle_max_pairsiii_param_0];
	mad.lo.s32 	%r426, %r24, %r738, %r23;
	mul.lo.s32 	%r427, %r776, %r738;
	mad.lo.s32 	%r811, %r427, %r25, %r426;
	add.s32 	%r812, %r811, %r427;
	add.s32 	%r813, %r812, %r738;
$L__BB28_11:
	max.s32 	%r430, %r811, %r812;
	min.s32 	%r431, %r811, %r812;
	max.s32 	%r820, %r430, %r813;
	min.s32 	%r432, %r430, %r813;
	max.s32 	%r821, %r431, %r432;
	min.s32 	%r822, %r431, %r432;
	bra.uni 	$L__BB28_31;
$L__BB28_12:
	ld.param.u32 	%r767, [_Z28get_orginal_saddle_max_pairsiii_param_1];
	sub.s32 	%r38, %r20, %r22;
	mul.lo.s32 	%r345, %r767, %r2;
	mul.lo.s32 	%r346, %r345, %r21;
	shl.b32 	%r39, %r346, 1;
	setp.ge.s32 	%p31, %r38, %r39;
	@%p31 bra 	$L__BB28_17;
	shr.u32 	%r402, %r38, 31;
	add.s32 	%r403, %r38, %r402;
	shr.s32 	%r404, %r403, 1;
	mul.lo.s32 	%r405, %r21, %r2;
	div.s32 	%r40, %r404, %r405;
	mul.lo.s32 	%r406, %r40, %r405;
	sub.s32 	%r407, %r404, %r406;
	div.s32 	%r41, %r407, %r2;
	rem.s32 	%r42, %r404, %r2;
	and.b32  	%r408, %r1, 1;
	setp.eq.b32 	%p39, %r408, 1;
	@%p39 bra 	$L__BB28_15;
	ld.param.u32 	%r775, [_Z28get_orginal_saddle_max_pairsiii_param_1];
	ld.param.u32 	%r737, [_Z28get_orginal_saddle_max_pairsiii_param_0];
	mad.lo.s32 	%r414, %r40, %r737, %r42;
	mul.lo.s32 	%r415, %r775, %r737;
	mad.lo.s32 	%r814, %r415, %r41, %r414;
	add.s32 	%r815, %r814, 1;
	add.s32 	%r816, %r814, %r415;
	bra.uni 	$L__BB28_16;
$L__BB28_15:
	ld.param.u32 	%r774, [_Z28get_orginal_saddle_max_pairsiii_param_1];
	ld.param.u32 	%r736, [_Z28get_orginal_saddle_max_pairsiii_param_0];
	mul.lo.s32 	%r409, %r774, %r736;
	mul.lo.s32 	%r410, %r409, %r41;
	mad.lo.s32 	%r411, %r40, %r736, %r42;
	add.s32 	%r412, %r411, %r410;
	add.s32 	%r814, %r412, 1;
	add.s32 	%r413, %r410, %r409;
	add.s32 	%r815, %r411, %r413;
	add.s32 	%r816, %r815, 1;
$L__BB28_16:
	max.s32 	%r416, %r814, %r815;
	min.s32 	%r417, %r814, %r815;
	max.s32 	%r820, %r416, %r816;
	min.s32 	%r418, %r416, %r816;
	max.s32 	%r821, %r417, %r418;
	min.s32 	%r822, %r417, %r418;
	bra.uni 	$L__BB28_31;
$L__BB28_17:
	sub.s32 	%r349, %r38, %r39;
	mul.lo.s32 	%r350, %r3, %r2;
	mul.hi.s32 	%r351, %r349, 715827883;
	shr.u32 	%r352, %r351, 31;
	add.s32 	%r353, %r351, %r352;
	div.s32 	%r55, %r353, %r350;
	mul.lo.s32 	%r354, %r55, %r350;
	sub.s32 	%r355, %r353, %r354;
	div.s32 	%r56, %r355, %r2;
	rem.s32 	%r57, %r353, %r2;
	mul.lo.s32 	%r356, %r353, 6;
	sub.s32 	%r348, %r349, %r356;
	setp.gt.s32 	%p32, %r348, 2;
	@%p32 bra 	$L__BB28_22;
	setp.eq.s32 	%p36, %r348, 0;
	@%p36 bra 	$L__BB28_26;
	setp.eq.s32 	%p37, %r348, 1;
	@%p37 bra 	$L__BB28_27;
	setp.eq.s32 	%p38, %r348, 2;
	@%p38 bra 	$L__BB28_21;
	bra.uni 	$L__BB28_30;
$L__BB28_21:
	ld.param.u32 	%r771, [_Z28get_orginal_saddle_max_pairsiii_param_1];
	ld.param.u32 	%r733, [_Z28get_orginal_saddle_max_pairsiii_param_0];
	mul.lo.s32 	%r375, %r56, %r733;
	mul.lo.s32 	%r376, %r771, %r733;
	mul.lo.s32 	%r377, %r376, %r55;
	add.s32 	%r378, %r375, %r377;
	add.s32 	%r379, %r57, %r378;
	add.s32 	%r817, %r379, 1;
	add.s32 	%r380, %r375, %r733;
	add.s32 	%r818, %r817, %r733;
	add.s32 	%r381, %r377, %r376;
	add.s32 	%r382, %r381, %r57;
	add.s32 	%r819, %r382, %r380;
	bra.uni 	$L__BB28_30;
$L__BB28_22:
	setp.eq.s32 	%p33, %r348, 3;
	@%p33 bra 	$L__BB28_28;
	setp.eq.s32 	%p34, %r348, 4;
	@%p34 bra 	$L__BB28_29;
	setp.eq.s32 	%p35, %r348, 5;
	@%p35 bra 	$L__BB28_25;
	bra.uni 	$L__BB28_30;
$L__BB28_25:
	ld.param.u32 	%r768, [_Z28get_orginal_saddle_max_pairsiii_param_1];
	ld.param.u32 	%r730, [_Z28get_orginal_saddle_max_pairsiii_param_0];
	add.s32 	%r357, %r57, 1;
	mad.lo.s32 	%r358, %r55, %r768, %r56;
	mad.lo.s32 	%r817, %r358, %r730, %r357;
	mad.lo.s32 	%r359, %r730, %r56, %r730;
	mul.lo.s32 	%r360, %r768, %r730;
	mad.lo.s32 	%r361, %r360, %r55, %r360;
	add.s32 	%r362, %r361, %r57;
	add.s32 	%r818, %r362, %r359;
	add.s32 	%r363, %r359, %r361;
	add.s32 	%r819, %r363, %r357;
	bra.uni 	$L__BB28_30;
$L__BB28_26:
	ld.param.u32 	%r773, [_Z28get_orginal_saddle_max_pairsiii_param_1];
	ld.param.u32 	%r735, [_Z28get_orginal_saddle_max_pairsiii_param_0];
	mul.lo.s32 	%r390, %r56, %r735;
	mul.lo.s32 	%r391, %r773, %r55;
	mul.lo.s32 	%r392, %r391, %r735;
	add.s32 	%r393, %r390, %r392;
	add.s32 	%r817, %r393, %r57;
	add.s32 	%r394, %r392, %r57;
	add.s32 	%r395, %r394, %r390;
	add.s32 	%r818, %r395, 1;
	add.s32 	%r396, %r391, %r773;
	add.s32 	%r397, %r56, %r396;
	mad.lo.s32 	%r398, %r735, %r397, %r735;
	add.s32 	%r819, %r398, %r57;
	bra.uni 	$L__BB28_30;
$L__BB28_27:
	ld.param.u32 	%r772, [_Z28get_orginal_saddle_max_pairsiii_param_1];
	ld.param.u32 	%r734, [_Z28get_orginal_saddle_max_pairsiii_param_0];
	mul.lo.s32 	%r383, %r56, %r734;
	mul.lo.s32 	%r384, %r772, %r734;
	mul.lo.s32 	%r385, %r384, %r55;
	add.s32 	%r386, %r385, %r57;
	add.s32 	%r387, %r386, %r383;
	add.s32 	%r817, %r387, 1;
	add.s32 	%r388, %r383, %r734;
	add.s32 	%r389, %r388, %r57;
	add.s32 	%r818, %r389, %r385;
	add.s32 	%r819, %r818, %r384;
	bra.uni 	$L__BB28_30;
$L__BB28_28:
	ld.param.u32 	%r770, [_Z28get_orginal_saddle_max_pairsiii_param_1];
	ld.param.u32 	%r732, [_Z28get_orginal_saddle_max_pairsiii_param_0];
	mul.lo.s32 	%r372, %r770, %r732;
	mad.lo.s32 	%r373, %r56, %r732, %r57;
	mad.lo.s32 	%r374, %r372, %r55, %r373;
	add.s32 	%r817, %r374, 1;
	add.s32 	%r818, %r374, %r372;
	add.s32 	%r819, %r818, %r732;
	bra.uni 	$L__BB28_30;
$L__BB28_29:
	ld.param.u32 	%r769, [_Z28get_orginal_saddle_max_pairsiii_param_1];
	ld.param.u32 	%r731, [_Z28get_orginal_saddle_max_pairsiii_param_0];
	mul.lo.s32 	%r364, %r56, %r731;
	add.s32 	%r365, %r57, %r364;
	mul.lo.s32 	%r366, %r769, %r731;
	mul.lo.s32 	%r367, %r366, %r55;
	add.s32 	%r368, %r365, %r367;
	add.s32 	%r817, %r368, 1;
	add.s32 	%r369, %r367, %r366;
	add.s32 	%r818, %r817, %r366;
	add.s32 	%r370, %r364, %r731;
	add.s32 	%r371, %r369, %r57;
	add.s32 	%r819, %r371, %r370;
$L__BB28_30:
	max.s32 	%r399, %r817, %r818;
	min.s32 	%r400, %r817, %r818;
	max.s32 	%r820, %r399, %r819;
	min.s32 	%r401, %r399, %r819;
	max.s32 	%r821, %r400, %r401;
	min.s32 	%r822, %r400, %r401;
$L__BB28_31:
	ld.param.u32 	%r796, [_Z28get_orginal_saddle_max_pairsiii_param_2];
	ld.param.u32 	%r780, [_Z28get_orginal_saddle_max_pairsiii_param_1];
	ld.param.u32 	%r742, [_Z28get_orginal_saddle_max_pairsiii_param_0];
	div.s32 	%r456, %r820, %r742;
	mul.lo.s32 	%r457, %r456, %r742;
	sub.s32 	%r85, %r820, %r457;
	rem.s32 	%r86, %r456, %r780;
	mul.lo.s32 	%r458, %r780, %r742;
	div.s32 	%r459, %r820, %r458;
	rem.s32 	%r87, %r459, %r796;
	div.s32 	%r460, %r821, %r742;
	mul.lo.s32 	%r461, %r460, %r742;
	sub.s32 	%r88, %r821, %r461;
	rem.s32 	%r89, %r460, %r780;
	div.s32 	%r462, %r821, %r458;
	rem.s32 	%r90, %r462, %r796;
	div.s32 	%r463, %r822, %r742;
	mul.lo.s32 	%r464, %r463, %r742;
	sub.s32 	%r91, %r822, %r464;
	rem.s32 	%r92, %r463, %r780;
	div.s32 	%r465, %r822, %r458;
	rem.s32 	%r93, %r465, %r796;
	max.s32 	%r466, %r820, %r821;
	min.s32 	%r467, %r820, %r821;
	max.s32 	%r94, %r466, %r822;
	min.s32 	%r468, %r466, %r822;
	max.s32 	%r95, %r467, %r468;
	min.s32 	%r96, %r467, %r468;
	min.s32 	%r97, %r85, %r88;
	min.s32 	%r98, %r86, %r89;
	min.s32 	%r99, %r87, %r90;
	mov.b32 	%r823, 0;
	mov.u64 	%rd10, directions1;
	mov.u32 	%r887, %r823;
$L__BB28_32:
	ld.param.u32 	%r797, [_Z28get_orginal_saddle_max_pairsiii_param_2];
	ld.param.u32 	%r781, [_Z28get_orginal_saddle_max_pairsiii_param_1];
	ld.param.u32 	%r743, [_Z28get_orginal_saddle_max_pairsiii_param_0];
	mul.wide.u32 	%rd9, %r823, 12;
	add.s64 	%rd11, %rd10, %rd9;
	ld.global.u32 	%r469, [%rd11];
	add.s32 	%r470, %r469, %r85;
	ld.global.u32 	%r471, [%rd11+4];
	add.s32 	%r473, %r471, %r86;
	ld.global.u32 	%r474, [%rd11+8];
	add.s32 	%r476, %r474, %r87;
	mad.lo.s32 	%r477, %r476, %r781, %r473;
	mad.lo.s32 	%r105, %r477, %r743, %r470;
	setp.ge.s32 	%p43, %r470, %r743;
	setp.ge.s32 	%p44, %r473, %r781;
	or.pred  	%p45, %p43, %p44;
	setp.ge.s32 	%p46, %r476, %r797;
	or.pred  	%p47, %p45, %p46;
	setp.lt.s32 	%p48, %r470, 0;
	or.pred  	%p49, %p48, %p47;
	setp.lt.s32 	%p50, %r473, 0;
	or.pred  	%p51, %p49, %p50;
	setp.lt.s32 	%p52, %r476, 0;
	or.pred  	%p53, %p51, %p52;
	mov.pred 	%p412, -1;
	@%p53 bra 	$L__BB28_34;
	ld.global.u32 	%r478, [num_Vertices];
	setp.ge.s32 	%p412, %r105, %r478;
$L__BB28_34:
	setp.lt.s32 	%p54, %r105, 0;
	or.pred  	%p55, %p412, %p54;
	@%p55 bra 	$L__BB28_129;
	max.s32 	%r106, %r94, %r105;
	min.s32 	%r480, %r94, %r105;
	max.s32 	%r107, %r95, %r480;
	min.s32 	%r481, %r95, %r480;
	max.s32 	%r108, %r96, %r481;
	min.s32 	%r109, %r96, %r481;
	mov.b32 	%r828, 0;
$L__BB28_36:
	ld.param.u32 	%r798, [_Z28get_orginal_saddle_max_pairsiii_param_2];
	ld.param.u32 	%r782, [_Z28get_orginal_saddle_max_pairsiii_param_1];
	ld.param.u32 	%r744, [_Z28get_orginal_saddle_max_pairsiii_param_0];
	mul.wide.u32 	%rd12, %r828, 12;
	add.s64 	%rd14, %rd10, %rd12;
	ld.global.u32 	%r482, [%rd14];
	add.s32 	%r483, %r482, %r88;
	ld.global.u32 	%r484, [%rd14+4];
	add.s32 	%r486, %r484, %r89;
	ld.global.u32 	%r487, [%rd14+8];
	add.s32 	%r489, %r487, %r90;
	mad.lo.s32 	%r490, %r489, %r782, %r486;
	mad.lo.s32 	%r115, %r490, %r744, %r483;
	setp.ge.s32 	%p57, %r483, %r744;
	setp.ge.s32 	%p58, %r486, %r782;
	or.pred  	%p59, %p57, %p58;
	setp.ge.s32 	%p60, %r489, %r798;
	or.pred  	%p61, %p59, %p60;
	setp.lt.s32 	%p62, %r483, 0;
	or.pred  	%p63, %p62, %p61;
	setp.lt.s32 	%p64, %r486, 0;
	or.pred  	%p65, %p63, %p64;
	setp.lt.s32 	%p66, %r489, 0;
	or.pred  	%p67, %p65, %p66;
	mov.pred 	%p413, -1;
	@%p67 bra 	$L__BB28_38;
	ld.global.u32 	%r491, [num_Vertices];
	setp.ge.s32 	%p413, %r115, %r491;
$L__BB28_38:
	setp.lt.s32 	%p68, %r115, 0;
	or.pred  	%p69, %p413, %p68;
	@%p69 bra 	$L__BB28_128;
	mov.b32 	%r833, 0;
$L__BB28_40:
	ld.param.u32 	%r799, [_Z28get_orginal_saddle_max_pairsiii_param_2];
	ld.param.u32 	%r783, [_Z28get_orginal_saddle_max_pairsiii_param_1];
	ld.param.u32 	%r745, [_Z28get_orginal_saddle_max_pairsiii_param_0];
	mul.wide.u32 	%rd15, %r833, 12;
	add.s64 	%rd17, %rd10, %rd15;
	ld.global.u32 	%r493, [%rd17];
	add.s32 	%r494, %r493, %r91;
	ld.global.u32 	%r495, [%rd17+4];
	add.s32 	%r497, %r495, %r92;
	ld.global.u32 	%r498, [%rd17+8];
	add.s32 	%r500, %r498, %r93;
	mad.lo.s32 	%r501, %r500, %r783, %r497;
	mad.lo.s32 	%r121, %r501, %r745, %r494;
	setp.ge.s32 	%p71, %r494, %r745;
	setp.ge.s32 	%p72, %r497, %r783;
	or.pred  	%p73, %p71, %p72;
	setp.ge.s32 	%p74, %r500, %r799;
	or.pred  	%p75, %p73, %p74;
	setp.lt.s32 	%p76, %r494, 0;
	or.pred  	%p77, %p76, %p75;
	setp.lt.s32 	%p78, %r497, 0;
	or.pred  	%p79, %p77, %p78;
	setp.lt.s32 	%p80, %r500, 0;
	or.pred  	%p81, %p79, %p80;
	mov.pred 	%p414, -1;
	@%p81 bra 	$L__BB28_42;
	ld.global.u32 	%r502, [num_Vertices];
	setp.ge.s32 	%p414, %r121, %r502;
$L__BB28_42:
	setp.lt.s32 	%p82, %r121, 0;
	or.pred  	%p83, %p414, %p82;
	@%p83 bra 	$L__BB28_127;
	setp.ne.s32 	%p84, %r105, %r115;
	setp.ne.s32 	%p85, %r115, %r121;
	or.pred  	%p86, %p84, %p85;
	setp.ne.s32 	%p87, %r105, %r121;
	or.pred  	%p88, %p86, %p87;
	@%p88 bra 	$L__BB28_127;
	setp.eq.s32 	%p89, %r105, %r822;
	setp.eq.s32 	%p90, %r105, %r820;
	setp.eq.s32 	%p91, %r105, %r821;
	or.pred  	%p92, %p90, %p91;
	or.pred  	%p93, %p89, %p92;
	@%p93 bra 	$L__BB28_127;
	ld.param.u32 	%r800, [_Z28get_orginal_saddle_max_pairsiii_param_2];
	ld.param.u32 	%r784, [_Z28get_orginal_saddle_max_pairsiii_param_1];
	ld.param.u32 	%r746, [_Z28get_orginal_saddle_max_pairsiii_param_0];
	div.s32 	%r503, %r105, %r746;
	mul.lo.s32 	%r504, %r503, %r746;
	sub.s32 	%r505, %r105, %r504;
	min.s32 	%r506, %r91, %r505;
	min.s32 	%r122, %r97, %r506;
	rem.s32 	%r507, %r503, %r784;
	min.s32 	%r509, %r92, %r507;
	min.s32 	%r123, %r98, %r509;
	mul.lo.s32 	%r510, %r784, %r746;
	div.s32 	%r511, %r105, %r510;
	rem.s32 	%r512, %r511, %r800;
	min.s32 	%r514, %r93, %r512;
	min.s32 	%r124, %r99, %r514;
	add.s32 	%r515, %r784, -1;
	mad.lo.s32 	%r516, %r124, %r515, %r123;
	add.s32 	%r517, %r746, -1;
	mad.lo.s32 	%r125, %r516, %r517, %r122;
	div.s32 	%r518, %r106, %r746;
	mul.lo.s32 	%r519, %r518, %r746;
	sub.s32 	%r126, %r106, %r519;
	rem.s32 	%r127, %r518, %r784;
	div.s32 	%r520, %r106, %r510;
	rem.s32 	%r128, %r520, %r800;
	div.s32 	%r521, %r107, %r746;
	mul.lo.s32 	%r522, %r521, %r746;
	sub.s32 	%r129, %r107, %r522;
	rem.s32 	%r130, %r521, %r784;
	div.s32 	%r523, %r107, %r510;
	rem.s32 	%r131, %r523, %r800;
	div.s32 	%r524, %r108, %r746;
	mul.lo.s32 	%r525, %r524, %r746;
	sub.s32 	%r132, %r108, %r525;
	rem.s32 	%r133, %r524, %r784;
	div.s32 	%r526, %r108, %r510;
	rem.s32 	%r134, %r526, %r800;
	div.s32 	%r527, %r109, %r746;
	mul.lo.s32 	%r528, %r527, %r746;
	sub.s32 	%r135, %r109, %r528;
	rem.s32 	%r529, %r527, %r784;
	div.s32 	%r530, %r109, %r510;
	rem.s32 	%r531, %r530, %r800;
	setp.eq.s32 	%p95, %r135, %r122;
	setp.eq.s32 	%p96, %r529, %r123;
	and.pred  	%p97, %p95, %p96;
	setp.eq.s32 	%p98, %r531, %r124;
	and.pred  	%p7, %p97, %p98;
	mov.pred 	%p415, 0;
	not.pred 	%p99, %p7;
	@%p99 bra 	$L__BB28_47;
	add.s32 	%r532, %r122, 1;
	setp.eq.s32 	%p415, %r132, %r532;
$L__BB28_47:
	setp.ne.s32 	%p101, %r133, %r123;
	not.pred 	%p102, %p415;
	or.pred  	%p103, %p102, %p101;
	setp.ne.s32 	%p104, %r134, %r124;
	or.pred  	%p105, %p103, %p104;
	setp.ne.s32 	%p106, %r129, %r122;
	mov.pred 	%p416, 0;
	or.pred  	%p107, %p105, %p106;
	@%p107 bra 	$L__BB28_49;
	add.s32 	%r533, %r123, 1;
	setp.eq.s32 	%p416, %r130, %r533;
$L__BB28_49:
	setp.ne.s32 	%p108, %r131, %r124;
	not.pred 	%p109, %p416;
	or.pred  	%p110, %p109, %p108;
	setp.ne.s32 	%p111, %r126, %r122;
	or.pred  	%p112, %p110, %p111;
	add.s32 	%r138, %r123, 1;
	setp.ne.s32 	%p113, %r127, %r138;
	or.pred  	%p114, %p112, %p113;
	add.s32 	%r139, %r124, 1;
	setp.ne.s32 	%p115, %r128, %r139;
	or.pred  	%p116, %p114, %p115;
	@%p116 bra 	$L__BB28_51;
	mul.lo.s32 	%r838, %r125, 6;
	bra.uni 	$L__BB28_63;
$L__BB28_51:
	mov.pred 	%p417, 0;
	@%p99 bra 	$L__BB28_53;
	setp.eq.s32 	%p119, %r129, %r122;
	setp.eq.s32 	%p120, %r134, %r124;
	setp.eq.s32 	%p121, %r133, %r123;
	add.s32 	%r534, %r122, 1;
	setp.eq.s32 	%p122, %r132, %r534;
	and.pred  	%p123, %p122, %p121;
	and.pred  	%p124, %p123, %p120;
	and.pred  	%p417, %p124, %p119;
$L__BB28_53:
	setp.ne.s32 	%p125, %r128, %r139;
	setp.ne.s32 	%p126, %r127, %r138;
	setp.ne.s32 	%p127, %r126, %r122;
	setp.ne.s32 	%p128, %r130, %r123;
	not.pred 	%p129, %p417;
	or.pred  	%p130, %p129, %p128;
	setp.ne.s32 	%p131, %r131, %r139;
	or.pred  	%p132, %p130, %p131;
	or.pred  	%p133, %p132, %p127;
	or.pred  	%p134, %p133, %p126;
	or.pred  	%p135, %p134, %p125;
	@%p135 bra 	$L__BB28_55;
	mul.lo.s32 	%r536, %r125, 6;
	or.b32  	%r838, %r536, 1;
	bra.uni 	$L__BB28_63;
$L__BB28_55:
	setp.ne.s32 	%p136, %r128, %r139;
	setp.ne.s32 	%p137, %r127, %r138;
	setp.ne.s32 	%p138, %r126, %r122;
	setp.ne.s32 	%p139, %r131, %r124;
	setp.ne.s32 	%p140, %r134, %r124;
	setp.eq.s32 	%p141, %r531, %r124;
	setp.eq.s32 	%p142, %r529, %r123;
	add.s32 	%r142, %r122, 1;
	setp.eq.s32 	%p143, %r135, %r142;
	and.pred  	%p144, %p143, %p142;
	and.pred  	%p14, %p144, %p141;
	setp.eq.s32 	%p145, %r132, %r122;
	and.pred  	%p15, %p14, %p145;
	not.pred 	%p146, %p15;
	setp.ne.s32 	%p147, %r133, %r138;
	or.pred  	%p148, %p146, %p147;
	or.pred  	%p149, %p148, %p140;
	setp.ne.s32 	%p150, %r129, %r142;
	or.pred  	%p151, %p149, %p150;
	setp.ne.s32 	%p152, %r130, %r138;
	or.pred  	%p153, %p151, %p152;
	or.pred  	%p154, %p153, %p139;
	or.pred  	%p155, %p154, %p138;
	or.pred  	%p156, %p155, %p137;
	or.pred  	%p157, %p156, %p136;
	@%p157 bra 	$L__BB28_57;
	mad.lo.s32 	%r838, %r125, 6, 2;
	bra.uni 	$L__BB28_63;
$L__BB28_57:
	setp.ne.s32 	%p158, %r130, %r138;
	setp.ne.s32 	%p159, %r133, %r138;
	setp.ne.s32 	%p160, %r131, %r139;
	setp.ne.s32 	%p161, %r128, %r139;
	setp.ne.s32 	%p162, %r127, %r138;
	setp.ne.s32 	%p163, %r129, %r122;
	setp.ne.s32 	%p164, %r134, %r124;
	setp.eq.s32 	%p165, %r132, %r142;
	and.pred  	%p16, %p165, %p14;
	not.pred 	%p166, %p16;
	or.pred  	%p167, %p166, %p159;
	or.pred  	%p168, %p167, %p164;
	or.pred  	%p169, %p168, %p163;
	or.pred  	%p170, %p169, %p158;
	or.pred  	%p171, %p170, %p160;
	setp.ne.s32 	%p172, %r126, %r142;
	or.pred  	%p173, %p171, %p172;
	or.pred  	%p174, %p173, %p162;
	or.pred  	%p175, %p174, %p161;
	@%p175 bra 	$L__BB28_59;
	mad.lo.s32 	%r838, %r125, 6, 3;
	bra.uni 	$L__BB28_63;
$L__BB28_59:
	setp.ne.s32 	%p176, %r129, %r142;
	setp.ne.s32 	%p177, %r131, %r139;
	setp.ne.s32 	%p178, %r130, %r123;
	setp.ne.s32 	%p179, %r128, %r139;
	setp.ne.s32 	%p180, %r127, %r138;
	setp.ne.s32 	%p181, %r126, %r122;
	setp.ne.s32 	%p182, %r133, %r123;
	or.pred  	%p184, %p146, %p182;
	setp.ne.s32 	%p185, %r134, %r139;
	or.pred  	%p186, %p184, %p185;
	or.pred  	%p187, %p186, %p176;
	or.pred  	%p188, %p187, %p178;
	or.pred  	%p189, %p188, %p177;
	or.pred  	%p190, %p189, %p181;
	or.pred  	%p191, %p190, %p180;
	or.pred  	%p192, %p191, %p179;
	@%p192 bra 	$L__BB28_61;
	mad.lo.s32 	%r838, %r125, 6, 4;
	bra.uni 	$L__BB28_63;
$L__BB28_61:
	setp.ne.s32 	%p193, %r134, %r139;
	setp.ne.s32 	%p194, %r126, %r142;
	setp.ne.s32 	%p195, %r130, %r138;
	setp.ne.s32 	%p196, %r131, %r139;
	setp.ne.s32 	%p197, %r128, %r139;
	setp.ne.s32 	%p198, %r127, %r138;
	setp.ne.s32 	%p199, %r129, %r122;
	setp.ne.s32 	%p200, %r133, %r123;
	or.pred  	%p202, %p166, %p200;
	or.pred  	%p203, %p202, %p193;
	or.pred  	%p204, %p203, %p199;
	or.pred  	%p205, %p204, %p195;
	or.pred  	%p206, %p205, %p196;
	or.pred  	%p207, %p206, %p194;
	or.pred  	%p208, %p207, %p198;
	mov.b32 	%r838, -1;
	or.pred  	%p209, %p208, %p197;
	@%p209 bra 	$L__BB28_63;
	mad.lo.s32 	%r838, %r125, 6, 5;
$L__BB28_63:
	ld.global.u64 	%rd18, [paired_tetrahedras];
	cvta.to.global.u64 	%rd1, %rd18;
	ld.global.u64 	%rd19, [paired_faces];
	cvta.to.global.u64 	%rd2, %rd19;
	ld.global.u32 	%r148, [num_Vertices];
$L__BB28_64:
	mul.wide.s32 	%rd20, %r838, 4;
	add.s64 	%rd21, %rd1, %rd20;
	ld.global.u32 	%r153, [%rd21];
	setp.eq.s32 	%p210, %r153, -1;
	@%p210 bra 	$L__BB28_126;
	mul.wide.s32 	%rd22, %r153, 4;
	add.s64 	%rd23, %rd2, %rd22;
	ld.global.u32 	%r154, [%rd23];
	setp.eq.s32 	%p211, %r154, -1;
	@%p211 bra 	$L__BB28_126;
	mul.wide.s32 	%rd24, %r154, 4;
	add.s64 	%rd25, %rd1, %rd24;
	ld.global.u32 	%r537, [%rd25];
	setp.ne.s32 	%p212, %r537, %r153;
	@%p212 bra 	$L__BB28_126;
	ld.param.u32 	%r801, [_Z28get_orginal_saddle_max_pairsiii_param_2];
	ld.param.u32 	%r785, [_Z28get_orginal_saddle_max_pairsiii_param_1];
	ld.param.u32 	%r747, [_Z28get_orginal_saddle_max_pairsiii_param_0];
	mul.lo.s32 	%r155, %r785, %r747;
	add.s32 	%r156, %r785, -1;
	add.s32 	%r157, %r747, -1;
	mul.lo.s32 	%r158, %r156, %r157;
	mul.lo.s32 	%r538, %r157, %r801;
	mul.lo.s32 	%r539, %r538, %r156;
	shl.b32 	%r159, %r539, 1;
	setp.ge.s32 	%p213, %r153, %r159;
	@%p213 bra 	$L__BB28_72;
	shr.u32 	%r618, %r153, 31;
	add.s32 	%r619, %r153, %r618;
	shr.s32 	%r620, %r619, 1;
	div.s32 	%r160, %r620, %r158;
	mul.lo.s32 	%r621, %r160, %r158;
	sub.s32 	%r622, %r620, %r621;
	div.s32 	%r161, %r622, %r157;
	rem.s32 	%r162, %r620, %r157;
	and.b32  	%r623, %r153, 1;
	setp.eq.b32 	%p225, %r623, 1;
	@%p225 bra 	$L__BB28_70;
	ld.param.u32 	%r760, [_Z28get_orginal_saddle_max_pairsiii_param_0];
	mul.lo.s32 	%r628, %r161, %r760;
	mul.lo.s32 	%r629, %r155, %r160;
	add.s32 	%r630, %r628, %r629;
	add.s32 	%r843, %r630, %r162;
	add.s32 	%r631, %r629, %r162;
	add.s32 	%r632, %r631, %r628;
	add.s32 	%r844, %r632, 1;
	add.s32 	%r845, %r843, %r760;
	bra.uni 	$L__BB28_71;
$L__BB28_70:
	ld.param.u32 	%r759, [_Z28get_orginal_saddle_max_pairsiii_param_0];
	add.s32 	%r624, %r162, 1;
	mul.lo.s32 	%r625, %r155, %r160;
	mad.lo.s32 	%r626, %r161, %r759, %r625;
	add.s32 	%r627, %r626, %r759;
	add.s32 	%r843, %r627, %r624;
	add.s32 	%r844, %r626, %r624;
	add.s32 	%r845, %r627, %r162;
$L__BB28_71:
	max.s32 	%r633, %r843, %r844;
	min.s32 	%r634, %r843, %r844;
	max.s32 	%r852, %r633, %r845;
	min.s32 	%r635, %r633, %r845;
	max.s32 	%r853, %r634, %r635;
	min.s32 	%r854, %r634, %r635;
	bra.uni 	$L__BB28_96;
$L__BB28_72:
	ld.param.u32 	%r802, [_Z28get_orginal_saddle_max_pairsiii_param_2];
	ld.param.u32 	%r748, [_Z28get_orginal_saddle_max_pairsiii_param_0];
	sub.s32 	%r175, %r153, %r159;
	mul.lo.s32 	%r540, %r748, %r156;
	add.s32 	%r176, %r802, -1;
	mul.lo.s32 	%r541, %r540, %r176;
	shl.b32 	%r177, %r541, 1;
	setp.ge.s32 	%p214, %r175, %r177;
	@%p214 bra 	$L__BB28_77;
	shr.u32 	%r606, %r175, 31;
	add.s32 	%r607, %r175, %r606;
	shr.s32 	%r608, %r607, 1;
	mul.lo.s32 	%r609, %r176, %r156;
	div.s32 	%r178, %r608, %r609;
	mul.lo.s32 	%r610, %r178, %r609;
	sub.s32 	%r611, %r608, %r610;
	div.s32 	%r179, %r611, %r176;
	rem.s32 	%r180, %r608, %r176;
	and.b32  	%r612, %r153, 1;
	setp.eq.b32 	%p224, %r612, 1;
	@%p224 bra 	$L__BB28_75;
	ld.param.u32 	%r758, [_Z28get_orginal_saddle_max_pairsiii_param_0];
	mad.lo.s32 	%r614, %r179, %r758, %r178;
	mad.lo.s32 	%r846, %r155, %r180, %r614;
	add.s32 	%r847, %r846, %r758;
	add.s32 	%r848, %r847, %r155;
	bra.uni 	$L__BB28_76;
$L__BB28_75:
	ld.param.u32 	%r757, [_Z28get_orginal_saddle_max_pairsiii_param_0];
	mad.lo.s32 	%r613, %r179, %r757, %r178;
	mad.lo.s32 	%r846, %r155, %r180, %r613;
	add.s32 	%r847, %r846, %r155;
	add.s32 	%r848, %r847, %r757;
$L__BB28_76:
	max.s32 	%r615, %r846, %r847;
	min.s32 	%r616, %r846, %r847;
	max.s32 	%r852, %r615, %r848;
	min.s32 	%r617, %r615, %r848;
	max.s32 	%r853, %r616, %r617;
	min.s32 	%r854, %r616, %r617;
	bra.uni 	$L__BB28_96;
$L__BB28_77:
	ld.param.u32 	%r786, [_Z28get_orginal_saddle_max_pairsiii_param_1];
	sub.s32 	%r193, %r175, %r177;
	mul.lo.s32 	%r542, %r786, %r157;
	mul.lo.s32 	%r543, %r542, %r176;
	shl.b32 	%r194, %r543, 1;
	setp.ge.s32 	%p215, %r193, %r194;
	@%p215 bra 	$L__BB28_82;
	shr.u32 	%r591, %r193, 31;
	add.s32 	%r592, %r193, %r591;
	shr.s32 	%r593, %r592, 1;
	mul.lo.s32 	%r594, %r176, %r157;
	div.s32 	%r195, %r593, %r594;
	mul.lo.s32 	%r595, %r195, %r594;
	sub.s32 	%r596, %r593, %r595;
	div.s32 	%r196, %r596, %r157;
	rem.s32 	%r197, %r593, %r157;
	and.b32  	%r597, %r153, 1;
	setp.eq.b32 	%p223, %r597, 1;
	@%p223 bra 	$L__BB28_80;
	ld.param.u32 	%r756, [_Z28get_orginal_saddle_max_pairsiii_param_0];
	mad.lo.s32 	%r602, %r195, %r756, %r197;
	mad.lo.s32 	%r849, %r155, %r196, %r602;
	add.s32 	%r850, %r849, 1;
	add.s32 	%r851, %r849, %r155;
	bra.uni 	$L__BB28_81;
$L__BB28_80:
	ld.param.u32 	%r755, [_Z28get_orginal_saddle_max_pairsiii_param_0];
	mul.lo.s32 	%r598, %r155, %r196;
	mad.lo.s32 	%r599, %r195, %r755, %r197;
	add.s32 	%r600, %r599, %r598;
	add.s32 	%r849, %r600, 1;
	add.s32 	%r601, %r598, %r155;
	add.s32 	%r850, %r599, %r601;
	add.s32 	%r851, %r850, 1;
$L__BB28_81:
	max.s32 	%r603, %r849, %r850;
	min.s32 	%r604, %r849, %r850;
	max.s32 	%r852, %r603, %r851;
	min.s32 	%r605, %r603, %r851;
	max.s32 	%r853, %r604, %r605;
	min.s32 	%r854, %r604, %r605;
	bra.uni 	$L__BB28_96;
$L__BB28_82:
	sub.s32 	%r545, %r193, %r194;
	mul.hi.s32 	%r546, %r545, 715827883;
	shr.u32 	%r547, %r546, 31;
	add.s32 	%r548, %r546, %r547;
	div.s32 	%r210, %r548, %r158;
	mul.lo.s32 	%r549, %r210, %r158;
	sub.s32 	%r550, %r548, %r549;
	div.s32 	%r211, %r550, %r157;
	rem.s32 	%r212, %r548, %r157;
	mul.lo.s32 	%r551, %r548, 6;
	sub.s32 	%r544, %r545, %r551;
	setp.gt.s32 	%p216, %r544, 2;
	@%p216 bra 	$L__BB28_87;
	setp.eq.s32 	%p220, %r544, 0;
	@%p220 bra 	$L__BB28_91;
	setp.eq.s32 	%p221, %r544, 1;
	@%p221 bra 	$L__BB28_92;
	setp.eq.s32 	%p222, %r544, 2;
	@%p222 bra 	$L__BB28_86;
	bra.uni 	$L__BB28_95;
$L__BB28_86:
	ld.param.u32 	%r752, [_Z28get_orginal_saddle_max_pairsiii_param_0];
	mul.lo.s32 	%r567, %r211, %r752;
	mul.lo.s32 	%r568, %r155, %r210;
	add.s32 	%r569, %r567, %r568;
	add.s32 	%r570, %r212, %r569;
	add.s32 	%r852, %r570, 1;
	add.s32 	%r571, %r567, %r752;
	add.s32 	%r853, %r852, %r752;
	add.s32 	%r572, %r568, %r155;
	add.s32 	%r573, %r572, %r212;
	add.s32 	%r854, %r573, %r571;
	bra.uni 	$L__BB28_95;
$L__BB28_87:
	setp.eq.s32 	%p217, %r544, 3;
	@%p217 bra 	$L__BB28_93;
	setp.eq.s32 	%p218, %r544, 4;
	@%p218 bra 	$L__BB28_94;
	setp.eq.s32 	%p219, %r544, 5;
	@%p219 bra 	$L__BB28_90;
	bra.uni 	$L__BB28_95;
$L__BB28_90:
	ld.param.u32 	%r787, [_Z28get_orginal_saddle_max_pairsiii_param_1];
	ld.param.u32 	%r749, [_Z28get_orginal_saddle_max_pairsiii_param_0];
	add.s32 	%r552, %r212, 1;
	mad.lo.s32 	%r553, %r210, %r787, %r211;
	mad.lo.s32 	%r852, %r553, %r749, %r552;
	mad.lo.s32 	%r554, %r749, %r211, %r749;
	mad.lo.s32 	%r555, %r155, %r210, %r155;
	add.s32 	%r556, %r555, %r212;
	add.s32 	%r853, %r556, %r554;
	add.s32 	%r557, %r554, %r555;
	add.s32 	%r854, %r557, %r552;
	bra.uni 	$L__BB28_95;
$L__BB28_91:
	ld.param.u32 	%r788, [_Z28get_orginal_saddle_max_pairsiii_param_1];
	ld.param.u32 	%r754, [_Z28get_orginal_saddle_max_pairsiii_param_0];
	mul.lo.s32 	%r580, %r211, %r754;
	mul.lo.s32 	%r581, %r155, %r210;
	add.s32 	%r582, %r580, %r581;
	add.s32 	%r852, %r582, %r212;
	add.s32 	%r583, %r581, %r212;
	add.s32 	%r584, %r583, %r580;
	add.s32 	%r853, %r584, 1;
	mad.lo.s32 	%r585, %r788, %r210, %r788;
	add.s32 	%r586, %r211, %r585;
	mad.lo.s32 	%r587, %r754, %r586, %r754;
	add.s32 	%r854, %r587, %r212;
	bra.uni 	$L__BB28_95;
$L__BB28_92:
	ld.param.u32 	%r753, [_Z28get_orginal_saddle_max_pairsiii_param_0];
	mul.lo.s32 	%r574, %r211, %r753;
	mul.lo.s32 	%r575, %r155, %r210;
	add.s32 	%r576, %r575, %r212;
	add.s32 	%r577, %r576, %r574;
	add.s32 	%r852, %r577, 1;
	add.s32 	%r578, %r574, %r753;
	add.s32 	%r579, %r578, %r212;
	add.s32 	%r853, %r579, %r575;
	add.s32 	%r854, %r853, %r155;
	bra.uni 	$L__BB28_95;
$L__BB28_93:
	ld.param.u32 	%r751, [_Z28get_orginal_saddle_max_pairsiii_param_0];
	mad.lo.s32 	%r565, %r211, %r751, %r212;
	mad.lo.s32 	%r566, %r155, %r210, %r565;
	add.s32 	%r852, %r566, 1;
	add.s32 	%r853, %r566, %r155;
	add.s32 	%r854, %r853, %r751;
	bra.uni 	$L__BB28_95;
$L__BB28_94:
	ld.param.u32 	%r750, [_Z28get_orginal_saddle_max_pairsiii_param_0];
	mul.lo.s32 	%r558, %r211, %r750;
	add.s32 	%r559, %r212, %r558;
	mul.lo.s32 	%r560, %r155, %r210;
	add.s32 	%r561, %r559, %r560;
	add.s32 	%r852, %r561, 1;
	add.s32 	%r562, %r560, %r155;
	add.s32 	%r853, %r852, %r155;
	add.s32 	%r563, %r558, %r750;
	add.s32 	%r564, %r562, %r212;
	add.s32 	%r854, %r564, %r563;
$L__BB28_95:
	max.s32 	%r588, %r852, %r853;
	min.s32 	%r589, %r852, %r853;
	max.s32 	%r852, %r588, %r854;
	min.s32 	%r590, %r588, %r854;
	max.s32 	%r853, %r589, %r590;
	min.s32 	%r854, %r589, %r590;
$L__BB28_96:
	ld.param.u32 	%r803, [_Z28get_orginal_saddle_max_pairsiii_param_2];
	ld.param.u32 	%r789, [_Z28get_orginal_saddle_max_pairsiii_param_1];
	ld.param.u32 	%r761, [_Z28get_orginal_saddle_max_pairsiii_param_0];
	div.s32 	%r638, %r852, %r761;
	mul.lo.s32 	%r639, %r638, %r761;
	sub.s32 	%r240, %r852, %r639;
	rem.s32 	%r241, %r638, %r789;
	div.s32 	%r640, %r852, %r155;
	rem.s32 	%r242, %r640, %r803;
	div.s32 	%r641, %r853, %r761;
	mul.lo.s32 	%r642, %r641, %r761;
	sub.s32 	%r243, %r853, %r642;
	rem.s32 	%r244, %r641, %r789;
	div.s32 	%r643, %r853, %r155;
	rem.s32 	%r245, %r643, %r803;
	div.s32 	%r644, %r854, %r761;
	mul.lo.s32 	%r645, %r644, %r761;
	sub.s32 	%r246, %r854, %r645;
	rem.s32 	%r247, %r644, %r789;
	div.s32 	%r646, %r854, %r155;
	rem.s32 	%r248, %r646, %r803;
	max.s32 	%r647, %r852, %r853;
	min.s32 	%r648, %r852, %r853;
	max.s32 	%r249, %r647, %r854;
	min.s32 	%r649, %r647, %r854;
	max.s32 	%r250, %r648, %r649;
	min.s32 	%r251, %r648, %r649;
	min.s32 	%r252, %r240, %r243;
	min.s32 	%r253, %r241, %r244;
	min.s32 	%r254, %r242, %r245;
	mov.b32 	%r868, -1;
	mov.b32 	%r858, 0;
	mov.u32 	%r867, %r858;
	mov.u32 	%r869, %r868;
$L__BB28_97:
	ld.param.u32 	%r804, [_Z28get_orginal_saddle_max_pairsiii_param_2];
	ld.param.u32 	%r790, [_Z28get_orginal_saddle_max_pairsiii_param_1];
	ld.param.u32 	%r762, [_Z28get_orginal_saddle_max_pairsiii_param_0];
	mul.wide.u32 	%rd26, %r858, 12;
	add.s64 	%rd28, %rd10, %rd26;
	ld.global.u32 	%r650, [%rd28];
	add.s32 	%r651, %r650, %r240;
	ld.global.u32 	%r652, [%rd28+4];
	add.s32 	%r654, %r652, %r241;
	ld.global.u32 	%r655, [%rd28+8];
	add.s32 	%r657, %r655, %r242;
	mad.lo.s32 	%r658, %r657, %r790, %r654;
	mad.lo.s32 	%r259, %r658, %r762, %r651;
	setp.ge.s32 	%p226, %r651, %r762;
	setp.ge.s32 	%p227, %r654, %r790;
	or.pred  	%p228, %p226, %p227;
	setp.ge.s32 	%p229, %r657, %r804;
	or.pred  	%p230, %p228, %p229;
	setp.lt.s32 	%p231, %r651, 0;
	or.pred  	%p232, %p231, %p230;
	setp.lt.s32 	%p233, %r654, 0;
	or.pred  	%p234, %p232, %p233;
	setp.lt.s32 	%p235, %r657, 0;
	or.pred  	%p236, %p234, %p235;
	setp.ge.s32 	%p237, %r259, %r148;
	setp.lt.s32 	%p238, %r259, 0;
	or.pred  	%p239, %p237, %p238;
	or.pred  	%p241, %p236, %p239;
	@%p241 bra 	$L__BB28_124;
	max.s32 	%r260, %r249, %r259;
	min.s32 	%r660, %r249, %r259;
	max.s32 	%r261, %r250, %r660;
	min.s32 	%r661, %r250, %r660;
	max.s32 	%r262, %r251, %r661;
	min.s32 	%r263, %r251, %r661;
	mov.b32 	%r862, 0;
$L__BB28_99:
	ld.param.u32 	%r805, [_Z28get_orginal_saddle_max_pairsiii_param_2];
	ld.param.u32 	%r791, [_Z28get_orginal_saddle_max_pairsiii_param_1];
	ld.param.u32 	%r763, [_Z28get_orginal_saddle_max_pairsiii_param_0];
	mul.wide.u32 	%rd29, %r862, 12;
	add.s64 	%rd31, %rd10, %rd29;
	ld.global.u32 	%r662, [%rd31];
	add.s32 	%r663, %r662, %r243;
	ld.global.u32 	%r664, [%rd31+4];
	add.s32 	%r666, %r664, %r244;
	ld.global.u32 	%r667, [%rd31+8];
	add.s32 	%r669, %r667, %r245;
	mad.lo.s32 	%r670, %r669, %r791, %r666;
	mad.lo.s32 	%r268, %r670, %r763, %r663;
	setp.ge.s32 	%p242, %r663, %r763;
	setp.ge.s32 	%p243, %r666, %r791;
	or.pred  	%p244, %p242, %p243;
	setp.ge.s32 	%p245, %r669, %r805;
	or.pred  	%p246, %p244, %p245;
	setp.lt.s32 	%p247, %r663, 0;
	or.pred  	%p248, %p247, %p246;
	setp.lt.s32 	%p249, %r666, 0;
	or.pred  	%p250, %p248, %p249;
	setp.lt.s32 	%p251, %r669, 0;
	or.pred  	%p252, %p250, %p251;
	setp.ge.s32 	%p253, %r268, %r148;
	setp.lt.s32 	%p254, %r268, 0;
	or.pred  	%p255, %p253, %p254;
	or.pred  	%p257, %p252, %p255;
	@%p257 bra 	$L__BB28_123;
	mov.u64 	%rd33, directions1;
	add.s64 	%rd38, %rd33, 4;
	mov.b32 	%r866, 0;
$L__BB28_101:
	ld.param.u32 	%r806, [_Z28get_orginal_saddle_max_pairsiii_param_2];
	ld.param.u32 	%r792, [_Z28get_orginal_saddle_max_pairsiii_param_1];
	ld.param.u32 	%r764, [_Z28get_orginal_saddle_max_pairsiii_param_0];
	ld.global.u32 	%r672, [%rd38+-4];
	add.s32 	%r673, %r672, %r246;
	ld.global.u32 	%r674, [%rd38];
	add.s32 	%r676, %r674, %r247;
	ld.global.u32 	%r677, [%rd38+4];
	add.s32 	%r679, %r677, %r248;
	mad.lo.s32 	%r680, %r679, %r792, %r676;
	mad.lo.s32 	%r273, %r680, %r764, %r673;
	setp.ge.s32 	%p258, %r673, %r764;
	setp.ge.s32 	%p259, %r676, %r792;
	or.pred  	%p260, %p258, %p259;
	setp.ge.s32 	%p261, %r679, %r806;
	or.pred  	%p262, %p260, %p261;
	setp.lt.s32 	%p263, %r673, 0;
	or.pred  	%p264, %p263, %p262;
	setp.lt.s32 	%p265, %r676, 0;
	or.pred  	%p266, %p264, %p265;
	setp.lt.s32 	%p267, %r679, 0;
	or.pred  	%p268, %p266, %p267;
	setp.ge.s32 	%p269, %r273, %r148;
	setp.lt.s32 	%p270, %r273, 0;
	or.pred  	%p271, %p269, %p270;
	or.pred  	%p273, %p268, %p271;
	@%p273 bra 	$L__BB28_122;
	setp.ne.s32 	%p274, %r259, %r268;
	setp.ne.s32 	%p275, %r268, %r273;
	or.pred  	%p276, %p274, %p275;
	setp.ne.s32 	%p277, %r259, %r273;
	or.pred  	%p278, %p276, %p277;
	setp.eq.s32 	%p279, %r259, %r854;
	setp.eq.s32 	%p280, %r259, %r852;
	setp.eq.s32 	%p281, %r259, %r853;
	or.pred  	%p282, %p280, %p281;
	or.pred  	%p283, %p279, %p282;
	or.pred  	%p284, %p278, %p283;
	@%p284 bra 	$L__BB28_122;
	ld.param.u32 	%r807, [_Z28get_orginal_saddle_max_pairsiii_param_2];
	ld.param.u32 	%r793, [_Z28get_orginal_saddle_max_pairsiii_param_1];
	ld.param.u32 	%r765, [_Z28get_orginal_saddle_max_pairsiii_param_0];
	div.s32 	%r681, %r259, %r765;
	mul.lo.s32 	%r682, %r681, %r765;
	sub.s32 	%r683, %r259, %r682;
	min.s32 	%r684, %r246, %r683;
	min.s32 	%r274, %r252, %r684;
	rem.s32 	%r685, %r681, %r793;
	min.s32 	%r687, %r247, %r685;
	min.s32 	%r275, %r253, %r687;
	mul.lo.s32 	%r688, %r793, %r765;
	div.s32 	%r689, %r259, %r688;
	rem.s32 	%r690, %r689, %r807;
	min.s32 	%r692, %r248, %r690;
	min.s32 	%r276, %r254, %r692;
	add.s32 	%r693, %r793, -1;
	mad.lo.s32 	%r694, %r276, %r693, %r275;
	add.s32 	%r695, %r765, -1;
	mad.lo.s32 	%r277, %r694, %r695, %r274;
	div.s32 	%r696, %r260, %r765;
	mul.lo.s32 	%r697, %r696, %r765;
	sub.s32 	%r278, %r260, %r697;
	rem.s32 	%r279, %r696, %r793;
	div.s32 	%r698, %r260, %r688;
	rem.s32 	%r280, %r698, %r807;
	div.s32 	%r699, %r261, %r765;
	mul.lo.s32 	%r700, %r699, %r765;
	sub.s32 	%r281, %r261, %r700;
	rem.s32 	%r282, %r699, %r793;
	div.s32 	%r701, %r261, %r688;
	rem.s32 	%r283, %r701, %r807;
	div.s32 	%r702, %r262, %r765;
	mul.lo.s32 	%r703, %r702, %r765;
	sub.s32 	%r284, %r262, %r703;
	rem.s32 	%r285, %r702, %r793;
	div.s32 	%r704, %r262, %r688;
	rem.s32 	%r286, %r704, %r807;
	div.s32 	%r705, %r263, %r765;
	mul.lo.s32 	%r706, %r705, %r765;
	sub.s32 	%r287, %r263, %r706;
	rem.s32 	%r707, %r705, %r793;
	div.s32 	%r708, %r263, %r688;
	rem.s32 	%r709, %r708, %r807;
	setp.eq.s32 	%p286, %r287, %r274;
	setp.eq.s32 	%p287, %r707, %r275;
	and.pred  	%p288, %p286, %p287;
	setp.eq.s32 	%p289, %r709, %r276;
	and.pred  	%p17, %p288, %p289;
	mov.pred 	%p418, 0;
	not.pred 	%p290, %p17;
	@%p290 bra 	$L__BB28_105;
	add.s32 	%r710, %r274, 1;
	setp.eq.s32 	%p418, %r284, %r710;
$L__BB28_105:
	setp.ne.s32 	%p292, %r285, %r275;
	not.pred 	%p293, %p418;
	or.pred  	%p294, %p293, %p292;
	setp.ne.s32 	%p295, %r286, %r276;
	or.pred  	%p296, %p294, %p295;
	setp.ne.s32 	%p297, %r281, %r274;
	mov.pred 	%p419, 0;
	or.pred  	%p298, %p296, %p297;
	@%p298 bra 	$L__BB28_107;
	add.s32 	%r711, %r275, 1;
	setp.eq.s32 	%p419, %r282, %r711;
$L__BB28_107:
	setp.ne.s32 	%p299, %r283, %r276;
	not.pred 	%p300, %p419;
	or.pred  	%p301, %p300, %p299;
	setp.ne.s32 	%p302, %r278, %r274;
	or.pred  	%p303, %p301, %p302;
	add.s32 	%r712, %r275, 1;
	setp.ne.s32 	%p304, %r279, %r712;
	or.pred  	%p305, %p303, %p304;
	add.s32 	%r290, %r276, 1;
	setp.ne.s32 	%p306, %r280, %r290;
	or.pred  	%p307, %p305, %p306;
	@%p307 bra 	$L__BB28_109;
	mul.lo.s32 	%r870, %r277, 6;
	bra.uni 	$L__BB28_121;
$L__BB28_109:
	mov.pred 	%p420, 0;
	@%p290 bra 	$L__BB28_111;
	setp.eq.s32 	%p310, %r281, %r274;
	setp.eq.s32 	%p311, %r286, %r276;
	setp.eq.s32 	%p312, %r285, %r275;
	add.s32 	%r713, %r274, 1;
	setp.eq.s32 	%p313, %r284, %r713;
	and.pred  	%p314, %p313, %p312;
	and.pred  	%p315, %p314, %p311;
	and.pred  	%p420, %p315, %p310;
$L__BB28_111:
	add.s32 	%r714, %r275, 1;
	setp.ne.s32 	%p317, %r279, %r714;
	setp.ne.s32 	%p319, %r282, %r275;
	not.pred 	%p320, %p420;
	or.pred  	%p321, %p320, %p319;
	setp.ne.s32 	%p322, %r283, %r290;
	or.pred  	%p323, %p321, %p322;
	or.pred  	%p324, %p323, %p302;
	or.pred  	%p325, %p324, %p317;
	or.pred  	%p326, %p325, %p306;
	@%p326 bra 	$L__BB28_113;
	mul.lo.s32 	%r724, %r277, 6;
	or.b32  	%r870, %r724, 1;
	bra.uni 	$L__BB28_121;
$L__BB28_113:
	setp.ne.s32 	%p327, %r280, %r290;
	add.s32 	%r715, %r275, 1;
	setp.ne.s32 	%p328, %r279, %r715;
	setp.ne.s32 	%p329, %r278, %r274;
	setp.ne.s32 	%p330, %r283, %r276;
	setp.ne.s32 	%p331, %r286, %r276;
	setp.eq.s32 	%p332, %r709, %r276;
	setp.eq.s32 	%p333, %r707, %r275;
	add.s32 	%r716, %r274, 1;
	setp.eq.s32 	%p334, %r287, %r716;
	and.pred  	%p335, %p334, %p333;
	and.pred  	%p24, %p335, %p332;
	setp.eq.s32 	%p336, %r284, %r274;
	and.pred  	%p25, %p24, %p336;
	not.pred 	%p337, %p25;
	setp.ne.s32 	%p338, %r285, %r715;
	or.pred  	%p339, %p337, %p338;
	or.pred  	%p340, %p339, %p331;
	setp.ne.s32 	%p341, %r281, %r716;
	or.pred  	%p342, %p340, %p341;
	setp.ne.s32 	%p343, %r282, %r715;
	or.pred  	%p344, %p342, %p343;
	or.pred  	%p345, %p344, %p330;
	or.pred  	%p346, %p345, %p329;
	or.pred  	%p347, %p346, %p328;
	or.pred  	%p348, %p347, %p327;
	@%p348 bra 	$L__BB28_115;
	mad.lo.s32 	%r870, %r277, 6, 2;
	bra.uni 	$L__BB28_121;
$L__BB28_115:
	add.s32 	%r717, %r275, 1;
	setp.ne.s32 	%p349, %r282, %r717;
	setp.ne.s32 	%p350, %r285, %r717;
	setp.ne.s32 	%p351, %r283, %r290;
	setp.ne.s32 	%p352, %r280, %r290;
	setp.ne.s32 	%p353, %r279, %r717;
	setp.ne.s32 	%p354, %r281, %r274;
	setp.ne.s32 	%p355, %r286, %r276;
	add.s32 	%r718, %r274, 1;
	setp.eq.s32 	%p356, %r284, %r718;
	and.pred  	%p26, %p356, %p24;
	not.pred 	%p357, %p26;
	or.pred  	%p358, %p357, %p350;
	or.pred  	%p359, %p358, %p355;
	or.pred  	%p360, %p359, %p354;
	or.pred  	%p361, %p360, %p349;
	or.pred  	%p362, %p361, %p351;
	setp.ne.s32 	%p363, %r278, %r718;
	or.pred  	%p364, %p362, %p363;
	or.pred  	%p365, %p364, %p353;
	or.pred  	%p366, %p365, %p352;
	@%p366 bra 	$L__BB28_117;
	mad.lo.s32 	%r870, %r277, 6, 3;
	bra.uni 	$L__BB28_121;
$L__BB28_117:
	add.s32 	%r719, %r274, 1;
	setp.ne.s32 	%p367, %r281, %r719;
	setp.ne.s32 	%p368, %r283, %r290;
	setp.ne.s32 	%p369, %r282, %r275;
	setp.ne.s32 	%p370, %r280, %r290;
	add.s32 	%r720, %r275, 1;
	setp.ne.s32 	%p371, %r279, %r720;
	setp.ne.s32 	%p372, %r278, %r274;
	setp.ne.s32 	%p373, %r285, %r275;
	or.pred  	%p375, %p337, %p373;
	setp.ne.s32 	%p376, %r286, %r290;
	or.pred  	%p377, %p375, %p376;
	or.pred  	%p378, %p377, %p367;
	or.pred  	%p379, %p378, %p369;
	or.pred  	%p380, %p379, %p368;
	or.pred  	%p381, %p380, %p372;
	or.pred  	%p382, %p381, %p371;
	or.pred  	%p383, %p382, %p370;
	@%p383 bra 	$L__BB28_119;
	mad.lo.s32 	%r870, %r277, 6, 4;
	bra.uni 	$L__BB28_121;
$L__BB28_119:
	setp.ne.s32 	%p384, %r286, %r290;
	add.s32 	%r722, %r274, 1;
	setp.ne.s32 	%p385, %r278, %r722;
	add.s32 	%r723, %r275, 1;
	setp.ne.s32 	%p386, %r282, %r723;
	setp.ne.s32 	%p387, %r283, %r290;
	setp.ne.s32 	%p388, %r280, %r290;
	setp.ne.s32 	%p389, %r279, %r723;
	setp.ne.s32 	%p390, %r281, %r274;
	setp.ne.s32 	%p391, %r285, %r275;
	or.pred  	%p393, %p357, %p391;
	or.pred  	%p394, %p393, %p384;
	or.pred  	%p395, %p394, %p390;
	or.pred  	%p396, %p395, %p386;
	or.pred  	%p397, %p396, %p387;
	or.pred  	%p398, %p397, %p385;
	or.pred  	%p399, %p398, %p389;
	mov.b32 	%r870, -1;
	or.pred  	%p400, %p399, %p388;
	@%p400 bra 	$L__BB28_121;
	mad.lo.s32 	%r870, %r277, 6, 5;
$L__BB28_121:
	setp.eq.s32 	%p401, %r867, 0;
	selp.b32 	%r869, %r870, %r869, %p401;
	selp.b32 	%r868, %r868, %r870, %p401;
	mov.b32 	%r867, 1;
$L__BB28_122:
	add.s32 	%r866, %r866, 1;
	add.s64 	%rd38, %rd38, 12;
	setp.ne.s32 	%p402, %r866, 14;
	@%p402 bra 	$L__BB28_101;
$L__BB28_123:
	add.s32 	%r862, %r862, 1;
	setp.ne.s32 	%p403, %r862, 14;
	@%p403 bra 	$L__BB28_99;
$L__BB28_124:
	add.s32 	%r858, %r858, 1;
	setp.ne.s32 	%p404, %r858, 14;
	@%p404 bra 	$L__BB28_97;
	setp.eq.s32 	%p405, %r869, %r838;
	selp.b32 	%r312, %r868, %r869, %p405;
	setp.ne.s32 	%p406, %r312, %r838;
	setp.ne.s32 	%p407, %r312, -1;
	and.pred  	%p408, %p406, %p407;
	mov.u32 	%r838, %r312;
	@%p408 bra 	$L__BB28_64;
$L__BB28_126:
	ld.global.u64 	%rd34, [connected_max_saddle];
	cvta.to.global.u64 	%rd35, %rd34;
	shl.b32 	%r726, %r823, 1;
	add.s32 	%r727, %r726, %r887;
	mul.wide.s32 	%rd36, %r727, 4;
	add.s64 	%rd37, %rd35, %rd36;
	st.global.u32 	[%rd37], %r838;
	add.s32 	%r887, %r887, 1;
$L__BB28_127:
	add.s32 	%r833, %r833, 1;
	setp.ne.s32 	%p409, %r833, 14;
	@%p409 bra 	$L__BB28_40;
$L__BB28_128:
	add.s32 	%r828, %r828, 1;
	setp.ne.s32 	%p410, %r828, 14;
	@%p410 bra 	$L__BB28_36;
$L__BB28_129:
	add.s32 	%r823, %r823, 1;
	setp.ne.s32 	%p411, %r823, 14;
	@%p411 bra 	$L__BB28_32;
$L__BB28_130:
	ret;

}
	// .globl	_Z31get_false_as_vpath_connectivityiii
.visible .entry _Z31get_false_as_vpath_connectivityiii(
	.param .u32 _Z31get_false_as_vpath_connectivityiii_param_0,
	.param .u32 _Z31get_false_as_vpath_connectivityiii_param_1,
	.param .u32 _Z31get_false_as_vpath_connectivityiii_param_2
)
{
	.local .align 16 .b8 	__local_depot29[16];
	.reg .b64 	%SP;
	.reg .b64 	%SPL;
	.reg .pred 	%p<633>;
	.reg .b32 	%r<1378>;
	.reg .b64 	%rd<64>;

	mov.u64 	%SPL, __local_depot29;
	cvta.local.u64 	%SP, %SPL;
	mov.u32 	%r525, %tid.x;
	mov.u32 	%r526, %ctaid.x;
	mov.u32 	%r527, %ntid.x;
	mad.lo.s32 	%r1, %r526, %r527, %r525;
	ld.global.u32 	%r528, [num_Faces];
	setp.ge.s32 	%p31, %r1, %r528;
	@%p31 bra 	$L__BB29_192;
	ld.global.u64 	%rd1, [dec_paired_faces];
	mul.wide.s32 	%rd9, %r1, 4;
	add.s64 	%rd10, %rd1, %rd9;
	ld.u32 	%r529, [%rd10];
	setp.ne.s32 	%p32, %r529, -1;
	@%p32 bra 	$L__BB29_192;
	ld.param.u32 	%r1204, [_Z31get_false_as_vpath_connectivityiii_param_2];
	ld.param.u32 	%r1167, [_Z31get_false_as_vpath_connectivityiii_param_1];
	ld.param.u32 	%r1110, [_Z31get_false_as_vpath_connectivityiii_param_0];
	add.s32 	%r2, %r1110, -1;
	add.s32 	%r3, %r1167, -1;
	mul.lo.s32 	%r530, %r2, %r1204;
	mul.lo.s32 	%r531, %r530, %r3;
	shl.b32 	%r4, %r531, 1;
	setp.ge.s32 	%p33, %r1, %r4;
	@%p33 bra 	$L__BB29_7;
	shr.u32 	%r622, %r1, 31;
	add.s32 	%r623, %r1, %r622;
	shr.s32 	%r624, %r623, 1;
	mul.lo.s32 	%r625, %r3, %r2;
	div.s32 	%r5, %r624, %r625;
	mul.lo.s32 	%r626, %r5, %r625;
	sub.s32 	%r627, %r624, %r626;
	div.s32 	%r6, %r627, %r2;
	rem.s32 	%r7, %r624, %r2;
	and.b32  	%r628, %r1, 1;
	setp.eq.b32 	%p45, %r628, 1;
	@%p45 bra 	$L__BB29_5;
	ld.param.u32 	%r1180, [_Z31get_false_as_vpath_connectivityiii_param_1];
	ld.param.u32 	%r1123, [_Z31get_false_as_vpath_connectivityiii_param_0];
	mul.lo.s32 	%r634, %r6, %r1123;
	mul.lo.s32 	%r635, %r1180, %r1123;
	mul.lo.s32 	%r636, %r635, %r5;
	add.s32 	%r637, %r634, %r636;
	add.s32 	%r1225, %r637, %r7;
	add.s32 	%r638, %r636, %r7;
	add.s32 	%r639, %r638, %r634;
	add.s32 	%r1226, %r639, 1;
	add.s32 	%r1227, %r1225, %r1123;
	bra.uni 	$L__BB29_6;
$L__BB29_5:
	ld.param.u32 	%r1179, [_Z31get_false_as_vpath_connectivityiii_param_1];
	ld.param.u32 	%r1122, [_Z31get_false_as_vpath_connectivityiii_param_0];
	add.s32 	%r629, %r7, 1;
	mul.lo.s32 	%r630, %r1179, %r1122;
	mul.lo.s32 	%r631, %r630, %r5;
	mad.lo.s32 	%r632, %r6, %r1122, %r631;
	add.s32 	%r633, %r632, %r1122;
	add.s32 	%r1225, %r633, %r629;
	add.s32 	%r1226, %r632, %r629;
	add.s32 	%r1227, %r633, %r7;
$L__BB29_6:
	max.s32 	%r640, %r1225, %r1226;
	min.s32 	%r641, %r1225, %r1226;
	max.s32 	%r1237, %r640, %r1227;
	min.s32 	%r642, %r640, %r1227;
	max.s32 	%r1238, %r641, %r642;
	min.s32 	%r1239, %r641, %r642;
	bra.uni 	$L__BB29_31;
$L__BB29_7:
	ld.param.u32 	%r1205, [_Z31get_false_as_vpath_connectivityiii_param_2];
	ld.param.u32 	%r1111, [_Z31get_false_as_vpath_connectivityiii_param_0];
	sub.s32 	%r20, %r1, %r4;
	mul.lo.s32 	%r532, %r1111, %r3;
	add.s32 	%r21, %r1205, -1;
	mul.lo.s32 	%r533, %r532, %r21;
	shl.b32 	%r22, %r533, 1;
	setp.ge.s32 	%p34, %r20, %r22;
	@%p34 bra 	$L__BB29_12;
	shr.u32 	%r608, %r20, 31;
	add.s32 	%r609, %r20, %r608;
	shr.s32 	%r610, %r609, 1;
	mul.lo.s32 	%r611, %r21, %r3;
	div.s32 	%r23, %r610, %r611;
	mul.lo.s32 	%r612, %r23, %r611;
	sub.s32 	%r613, %r610, %r612;
	div.s32 	%r24, %r613, %r21;
	rem.s32 	%r25, %r610, %r21;
	and.b32  	%r614, %r1, 1;
	setp.eq.b32 	%p44, %r614, 1;
	@%p44 bra 	$L__BB29_10;
	ld.param.u32 	%r1178, [_Z31get_false_as_vpath_connectivityiii_param_1];
	ld.param.u32 	%r1121, [_Z31get_false_as_vpath_connectivityiii_param_0];
	mad.lo.s32 	%r617, %r24, %r1121, %r23;
	mul.lo.s32 	%r618, %r1178, %r1121;
	mad.lo.s32 	%r1228, %r618, %r25, %r617;
	add.s32 	%r1229, %r1228, %r1121;
	add.s32 	%r1230, %r1229, %r618;
	bra.uni 	$L__BB29_11;
$L__BB29_10:
	ld.param.u32 	%r1177, [_Z31get_false_as_vpath_connectivityiii_param_1];
	ld.param.u32 	%r1120, [_Z31get_false_as_vpath_connectivityiii_param_0];
	mad.lo.s32 	%r615, %r24, %r1120, %r23;
	mul.lo.s32 	%r616, %r1177, %r1120;
	mad.lo.s32 	%r1228, %r616, %r25, %r615;
	add.s32 	%r1229, %r1228, %r616;
	add.s32 	%r1230, %r1229, %r1120;
$L__BB29_11:
	max.s32 	%r619, %r1228, %r1229;
	min.s32 	%r620, %r1228, %r1229;
	max.s32 	%r1237, %r619, %r1230;
	min.s32 	%r621, %r619, %r1230;
	max.s32 	%r1238, %r620, %r621;
	min.s32 	%r1239, %r620, %r621;
	bra.uni 	$L__BB29_31;
$L__BB29_12:
	ld.param.u32 	%r1168, [_Z31get_false_as_vpath_connectivityiii_param_1];
	sub.s32 	%r38, %r20, %r22;
	mul.lo.s32 	%r534, %r1168, %r2;
	mul.lo.s32 	%r535, %r534, %r21;
	shl.b32 	%r39, %r535, 1;
	setp.ge.s32 	%p35, %r38, %r39;
	@%p35 bra 	$L__BB29_17;
	shr.u32 	%r591, %r38, 31;
	add.s32 	%r592, %r38, %r591;
	shr.s32 	%r593, %r592, 1;
	mul.lo.s32 	%r594, %r21, %r2;
	div.s32 	%r40, %r593, %r594;
	mul.lo.s32 	%r595, %r40, %r594;
	sub.s32 	%r596, %r593, %r595;
	div.s32 	%r41, %r596, %r2;
	rem.s32 	%r42, %r593, %r2;
	and.b32  	%r597, %r1, 1;
	setp.eq.b32 	%p43, %r597, 1;
	@%p43 bra 	$L__BB29_15;
	ld.param.u32 	%r1176, [_Z31get_false_as_vpath_connectivityiii_param_1];
	ld.param.u32 	%r1119, [_Z31get_false_as_vpath_connectivityiii_param_0];
	mad.lo.s32 	%r603, %r40, %r1119, %r42;
	mul.lo.s32 	%r604, %r1176, %r1119;
	mad.lo.s32 	%r1231, %r604, %r41, %r603;
	add.s32 	%r1232, %r1231, 1;
	add.s32 	%r1233, %r1231, %r604;
	bra.uni 	$L__BB29_16;
$L__BB29_15:
	ld.param.u32 	%r1175, [_Z31get_false_as_vpath_connectivityiii_param_1];
	ld.param.u32 	%r1118, [_Z31get_false_as_vpath_connectivityiii_param_0];
	mul.lo.s32 	%r598, %r1175, %r1118;
	mul.lo.s32 	%r599, %r598, %r41;
	mad.lo.s32 	%r600, %r40, %r1118, %r42;
	add.s32 	%r601, %r600, %r599;
	add.s32 	%r1231, %r601, 1;
	add.s32 	%r602, %r599, %r598;
	add.s32 	%r1232, %r600, %r602;
	add.s32 	%r1233, %r1232, 1;
$L__BB29_16:
	max.s32 	%r605, %r1231, %r1232;
	min.s32 	%r606, %r1231, %r1232;
	max.s32 	%r1237, %r605, %r1233;
	min.s32 	%r607, %r605, %r1233;
	max.s32 	%r1238, %r606, %r607;
	min.s32 	%r1239, %r606, %r607;
	bra.uni 	$L__BB29_31;
$L__BB29_17:
	sub.s32 	%r538, %r38, %r39;
	mul.lo.s32 	%r539, %r3, %r2;
	mul.hi.s32 	%r540, %r538, 715827883;
	shr.u32 	%r541, %r540, 31;
	add.s32 	%r542, %r540, %r541;
	div.s32 	%r55, %r542, %r539;
	mul.lo.s32 	%r543, %r55, %r539;
	sub.s32 	%r544, %r542, %r543;
	div.s32 	%r56, %r544, %r2;
	rem.s32 	%r57, %r542, %r2;
	mul.lo.s32 	%r545, %r542, 6;
	sub.s32 	%r537, %r538, %r545;
	setp.gt.s32 	%p36, %r537, 2;
	@%p36 bra 	$L__BB29_22;
	setp.eq.s32 	%p40, %r537, 0;
	@%p40 bra 	$L__BB29_26;
	setp.eq.s32 	%p41, %r537, 1;
	@%p41 bra 	$L__BB29_27;
	setp.eq.s32 	%p42, %r537, 2;
	@%p42 bra 	$L__BB29_21;
	bra.uni 	$L__BB29_30;
$L__BB29_21:
	ld.param.u32 	%r1172, [_Z31get_false_as_vpath_connectivityiii_param_1];
	ld.param.u32 	%r1115, [_Z31get_false_as_vpath_connectivityiii_param_0];
	mul.lo.s32 	%r564, %r56, %r1115;
	mul.lo.s32 	%r565, %r1172, %r1115;
	mul.lo.s32 	%r566, %r565, %r55;
	add.s32 	%r567, %r564, %r566;
	add.s32 	%r568, %r57, %r567;
	add.s32 	%r1234, %r568, 1;
	add.s32 	%r569, %r564, %r1115;
	add.s32 	%r1235, %r1234, %r1115;
	add.s32 	%r570, %r566, %r565;
	add.s32 	%r571, %r570, %r57;
	add.s32 	%r1236, %r571, %r569;
	bra.uni 	$L__BB29_30;
$L__BB29_22:
	setp.eq.s32 	%p37, %r537, 3;
	@%p37 bra 	$L__BB29_28;
	setp.eq.s32 	%p38, %r537, 4;
	@%p38 bra 	$L__BB29_29;
	setp.eq.s32 	%p39, %r537, 5;
	@%p39 bra 	$L__BB29_25;
	bra.uni 	$L__BB29_30;
$L__BB29_25:
	ld.param.u32 	%r1169, [_Z31get_false_as_vpath_connectivityiii_param_1];
	ld.param.u32 	%r1112, [_Z31get_false_as_vpath_connectivityiii_param_0];
	add.s32 	%r546, %r57, 1;
	mad.lo.s32 	%r547, %r55, %r1169, %r56;
	mad.lo.s32 	%r1234, %r547, %r1112, %r546;
	mad.lo.s32 	%r548, %r1112, %r56, %r1112;
	mul.lo.s32 	%r549, %r1169, %r1112;
	mad.lo.s32 	%r550, %r549, %r55, %r549;
	add.s32 	%r551, %r550, %r57;
	add.s32 	%r1235, %r551, %r548;
	add.s32 	%r552, %r548, %r550;
	add.s32 	%r1236, %r552, %r546;
	bra.uni 	$L__BB29_30;
$L__BB29_26:
	ld.param.u32 	%r1174, [_Z31get_false_as_vpath_connectivityiii_param_1];
	ld.param.u32 	%r1117, [_Z31get_false_as_vpath_connectivityiii_param_0];
	mul.lo.s32 	%r579, %r56, %r1117;
	mul.lo.s32 	%r580, %r1174, %r55;
	mul.lo.s32 	%r581, %r580, %r1117;
	add.s32 	%r582, %r579, %r581;
	add.s32 	%r1234, %r582, %r57;
	add.s32 	%r583, %r581, %r57;
	add.s32 	%r584, %r583, %r579;
	add.s32 	%r1235, %r584, 1;
	add.s32 	%r585, %r580, %r1174;
	add.s32 	%r586, %r56, %r585;
	mad.lo.s32 	%r587, %r1117, %r586, %r1117;
	add.s32 	%r1236, %r587, %r57;
	bra.uni 	$L__BB29_30;
$L__BB29_27:
	ld.param.u32 	%r1173, [_Z31get_false_as_vpath_connectivityiii_param_1];
	ld.param.u32 	%r1116, [_Z31get_false_as_vpath_connectivityiii_param_0];
	mul.lo.s32 	%r572, %r56, %r1116;
	mul.lo.s32 	%r573, %r1173, %r1116;
	mul.lo.s32 	%r574, %r573, %r55;
	add.s32 	%r575, %r574, %r57;
	add.s32 	%r576, %r575, %r572;
	add.s32 	%r1234, %r576, 1;
	add.s32 	%r577, %r572, %r1116;
	add.s32 	%r578, %r577, %r57;
	add.s32 	%r1235, %r578, %r574;
	add.s32 	%r1236, %r1235, %r573;
	bra.uni 	$L__BB29_30;
$L__BB29_28:
	ld.param.u32 	%r1171, [_Z31get_false_as_vpath_connectivityiii_param_1];
	ld.param.u32 	%r1114, [_Z31get_false_as_vpath_connectivityiii_param_0];
	mul.lo.s32 	%r561, %r1171, %r1114;
	mad.lo.s32 	%r562, %r56, %r1114, %r57;
	mad.lo.s32 	%r563, %r561, %r55, %r562;
	add.s32 	%r1234, %r563, 1;
	add.s32 	%r1235, %r563, %r561;
	add.s32 	%r1236, %r1235, %r1114;
	bra.uni 	$L__BB29_30;
$L__BB29_29:
	ld.param.u32 	%r1170, [_Z31get_false_as_vpath_connectivityiii_param_1];
	ld.param.u32 	%r1113, [_Z31get_false_as_vpath_connectivityiii_param_0];
	mul.lo.s32 	%r553, %r56, %r1113;
	add.s32 	%r554, %r57, %r553;
	mul.lo.s32 	%r555, %r1170, %r1113;
	mul.lo.s32 	%r556, %r555, %r55;
	add.s32 	%r557, %r554, %r556;
	add.s32 	%r1234, %r557, 1;
	add.s32 	%r558, %r556, %r555;
	add.s32 	%r1235, %r1234, %r555;
	add.s32 	%r559, %r553, %r1113;
	add.s32 	%r560, %r558, %r57;
	add.s32 	%r1236, %r560, %r559;
$L__BB29_30:
	max.s32 	%r588, %r1234, %r1235;
	min.s32 	%r589, %r1234, %r1235;
	max.s32 	%r1237, %r588, %r1236;
	min.s32 	%r590, %r588, %r1236;
	max.s32 	%r1238, %r589, %r590;
	min.s32 	%r1239, %r589, %r590;
$L__BB29_31:
	ld.param.u32 	%r1206, [_Z31get_false_as_vpath_connectivityiii_param_2];
	ld.param.u32 	%r1181, [_Z31get_false_as_vpath_connectivityiii_param_1];
	ld.param.u32 	%r1124, [_Z31get_false_as_vpath_connectivityiii_param_0];
	div.s32 	%r645, %r1237, %r1124;
	mul.lo.s32 	%r646, %r645, %r1124;
	sub.s32 	%r85, %r1237, %r646;
	rem.s32 	%r86, %r645, %r1181;
	mul.lo.s32 	%r647, %r1181, %r1124;
	div.s32 	%r648, %r1237, %r647;
	rem.s32 	%r87, %r648, %r1206;
	div.s32 	%r649, %r1238, %r1124;
	mul.lo.s32 	%r650, %r649, %r1124;
	sub.s32 	%r88, %r1238, %r650;
	rem.s32 	%r89, %r649, %r1181;
	div.s32 	%r651, %r1238, %r647;
	rem.s32 	%r90, %r651, %r1206;
	div.s32 	%r652, %r1239, %r1124;
	mul.lo.s32 	%r653, %r652, %r1124;
	sub.s32 	%r91, %r1239, %r653;
	rem.s32 	%r92, %r652, %r1181;
	div.s32 	%r654, %r1239, %r647;
	rem.s32 	%r93, %r654, %r1206;
	ld.global.u32 	%r94, [num_Vertices];
	max.s32 	%r655, %r1237, %r1238;
	min.s32 	%r656, %r1237, %r1238;
	max.s32 	%r95, %r655, %r1239;
	min.s32 	%r657, %r655, %r1239;
	max.s32 	%r96, %r656, %r657;
	min.s32 	%r97, %r656, %r657;
	ld.global.u64 	%rd2, [dec_paired_tetrahedras];
	ld.global.u64 	%rd3, [connected_max_saddle];
	ld.global.u64 	%rd4, [paired_tetrahedras];
	ld.global.u64 	%rd5, [paired_faces];
	min.s32 	%r98, %r85, %r88;
	min.s32 	%r99, %r86, %r89;
	min.s32 	%r100, %r87, %r90;
	mov.b32 	%r101, 0;
	mov.u64 	%rd12, directions1;
	mov.u32 	%r1363, %r101;
$L__BB29_32:
	ld.param.u32 	%r1207, [_Z31get_false_as_vpath_connectivityiii_param_2];
	ld.param.u32 	%r1182, [_Z31get_false_as_vpath_connectivityiii_param_1];
	ld.param.u32 	%r1125, [_Z31get_false_as_vpath_connectivityiii_param_0];
	mul.wide.u32 	%rd11, %r101, 12;
	add.s64 	%rd13, %rd12, %rd11;
	ld.global.u32 	%r658, [%rd13];
	add.s32 	%r659, %r658, %r85;
	ld.global.u32 	%r660, [%rd13+4];
	add.s32 	%r662, %r660, %r86;
	ld.global.u32 	%r663, [%rd13+8];
	add.s32 	%r665, %r663, %r87;
	mad.lo.s32 	%r666, %r665, %r1182, %r662;
	mad.lo.s32 	%r109, %r666, %r1125, %r659;
	setp.ge.s32 	%p46, %r659, %r1125;
	setp.ge.s32 	%p47, %r662, %r1182;
	or.pred  	%p48, %p46, %p47;
	setp.ge.s32 	%p49, %r665, %r1207;
	or.pred  	%p50, %p48, %p49;
	setp.lt.s32 	%p51, %r659, 0;
	or.pred  	%p52, %p51, %p50;
	setp.lt.s32 	%p53, %r662, 0;
	or.pred  	%p54, %p52, %p53;
	setp.lt.s32 	%p55, %r665, 0;
	or.pred  	%p56, %p54, %p55;
	setp.ge.s32 	%p57, %r109, %r94;
	setp.lt.s32 	%p58, %r109, 0;
	or.pred  	%p59, %p57, %p58;
	or.pred  	%p61, %p56, %p59;
	@%p61 bra 	$L__BB29_191;
	max.s32 	%r110, %r95, %r109;
	min.s32 	%r668, %r95, %r109;
	max.s32 	%r111, %r96, %r668;
	min.s32 	%r669, %r96, %r668;
	max.s32 	%r112, %r97, %r669;
	min.s32 	%r113, %r97, %r669;
	mov.b32 	%r114, 0;
$L__BB29_34:
	ld.param.u32 	%r1208, [_Z31get_false_as_vpath_connectivityiii_param_2];
	ld.param.u32 	%r1183, [_Z31get_false_as_vpath_connectivityiii_param_1];
	ld.param.u32 	%r1126, [_Z31get_false_as_vpath_connectivityiii_param_0];
	mul.wide.u32 	%rd14, %r114, 12;
	add.s64 	%rd16, %rd12, %rd14;
	ld.global.u32 	%r670, [%rd16];
	add.s32 	%r671, %r670, %r88;
	ld.global.u32 	%r672, [%rd16+4];
	add.s32 	%r674, %r672, %r89;
	ld.global.u32 	%r675, [%rd16+8];
	add.s32 	%r677, %r675, %r90;
	mad.lo.s32 	%r678, %r677, %r1183, %r674;
	mad.lo.s32 	%r122, %r678, %r1126, %r671;
	setp.ge.s32 	%p62, %r671, %r1126;
	setp.ge.s32 	%p63, %r674, %r1183;
	or.pred  	%p64, %p62, %p63;
	setp.ge.s32 	%p65, %r677, %r1208;
	or.pred  	%p66, %p64, %p65;
	setp.lt.s32 	%p67, %r671, 0;
	or.pred  	%p68, %p67, %p66;
	setp.lt.s32 	%p69, %r674, 0;
	or.pred  	%p70, %p68, %p69;
	setp.lt.s32 	%p71, %r677, 0;
	or.pred  	%p72, %p70, %p71;
	setp.ge.s32 	%p73, %r122, %r94;
	setp.lt.s32 	%p74, %r122, 0;
	or.pred  	%p75, %p73, %p74;
	or.pred  	%p77, %p72, %p75;
	@%p77 bra 	$L__BB29_190;
	mov.b32 	%r123, 0;
$L__BB29_36:
	ld.param.u32 	%r1209, [_Z31get_false_as_vpath_connectivityiii_param_2];
	ld.param.u32 	%r1184, [_Z31get_false_as_vpath_connectivityiii_param_1];
	ld.param.u32 	%r1127, [_Z31get_false_as_vpath_connectivityiii_param_0];
	mul.wide.u32 	%rd17, %r123, 12;
	mov.u64 	%rd18, directions1;
	add.s64 	%rd19, %rd18, %rd17;
	ld.global.u32 	%r680, [%rd19];
	add.s32 	%r681, %r680, %r91;
	ld.global.u32 	%r682, [%rd19+4];
	add.s32 	%r684, %r682, %r92;
	ld.global.u32 	%r685, [%rd19+8];
	add.s32 	%r687, %r685, %r93;
	mad.lo.s32 	%r688, %r687, %r1184, %r684;
	mad.lo.s32 	%r131, %r688, %r1127, %r681;
	setp.ge.s32 	%p78, %r681, %r1127;
	setp.ge.s32 	%p79, %r684, %r1184;
	or.pred  	%p80, %p78, %p79;
	setp.ge.s32 	%p81, %r687, %r1209;
	or.pred  	%p82, %p80, %p81;
	setp.lt.s32 	%p83, %r681, 0;
	or.pred  	%p84, %p83, %p82;
	setp.lt.s32 	%p85, %r684, 0;
	or.pred  	%p86, %p84, %p85;
	setp.lt.s32 	%p87, %r687, 0;
	or.pred  	%p88, %p86, %p87;
	setp.ge.s32 	%p89, %r131, %r94;
	setp.lt.s32 	%p90, %r131, 0;
	or.pred  	%p91, %p89, %p90;
	or.pred  	%p93, %p88, %p91;
	@%p93 bra 	$L__BB29_189;
	setp.ne.s32 	%p94, %r109, %r122;
	setp.ne.s32 	%p95, %r122, %r131;
	or.pred  	%p96, %p94, %p95;
	setp.ne.s32 	%p97, %r109, %r131;
	or.pred  	%p98, %p96, %p97;
	@%p98 bra 	$L__BB29_189;
	setp.eq.s32 	%p99, %r109, %r1239;
	setp.eq.s32 	%p100, %r109, %r1237;
	setp.eq.s32 	%p101, %r109, %r1238;
	or.pred  	%p102, %p100, %p101;
	or.pred  	%p103, %p99, %p102;
	@%p103 bra 	$L__BB29_189;
	ld.param.u32 	%r1210, [_Z31get_false_as_vpath_connectivityiii_param_2];
	ld.param.u32 	%r1185, [_Z31get_false_as_vpath_connectivityiii_param_1];
	ld.param.u32 	%r1128, [_Z31get_false_as_vpath_connectivityiii_param_0];
	div.s32 	%r689, %r109, %r1128;
	mul.lo.s32 	%r690, %r689, %r1128;
	sub.s32 	%r691, %r109, %r690;
	min.s32 	%r692, %r91, %r691;
	min.s32 	%r132, %r98, %r692;
	rem.s32 	%r693, %r689, %r1185;
	min.s32 	%r695, %r92, %r693;
	min.s32 	%r133, %r99, %r695;
	mul.lo.s32 	%r696, %r1185, %r1128;
	div.s32 	%r697, %r109, %r696;
	rem.s32 	%r698, %r697, %r1210;
	min.s32 	%r700, %r93, %r698;
	min.s32 	%r134, %r100, %r700;
	add.s32 	%r701, %r1185, -1;
	mad.lo.s32 	%r702, %r134, %r701, %r133;
	add.s32 	%r703, %r1128, -1;
	mad.lo.s32 	%r135, %r702, %r703, %r132;
	div.s32 	%r704, %r110, %r1128;
	mul.lo.s32 	%r705, %r704, %r1128;
	sub.s32 	%r136, %r110, %r705;
	rem.s32 	%r137, %r704, %r1185;
	div.s32 	%r706, %r110, %r696;
	rem.s32 	%r138, %r706, %r1210;
	div.s32 	%r707, %r111, %r1128;
	mul.lo.s32 	%r708, %r707, %r1128;
	sub.s32 	%r139, %r111, %r708;
	rem.s32 	%r140, %r707, %r1185;
	div.s32 	%r709, %r111, %r696;
	rem.s32 	%r141, %r709, %r1210;
	div.s32 	%r710, %r112, %r1128;
	mul.lo.s32 	%r711, %r710, %r1128;
	sub.s32 	%r142, %r112, %r711;
	rem.s32 	%r143, %r710, %r1185;
	div.s32 	%r712, %r112, %r696;
	rem.s32 	%r144, %r712, %r1210;
	div.s32 	%r713, %r113, %r1128;
	mul.lo.s32 	%r714, %r713, %r1128;
	sub.s32 	%r145, %r113, %r714;
	rem.s32 	%r715, %r713, %r1185;
	div.s32 	%r716, %r113, %r696;
	rem.s32 	%r717, %r716, %r1210;
	setp.eq.s32 	%p105, %r145, %r132;
	setp.eq.s32 	%p106, %r715, %r133;
	and.pred  	%p107, %p105, %p106;
	setp.eq.s32 	%p108, %r717, %r134;
	and.pred  	%p1, %p107, %p108;
	mov.pred 	%p624, 0;
	not.pred 	%p109, %p1;
	@%p109 bra 	$L__BB29_41;
	add.s32 	%r718, %r132, 1;
	setp.eq.s32 	%p624, %r142, %r718;
$L__BB29_41:
	setp.ne.s32 	%p111, %r143, %r133;
	not.pred 	%p112, %p624;
	or.pred  	%p113, %p112, %p111;
	setp.ne.s32 	%p114, %r144, %r134;
	or.pred  	%p115, %p113, %p114;
	setp.ne.s32 	%p116, %r139, %r132;
	mov.pred 	%p625, 0;
	or.pred  	%p117, %p115, %p116;
	@%p117 bra 	$L__BB29_43;
	add.s32 	%r719, %r133, 1;
	setp.eq.s32 	%p625, %r140, %r719;
$L__BB29_43:
	setp.ne.s32 	%p118, %r141, %r134;
	not.pred 	%p119, %p625;
	or.pred  	%p120, %p119, %p118;
	setp.ne.s32 	%p121, %r136, %r132;
	or.pred  	%p122, %p120, %p121;
	add.s32 	%r148, %r133, 1;
	setp.ne.s32 	%p123, %r137, %r148;
	or.pred  	%p124, %p122, %p123;
	add.s32 	%r149, %r134, 1;
	setp.ne.s32 	%p125, %r138, %r149;
	or.pred  	%p126, %p124, %p125;
	@%p126 bra 	$L__BB29_45;
	mul.lo.s32 	%r1264, %r135, 6;
	bra.uni 	$L__BB29_57;
$L__BB29_45:
	mov.pred 	%p626, 0;
	@%p109 bra 	$L__BB29_47;
	setp.eq.s32 	%p129, %r139, %r132;
	setp.eq.s32 	%p130, %r144, %r134;
	setp.eq.s32 	%p131, %r143, %r133;
	add.s32 	%r720, %r132, 1;
	setp.eq.s32 	%p132, %r142, %r720;
	and.pred  	%p133, %p132, %p131;
	and.pred  	%p134, %p133, %p130;
	and.pred  	%p626, %p134, %p129;
$L__BB29_47:
	setp.ne.s32 	%p138, %r140, %r133;
	not.pred 	%p139, %p626;
	or.pred  	%p140, %p139, %p138;
	setp.ne.s32 	%p141, %r141, %r149;
	or.pred  	%p142, %p140, %p141;
	or.pred  	%p143, %p142, %p121;
	or.pred  	%p144, %p143, %p123;
	or.pred  	%p145, %p144, %p125;
	@%p145 bra 	$L__BB29_49;
	mul.lo.s32 	%r722, %r135, 6;
	or.b32  	%r1264, %r722, 1;
	bra.uni 	$L__BB29_57;
$L__BB29_49:
	setp.ne.s32 	%p146, %r138, %r149;
	setp.ne.s32 	%p147, %r137, %r148;
	setp.ne.s32 	%p148, %r136, %r132;
	setp.ne.s32 	%p149, %r141, %r134;
	setp.ne.s32 	%p150, %r144, %r134;
	setp.eq.s32 	%p151, %r717, %r134;
	setp.eq.s32 	%p152, %r715, %r133;
	add.s32 	%r152, %r132, 1;
	setp.eq.s32 	%p153, %r145, %r152;
	and.pred  	%p154, %p153, %p152;
	and.pred  	%p8, %p154, %p151;
	setp.eq.s32 	%p155, %r142, %r132;
	and.pred  	%p9, %p8, %p155;
	not.pred 	%p156, %p9;
	setp.ne.s32 	%p157, %r143, %r148;
	or.pred  	%p158, %p156, %p157;
	or.pred  	%p159, %p158, %p150;
	setp.ne.s32 	%p160, %r139, %r152;
	or.pred  	%p161, %p159, %p160;
	setp.ne.s32 	%p162, %r140, %r148;
	or.pred  	%p163, %p161, %p162;
	or.pred  	%p164, %p163, %p149;
	or.pred  	%p165, %p164, %p148;
	or.pred  	%p166, %p165, %p147;
	or.pred  	%p167, %p166, %p146;
	@%p167 bra 	$L__BB29_51;
	mad.lo.s32 	%r1264, %r135, 6, 2;
	bra.uni 	$L__BB29_57;
$L__BB29_51:
	setp.ne.s32 	%p168, %r140, %r148;
	setp.ne.s32 	%p169, %r143, %r148;
	setp.ne.s32 	%p170, %r141, %r149;
	setp.ne.s32 	%p171, %r138, %r149;
	setp.ne.s32 	%p172, %r137, %r148;
	setp.ne.s32 	%p173, %r139, %r132;
	setp.ne.s32 	%p174, %r144, %r134;
	setp.eq.s32 	%p175, %r142, %r152;
	and.pred  	%p10, %p175, %p8;
	not.pred 	%p176, %p10;
	or.pred  	%p177, %p176, %p169;
	or.pred  	%p178, %p177, %p174;
	or.pred  	%p179, %p178, %p173;
	or.pred  	%p180, %p179, %p168;
	or.pred  	%p181, %p180, %p170;
	setp.ne.s32 	%p182, %r136, %r152;
	or.pred  	%p183, %p181, %p182;
	or.pred  	%p184, %p183, %p172;
	or.pred  	%p185, %p184, %p171;
	@%p185 bra 	$L__BB29_53;
	mad.lo.s32 	%r1264, %r135, 6, 3;
	bra.uni 	$L__BB29_57;
$L__BB29_53:
	setp.ne.s32 	%p186, %r139, %r152;
	setp.ne.s32 	%p187, %r141, %r149;
	setp.ne.s32 	%p188, %r140, %r133;
	setp.ne.s32 	%p189, %r138, %r149;
	setp.ne.s32 	%p190, %r137, %r148;
	setp.ne.s32 	%p191, %r136, %r132;
	setp.ne.s32 	%p192, %r143, %r133;
	or.pred  	%p194, %p156, %p192;
	setp.ne.s32 	%p195, %r144, %r149;
	or.pred  	%p196, %p194, %p195;
	or.pred  	%p197, %p196, %p186;
	or.pred  	%p198, %p197, %p188;
	or.pred  	%p199, %p198, %p187;
	or.pred  	%p200, %p199, %p191;
	or.pred  	%p201, %p200, %p190;
	or.pred  	%p202, %p201, %p189;
	@%p202 bra 	$L__BB29_55;
	mad.lo.s32 	%r1264, %r135, 6, 4;
	bra.uni 	$L__BB29_57;
$L__BB29_55:
	setp.ne.s32 	%p203, %r144, %r149;
	setp.ne.s32 	%p204, %r136, %r152;
	setp.ne.s32 	%p205, %r140, %r148;
	setp.ne.s32 	%p206, %r141, %r149;
	setp.ne.s32 	%p207, %r138, %r149;
	setp.ne.s32 	%p208, %r137, %r148;
	setp.ne.s32 	%p209, %r139, %r132;
	setp.ne.s32 	%p210, %r143, %r133;
	or.pred  	%p212, %p176, %p210;
	or.pred  	%p213, %p212, %p203;
	or.pred  	%p214, %p213, %p209;
	or.pred  	%p215, %p214, %p205;
	or.pred  	%p216, %p215, %p206;
	or.pred  	%p217, %p216, %p204;
	or.pred  	%p218, %p217, %p208;
	mov.b32 	%r1264, -1;
	or.pred  	%p219, %p218, %p207;
	@%p219 bra 	$L__BB29_57;
	mad.lo.s32 	%r1264, %r135, 6, 5;
$L__BB29_57:
	mov.u32 	%r1309, %r1264;
$L__BB29_58:
	mul.wide.s32 	%rd20, %r1309, 4;
	add.s64 	%rd21, %rd2, %rd20;
	ld.u32 	%r162, [%rd21];
	setp.eq.s32 	%p220, %r162, -1;
	@%p220 bra 	$L__BB29_120;
	mul.wide.s32 	%rd22, %r162, 4;
	add.s64 	%rd23, %rd1, %rd22;
	ld.u32 	%r163, [%rd23];
	setp.eq.s32 	%p221, %r163, -1;
	@%p221 bra 	$L__BB29_120;
	mul.wide.s32 	%rd24, %r163, 4;
	add.s64 	%rd25, %rd2, %rd24;
	ld.u32 	%r723, [%rd25];
	setp.ne.s32 	%p222, %r723, %r162;
	@%p222 bra 	$L__BB29_120;
	ld.param.u32 	%r1211, [_Z31get_false_as_vpath_connectivityiii_param_2];
	ld.param.u32 	%r1186, [_Z31get_false_as_vpath_connectivityiii_param_1];
	ld.param.u32 	%r1129, [_Z31get_false_as_vpath_connectivityiii_param_0];
	mul.lo.s32 	%r164, %r1186, %r1129;
	add.s32 	%r165, %r1186, -1;
	add.s32 	%r166, %r1129, -1;
	mul.lo.s32 	%r167, %r165, %r166;
	mul.lo.s32 	%r724, %r166, %r1211;
	mul.lo.s32 	%r725, %r724, %r165;
	shl.b32 	%r168, %r725, 1;
	setp.ge.s32 	%p223, %r162, %r168;
	@%p223 bra 	$L__BB29_66;
	shr.u32 	%r804, %r162, 31;
	add.s32 	%r805, %r162, %r804;
	shr.s32 	%r806, %r805, 1;
	div.s32 	%r169, %r806, %r167;
	mul.lo.s32 	%r807, %r169, %r167;
	sub.s32 	%r808, %r806, %r807;
	div.s32 	%r170, %r808, %r166;
	rem.s32 	%r171, %r806, %r166;
	and.b32  	%r809, %r162, 1;
	setp.eq.b32 	%p235, %r809, 1;
	@%p235 bra 	$L__BB29_64;
	ld.param.u32 	%r1142, [_Z31get_false_as_vpath_connectivityiii_param_0];
	mul.lo.s32 	%r814, %r170, %r1142;
	mul.lo.s32 	%r815, %r164, %r169;
	add.s32 	%r816, %r814, %r815;
	add.s32 	%r1269, %r816, %r171;
	add.s32 	%r817, %r815, %r171;
	add.s32 	%r818, %r817, %r814;
	add.s32 	%r1270, %r818, 1;
	add.s32 	%r1271, %r1269, %r1142;
	bra.uni 	$L__BB29_65;
$L__BB29_64:
	ld.param.u32 	%r1141, [_Z31get_false_as_vpath_connectivityiii_param_0];
	add.s32 	%r810, %r171, 1;
	mul.lo.s32 	%r811, %r164, %r169;
	mad.lo.s32 	%r812, %r170, %r1141, %r811;
	add.s32 	%r813, %r812, %r1141;
	add.s32 	%r1269, %r813, %r810;
	add.s32 	%r1270, %r812, %r810;
	add.s32 	%r1271, %r813, %r171;
$L__BB29_65:
	max.s32 	%r819, %r1269, %r1270;
	min.s32 	%r820, %r1269, %r1270;
	max.s32 	%r1278, %r819, %r1271;
	min.s32 	%r821, %r819, %r1271;
	max.s32 	%r1279, %r820, %r821;
	min.s32 	%r1280, %r820, %r821;
	bra.uni 	$L__BB29_90;
$L__BB29_66:
	ld.param.u32 	%r1212, [_Z31get_false_as_vpath_connectivityiii_param_2];
	ld.param.u32 	%r1130, [_Z31get_false_as_vpath_connectivityiii_param_0];
	sub.s32 	%r184, %r162, %r168;
	mul.lo.s32 	%r726, %r1130, %r165;
	add.s32 	%r185, %r1212, -1;
	mul.lo.s32 	%r727, %r726, %r185;
	shl.b32 	%r186, %r727, 1;
	setp.ge.s32 	%p224, %r184, %r186;
	@%p224 bra 	$L__BB29_71;
	shr.u32 	%r792, %r184, 31;
	add.s32 	%r793, %r184, %r792;
	shr.s32 	%r794, %r793, 1;
	mul.lo.s32 	%r795, %r185, %r165;
	div.s32 	%r187, %r794, %r795;
	mul.lo.s32 	%r796, %r187, %r795;
	sub.s32 	%r797, %r794, %r796;
	div.s32 	%r188, %r797, %r185;
	rem.s32 	%r189, %r794, %r185;
	and.b32  	%r798, %r162, 1;
	setp.eq.b32 	%p234, %r798, 1;
	@%p234 bra 	$L__BB29_69;
	ld.param.u32 	%r1140, [_Z31get_false_as_vpath_connectivityiii_param_0];
	mad.lo.s32 	%r800, %r188, %r1140, %r187;
	mad.lo.s32 	%r1272, %r164, %r189, %r800;
	add.s32 	%r1273, %r1272, %r1140;
	add.s32 	%r1274, %r1273, %r164;
	bra.uni 	$L__BB29_70;
$L__BB29_69:
	ld.param.u32 	%r1139, [_Z31get_false_as_vpath_connectivityiii_param_0];
	mad.lo.s32 	%r799, %r188, %r1139, %r187;
	mad.lo.s32 	%r1272, %r164, %r189, %r799;
	add.s32 	%r1273, %r1272, %r164;
	add.s32 	%r1274, %r1273, %r1139;
$L__BB29_70:
	max.s32 	%r801, %r1272, %r1273;
	min.s32 	%r802, %r1272, %r1273;
	max.s32 	%r1278, %r801, %r1274;
	min.s32 	%r803, %r801, %r1274;
	max.s32 	%r1279, %r802, %r803;
	min.s32 	%r1280, %r802, %r803;
	bra.uni 	$L__BB29_90;
$L__BB29_71:
	ld.param.u32 	%r1187, [_Z31get_false_as_vpath_connectivityiii_param_1];
	sub.s32 	%r202, %r184, %r186;
	mul.lo.s32 	%r728, %r1187, %r166;
	mul.lo.s32 	%r729, %r728, %r185;
	shl.b32 	%r203, %r729, 1;
	setp.ge.s32 	%p225, %r202, %r203;
	@%p225 bra 	$L__BB29_76;
	shr.u32 	%r777, %r202, 31;
	add.s32 	%r778, %r202, %r777;
	shr.s32 	%r779, %r778, 1;
	mul.lo.s32 	%r780, %r185, %r166;
	div.s32 	%r204, %r779, %r780;
	mul.lo.s32 	%r781, %r204, %r780;
	sub.s32 	%r782, %r779, %r781;
	div.s32 	%r205, %r782, %r166;
	rem.s32 	%r206, %r779, %r166;
	and.b32  	%r783, %r162, 1;
	setp.eq.b32 	%p233, %r783, 1;
	@%p233 bra 	$L__BB29_74;
	ld.param.u32 	%r1138, [_Z31get_false_as_vpath_connectivityiii_param_0];
	mad.lo.s32 	%r788, %r204, %r1138, %r206;
	mad.lo.s32 	%r1275, %r164, %r205, %r788;
	add.s32 	%r1276, %r1275, 1;
	add.s32 	%r1277, %r1275, %r164;
	bra.uni 	$L__BB29_75;
$L__BB29_74:
	ld.param.u32 	%r1137, [_Z31get_false_as_vpath_connectivityiii_param_0];
	mul.lo.s32 	%r784, %r164, %r205;
	mad.lo.s32 	%r785, %r204, %r1137, %r206;
	add.s32 	%r786, %r785, %r784;
	add.s32 	%r1275, %r786, 1;
	add.s32 	%r787, %r784, %r164;
	add.s32 	%r1276, %r785, %r787;
	add.s32 	%r1277, %r1276, 1;
$L__BB29_75:
	max.s32 	%r789, %r1275, %r1276;
	min.s32 	%r790, %r1275, %r1276;
	max.s32 	%r1278, %r789, %r1277;
	min.s32 	%r791, %r789, %r1277;
	max.s32 	%r1279, %r790, %r791;
	min.s32 	%r1280, %r790, %r791;
	bra.uni 	$L__BB29_90;
$L__BB29_76:
	sub.s32 	%r731, %r202, %r203;
	mul.hi.s32 	%r732, %r731, 715827883;
	shr.u32 	%r733, %r732, 31;
	add.s32 	%r734, %r732, %r733;
	div.s32 	%r219, %r734, %r167;
	mul.lo.s32 	%r735, %r219, %r167;
	sub.s32 	%r736, %r734, %r735;
	div.s32 	%r220, %r736, %r166;
	rem.s32 	%r221, %r734, %r166;
	mul.lo.s32 	%r737, %r734, 6;
	sub.s32 	%r730, %r731, %r737;
	setp.gt.s32 	%p226, %r730, 2;
	@%p226 bra 	$L__BB29_81;
	setp.eq.s32 	%p230, %r730, 0;
	@%p230 bra 	$L__BB29_85;
	setp.eq.s32 	%p231, %r730, 1;
	@%p231 bra 	$L__BB29_86;
	setp.eq.s32 	%p232, %r730, 2;
	@%p232 bra 	$L__BB29_80;
	bra.uni 	$L__BB29_89;
$L__BB29_80:
	ld.param.u32 	%r1134, [_Z31get_false_as_vpath_connectivityiii_param_0];
	mul.lo.s32 	%r753, %r220, %r1134;
	mul.lo.s32 	%r754, %r164, %r219;
	add.s32 	%r755, %r753, %r754;
	add.s32 	%r756, %r221, %r755;
	add.s32 	%r1278, %r756, 1;
	add.s32 	%r757, %r753, %r1134;
	add.s32 	%r1279, %r1278, %r1134;
	add.s32 	%r758, %r754, %r164;
	add.s32 	%r759, %r758, %r221;
	add.s32 	%r1280, %r759, %r757;
	bra.uni 	$L__BB29_89;
$L__BB29_81:
	setp.eq.s32 	%p227, %r730, 3;
	@%p227 bra 	$L__BB29_87;
	setp.eq.s32 	%p228, %r730, 4;
	@%p228 bra 	$L__BB29_88;
	setp.eq.s32 	%p229, %r730, 5;
	@%p229 bra 	$L__BB29_84;
	bra.uni 	$L__BB29_89;
$L__BB29_84:
	ld.param.u32 	%r1188, [_Z31get_false_as_vpath_connectivityiii_param_1];
	ld.param.u32 	%r1131, [_Z31get_false_as_vpath_connectivityiii_param_0];
	add.s32 	%r738, %r221, 1;
	mad.lo.s32 	%r739, %r219, %r1188, %r220;
	mad.lo.s32 	%r1278, %r739, %r1131, %r738;
	mad.lo.s32 	%r740, %r1131, %r220, %r1131;
	mad.lo.s32 	%r741, %r164, %r219, %r164;
	add.s32 	%r742, %r741, %r221;
	add.s32 	%r1279, %r742, %r740;
	add.s32 	%r743, %r740, %r741;
	add.s32 	%r1280, %r743, %r738;
	bra.uni 	$L__BB29_89;
$L__BB29_85:
	ld.param.u32 	%r1189, [_Z31get_false_as_vpath_connectivityiii_param_1];
	ld.param.u32 	%r1136, [_Z31get_false_as_vpath_connectivityiii_param_0];
	mul.lo.s32 	%r766, %r220, %r1136;
	mul.lo.s32 	%r767, %r164, %r219;
	add.s32 	%r768, %r766, %r767;
	add.s32 	%r1278, %r768, %r221;
	add.s32 	%r769, %r767, %r221;
	add.s32 	%r770, %r769, %r766;
	add.s32 	%r1279, %r770, 1;
	mad.lo.s32 	%r771, %r1189, %r219, %r1189;
	add.s32 	%r772, %r220, %r771;
	mad.lo.s32 	%r773, %r1136, %r772, %r1136;
	add.s32 	%r1280, %r773, %r221;
	bra.uni 	$L__BB29_89;
$L__BB29_86:
	ld.param.u32 	%r1135, [_Z31get_false_as_vpath_connectivityiii_param_0];
	mul.lo.s32 	%r760, %r220, %r1135;
	mul.lo.s32 	%r761, %r164, %r219;
	add.s32 	%r762, %r761, %r221;
	add.s32 	%r763, %r762, %r760;
	add.s32 	%r1278, %r763, 1;
	add.s32 	%r764, %r760, %r1135;
	add.s32 	%r765, %r764, %r221;
	add.s32 	%r1279, %r765, %r761;
	add.s32 	%r1280, %r1279, %r164;
	bra.uni 	$L__BB29_89;
$L__BB29_87:
	ld.param.u32 	%r1133, [_Z31get_false_as_vpath_connectivityiii_param_0];
	mad.lo.s32 	%r751, %r220, %r1133, %r221;
	mad.lo.s32 	%r752, %r164, %r219, %r751;
	add.s32 	%r1278, %r752, 1;
	add.s32 	%r1279, %r752, %r164;
	add.s32 	%r1280, %r1279, %r1133;
	bra.uni 	$L__BB29_89;
$L__BB29_88:
	ld.param.u32 	%r1132, [_Z31get_false_as_vpath_connectivityiii_param_0];
	mul.lo.s32 	%r744, %r220, %r1132;
	add.s32 	%r745, %r221, %r744;
	mul.lo.s32 	%r746, %r164, %r219;
	add.s32 	%r747, %r745, %r746;
	add.s32 	%r1278, %r747, 1;
	add.s32 	%r748, %r746, %r164;
	add.s32 	%r1279, %r1278, %r164;
	add.s32 	%r749, %r744, %r1132;
	add.s32 	%r750, %r748, %r221;
	add.s32 	%r1280, %r750, %r749;
$L__BB29_89:
	max.s32 	%r774, %r1278, %r1279;
	min.s32 	%r775, %r1278, %r1279;
	max.s32 	%r1278, %r774, %r1280;
	min.s32 	%r776, %r774, %r1280;
	max.s32 	%r1279, %r775, %r776;
	min.s32 	%r1280, %r775, %r776;
$L__BB29_90:
	ld.param.u32 	%r1213, [_Z31get_false_as_vpath_connectivityiii_param_2];
	ld.param.u32 	%r1190, [_Z31get_false_as_vpath_connectivityiii_param_1];
	ld.param.u32 	%r1143, [_Z31get_false_as_vpath_connectivityiii_param_0];
	div.s32 	%r824, %r1278, %r1143;
	mul.lo.s32 	%r825, %r824, %r1143;
	sub.s32 	%r249, %r1278, %r825;
	rem.s32 	%r250, %r824, %r1190;
	div.s32 	%r826, %r1278, %r164;
	rem.s32 	%r251, %r826, %r1213;
	div.s32 	%r827, %r1279, %r1143;
	mul.lo.s32 	%r828, %r827, %r1143;
	sub.s32 	%r252, %r1279, %r828;
	rem.s32 	%r253, %r827, %r1190;
	div.s32 	%r829, %r1279, %r164;
	rem.s32 	%r254, %r829, %r1213;
	div.s32 	%r830, %r1280, %r1143;
	mul.lo.s32 	%r831, %r830, %r1143;
	sub.s32 	%r255, %r1280, %r831;
	rem.s32 	%r256, %r830, %r1190;
	div.s32 	%r832, %r1280, %r164;
	rem.s32 	%r257, %r832, %r1213;
	max.s32 	%r833, %r1278, %r1279;
	min.s32 	%r834, %r1278, %r1279;
	max.s32 	%r258, %r833, %r1280;
	min.s32 	%r835, %r833, %r1280;
	max.s32 	%r259, %r834, %r835;
	min.s32 	%r260, %r834, %r835;
	min.s32 	%r261, %r249, %r252;
	min.s32 	%r262, %r250, %r253;
	min.s32 	%r263, %r251, %r254;
	mov.b32 	%r1294, -1;
	mov.b32 	%r1284, 0;
	mov.u32 	%r1293, %r1284;
	mov.u32 	%r1295, %r1294;
$L__BB29_91:
	ld.param.u32 	%r1214, [_Z31get_false_as_vpath_connectivityiii_param_2];
	ld.param.u32 	%r1191, [_Z31get_false_as_vpath_connectivityiii_param_1];
	ld.param.u32 	%r1144, [_Z31get_false_as_vpath_connectivityiii_param_0];
	mul.wide.u32 	%rd26, %r1284, 12;
	mov.u64 	%rd27, directions1;
	add.s64 	%rd28, %rd27, %rd26;
	ld.global.u32 	%r836, [%rd28];
	add.s32 	%r837, %r836, %r249;
	ld.global.u32 	%r838, [%rd28+4];
	add.s32 	%r840, %r838, %r250;
	ld.global.u32 	%r841, [%rd28+8];
	add.s32 	%r843, %r841, %r251;
	mad.lo.s32 	%r844, %r843, %r1191, %r840;
	mad.lo.s32 	%r268, %r844, %r1144, %r837;
	setp.ge.s32 	%p236, %r837, %r1144;
	setp.ge.s32 	%p237, %r840, %r1191;
	or.pred  	%p238, %p236, %p237;
	setp.ge.s32 	%p239, %r843, %r1214;
	or.pred  	%p240, %p238, %p239;
	setp.lt.s32 	%p241, %r837, 0;
	or.pred  	%p242, %p241, %p240;
	setp.lt.s32 	%p243, %r840, 0;
	or.pred  	%p244, %p242, %p243;
	setp.lt.s32 	%p245, %r843, 0;
	or.pred  	%p246, %p244, %p245;
	setp.ge.s32 	%p247, %r268, %r94;
	setp.lt.s32 	%p248, %r268, 0;
	or.pred  	%p249, %p247, %p248;
	or.pred  	%p251, %p246, %p249;
	@%p251 bra 	$L__BB29_118;
	max.s32 	%r269, %r258, %r268;
	min.s32 	%r846, %r258, %r268;
	max.s32 	%r270, %r259, %r846;
	min.s32 	%r847, %r259, %r846;
	max.s32 	%r271, %r260, %r847;
	min.s32 	%r272, %r260, %r847;
	mov.b32 	%r1288, 0;
$L__BB29_93:
	ld.param.u32 	%r1215, [_Z31get_false_as_vpath_connectivityiii_param_2];
	ld.param.u32 	%r1192, [_Z31get_false_as_vpath_connectivityiii_param_1];
	ld.param.u32 	%r1145, [_Z31get_false_as_vpath_connectivityiii_param_0];
	mul.wide.u32 	%rd29, %r1288, 12;
	mov.u64 	%rd30, directions1;
	add.s64 	%rd31, %rd30, %rd29;
	ld.global.u32 	%r848, [%rd31];
	add.s32 	%r849, %r848, %r252;
	ld.global.u32 	%r850, [%rd31+4];
	add.s32 	%r852, %r850, %r253;
	ld.global.u32 	%r853, [%rd31+8];
	add.s32 	%r855, %r853, %r254;
	mad.lo.s32 	%r856, %r855, %r1192, %r852;
	mad.lo.s32 	%r277, %r856, %r1145, %r849;
	setp.ge.s32 	%p252, %r849, %r1145;
	setp.ge.s32 	%p253, %r852, %r1192;
	or.pred  	%p254, %p252, %p253;
	setp.ge.s32 	%p255, %r855, %r1215;
	or.pred  	%p256, %p254, %p255;
	setp.lt.s32 	%p257, %r849, 0;
	or.pred  	%p258, %p257, %p256;
	setp.lt.s32 	%p259, %r852, 0;
	or.pred  	%p260, %p258, %p259;
	setp.lt.s32 	%p261, %r855, 0;
	or.pred  	%p262, %p260, %p261;
	setp.ge.s32 	%p263, %r277, %r94;
	setp.lt.s32 	%p264, %r277, 0;
	or.pred  	%p265, %p263, %p264;
	or.pred  	%p267, %p262, %p265;
	@%p267 bra 	$L__BB29_117;
	mov.u64 	%rd33, directions1;
	add.s64 	%rd63, %rd33, 4;
	mov.b32 	%r1292, 0;
$L__BB29_95:
	ld.param.u32 	%r1216, [_Z31get_false_as_vpath_connectivityiii_param_2];
	ld.param.u32 	%r1193, [_Z31get_false_as_vpath_connectivityiii_param_1];
	ld.param.u32 	%r1146, [_Z31get_false_as_vpath_connectivityiii_param_0];
	ld.global.u32 	%r858, [%rd63+-4];
	add.s32 	%r859, %r858, %r255;
	ld.global.u32 	%r860, [%rd63];
	add.s32 	%r862, %r860, %r256;
	ld.global.u32 	%r863, [%rd63+4];
	add.s32 	%r865, %r863, %r257;
	mad.lo.s32 	%r866, %r865, %r1193, %r862;
	mad.lo.s32 	%r282, %r866, %r1146, %r859;
	setp.ge.s32 	%p268, %r859, %r1146;
	setp.ge.s32 	%p269, %r862, %r1193;
	or.pred  	%p270, %p268, %p269;
	setp.ge.s32 	%p271, %r865, %r1216;
	or.pred  	%p272, %p270, %p271;
	setp.lt.s32 	%p273, %r859, 0;
	or.pred  	%p274, %p273, %p272;
	setp.lt.s32 	%p275, %r862, 0;
	or.pred  	%p276, %p274, %p275;
	setp.lt.s32 	%p277, %r865, 0;
	or.pred  	%p278, %p276, %p277;
	setp.ge.s32 	%p279, %r282, %r94;
	setp.lt.s32 	%p280, %r282, 0;
	or.pred  	%p281, %p279, %p280;
	or.pred  	%p283, %p278, %p281;
	@%p283 bra 	$L__BB29_116;
	setp.ne.s32 	%p284, %r268, %r277;
	setp.ne.s32 	%p285, %r277, %r282;
	or.pred  	%p286, %p284, %p285;
	setp.ne.s32 	%p287, %r268, %r282;
	or.pred  	%p288, %p286, %p287;
	setp.eq.s32 	%p289, %r268, %r1280;
	setp.eq.s32 	%p290, %r268, %r1278;
	setp.eq.s32 	%p291, %r268, %r1279;
	or.pred  	%p292, %p290, %p291;
	or.pred  	%p293, %p289, %p292;
	or.pred  	%p294, %p288, %p293;
	@%p294 bra 	$L__BB29_116;
	ld.param.u32 	%r1217, [_Z31get_false_as_vpath_connectivityiii_param_2];
	ld.param.u32 	%r1194, [_Z31get_false_as_vpath_connectivityiii_param_1];
	ld.param.u32 	%r1147, [_Z31get_false_as_vpath_connectivityiii_param_0];
	div.s32 	%r867, %r268, %r1147;
	mul.lo.s32 	%r868, %r867, %r1147;
	sub.s32 	%r869, %r268, %r868;
	min.s32 	%r870, %r255, %r869;
	min.s32 	%r283, %r261, %r870;
	rem.s32 	%r871, %r867, %r1194;
	min.s32 	%r873, %r256, %r871;
	min.s32 	%r284, %r262, %r873;
	mul.lo.s32 	%r874, %r1194, %r1147;
	div.s32 	%r875, %r268, %r874;
	rem.s32 	%r876, %r875, %r1217;
	min.s32 	%r878, %r257, %r876;
	min.s32 	%r285, %r263, %r878;
	add.s32 	%r879, %r1194, -1;
	mad.lo.s32 	%r880, %r285, %r879, %r284;
	add.s32 	%r881, %r1147, -1;
	mad.lo.s32 	%r286, %r880, %r881, %r283;
	div.s32 	%r882, %r269, %r1147;
	mul.lo.s32 	%r883, %r882, %r1147;
	sub.s32 	%r287, %r269, %r883;
	rem.s32 	%r288, %r882, %r1194;
	div.s32 	%r884, %r269, %r874;
	rem.s32 	%r289, %r884, %r1217;
	div.s32 	%r885, %r270, %r1147;
	mul.lo.s32 	%r886, %r885, %r1147;
	sub.s32 	%r290, %r270, %r886;
	rem.s32 	%r291, %r885, %r1194;
	div.s32 	%r887, %r270, %r874;
	rem.s32 	%r292, %r887, %r1217;
	div.s32 	%r888, %r271, %r1147;
	mul.lo.s32 	%r889, %r888, %r1147;
	sub.s32 	%r293, %r271, %r889;
	rem.s32 	%r294, %r888, %r1194;
	div.s32 	%r890, %r271, %r874;
	rem.s32 	%r295, %r890, %r1217;
	div.s32 	%r891, %r272, %r1147;
	mul.lo.s32 	%r892, %r891, %r1147;
	sub.s32 	%r296, %r272, %r892;
	rem.s32 	%r893, %r891, %r1194;
	div.s32 	%r894, %r272, %r874;
	rem.s32 	%r895, %r894, %r1217;
	setp.eq.s32 	%p296, %r296, %r283;
	setp.eq.s32 	%p297, %r893, %r284;
	and.pred  	%p298, %p296, %p297;
	setp.eq.s32 	%p299, %r895, %r285;
	and.pred  	%p11, %p298, %p299;
	mov.pred 	%p627, 0;
	not.pred 	%p300, %p11;
	@%p300 bra 	$L__BB29_99;
	add.s32 	%r896, %r283, 1;
	setp.eq.s32 	%p627, %r293, %r896;
$L__BB29_99:
	setp.ne.s32 	%p302, %r294, %r284;
	not.pred 	%p303, %p627;
	or.pred  	%p304, %p303, %p302;
	setp.ne.s32 	%p305, %r295, %r285;
	or.pred  	%p306, %p304, %p305;
	setp.ne.s32 	%p307, %r290, %r283;
	mov.pred 	%p628, 0;
	or.pred  	%p308, %p306, %p307;
	@%p308 bra 	$L__BB29_101;
	add.s32 	%r897, %r284, 1;
	setp.eq.s32 	%p628, %r291, %r897;
$L__BB29_101:
	setp.ne.s32 	%p309, %r292, %r285;
	not.pred 	%p310, %p628;
	or.pred  	%p311, %p310, %p309;
	setp.ne.s32 	%p312, %r287, %r283;
	or.pred  	%p313, %p311, %p312;
	add.s32 	%r898, %r284, 1;
	setp.ne.s32 	%p314, %r288, %r898;
	or.pred  	%p315, %p313, %p314;
	add.s32 	%r299, %r285, 1;
	setp.ne.s32 	%p316, %r289, %r299;
	or.pred  	%p317, %p315, %p316;
	@%p317 bra 	$L__BB29_103;
	mul.lo.s32 	%r1296, %r286, 6;
	bra.uni 	$L__BB29_115;
$L__BB29_103:
	mov.pred 	%p629, 0;
	@%p300 bra 	$L__BB29_105;
	setp.eq.s32 	%p320, %r290, %r283;
	setp.eq.s32 	%p321, %r295, %r285;
	setp.eq.s32 	%p322, %r294, %r284;
	add.s32 	%r899, %r283, 1;
	setp.eq.s32 	%p323, %r293, %r899;
	and.pred  	%p324, %p323, %p322;
	and.pred  	%p325, %p324, %p321;
	and.pred  	%p629, %p325, %p320;
$L__BB29_105:
	add.s32 	%r900, %r284, 1;
	setp.ne.s32 	%p327, %r288, %r900;
	setp.ne.s32 	%p329, %r291, %r284;
	not.pred 	%p330, %p629;
	or.pred  	%p331, %p330, %p329;
	setp.ne.s32 	%p332, %r292, %r299;
	or.pred  	%p333, %p331, %p332;
	or.pred  	%p334, %p333, %p312;
	or.pred  	%p335, %p334, %p327;
	or.pred  	%p336, %p335, %p316;
	@%p336 bra 	$L__BB29_107;
	mul.lo.s32 	%r910, %r286, 6;
	or.b32  	%r1296, %r910, 1;
	bra.uni 	$L__BB29_115;
$L__BB29_107:
	setp.ne.s32 	%p337, %r289, %r299;
	add.s32 	%r901, %r284, 1;
	setp.ne.s32 	%p338, %r288, %r901;
	setp.ne.s32 	%p339, %r287, %r283;
	setp.ne.s32 	%p340, %r292, %r285;
	setp.ne.s32 	%p341, %r295, %r285;
	setp.eq.s32 	%p342, %r895, %r285;
	setp.eq.s32 	%p343, %r893, %r284;
	add.s32 	%r902, %r283, 1;
	setp.eq.s32 	%p344, %r296, %r902;
	and.pred  	%p345, %p344, %p343;
	and.pred  	%p18, %p345, %p342;
	setp.eq.s32 	%p346, %r293, %r283;
	and.pred  	%p19, %p18, %p346;
	not.pred 	%p347, %p19;
	setp.ne.s32 	%p348, %r294, %r901;
	or.pred  	%p349, %p347, %p348;
	or.pred  	%p350, %p349, %p341;
	setp.ne.s32 	%p351, %r290, %r902;
	or.pred  	%p352, %p350, %p351;
	setp.ne.s32 	%p353, %r291, %r901;
	or.pred  	%p354, %p352, %p353;
	or.pred  	%p355, %p354, %p340;
	or.pred  	%p356, %p355, %p339;
	or.pred  	%p357, %p356, %p338;
	or.pred  	%p358, %p357, %p337;
	@%p358 bra 	$L__BB29_109;
	mad.lo.s32 	%r1296, %r286, 6, 2;
	bra.uni 	$L__BB29_115;
$L__BB29_109:
	add.s32 	%r903, %r284, 1;
	setp.ne.s32 	%p359, %r291, %r903;
	setp.ne.s32 	%p360, %r294, %r903;
	setp.ne.s32 	%p361, %r292, %r299;
	setp.ne.s32 	%p362, %r289, %r299;
	setp.ne.s32 	%p363, %r288, %r903;
	setp.ne.s32 	%p364, %r290, %r283;
	setp.ne.s32 	%p365, %r295, %r285;
	add.s32 	%r904, %r283, 1;
	setp.eq.s32 	%p366, %r293, %r904;
	and.pred  	%p20, %p366, %p18;
	not.pred 	%p367, %p20;
	or.pred  	%p368, %p367, %p360;
	or.pred  	%p369, %p368, %p365;
	or.pred  	%p370, %p369, %p364;
	or.pred  	%p371, %p370, %p359;
	or.pred  	%p372, %p371, %p361;
	setp.ne.s32 	%p373, %r287, %r904;
	or.pred  	%p374, %p372, %p373;
	or.pred  	%p375, %p374, %p363;
	or.pred  	%p376, %p375, %p362;
	@%p376 bra 	$L__BB29_111;
	mad.lo.s32 	%r1296, %r286, 6, 3;
	bra.uni 	$L__BB29_115;
$L__BB29_111:
	add.s32 	%r905, %r283, 1;
	setp.ne.s32 	%p377, %r290, %r905;
	setp.ne.s32 	%p378, %r292, %r299;
	setp.ne.s32 	%p379, %r291, %r284;
	setp.ne.s32 	%p380, %r289, %r299;
	add.s32 	%r906, %r284, 1;
	setp.ne.s32 	%p381, %r288, %r906;
	setp.ne.s32 	%p382, %r287, %r283;
	setp.ne.s32 	%p383, %r294, %r284;
	or.pred  	%p385, %p347, %p383;
	setp.ne.s32 	%p386, %r295, %r299;
	or.pred  	%p387, %p385, %p386;
	or.pred  	%p388, %p387, %p377;
	or.pred  	%p389, %p388, %p379;
	or.pred  	%p390, %p389, %p378;
	or.pred  	%p391, %p390, %p382;
	or.pred  	%p392, %p391, %p381;
	or.pred  	%p393, %p392, %p380;
	@%p393 bra 	$L__BB29_113;
	mad.lo.s32 	%r1296, %r286, 6, 4;
	bra.uni 	$L__BB29_115;
$L__BB29_113:
	setp.ne.s32 	%p394, %r295, %r299;
	add.s32 	%r908, %r283, 1;
	setp.ne.s32 	%p395, %r287, %r908;
	add.s32 	%r909, %r284, 1;
	setp.ne.s32 	%p396, %r291, %r909;
	setp.ne.s32 	%p397, %r292, %r299;
	setp.ne.s32 	%p398, %r289, %r299;
	setp.ne.s32 	%p399, %r288, %r909;
	setp.ne.s32 	%p400, %r290, %r283;
	setp.ne.s32 	%p401, %r294, %r284;
	or.pred  	%p403, %p367, %p401;
	or.pred  	%p404, %p403, %p394;
	or.pred  	%p405, %p404, %p400;
	or.pred  	%p406, %p405, %p396;
	or.pred  	%p407, %p406, %p397;
	or.pred  	%p408, %p407, %p395;
	or.pred  	%p409, %p408, %p399;
	mov.b32 	%r1296, -1;
	or.pred  	%p410, %p409, %p398;
	@%p410 bra 	$L__BB29_115;
	mad.lo.s32 	%r1296, %r286, 6, 5;
$L__BB29_115:
	setp.eq.s32 	%p411, %r1293, 0;
	selp.b32 	%r1295, %r1296, %r1295, %p411;
	selp.b32 	%r1294, %r1294, %r1296, %p411;
	mov.b32 	%r1293, 1;
$L__BB29_116:
	add.s32 	%r1292, %r1292, 1;
	add.s64 	%rd63, %rd63, 12;
	setp.ne.s32 	%p412, %r1292, 14;
	@%p412 bra 	$L__BB29_95;
$L__BB29_117:
	add.s32 	%r1288, %r1288, 1;
	setp.ne.s32 	%p413, %r1288, 14;
	@%p413 bra 	$L__BB29_93;
$L__BB29_118:
	add.s32 	%r1284, %r1284, 1;
	setp.ne.s32 	%p414, %r1284, 14;
	@%p414 bra 	$L__BB29_91;
	setp.eq.s32 	%p415, %r1295, %r1309;
	selp.b32 	%r321, %r1294, %r1295, %p415;
	setp.ne.s32 	%p416, %r321, %r1309;
	setp.ne.s32 	%p417, %r321, -1;
	and.pred  	%p418, %p416, %p417;
	mov.u32 	%r1309, %r321;
	@%p418 bra 	$L__BB29_58;
$L__BB29_120:
	shl.b32 	%r912, %r101, 1;
	add.s32 	%r913, %r912, %r1363;
	mul.wide.s32 	%rd34, %r913, 4;
	add.s64 	%rd35, %rd3, %rd34;
	ld.u32 	%r914, [%rd35];
	setp.eq.s32 	%p419, %r1309, %r914;
	@%p419 bra 	$L__BB29_188;
	mov.u32 	%r1313, %r1264;
$L__BB29_122:
	mul.wide.s32 	%rd36, %r1313, 4;
	add.s64 	%rd37, %rd4, %rd36;
	ld.u32 	%r330, [%rd37];
	add.s64 	%rd8, %rd2, %rd36;
	setp.eq.s32 	%p420, %r330, -1;
	@%p420 bra 	$L__BB29_188;
	ld.u32 	%r331, [%rd8];
	setp.eq.s32 	%p421, %r330, %r331;
	@%p421 bra 	$L__BB29_127;
	setp.ne.s32 	%p422, %r1264, 3827;
	@%p422 bra 	$L__BB29_126;
	add.u64 	%rd38, %SP, 0;
	add.u64 	%rd39, %SPL, 0;
	mov.b32 	%r915, 3827;
	st.local.v4.u32 	[%rd39], {%r915, %r1313, %r330, %r331};
	mov.u64 	%rd40, $str;
	cvta.global.u64 	%rd41, %rd40;
	{ // callseq 74, 0
	.param .b64 param0;
	st.param.b64 	[param0], %rd41;
	.param .b64 param1;
	st.param.b64 	[param1], %rd38;
	.param .b32 retval0;
	call.uni (retval0), 
	vprintf, 
	(
	param0, 
	param1
	);
	ld.param.b32 	%r916, [retval0];
	} // callseq 74
$L__BB29_126:
	atom.global.add.u32 	%r918, [count_f_as_vpath], 1;
	ld.global.u64 	%rd42, [false_as_vpath];
	mul.wide.s32 	%rd43, %r918, 4;
	add.s64 	%rd44, %rd42, %rd43;
	st.u32 	[%rd44], %r1264;
	ld.global.u64 	%rd45, [false_as_vpath_index];
	shl.b32 	%r919, %r1264, 1;
	mul.wide.s32 	%rd46, %r919, 4;
	add.s64 	%rd47, %rd45, %rd46;
	st.u32 	[%rd47], %r1313;
	ld.global.u64 	%rd48, [false_as_vpath_index];
	add.s64 	%rd49, %rd48, %rd46;
	mov.b32 	%r920, 3;
	st.u32 	[%rd49+4], %r920;
	bra.uni 	$L__BB29_192;
$L__BB29_127:
	mul.wide.s32 	%rd50, %r330, 4;
	add.s64 	%rd51, %rd5, %rd50;
	ld.u32 	%r332, [%rd51];
	setp.eq.s32 	%p423, %r332, -1;
	@%p423 bra 	$L__BB29_188;
	mul.wide.s32 	%rd52, %r332, 4;
	add.s64 	%rd53, %rd4, %rd52;
	ld.u32 	%r921, [%rd53];
	setp.ne.s32 	%p424, %r921, %r330;
	@%p424 bra 	$L__BB29_188;
	ld.param.u32 	%r1218, [_Z31get_false_as_vpath_connectivityiii_param_2];
	ld.param.u32 	%r1195, [_Z31get_false_as_vpath_connectivityiii_param_1];
	ld.param.u32 	%r1148, [_Z31get_false_as_vpath_connectivityiii_param_0];
	mul.lo.s32 	%r333, %r1195, %r1148;
	add.s32 	%r334, %r1195, -1;
	add.s32 	%r335, %r1148, -1;
	mul.lo.s32 	%r336, %r334, %r335;
	mul.lo.s32 	%r922, %r335, %r1218;
	mul.lo.s32 	%r923, %r922, %r334;
	shl.b32 	%r337, %r923, 1;
	setp.ge.s32 	%p425, %r330, %r337;
	@%p425 bra 	$L__BB29_134;
	shr.u32 	%r1002, %r330, 31;
	add.s32 	%r1003, %r330, %r1002;
	shr.s32 	%r1004, %r1003, 1;
	div.s32 	%r338, %r1004, %r336;
	mul.lo.s32 	%r1005, %r338, %r336;
	sub.s32 	%r1006, %r1004, %r1005;
	div.s32 	%r339, %r1006, %r335;
	rem.s32 	%r340, %r1004, %r335;
	and.b32  	%r1007, %r330, 1;
	setp.eq.b32 	%p437, %r1007, 1;
	@%p437 bra 	$L__BB29_132;
	ld.param.u32 	%r1161, [_Z31get_false_as_vpath_connectivityiii_param_0];
	mul.lo.s32 	%r1012, %r339, %r1161;
	mul.lo.s32 	%r1013, %r333, %r338;
	add.s32 	%r1014, %r1012, %r1013;
	add.s32 	%r1314, %r1014, %r340;
	add.s32 	%r1015, %r1013, %r340;
	add.s32 	%r1016, %r1015, %r1012;
	add.s32 	%r1315, %r1016, 1;
	add.s32 	%r1316, %r1314, %r1161;
	bra.uni 	$L__BB29_133;
$L__BB29_132:
	ld.param.u32 	%r1160, [_Z31get_false_as_vpath_connectivityiii_param_0];
	add.s32 	%r1008, %r340, 1;
	mul.lo.s32 	%r1009, %r333, %r338;
	mad.lo.s32 	%r1010, %r339, %r1160, %r1009;
	add.s32 	%r1011, %r1010, %r1160;
	add.s32 	%r1314, %r1011, %r1008;
	add.s32 	%r1315, %r1010, %r1008;
	add.s32 	%r1316, %r1011, %r340;
$L__BB29_133:
	max.s32 	%r1017, %r1314, %r1315;
	min.s32 	%r1018, %r1314, %r1315;
	max.s32 	%r1323, %r1017, %r1316;
	min.s32 	%r1019, %r1017, %r1316;
	max.s32 	%r1324, %r1018, %r1019;
	min.s32 	%r1325, %r1018, %r1019;
	bra.uni 	$L__BB29_158;
$L__BB29_134:
	ld.param.u32 	%r1219, [_Z31get_false_as_vpath_connectivityiii_param_2];
	ld.param.u32 	%r1149, [_Z31get_false_as_vpath_connectivityiii_param_0];
	sub.s32 	%r353, %r330, %r337;
	mul.lo.s32 	%r924, %r1149, %r334;
	add.s32 	%r354, %r1219, -1;
	mul.lo.s32 	%r925, %r924, %r354;
	shl.b32 	%r355, %r925, 1;
	setp.ge.s32 	%p426, %r353, %r355;
	@%p426 bra 	$L__BB29_139;
	shr.u32 	%r990, %r353, 31;
	add.s32 	%r991, %r353, %r990;
	shr.s32 	%r992, %r991, 1;
	mul.lo.s32 	%r993, %r354, %r334;
	div.s32 	%r356, %r992, %r993;
	mul.lo.s32 	%r994, %r356, %r993;
	sub.s32 	%r995, %r992, %r994;
	div.s32 	%r357, %r995, %r354;
	rem.s32 	%r358, %r992, %r354;
	and.b32  	%r996, %r330, 1;
	setp.eq.b32 	%p436, %r996, 1;
	@%p436 bra 	$L__BB29_137;
	ld.param.u32 	%r1159, [_Z31get_false_as_vpath_connectivityiii_param_0];
	mad.lo.s32 	%r998, %r357, %r1159, %r356;
	mad.lo.s32 	%r1317, %r333, %r358, %r998;
	add.s32 	%r1318, %r1317, %r1159;
	add.s32 	%r1319, %r1318, %r333;
	bra.uni 	$L__BB29_138;
$L__BB29_137:
	ld.param.u32 	%r1158, [_Z31get_false_as_vpath_connectivityiii_param_0];
	mad.lo.s32 	%r997, %r357, %r1158, %r356;
	mad.lo.s32 	%r1317, %r333, %r358, %r997;
	add.s32 	%r1318, %r1317, %r333;
	add.s32 	%r1319, %r1318, %r1158;
$L__BB29_138:
	max.s32 	%r999, %r1317, %r1318;
	min.s32 	%r1000, %r1317, %r1318;
	max.s32 	%r1323, %r999, %r1319;
	min.s32 	%r1001, %r999, %r1319;
	max.s32 	%r1324, %r1000, %r1001;
	min.s32 	%r1325, %r1000, %r1001;
	bra.uni 	$L__BB29_158;
$L__BB29_139:
	ld.param.u32 	%r1196, [_Z31get_false_as_vpath_connectivityiii_param_1];
	sub.s32 	%r371, %r353, %r355;
	mul.lo.s32 	%r926, %r1196, %r335;
	mul.lo.s32 	%r927, %r926, %r354;
	shl.b32 	%r372, %r927, 1;
	setp.ge.s32 	%p427, %r371, %r372;
	@%p427 bra 	$L__BB29_144;
	shr.u32 	%r975, %r371, 31;
	add.s32 	%r976, %r371, %r975;
	shr.s32 	%r977, %r976, 1;
	mul.lo.s32 	%r978, %r354, %r335;
	div.s32 	%r373, %r977, %r978;
	mul.lo.s32 	%r979, %r373, %r978;
	sub.s32 	%r980, %r977, %r979;
	div.s32 	%r374, %r980, %r335;
	rem.s32 	%r375, %r977, %r335;
	and.b32  	%r981, %r330, 1;
	setp.eq.b32 	%p435, %r981, 1;
	@%p435 bra 	$L__BB29_142;
	ld.param.u32 	%r1157, [_Z31get_false_as_vpath_connectivityiii_param_0];
	mad.lo.s32 	%r986, %r373, %r1157, %r375;
	mad.lo.s32 	%r1320, %r333, %r374, %r986;
	add.s32 	%r1321, %r1320, 1;
	add.s32 	%r1322, %r1320, %r333;
	bra.uni 	$L__BB29_143;
$L__BB29_142:
	ld.param.u32 	%r1156, [_Z31get_false_as_vpath_connectivityiii_param_0];
	mul.lo.s32 	%r982, %r333, %r374;
	mad.lo.s32 	%r983, %r373, %r1156, %r375;
	add.s32 	%r984, %r983, %r982;
	add.s32 	%r1320, %r984, 1;
	add.s32 	%r985, %r982, %r333;
	add.s32 	%r1321, %r983, %r985;
	add.s32 	%r1322, %r1321, 1;
$L__BB29_143:
	max.s32 	%r987, %r1320, %r1321;
	min.s32 	%r988, %r1320, %r1321;
	max.s32 	%r1323, %r987, %r1322;
	min.s32 	%r989, %r987, %r1322;
	max.s32 	%r1324, %r988, %r989;
	min.s32 	%r1325, %r988, %r989;
	bra.uni 	$L__BB29_158;
$L__BB29_144:
	sub.s32 	%r929, %r371, %r372;
	mul.hi.s32 	%r930, %r929, 715827883;
	shr.u32 	%r931, %r930, 31;
	add.s32 	%r932, %r930, %r931;
	div.s32 	%r388, %r932, %r336;
	mul.lo.s32 	%r933, %r388, %r336;
	sub.s32 	%r934, %r932, %r933;
	div.s32 	%r389, %r934, %r335;
	rem.s32 	%r390, %r932, %r335;
	mul.lo.s32 	%r935, %r932, 6;
	sub.s32 	%r928, %r929, %r935;
	setp.gt.s32 	%p428, %r928, 2;
	@%p428 bra 	$L__BB29_149;
	setp.eq.s32 	%p432, %r928, 0;
	@%p432 bra 	$L__BB29_153;
	setp.eq.s32 	%p433, %r928, 1;
	@%p433 bra 	$L__BB29_154;
	setp.eq.s32 	%p434, %r928, 2;
	@%p434 bra 	$L__BB29_148;
	bra.uni 	$L__BB29_157;
$L__BB29_148:
	ld.param.u32 	%r1153, [_Z31get_false_as_vpath_connectivityiii_param_0];
	mul.lo.s32 	%r951, %r389, %r1153;
	mul.lo.s32 	%r952, %r333, %r388;
	add.s32 	%r953, %r951, %r952;
	add.s32 	%r954, %r390, %r953;
	add.s32 	%r1323, %r954, 1;
	add.s32 	%r955, %r951, %r1153;
	add.s32 	%r1324, %r1323, %r1153;
	add.s32 	%r956, %r952, %r333;
	add.s32 	%r957, %r956, %r390;
	add.s32 	%r1325, %r957, %r955;
	bra.uni 	$L__BB29_157;
$L__BB29_149:
	setp.eq.s32 	%p429, %r928, 3;
	@%p429 bra 	$L__BB29_155;
	setp.eq.s32 	%p430, %r928, 4;
	@%p430 bra 	$L__BB29_156;
	setp.eq.s32 	%p431, %r928, 5;
	@%p431 bra 	$L__BB29_152;
	bra.uni 	$L__BB29_157;
$L__BB29_152:
	ld.param.u32 	%r1197, [_Z31get_false_as_vpath_connectivityiii_param_1];
	ld.param.u32 	%r1150, [_Z31get_false_as_vpath_connectivityiii_param_0];
	add.s32 	%r936, %r390, 1;
	mad.lo.s32 	%r937, %r388, %r1197, %r389;
	mad.lo.s32 	%r1323, %r937, %r1150, %r936;
	mad.lo.s32 	%r938, %r1150, %r389, %r1150;
	mad.lo.s32 	%r939, %r333, %r388, %r333;
	add.s32 	%r940, %r939, %r390;
	add.s32 	%r1324, %r940, %r938;
	add.s32 	%r941, %r938, %r939;
	add.s32 	%r1325, %r941, %r936;
	bra.uni 	$L__BB29_157;
$L__BB29_153:
	ld.param.u32 	%r1198, [_Z31get_false_as_vpath_connectivityiii_param_1];
	ld.param.u32 	%r1155, [_Z31get_false_as_vpath_connectivityiii_param_0];
	mul.lo.s32 	%r964, %r389, %r1155;
	mul.lo.s32 	%r965, %r333, %r388;
	add.s32 	%r966, %r964, %r965;
	add.s32 	%r1323, %r966, %r390;
	add.s32 	%r967, %r965, %r390;
	add.s32 	%r968, %r967, %r964;
	add.s32 	%r1324, %r968, 1;
	mad.lo.s32 	%r969, %r1198, %r388, %r1198;
	add.s32 	%r970, %r389, %r969;
	mad.lo.s32 	%r971, %r1155, %r970, %r1155;
	add.s32 	%r1325, %r971, %r390;
	bra.uni 	$L__BB29_157;
$L__BB29_154:
	ld.param.u32 	%r1154, [_Z31get_false_as_vpath_connectivityiii_param_0];
	mul.lo.s32 	%r958, %r389, %r1154;
	mul.lo.s32 	%r959, %r333, %r388;
	add.s32 	%r960, %r959, %r390;
	add.s32 	%r961, %r960, %r958;
	add.s32 	%r1323, %r961, 1;
	add.s32 	%r962, %r958, %r1154;
	add.s32 	%r963, %r962, %r390;
	add.s32 	%r1324, %r963, %r959;
	add.s32 	%r1325, %r1324, %r333;
	bra.uni 	$L__BB29_157;
$L__BB29_155:
	ld.param.u32 	%r1152, [_Z31get_false_as_vpath_connectivityiii_param_0];
	mad.lo.s32 	%r949, %r389, %r1152, %r390;
	mad.lo.s32 	%r950, %r333, %r388, %r949;
	add.s32 	%r1323, %r950, 1;
	add.s32 	%r1324, %r950, %r333;
	add.s32 	%r1325, %r1324, %r1152;
	bra.uni 	$L__BB29_157;
$L__BB29_156:
	ld.param.u32 	%r1151, [_Z31get_false_as_vpath_connectivityiii_param_0];
	mul.lo.s32 	%r942, %r389, %r1151;
	add.s32 	%r943, %r390, %r942;
	mul.lo.s32 	%r944, %r333, %r388;
	add.s32 	%r945, %r943, %r944;
	add.s32 	%r1323, %r945, 1;
	add.s32 	%r946, %r944, %r333;
	add.s32 	%r1324, %r1323, %r333;
	add.s32 	%r947, %r942, %r1151;
	add.s32 	%r948, %r946, %r390;
	add.s32 	%r1325, %r948, %r947;
$L__BB29_157:
	max.s32 	%r972, %r1323, %r1324;
	min.s32 	%r973, %r1323, %r1324;
	max.s32 	%r1323, %r972, %r1325;
	min.s32 	%r974, %r972, %r1325;
	max.s32 	%r1324, %r973, %r974;
	min.s32 	%r1325, %r973, %r974;
$L__BB29_158:
	ld.param.u32 	%r1220, [_Z31get_false_as_vpath_connectivityiii_param_2];
	ld.param.u32 	%r1199, [_Z31get_false_as_vpath_connectivityiii_param_1];
	ld.param.u32 	%r1162, [_Z31get_false_as_vpath_connectivityiii_param_0];
	div.s32 	%r1022, %r1323, %r1162;
	mul.lo.s32 	%r1023, %r1022, %r1162;
	sub.s32 	%r418, %r1323, %r1023;
	rem.s32 	%r419, %r1022, %r1199;
	div.s32 	%r1024, %r1323, %r333;
	rem.s32 	%r420, %r1024, %r1220;
	div.s32 	%r1025, %r1324, %r1162;
	mul.lo.s32 	%r1026, %r1025, %r1162;
	sub.s32 	%r421, %r1324, %r1026;
	rem.s32 	%r422, %r1025, %r1199;
	div.s32 	%r1027, %r1324, %r333;
	rem.s32 	%r423, %r1027, %r1220;
	div.s32 	%r1028, %r1325, %r1162;
	mul.lo.s32 	%r1029, %r1028, %r1162;
	sub.s32 	%r424, %r1325, %r1029;
	rem.s32 	%r425, %r1028, %r1199;
	div.s32 	%r1030, %r1325, %r333;
	rem.s32 	%r426, %r1030, %r1220;
	max.s32 	%r1031, %r1323, %r1324;
	min.s32 	%r1032, %r1323, %r1324;
	max.s32 	%r427, %r1031, %r1325;
	min.s32 	%r1033, %r1031, %r1325;
	max.s32 	%r428, %r1032, %r1033;
	min.s32 	%r429, %r1032, %r1033;
	min.s32 	%r430, %r418, %r421;
	min.s32 	%r431, %r419, %r422;
	min.s32 	%r432, %r420, %r423;
	mov.b32 	%r1339, -1;
	mov.b32 	%r1329, 0;
	mov.u32 	%r1338, %r1329;
	mov.u32 	%r1340, %r1339;
$L__BB29_159:
	ld.param.u32 	%r1221, [_Z31get_false_as_vpath_connectivityiii_param_2];
	ld.param.u32 	%r1200, [_Z31get_false_as_vpath_connectivityiii_param_1];
	ld.param.u32 	%r1163, [_Z31get_false_as_vpath_connectivityiii_param_0];
	mul.wide.u32 	%rd54, %r1329, 12;
	mov.u64 	%rd55, directions1;
	add.s64 	%rd56, %rd55, %rd54;
	ld.global.u32 	%r1034, [%rd56];
	add.s32 	%r1035, %r1034, %r418;
	ld.global.u32 	%r1036, [%rd56+4];
	add.s32 	%r1038, %r1036, %r419;
	ld.global.u32 	%r1039, [%rd56+8];
	add.s32 	%r1041, %r1039, %r420;
	mad.lo.s32 	%r1042, %r1041, %r1200, %r1038;
	mad.lo.s32 	%r437, %r1042, %r1163, %r1035;
	setp.ge.s32 	%p438, %r1035, %r1163;
	setp.ge.s32 	%p439, %r1038, %r1200;
	or.pred  	%p440, %p438, %p439;
	setp.ge.s32 	%p441, %r1041, %r1221;
	or.pred  	%p442, %p440, %p441;
	setp.lt.s32 	%p443, %r1035, 0;
	or.pred  	%p444, %p443, %p442;
	setp.lt.s32 	%p445, %r1038, 0;
	or.pred  	%p446, %p444, %p445;
	setp.lt.s32 	%p447, %r1041, 0;
	or.pred  	%p448, %p446, %p447;
	setp.ge.s32 	%p449, %r437, %r94;
	setp.lt.s32 	%p450, %r437, 0;
	or.pred  	%p451, %p449, %p450;
	or.pred  	%p453, %p448, %p451;
	@%p453 bra 	$L__BB29_186;
	max.s32 	%r438, %r427, %r437;
	min.s32 	%r1044, %r427, %r437;
	max.s32 	%r439, %r428, %r1044;
	min.s32 	%r1045, %r428, %r1044;
	max.s32 	%r440, %r429, %r1045;
	min.s32 	%r441, %r429, %r1045;
	mov.b32 	%r1333, 0;
$L__BB29_161:
	ld.param.u32 	%r1222, [_Z31get_false_as_vpath_connectivityiii_param_2];
	ld.param.u32 	%r1201, [_Z31get_false_as_vpath_connectivityiii_param_1];
	ld.param.u32 	%r1164, [_Z31get_false_as_vpath_connectivityiii_param_0];
	mul.wide.u32 	%rd57, %r1333, 12;
	mov.u64 	%rd58, directions1;
	add.s64 	%rd59, %rd58, %rd57;
	ld.global.u32 	%r1046, [%rd59];
	add.s32 	%r1047, %r1046, %r421;
	ld.global.u32 	%r1048, [%rd59+4];
	add.s32 	%r1050, %r1048, %r422;
	ld.global.u32 	%r1051, [%rd59+8];
	add.s32 	%r1053, %r1051, %r423;
	mad.lo.s32 	%r1054, %r1053, %r1201, %r1050;
	mad.lo.s32 	%r446, %r1054, %r1164, %r1047;
	setp.ge.s32 	%p454, %r1047, %r1164;
	setp.ge.s32 	%p455, %r1050, %r1201;
	or.pred  	%p456, %p454, %p455;
	setp.ge.s32 	%p457, %r1053, %r1222;
	or.pred  	%p458, %p456, %p457;
	setp.lt.s32 	%p459, %r1047, 0;
	or.pred  	%p460, %p459, %p458;
	setp.lt.s32 	%p461, %r1050, 0;
	or.pred  	%p462, %p460, %p461;
	setp.lt.s32 	%p463, %r1053, 0;
	or.pred  	%p464, %p462, %p463;
	setp.ge.s32 	%p465, %r446, %r94;
	setp.lt.s32 	%p466, %r446, 0;
	or.pred  	%p467, %p465, %p466;
	or.pred  	%p469, %p464, %p467;
	@%p469 bra 	$L__BB29_185;
	mov.b32 	%r1337, 0;
$L__BB29_163:
	ld.param.u32 	%r1223, [_Z31get_false_as_vpath_connectivityiii_param_2];
	ld.param.u32 	%r1202, [_Z31get_false_as_vpath_connectivityiii_param_1];
	ld.param.u32 	%r1165, [_Z31get_false_as_vpath_connectivityiii_param_0];
	mul.wide.u32 	%rd60, %r1337, 12;
	mov.u64 	%rd61, directions1;
	add.s64 	%rd62, %rd61, %rd60;
	ld.global.u32 	%r1056, [%rd62];
	add.s32 	%r1057, %r1056, %r424;
	ld.global.u32 	%r1058, [%rd62+4];
	add.s32 	%r1060, %r1058, %r425;
	ld.global.u32 	%r1061, [%rd62+8];
	add.s32 	%r1063, %r1061, %r426;
	mad.lo.s32 	%r1064, %r1063, %r1202, %r1060;
	mad.lo.s32 	%r451, %r1064, %r1165, %r1057;
	setp.ge.s32 	%p470, %r1057, %r1165;
	setp.ge.s32 	%p471, %r1060, %r1202;
	or.pred  	%p472, %p470, %p471;
	setp.ge.s32 	%p473, %r1063, %r1223;
	or.pred  	%p474, %p472, %p473;
	setp.lt.s32 	%p475, %r1057, 0;
	or.pred  	%p476, %p475, %p474;
	setp.lt.s32 	%p477, %r1060, 0;
	or.pred  	%p478, %p476, %p477;
	setp.lt.s32 	%p479, %r1063, 0;
	or.pred  	%p480, %p478, %p479;
	setp.ge.s32 	%p481, %r451, %r94;
	setp.lt.s32 	%p482, %r451, 0;
	or.pred  	%p483, %p481, %p482;
	or.pred  	%p485, %p480, %p483;
	@%p485 bra 	$L__BB29_184;
	setp.ne.s32 	%p486, %r437, %r446;
	setp.ne.s32 	%p487, %r446, %r451;
	or.pred  	%p488, %p486, %p487;
	setp.ne.s32 	%p489, %r437, %r451;
	or.pred  	%p490, %p488, %p489;
	setp.eq.s32 	%p491, %r437, %r1325;
	setp.eq.s32 	%p492, %r437, %r1323;
	setp.eq.s32 	%p493, %r437, %r1324;
	or.pred  	%p494, %p492, %p493;
	or.pred  	%p495, %p491, %p494;
	or.pred  	%p496, %p490, %p495;
	@%p496 bra 	$L__BB29_184;
	ld.param.u32 	%r1224, [_Z31get_false_as_vpath_connectivityiii_param_2];
	ld.param.u32 	%r1203, [_Z31get_false_as_vpath_connectivityiii_param_1];
	ld.param.u32 	%r1166, [_Z31get_false_as_vpath_connectivityiii_param_0];
	div.s32 	%r1065, %r437, %r1166;
	mul.lo.s32 	%r1066, %r1065, %r1166;
	sub.s32 	%r1067, %r437, %r1066;
	min.s32 	%r1068, %r424, %r1067;
	min.s32 	%r452, %r430, %r1068;
	rem.s32 	%r1069, %r1065, %r1203;
	min.s32 	%r1071, %r425, %r1069;
	min.s32 	%r453, %r431, %r1071;
	mul.lo.s32 	%r1072, %r1203, %r1166;
	div.s32 	%r1073, %r437, %r1072;
	rem.s32 	%r1074, %r1073, %r1224;
	min.s32 	%r1076, %r426, %r1074;
	min.s32 	%r454, %r432, %r1076;
	add.s32 	%r1077, %r1203, -1;
	mad.lo.s32 	%r1078, %r454, %r1077, %r453;
	add.s32 	%r1079, %r1166, -1;
	mad.lo.s32 	%r455, %r1078, %r1079, %r452;
	div.s32 	%r1080, %r438, %r1166;
	mul.lo.s32 	%r1081, %r1080, %r1166;
	sub.s32 	%r456, %r438, %r1081;
	rem.s32 	%r457, %r1080, %r1203;
	div.s32 	%r1082, %r438, %r1072;
	rem.s32 	%r458, %r1082, %r1224;
	div.s32 	%r1083, %r439, %r1166;
	mul.lo.s32 	%r1084, %r1083, %r1166;
	sub.s32 	%r459, %r439, %r1084;
	rem.s32 	%r460, %r1083, %r1203;
	div.s32 	%r1085, %r439, %r1072;
	rem.s32 	%r461, %r1085, %r1224;
	div.s32 	%r1086, %r440, %r1166;
	mul.lo.s32 	%r1087, %r1086, %r1166;
	sub.s32 	%r462, %r440, %r1087;
	rem.s32 	%r463, %r1086, %r1203;
	div.s32 	%r1088, %r440, %r1072;
	rem.s32 	%r464, %r1088, %r1224;
	div.s32 	%r1089, %r441, %r1166;
	mul.lo.s32 	%r1090, %r1089, %r1166;
	sub.s32 	%r465, %r441, %r1090;
	rem.s32 	%r1091, %r1089, %r1203;
	div.s32 	%r1092, %r441, %r1072;
	rem.s32 	%r1093, %r1092, %r1224;
	setp.eq.s32 	%p498, %r465, %r452;
	setp.eq.s32 	%p499, %r1091, %r453;
	and.pred  	%p500, %p498, %p499;
	setp.eq.s32 	%p501, %r1093, %r454;
	and.pred  	%p21, %p500, %p501;
	mov.pred 	%p630, 0;
	not.pred 	%p502, %p21;
	@%p502 bra 	$L__BB29_167;
	add.s32 	%r1094, %r452, 1;
	setp.eq.s32 	%p630, %r462, %r1094;
$L__BB29_167:
	setp.ne.s32 	%p504, %r463, %r453;
	not.pred 	%p505, %p630;
	or.pred  	%p506, %p505, %p504;
	setp.ne.s32 	%p507, %r464, %r454;
	or.pred  	%p508, %p506, %p507;
	setp.ne.s32 	%p509, %r459, %r452;
	mov.pred 	%p631, 0;
	or.pred  	%p510, %p508, %p509;
	@%p510 bra 	$L__BB29_169;
	add.s32 	%r1095, %r453, 1;
	setp.eq.s32 	%p631, %r460, %r1095;
$L__BB29_169:
	setp.ne.s32 	%p511, %r461, %r454;
	not.pred 	%p512, %p631;
	or.pred  	%p513, %p512, %p511;
	setp.ne.s32 	%p514, %r456, %r452;
	or.pred  	%p515, %p513, %p514;
	add.s32 	%r1096, %r453, 1;
	setp.ne.s32 	%p516, %r457, %r1096;
	or.pred  	%p517, %p515, %p516;
	add.s32 	%r468, %r454, 1;
	setp.ne.s32 	%p518, %r458, %r468;
	or.pred  	%p519, %p517, %p518;
	@%p519 bra 	$L__BB29_171;
	mul.lo.s32 	%r1341, %r455, 6;
	bra.uni 	$L__BB29_183;
$L__BB29_171:
	mov.pred 	%p632, 0;
	@%p502 bra 	$L__BB29_173;
	setp.eq.s32 	%p522, %r459, %r452;
	setp.eq.s32 	%p523, %r464, %r454;
	setp.eq.s32 	%p524, %r463, %r453;
	add.s32 	%r1097, %r452, 1;
	setp.eq.s32 	%p525, %r462, %r1097;
	and.pred  	%p526, %p525, %p524;
	and.pred  	%p527, %p526, %p523;
	and.pred  	%p632, %p527, %p522;
$L__BB29_173:
	add.s32 	%r1098, %r453, 1;
	setp.ne.s32 	%p529, %r457, %r1098;
	setp.ne.s32 	%p531, %r460, %r453;
	not.pred 	%p532, %p632;
	or.pred  	%p533, %p532, %p531;
	setp.ne.s32 	%p534, %r461, %r468;
	or.pred  	%p535, %p533, %p534;
	or.pred  	%p536, %p535, %p514;
	or.pred  	%p537, %p536, %p529;
	or.pred  	%p538, %p537, %p518;
	@%p538 bra 	$L__BB29_175;
	mul.lo.s32 	%r1108, %r455, 6;
	or.b32  	%r1341, %r1108, 1;
	bra.uni 	$L__BB29_183;
$L__BB29_175:
	setp.ne.s32 	%p539, %r458, %r468;
	add.s32 	%r1099, %r453, 1;
	setp.ne.s32 	%p540, %r457, %r1099;
	setp.ne.s32 	%p541, %r456, %r452;
	setp.ne.s32 	%p542, %r461, %r454;
	setp.ne.s32 	%p543, %r464, %r454;
	setp.eq.s32 	%p544, %r1093, %r454;
	setp.eq.s32 	%p545, %r1091, %r453;
	add.s32 	%r1100, %r452, 1;
	setp.eq.s32 	%p546, %r465, %r1100;
	and.pred  	%p547, %p546, %p545;
	and.pred  	%p28, %p547, %p544;
	setp.eq.s32 	%p548, %r462, %r452;
	and.pred  	%p29, %p28, %p548;
	not.pred 	%p549, %p29;
	setp.ne.s32 	%p550, %r463, %r1099;
	or.pred  	%p551, %p549, %p550;
	or.pred  	%p552, %p551, %p543;
	setp.ne.s32 	%p553, %r459, %r1100;
	or.pred  	%p554, %p552, %p553;
	setp.ne.s32 	%p555, %r460, %r1099;
	or.pred  	%p556, %p554, %p555;
	or.pred  	%p557, %p556, %p542;
	or.pred  	%p558, %p557, %p541;
	or.pred  	%p559, %p558, %p540;
	or.pred  	%p560, %p559, %p539;
	@%p560 bra 	$L__BB29_177;
	mad.lo.s32 	%r1341, %r455, 6, 2;
	bra.uni 	$L__BB29_183;
$L__BB29_177:
	add.s32 	%r1101, %r453, 1;
	setp.ne.s32 	%p561, %r460, %r1101;
	setp.ne.s32 	%p562, %r463, %r1101;
	setp.ne.s32 	%p563, %r461, %r468;
	setp.ne.s32 	%p564, %r458, %r468;
	setp.ne.s32 	%p565, %r457, %r1101;
	setp.ne.s32 	%p566, %r459, %r452;
	setp.ne.s32 	%p567, %r464, %r454;
	add.s32 	%r1102, %r452, 1;
	setp.eq.s32 	%p568, %r462, %r1102;
	and.pred  	%p30, %p568, %p28;
	not.pred 	%p569, %p30;
	or.pred  	%p570, %p569, %p562;
	or.pred  	%p571, %p570, %p567;
	or.pred  	%p572, %p571, %p566;
	or.pred  	%p573, %p572, %p561;
	or.pred  	%p574, %p573, %p563;
	setp.ne.s32 	%p575, %r456, %r1102;
	or.pred  	%p576, %p574, %p575;
	or.pred  	%p577, %p576, %p565;
	or.pred  	%p578, %p577, %p564;
	@%p578 bra 	$L__BB29_179;
	mad.lo.s32 	%r1341, %r455, 6, 3;
	bra.uni 	$L__BB29_183;
$L__BB29_179:
	add.s32 	%r1103, %r452, 1;
	setp.ne.s32 	%p579, %r459, %r1103;
	setp.ne.s32 	%p580, %r461, %r468;
	setp.ne.s32 	%p581, %r460, %r453;
	setp.ne.s32 	%p582, %r458, %r468;
	add.s32 	%r1104, %r453, 1;
	setp.ne.s32 	%p583, %r457, %r1104;
	setp.ne.s32 	%p584, %r456, %r452;
	setp.ne.s32 	%p585, %r463, %r453;
	or.pred  	%p587, %p549, %p585;
	setp.ne.s32 	%p588, %r464, %r468;
	or.pred  	%p589, %p587, %p588;
	or.pred  	%p590, %p589, %p579;
	or.pred  	%p591, %p590, %p581;
	or.pred  	%p592, %p591, %p580;
	or.pred  	%p593, %p592, %p584;
	or.pred  	%p594, %p593, %p583;
	or.pred  	%p595, %p594, %p582;
	@%p595 bra 	$L__BB29_181;
	mad.lo.s32 	%r1341, %r455, 6, 4;
	bra.uni 	$L__BB29_183;
$L__BB29_181:
	setp.ne.s32 	%p596, %r464, %r468;
	add.s32 	%r1106, %r452, 1;
	setp.ne.s32 	%p597, %r456, %r1106;
	add.s32 	%r1107, %r453, 1;
	setp.ne.s32 	%p598, %r460, %r1107;
	setp.ne.s32 	%p599, %r461, %r468;
	setp.ne.s32 	%p600, %r458, %r468;
	setp.ne.s32 	%p601, %r457, %r1107;
	setp.ne.s32 	%p602, %r459, %r452;
	setp.ne.s32 	%p603, %r463, %r453;
	or.pred  	%p605, %p569, %p603;
	or.pred  	%p606, %p605, %p596;
	or.pred  	%p607, %p606, %p602;
	or.pred  	%p608, %p607, %p598;
	or.pred  	%p609, %p608, %p599;
	or.pred  	%p610, %p609, %p597;
	or.pred  	%p611, %p610, %p601;
	mov.b32 	%r1341, -1;
	or.pred  	%p612, %p611, %p600;
	@%p612 bra 	$L__BB29_183;
	mad.lo.s32 	%r1341, %r455, 6, 5;
$L__BB29_183:
	setp.eq.s32 	%p613, %r1338, 0;
	selp.b32 	%r1340, %r1341, %r1340, %p613;
	selp.b32 	%r1339, %r1339, %r1341, %p613;
	mov.b32 	%r1338, 1;
$L__BB29_184:
	add.s32 	%r1337, %r1337, 1;
	setp.ne.s32 	%p614, %r1337, 14;
	@%p614 bra 	$L__BB29_163;
$L__BB29_185:
	add.s32 	%r1333, %r1333, 1;
	setp.ne.s32 	%p615, %r1333, 14;
	@%p615 bra 	$L__BB29_161;
$L__BB29_186:
	add.s32 	%r1329, %r1329, 1;
	setp.ne.s32 	%p616, %r1329, 14;
	@%p616 bra 	$L__BB29_159;
	setp.eq.s32 	%p617, %r1340, %r1313;
	selp.b32 	%r490, %r1339, %r1340, %p617;
	setp.ne.s32 	%p618, %r490, %r1313;
	setp.ne.s32 	%p619, %r490, -1;
	and.pred  	%p620, %p618, %p619;
	mov.u32 	%r1313, %r490;
	@%p620 bra 	$L__BB29_122;
$L__BB29_188:
	add.s32 	%r1363, %r1363, 1;
$L__BB29_189:
	add.s32 	%r123, %r123, 1;
	setp.ne.s32 	%p621, %r123, 14;
	@%p621 bra 	$L__BB29_36;
$L__BB29_190:
	add.s32 	%r114, %r114, 1;
	setp.ne.s32 	%p622, %r114, 14;
	@%p622 bra 	$L__BB29_34;
$L__BB29_191:
	add.s32 	%r101, %r101, 1;
	setp.ne.s32 	%p623, %r101, 14;
	@%p623 bra 	$L__BB29_32;
$L__BB29_192:
	ret;

}
	// .globl	_Z18get_false_ds_vpathiii
.visible .entry _Z18get_false_ds_vpathiii(
	.param .u32 _Z18get_false_ds_vpathiii_param_0,
	.param .u32 _Z18get_false_ds_vpathiii_param_1,
	.param .u32 _Z18get_false_ds_vpathiii_param_2
)
{
	.reg .pred 	%p<52>;
	.reg .b32 	%r<308>;
	.reg .b64 	%rd<33>;

	ld.param.u32 	%r172, [_Z18get_false_ds_vpathiii_param_0];
	ld.param.u32 	%r173, [_Z18get_false_ds_vpathiii_param_1];
	ld.param.u32 	%r174, [_Z18get_false_ds_vpathiii_param_2];
	mov.u32 	%r175, %tid.x;
	mov.u32 	%r176, %ctaid.x;
	mov.u32 	%r177, %ntid.x;
	mad.lo.s32 	%r1, %r176, %r177, %r175;
	ld.global.u32 	%r178, [num_Edges];
	setp.ge.s32 	%p1, %r1, %r178;
	@%p1 bra 	$L__BB30_28;
	ld.global.u64 	%rd1, [paired_edges];
	mul.wide.s32 	%rd6, %r1, 4;
	add.s64 	%rd7, %rd1, %rd6;
	ld.u32 	%r179, [%rd7];
	setp.ne.s32 	%p2, %r179, -1;
	@%p2 bra 	$L__BB30_28;
	add.s32 	%r2, %r172, -1;
	mul.lo.s32 	%r3, %r2, %r173;
	mul.lo.s32 	%r4, %r3, %r174;
	add.s32 	%r5, %r173, -1;
	mul.lo.s32 	%r6, %r5, %r172;
	mul.lo.s32 	%r7, %r6, %r174;
	mul.lo.s32 	%r8, %r172, %r173;
	add.s32 	%r9, %r174, -1;
	mul.lo.s32 	%r10, %r9, %r8;
	sub.s32 	%r11, %r6, %r5;
	mul.lo.s32 	%r12, %r11, %r174;
	sub.s32 	%r13, %r7, %r6;
	sub.s32 	%r14, %r4, %r3;
	sub.s32 	%r15, %r12, %r11;
	setp.lt.s32 	%p3, %r1, %r4;
	mov.b32 	%r276, 0;
	mov.u32 	%r277, %r276;
	@%p3 bra 	$L__BB30_9;
	add.s32 	%r16, %r7, %r4;
	setp.lt.s32 	%p4, %r1, %r16;
	mov.b32 	%r276, 1;
	mov.u32 	%r277, %r4;
	@%p4 bra 	$L__BB30_9;
	add.s32 	%r17, %r10, %r16;
	setp.lt.s32 	%p5, %r1, %r17;
	mov.b32 	%r276, 2;
	mov.u32 	%r277, %r16;
	@%p5 bra 	$L__BB30_9;
	add.s32 	%r18, %r12, %r17;
	setp.lt.s32 	%p6, %r1, %r18;
	mov.b32 	%r276, 3;
	mov.u32 	%r277, %r17;
	@%p6 bra 	$L__BB30_9;
	add.s32 	%r19, %r13, %r18;
	setp.lt.s32 	%p7, %r1, %r19;
	mov.b32 	%r276, 4;
	mov.u32 	%r277, %r18;
	@%p7 bra 	$L__BB30_9;
	add.s32 	%r20, %r14, %r19;
	setp.lt.s32 	%p8, %r1, %r20;
	mov.b32 	%r276, 5;
	mov.u32 	%r277, %r19;
	@%p8 bra 	$L__BB30_9;
	add.s32 	%r188, %r15, %r20;
	setp.ge.s32 	%p9, %r1, %r188;
	mov.b32 	%r284, -1;
	mov.b32 	%r276, 6;
	mov.u32 	%r277, %r20;
	mov.u32 	%r66, %r284;
	@%p9 bra 	$L__BB30_23;
$L__BB30_9:
	sub.s32 	%r23, %r1, %r277;
	setp.gt.s32 	%p10, %r276, 2;
	@%p10 bra 	$L__BB30_13;
	setp.eq.s32 	%p14, %r276, 0;
	@%p14 bra 	$L__BB30_16;
	setp.eq.s32 	%p15, %r276, 1;
	@%p15 bra 	$L__BB30_12;
	bra.uni 	$L__BB30_17;
$L__BB30_12:
	div.s32 	%r280, %r23, %r6;
	mul.lo.s32 	%r202, %r280, %r6;
	sub.s32 	%r203, %r23, %r202;
	div.s32 	%r278, %r203, %r5;
	rem.s32 	%r279, %r23, %r5;
	add.s32 	%r282, %r279, 1;
	mov.u32 	%r281, %r278;
	mov.u32 	%r283, %r280;
	bra.uni 	$L__BB30_22;
$L__BB30_13:
	setp.gt.s32 	%p11, %r276, 4;
	@%p11 bra 	$L__BB30_20;
	setp.eq.s32 	%p13, %r276, 3;
	@%p13 bra 	$L__BB30_15;
	bra.uni 	$L__BB30_18;
$L__BB30_15:
	div.s32 	%r280, %r23, %r11;
	mul.lo.s32 	%r197, %r280, %r11;
	sub.s32 	%r198, %r23, %r197;
	div.s32 	%r279, %r198, %r2;
	rem.s32 	%r281, %r23, %r2;
	add.s32 	%r278, %r281, 1;
	add.s32 	%r282, %r279, 1;
	mov.u32 	%r283, %r280;
	bra.uni 	$L__BB30_22;
$L__BB30_16:
	div.s32 	%r280, %r23, %r3;
	mul.lo.s32 	%r204, %r280, %r3;
	sub.s32 	%r205, %r23, %r204;
	div.s32 	%r279, %r205, %r2;
	rem.s32 	%r278, %r23, %r2;
	add.s32 	%r281, %r278, 1;
	mov.u32 	%r282, %r279;
	mov.u32 	%r283, %r280;
	bra.uni 	$L__BB30_22;
$L__BB30_17:
	mul.lo.s32 	%r199, %r9, %r172;
	div.s32 	%r279, %r23, %r199;
	mul.lo.s32 	%r200, %r279, %r199;
	sub.s32 	%r201, %r23, %r200;
	div.s32 	%r278, %r201, %r9;
	rem.s32 	%r280, %r23, %r9;
	add.s32 	%r283, %r280, 1;
	mov.u32 	%r281, %r278;
	mov.u32 	%r282, %r279;
	bra.uni 	$L__BB30_22;
$L__BB30_18:
	mul.lo.s32 	%r194, %r9, %r5;
	div.s32 	%r278, %r23, %r194;
	mul.lo.s32 	%r195, %r278, %r194;
	sub.s32 	%r196, %r23, %r195;
	div.s32 	%r279, %r196, %r9;
	rem.s32 	%r280, %r23, %r9;
	add.s32 	%r282, %r279, 1;
	add.s32 	%r283, %r280, 1;
	mov.u32 	%r281, %r278;
	bra.uni 	$L__BB30_22;
$L__BB30_19:
	mul.lo.s32 	%r191, %r9, %r2;
	div.s32 	%r279, %r23, %r191;
	mul.lo.s32 	%r192, %r279, %r191;
	sub.s32 	%r193, %r23, %r192;
	div.s32 	%r280, %r193, %r2;
	rem.s32 	%r281, %r23, %r2;
	add.s32 	%r278, %r281, 1;
	add.s32 	%r283, %r280, 1;
	mov.u32 	%r282, %r279;
	bra.uni 	$L__BB30_22;
$L__BB30_20:
	setp.eq.s32 	%p12, %r276, 5;
	@%p12 bra 	$L__BB30_19;
	div.s32 	%r280, %r23, %r11;
	mul.lo.s32 	%r189, %r280, %r11;
	sub.s32 	%r190, %r23, %r189;
	div.s32 	%r279, %r190, %r2;
	rem.s32 	%r281, %r23, %r2;
	add.s32 	%r278, %r281, 1;
	add.s32 	%r282, %r279, 1;
	add.s32 	%r283, %r280, 1;
$L__BB30_22:
	mad.lo.s32 	%r206, %r279, %r172, %r278;
	mad.lo.s32 	%r207, %r280, %r8, %r206;
	mad.lo.s32 	%r208, %r282, %r172, %r281;
	mad.lo.s32 	%r209, %r283, %r8, %r208;
	max.s32 	%r284, %r207, %r209;
	min.s32 	%r66, %r207, %r209;
$L__BB30_23:
	ld.global.u64 	%rd2, [paired_vertices];
	ld.global.u64 	%rd3, [dec_paired_vertices];
	mul.lo.s32 	%r67, %r9, %r172;
	add.s32 	%r68, %r7, %r4;
	add.s32 	%r69, %r10, %r68;
	add.s32 	%r70, %r12, %r69;
	add.s32 	%r71, %r13, %r70;
	add.s32 	%r72, %r14, %r71;
	add.s32 	%r73, %r15, %r72;
	mul.wide.s32 	%rd8, %r284, 4;
	add.s64 	%rd9, %rd2, %rd8;
	add.s64 	%rd11, %rd3, %rd8;
	mov.u32 	%r286, %r284;
$L__BB30_24:
	setp.ne.s32 	%p16, %r286, %r284;
	@%p16 bra 	$L__BB30_52;
	ld.u32 	%r75, [%rd9];
	setp.eq.s32 	%p17, %r75, -1;
	@%p17 bra 	$L__BB30_52;
	ld.u32 	%r210, [%rd11];
	setp.eq.s32 	%p18, %r75, %r210;
	@%p18 bra 	$L__BB30_29;
	atom.global.add.u32 	%r211, [count_f_ds_vpath], 1;
	ld.global.u64 	%rd12, [false_ds_vpath];
	mul.wide.s32 	%rd13, %r211, 4;
	add.s64 	%rd14, %rd12, %rd13;
	st.u32 	[%rd14], %r1;
	ld.global.u64 	%rd15, [false_ds_vpath_index];
	shl.b32 	%r212, %r1, 1;
	mul.wide.s32 	%rd16, %r212, 4;
	add.s64 	%rd17, %rd15, %rd16;
	st.u32 	[%rd17], %r284;
	ld.global.u64 	%rd18, [false_ds_vpath_index];
	add.s64 	%rd19, %rd18, %rd16;
	mov.b32 	%r213, 0;
	st.u32 	[%rd19+4], %r213;
$L__BB30_28:
	ret;
$L__BB30_29:
	mul.wide.s32 	%rd20, %r75, 4;
	add.s64 	%rd21, %rd1, %rd20;
	ld.u32 	%r214, [%rd21];
	setp.eq.s32 	%p19, %r214, -1;
	@%p19 bra 	$L__BB30_52;
	setp.lt.s32 	%p20, %r75, %r4;
	mov.b32 	%r287, 0;
	mov.u32 	%r288, %r287;
	@%p20 bra 	$L__BB30_37;
	setp.lt.s32 	%p21, %r75, %r68;
	mov.b32 	%r287, 1;
	mov.u32 	%r288, %r4;
	@%p21 bra 	$L__BB30_37;
	setp.lt.s32 	%p22, %r75, %r69;
	mov.b32 	%r287, 2;
	mov.u32 	%r288, %r68;
	@%p22 bra 	$L__BB30_37;
	setp.lt.s32 	%p23, %r75, %r70;
	mov.b32 	%r287, 3;
	mov.u32 	%r288, %r69;
	@%p23 bra 	$L__BB30_37;
	setp.lt.s32 	%p24, %r75, %r71;
	mov.b32 	%r287, 4;
	mov.u32 	%r288, %r70;
	@%p24 bra 	$L__BB30_37;
	setp.lt.s32 	%p25, %r75, %r72;
	mov.b32 	%r287, 5;
	mov.u32 	%r288, %r71;
	@%p25 bra 	$L__BB30_37;
	setp.ge.s32 	%p26, %r75, %r73;
	mov.b32 	%r295, -1;
	mov.b32 	%r287, 6;
	mov.u32 	%r288, %r72;
	mov.u32 	%r296, %r295;
	@%p26 bra 	$L__BB30_51;
$L__BB30_37:
	sub.s32 	%r78, %r75, %r288;
	setp.gt.s32 	%p27, %r287, 2;
	@%p27 bra 	$L__BB30_41;
	setp.eq.s32 	%p31, %r287, 0;
	@%p31 bra 	$L__BB30_44;
	setp.eq.s32 	%p32, %r287, 1;
	@%p32 bra 	$L__BB30_40;
	bra.uni 	$L__BB30_45;
$L__BB30_40:
	div.s32 	%r291, %r78, %r6;
	mul.lo.s32 	%r235, %r291, %r6;
	sub.s32 	%r236, %r78, %r235;
	div.s32 	%r289, %r236, %r5;
	rem.s32 	%r290, %r78, %r5;
	add.s32 	%r293, %r290, 1;
	mov.u32 	%r292, %r289;
	mov.u32 	%r294, %r291;
	bra.uni 	$L__BB30_50;
$L__BB30_41:
	setp.gt.s32 	%p28, %r287, 4;
	@%p28 bra 	$L__BB30_48;
	setp.eq.s32 	%p30, %r287, 3;
	@%p30 bra 	$L__BB30_43;
	bra.uni 	$L__BB30_46;
$L__BB30_43:
	div.s32 	%r291, %r78, %r11;
	mul.lo.s32 	%r231, %r291, %r11;
	sub.s32 	%r232, %r78, %r231;
	div.s32 	%r290, %r232, %r2;
	rem.s32 	%r292, %r78, %r2;
	add.s32 	%r289, %r292, 1;
	add.s32 	%r293, %r290, 1;
	mov.u32 	%r294, %r291;
	bra.uni 	$L__BB30_50;
$L__BB30_44:
	div.s32 	%r291, %r78, %r3;
	mul.lo.s32 	%r237, %r291, %r3;
	sub.s32 	%r238, %r78, %r237;
	div.s32 	%r290, %r238, %r2;
	rem.s32 	%r289, %r78, %r2;
	add.s32 	%r292, %r289, 1;
	mov.u32 	%r293, %r290;
	mov.u32 	%r294, %r291;
	bra.uni 	$L__BB30_50;
$L__BB30_45:
	div.s32 	%r290, %r78, %r67;
	mul.lo.s32 	%r233, %r290, %r67;
	sub.s32 	%r234, %r78, %r233;
	div.s32 	%r289, %r234, %r9;
	rem.s32 	%r291, %r78, %r9;
	add.s32 	%r294, %r291, 1;
	mov.u32 	%r292, %r289;
	mov.u32 	%r293, %r290;
	bra.uni 	$L__BB30_50;
$L__BB30_46:
	mul.lo.s32 	%r228, %r9, %r5;
	div.s32 	%r289, %r78, %r228;
	mul.lo.s32 	%r229, %r289, %r228;
	sub.s32 	%r230, %r78, %r229;
	div.s32 	%r290, %r230, %r9;
	rem.s32 	%r291, %r78, %r9;
	add.s32 	%r293, %r290, 1;
	add.s32 	%r294, %r291, 1;
	mov.u32 	%r292, %r289;
	bra.uni 	$L__BB30_50;
$L__BB30_47:
	mul.lo.s32 	%r225, %r9, %r2;
	div.s32 	%r290, %r78, %r225;
	mul.lo.s32 	%r226, %r290, %r225;
	sub.s32 	%r227, %r78, %r226;
	div.s32 	%r291, %r227, %r2;
	rem.s32 	%r292, %r78, %r2;
	add.s32 	%r289, %r292, 1;
	add.s32 	%r294, %r291, 1;
	mov.u32 	%r293, %r290;
	bra.uni 	$L__BB30_50;
$L__BB30_48:
	setp.eq.s32 	%p29, %r287, 5;
	@%p29 bra 	$L__BB30_47;
	div.s32 	%r291, %r78, %r11;
	mul.lo.s32 	%r223, %r291, %r11;
	sub.s32 	%r224, %r78, %r223;
	div.s32 	%r290, %r224, %r2;
	rem.s32 	%r292, %r78, %r2;
	add.s32 	%r289, %r292, 1;
	add.s32 	%r293, %r290, 1;
	add.s32 	%r294, %r291, 1;
$L__BB30_50:
	mad.lo.s32 	%r239, %r290, %r172, %r289;
	mad.lo.s32 	%r240, %r291, %r8, %r239;
	mad.lo.s32 	%r241, %r293, %r172, %r292;
	mad.lo.s32 	%r242, %r294, %r8, %r241;
	max.s32 	%r295, %r240, %r242;
	min.s32 	%r296, %r240, %r242;
$L__BB30_51:
	setp.eq.s32 	%p33, %r295, %r284;
	selp.b32 	%r286, %r296, %r295, %p33;
	bra.uni 	$L__BB30_24;
$L__BB30_52:
	mul.wide.s32 	%rd22, %r66, 4;
	add.s64 	%rd4, %rd2, %rd22;
	add.s64 	%rd5, %rd3, %rd22;
	mov.u32 	%r297, %r66;
$L__BB30_53:
	setp.ne.s32 	%p34, %r297, %r66;
	@%p34 bra 	$L__BB30_28;
	ld.u32 	%r124, [%rd4];
	setp.eq.s32 	%p35, %r124, -1;
	@%p35 bra 	$L__BB30_28;
	ld.u32 	%r243, [%rd5];
	setp.eq.s32 	%p36, %r124, %r243;
	@%p36 bra 	$L__BB30_57;
	atom.global.add.u32 	%r244, [count_f_ds_vpath], 1;
	ld.global.u64 	%rd23, [false_ds_vpath];
	mul.wide.s32 	%rd24, %r244, 4;
	add.s64 	%rd25, %rd23, %rd24;
	st.u32 	[%rd25], %r1;
	ld.global.u64 	%rd26, [false_ds_vpath_index];
	shl.b32 	%r245, %r1, 1;
	mul.wide.s32 	%rd27, %r245, 4;
	add.s64 	%rd28, %rd26, %rd27;
	st.u32 	[%rd28], %r66;
	ld.global.u64 	%rd29, [false_ds_vpath_index];
	add.s64 	%rd30, %rd29, %rd27;
	mov.b32 	%r246, 0;
	st.u32 	[%rd30+4], %r246;
	bra.uni 	$L__BB30_28;
$L__BB30_57:
	mul.wide.s32 	%rd31, %r124, 4;
	add.s64 	%rd32, %rd1, %rd31;
	ld.u32 	%r247, [%rd32];
	setp.eq.s32 	%p37, %r247, -1;
	@%p37 bra 	$L__BB30_28;
	setp.lt.s32 	%p38, %r124, %r4;
	mov.b32 	%r298, 0;
	mov.u32 	%r299, %r298;
	@%p38 bra 	$L__BB30_65;
	setp.lt.s32 	%p39, %r124, %r68;
	mov.b32 	%r298, 1;
	mov.u32 	%r299, %r4;
	@%p39 bra 	$L__BB30_65;
	setp.lt.s32 	%p40, %r124, %r69;
	mov.b32 	%r298, 2;
	mov.u32 	%r299, %r68;
	@%p40 bra 	$L__BB30_65;
	setp.lt.s32 	%p41, %r124, %r70;
	mov.b32 	%r298, 3;
	mov.u32 	%r299, %r69;
	@%p41 bra 	$L__BB30_65;
	setp.lt.s32 	%p42, %r124, %r71;
	mov.b32 	%r298, 4;
	mov.u32 	%r299, %r70;
	@%p42 bra 	$L__BB30_65;
	setp.lt.s32 	%p43, %r124, %r72;
	mov.b32 	%r298, 5;
	mov.u32 	%r299, %r71;
	@%p43 bra 	$L__BB30_65;
	setp.ge.s32 	%p44, %r124, %r73;
	mov.b32 	%r306, -1;
	mov.b32 	%r298, 6;
	mov.u32 	%r299, %r72;
	mov.u32 	%r307, %r306;
	@%p44 bra 	$L__BB30_79;
$L__BB30_65:
	sub.s32 	%r127, %r124, %r299;
	setp.gt.s32 	%p45, %r298, 2;
	@%p45 bra 	$L__BB30_69;
	setp.eq.s32 	%p49, %r298, 0;
	@%p49 bra 	$L__BB30_72;
	setp.eq.s32 	%p50, %r298, 1;
	@%p50 bra 	$L__BB30_68;
	bra.uni 	$L__BB30_73;
$L__BB30_68:
	div.s32 	%r302, %r127, %r6;
	mul.lo.s32 	%r268, %r302, %r6;
	sub.s32 	%r269, %r127, %r268;
	div.s32 	%r300, %r269, %r5;
	rem.s32 	%r301, %r127, %r5;
	add.s32 	%r304, %r301, 1;
	mov.u32 	%r303, %r300;
	mov.u32 	%r305, %r302;
	bra.uni 	$L__BB30_78;
$L__BB30_69:
	setp.gt.s32 	%p46, %r298, 4;
	@%p46 bra 	$L__BB30_76;
	setp.eq.s32 	%p48, %r298, 3;
	@%p48 bra 	$L__BB30_71;
	bra.uni 	$L__BB30_74;
$L__BB30_71:
	div.s32 	%r302, %r127, %r11;
	mul.lo.s32 	%r264, %r302, %r11;
	sub.s32 	%r265, %r127, %r264;
	div.s32 	%r301, %r265, %r2;
	rem.s32 	%r303, %r127, %r2;
	add.s32 	%r300, %r303, 1;
	add.s32 	%r304, %r301, 1;
	mov.u32 	%r305, %r302;
	bra.uni 	$L__BB30_78;
$L__BB30_72:
	div.s32 	%r302, %r127, %r3;
	mul.lo.s32 	%r270, %r302, %r3;
	sub.s32 	%r271, %r127, %r270;
	div.s32 	%r301, %r271, %r2;
	rem.s32 	%r300, %r127, %r2;
	add.s32 	%r303, %r300, 1;
	mov.u32 	%r304, %r301;
	mov.u32 	%r305, %r302;
	bra.uni 	$L__BB30_78;
$L__BB30_73:
	div.s32 	%r301, %r127, %r67;
	mul.lo.s32 	%r266, %r301, %r67;
	sub.s32 	%r267, %r127, %r266;
	div.s32 	%r300, %r267, %r9;
	rem.s32 	%r302, %r127, %r9;
	add.s32 	%r305, %r302, 1;
	mov.u32 	%r303, %r300;
	mov.u32 	%r304, %r301;
	bra.uni 	$L__BB30_78;
$L__BB30_74:
	mul.lo.s32 	%r261, %r9, %r5;
	div.s32 	%r300, %r127, %r261;
	mul.lo.s32 	%r262, %r300, %r261;
	sub.s32 	%r263, %r127, %r262;
	div.s32 	%r301, %r263, %r9;
	rem.s32 	%r302, %r127, %r9;
	add.s32 	%r304, %r301, 1;
	add.s32 	%r305, %r302, 1;
	mov.u32 	%r303, %r300;
	bra.uni 	$L__BB30_78;
$L__BB30_75:
	mul.lo.s32 	%r258, %r9, %r2;
	div.s32 	%r301, %r127, %r258;
	mul.lo.s32 	%r259, %r301, %r258;
	sub.s32 	%r260, %r127, %r259;
	div.s32 	%r302, %r260, %r2;
	rem.s32 	%r303, %r127, %r2;
	add.s32 	%r300, %r303, 1;
	add.s32 	%r305, %r302, 1;
	mov.u32 	%r304, %r301;
	bra.uni 	$L__BB30_78;
$L__BB30_76:
	setp.eq.s32 	%p47, %r298, 5;
	@%p47 bra 	$L__BB30_75;
	div.s32 	%r302, %r127, %r11;
	mul.lo.s32 	%r256, %r302, %r11;
	sub.s32 	%r257, %r127, %r256;
	div.s32 	%r301, %r257, %r2;
	rem.s32 	%r303, %r127, %r2;
	add.s32 	%r300, %r303, 1;
	add.s32 	%r304, %r301, 1;
	add.s32 	%r305, %r302, 1;
$L__BB30_78:
	mad.lo.s32 	%r272, %r301, %r172, %r300;
	mad.lo.s32 	%r273, %r302, %r8, %r272;
	mad.lo.s32 	%r274, %r304, %r172, %r303;
	mad.lo.s32 	%r275, %r305, %r8, %r274;
	max.s32 	%r306, %r273, %r275;
	min.s32 	%r307, %r273, %r275;
$L__BB30_79:
	setp.eq.s32 	%p51, %r306, %r66;
	selp.b32 	%r297, %r307, %r306, %p51;
	bra.uni 	$L__BB30_53;

}
	// .globl	_Z31get_false_ds_vpath_connectivityiii
.visible .entry _Z31get_false_ds_vpath_connectivityiii(
	.param .u32 _Z31get_false_ds_vpath_connectivityiii_param_0,
	.param .u32 _Z31get_false_ds_vpath_connectivityiii_param_1,
	.param .u32 _Z31get_false_ds_vpath_connectivityiii_param_2
)
{
	.reg .pred 	%p<54>;
	.reg .b32 	%r<332>;
	.reg .b64 	%rd<38>;

	ld.param.u32 	%r177, [_Z31get_false_ds_vpath_connectivityiii_param_0];
	ld.param.u32 	%r178, [_Z31get_false_ds_vpath_connectivityiii_param_1];
	mov.u32 	%r180, %tid.x;
	mov.u32 	%r181, %ctaid.x;
	mov.u32 	%r182, %ntid.x;
	mad.lo.s32 	%r1, %r181, %r182, %r180;
	ld.global.u32 	%r183, [num_Edges];
	setp.ge.s32 	%p1, %r1, %r183;
	@%p1 bra 	$L__BB31_76;
	ld.global.u64 	%rd5, [paired_edges];
	mul.wide.s32 	%rd6, %r1, 4;
	add.s64 	%rd7, %rd5, %rd6;
	ld.u32 	%r184, [%rd7];
	setp.ne.s32 	%p2, %r184, -1;
	@%p2 bra 	$L__BB31_76;
	ld.param.u32 	%r293, [_Z31get_false_ds_vpath_connectivityiii_param_2];
	add.s32 	%r2, %r177, -1;
	mul.lo.s32 	%r3, %r2, %r178;
	mul.lo.s32 	%r4, %r3, %r293;
	add.s32 	%r5, %r178, -1;
	mul.lo.s32 	%r6, %r5, %r177;
	mul.lo.s32 	%r7, %r6, %r293;
	mul.lo.s32 	%r8, %r177, %r178;
	add.s32 	%r9, %r293, -1;
	mul.lo.s32 	%r10, %r9, %r8;
	sub.s32 	%r11, %r6, %r5;
	mul.lo.s32 	%r12, %r11, %r293;
	sub.s32 	%r13, %r7, %r6;
	sub.s32 	%r14, %r4, %r3;
	sub.s32 	%r15, %r12, %r11;
	setp.lt.s32 	%p3, %r1, %r4;
	mov.b32 	%r296, 0;
	mov.u32 	%r297, %r296;
	@%p3 bra 	$L__BB31_9;
	add.s32 	%r16, %r7, %r4;
	setp.lt.s32 	%p4, %r1, %r16;
	mov.b32 	%r296, 1;
	mov.u32 	%r297, %r4;
	@%p4 bra 	$L__BB31_9;
	add.s32 	%r17, %r10, %r16;
	setp.lt.s32 	%p5, %r1, %r17;
	mov.b32 	%r296, 2;
	mov.u32 	%r297, %r16;
	@%p5 bra 	$L__BB31_9;
	add.s32 	%r18, %r12, %r17;
	setp.lt.s32 	%p6, %r1, %r18;
	mov.b32 	%r296, 3;
	mov.u32 	%r297, %r17;
	@%p6 bra 	$L__BB31_9;
	add.s32 	%r19, %r13, %r18;
	setp.lt.s32 	%p7, %r1, %r19;
	mov.b32 	%r296, 4;
	mov.u32 	%r297, %r18;
	@%p7 bra 	$L__BB31_9;
	add.s32 	%r20, %r14, %r19;
	setp.lt.s32 	%p8, %r1, %r20;
	mov.b32 	%r296, 5;
	mov.u32 	%r297, %r19;
	@%p8 bra 	$L__BB31_9;
	add.s32 	%r193, %r15, %r20;
	setp.ge.s32 	%p9, %r1, %r193;
	mov.b32 	%r306, -1;
	mov.b32 	%r296, 6;
	mov.u32 	%r297, %r20;
	mov.u32 	%r319, %r306;
	@%p9 bra 	$L__BB31_23;
$L__BB31_9:
	sub.s32 	%r23, %r1, %r297;
	setp.gt.s32 	%p10, %r296, 2;
	@%p10 bra 	$L__BB31_13;
	setp.eq.s32 	%p14, %r296, 0;
	@%p14 bra 	$L__BB31_16;
	setp.eq.s32 	%p15, %r296, 1;
	@%p15 bra 	$L__BB31_12;
	bra.uni 	$L__BB31_17;
$L__BB31_12:
	div.s32 	%r300, %r23, %r6;
	mul.lo.s32 	%r207, %r300, %r6;
	sub.s32 	%r208, %r23, %r207;
	div.s32 	%r298, %r208, %r5;
	rem.s32 	%r299, %r23, %r5;
	add.s32 	%r302, %r299, 1;
	mov.u32 	%r301, %r298;
	mov.u32 	%r303, %r300;
	bra.uni 	$L__BB31_22;
$L__BB31_13:
	setp.gt.s32 	%p11, %r296, 4;
	@%p11 bra 	$L__BB31_20;
	setp.eq.s32 	%p13, %r296, 3;
	@%p13 bra 	$L__BB31_15;
	bra.uni 	$L__BB31_18;
$L__BB31_15:
	div.s32 	%r300, %r23, %r11;
	mul.lo.s32 	%r202, %r300, %r11;
	sub.s32 	%r203, %r23, %r202;
	div.s32 	%r299, %r203, %r2;
	rem.s32 	%r301, %r23, %r2;
	add.s32 	%r298, %r301, 1;
	add.s32 	%r302, %r299, 1;
	mov.u32 	%r303, %r300;
	bra.uni 	$L__BB31_22;
$L__BB31_16:
	div.s32 	%r300, %r23, %r3;
	mul.lo.s32 	%r209, %r300, %r3;
	sub.s32 	%r210, %r23, %r209;
	div.s32 	%r299, %r210, %r2;
	rem.s32 	%r298, %r23, %r2;
	add.s32 	%r301, %r298, 1;
	mov.u32 	%r302, %r299;
	mov.u32 	%r303, %r300;
	bra.uni 	$L__BB31_22;
$L__BB31_17:
	mul.lo.s32 	%r204, %r9, %r177;
	div.s32 	%r299, %r23, %r204;
	mul.lo.s32 	%r205, %r299, %r204;
	sub.s32 	%r206, %r23, %r205;
	div.s32 	%r298, %r206, %r9;
	rem.s32 	%r300, %r23, %r9;
	add.s32 	%r303, %r300, 1;
	mov.u32 	%r301, %r298;
	mov.u32 	%r302, %r299;
	bra.uni 	$L__BB31_22;
$L__BB31_18:
	mul.lo.s32 	%r199, %r9, %r5;
	div.s32 	%r298, %r23, %r199;
	mul.lo.s32 	%r200, %r298, %r199;
	sub.s32 	%r201, %r23, %r200;
	div.s32 	%r299, %r201, %r9;
	rem.s32 	%r300, %r23, %r9;
	add.s32 	%r302, %r299, 1;
	add.s32 	%r303, %r300, 1;
	mov.u32 	%r301, %r298;
	bra.uni 	$L__BB31_22;
$L__BB31_19:
	mul.lo.s32 	%r196, %r9, %r2;
	div.s32 	%r299, %r23, %r196;
	mul.lo.s32 	%r197, %r299, %r196;
	sub.s32 	%r198, %r23, %r197;
	div.s32 	%r300, %r198, %r2;
	rem.s32 	%r301, %r23, %r2;
	add.s32 	%r298, %r301, 1;
	add.s32 	%r303, %r300, 1;
	mov.u32 	%r302, %r299;
	bra.uni 	$L__BB31_22;
$L__BB31_20:
	setp.eq.s32 	%p12, %r296, 5;
	@%p12 bra 	$L__BB31_19;
	div.s32 	%r300, %r23, %r11;
	mul.lo.s32 	%r194, %r300, %r11;
	sub.s32 	%r195, %r23, %r194;
	div.s32 	%r299, %r195, %r2;
	rem.s32 	%r301, %r23, %r2;
	add.s32 	%r298, %r301, 1;
	add.s32 	%r302, %r299, 1;
	add.s32 	%r303, %r300, 1;
$L__BB31_22:
	mad.lo.s32 	%r211, %r299, %r177, %r298;
	mad.lo.s32 	%r212, %r300, %r8, %r211;
	mad.lo.s32 	%r213, %r302, %r177, %r301;
	mad.lo.s32 	%r214, %r303, %r8, %r213;
	max.s32 	%r306, %r212, %r214;
	min.s32 	%r319, %r212, %r214;
$L__BB31_23:
	ld.global.u64 	%rd1, [dec_paired_vertices];
	ld.global.u64 	%rd2, [paired_vertices];
	ld.global.u64 	%rd3, [dec_paired_edges];
	add.s32 	%r67, %r7, %r4;
	add.s32 	%r68, %r10, %r67;
	add.s32 	%r69, %r12, %r68;
	add.s32 	%r70, %r13, %r69;
	add.s32 	%r71, %r14, %r70;
	mov.b32 	%r331, -1;
$L__BB31_24:
	mul.wide.s32 	%rd8, %r306, 4;
	add.s64 	%rd9, %rd1, %rd8;
	ld.u32 	%r74, [%rd9];
	setp.eq.s32 	%p16, %r74, -1;
	@%p16 bra 	$L__BB31_48;
	add.s64 	%rd11, %rd2, %rd8;
	ld.u32 	%r216, [%rd11];
	setp.eq.s32 	%p17, %r216, %r74;
	setp.eq.s32 	%p18, %r331, -1;
	selp.b32 	%r217, %r306, %r331, %p18;
	selp.b32 	%r331, %r331, %r217, %p17;
	mul.wide.s32 	%rd12, %r74, 4;
	add.s64 	%rd13, %rd3, %rd12;
	ld.u32 	%r218, [%rd13];
	setp.eq.s32 	%p19, %r218, -1;
	@%p19 bra 	$L__BB31_48;
	setp.lt.s32 	%p20, %r74, %r4;
	mov.b32 	%r308, 0;
	mov.u32 	%r309, %r308;
	@%p20 bra 	$L__BB31_33;
	setp.lt.s32 	%p21, %r74, %r67;
	mov.b32 	%r308, 1;
	mov.u32 	%r309, %r4;
	@%p21 bra 	$L__BB31_33;
	setp.lt.s32 	%p22, %r74, %r68;
	mov.b32 	%r308, 2;
	mov.u32 	%r309, %r67;
	@%p22 bra 	$L__BB31_33;
	setp.lt.s32 	%p23, %r74, %r69;
	mov.b32 	%r308, 3;
	mov.u32 	%r309, %r68;
	@%p23 bra 	$L__BB31_33;
	setp.lt.s32 	%p24, %r74, %r70;
	mov.b32 	%r308, 4;
	mov.u32 	%r309, %r69;
	@%p24 bra 	$L__BB31_33;
	setp.lt.s32 	%p25, %r74, %r71;
	mov.b32 	%r308, 5;
	mov.u32 	%r309, %r70;
	@%p25 bra 	$L__BB31_33;
	ld.param.u32 	%r294, [_Z31get_false_ds_vpath_connectivityiii_param_2];
	mul.lo.s32 	%r227, %r11, %r294;
	sub.s32 	%r228, %r227, %r11;
	add.s32 	%r229, %r228, %r71;
	setp.ge.s32 	%p26, %r74, %r229;
	mov.b32 	%r316, -1;
	mov.b32 	%r308, 6;
	mov.u32 	%r309, %r71;
	mov.u32 	%r317, %r316;
	@%p26 bra 	$L__BB31_47;
$L__BB31_33:
	sub.s32 	%r78, %r74, %r309;
	setp.gt.s32 	%p27, %r308, 2;
	@%p27 bra 	$L__BB31_37;
	setp.eq.s32 	%p31, %r308, 0;
	@%p31 bra 	$L__BB31_40;
	setp.eq.s32 	%p32, %r308, 1;
	@%p32 bra 	$L__BB31_36;
	bra.uni 	$L__BB31_41;
$L__BB31_36:
	div.s32 	%r312, %r78, %r6;
	mul.lo.s32 	%r243, %r312, %r6;
	sub.s32 	%r244, %r78, %r243;
	div.s32 	%r310, %r244, %r5;
	rem.s32 	%r311, %r78, %r5;
	add.s32 	%r314, %r311, 1;
	mov.u32 	%r313, %r310;
	mov.u32 	%r315, %r312;
	bra.uni 	$L__BB31_46;
$L__BB31_37:
	setp.gt.s32 	%p28, %r308, 4;
	@%p28 bra 	$L__BB31_44;
	setp.eq.s32 	%p30, %r308, 3;
	@%p30 bra 	$L__BB31_39;
	bra.uni 	$L__BB31_42;
$L__BB31_39:
	div.s32 	%r312, %r78, %r11;
	mul.lo.s32 	%r238, %r312, %r11;
	sub.s32 	%r239, %r78, %r238;
	div.s32 	%r311, %r239, %r2;
	rem.s32 	%r313, %r78, %r2;
	add.s32 	%r310, %r313, 1;
	add.s32 	%r314, %r311, 1;
	mov.u32 	%r315, %r312;
	bra.uni 	$L__BB31_46;
$L__BB31_40:
	div.s32 	%r312, %r78, %r3;
	mul.lo.s32 	%r245, %r312, %r3;
	sub.s32 	%r246, %r78, %r245;
	div.s32 	%r311, %r246, %r2;
	rem.s32 	%r310, %r78, %r2;
	add.s32 	%r313, %r310, 1;
	mov.u32 	%r314, %r311;
	mov.u32 	%r315, %r312;
	bra.uni 	$L__BB31_46;
$L__BB31_41:
	mul.lo.s32 	%r240, %r9, %r177;
	div.s32 	%r311, %r78, %r240;
	mul.lo.s32 	%r241, %r311, %r240;
	sub.s32 	%r242, %r78, %r241;
	div.s32 	%r310, %r242, %r9;
	rem.s32 	%r312, %r78, %r9;
	add.s32 	%r315, %r312, 1;
	mov.u32 	%r313, %r310;
	mov.u32 	%r314, %r311;
	bra.uni 	$L__BB31_46;
$L__BB31_42:
	mul.lo.s32 	%r235, %r9, %r5;
	div.s32 	%r310, %r78, %r235;
	mul.lo.s32 	%r236, %r310, %r235;
	sub.s32 	%r237, %r78, %r236;
	div.s32 	%r311, %r237, %r9;
	rem.s32 	%r312, %r78, %r9;
	add.s32 	%r314, %r311, 1;
	add.s32 	%r315, %r312, 1;
	mov.u32 	%r313, %r310;
	bra.uni 	$L__BB31_46;
$L__BB31_43:
	mul.lo.s32 	%r232, %r9, %r2;
	div.s32 	%r311, %r78, %r232;
	mul.lo.s32 	%r233, %r311, %r232;
	sub.s32 	%r234, %r78, %r233;
	div.s32 	%r312, %r234, %r2;
	rem.s32 	%r313, %r78, %r2;
	add.s32 	%r310, %r313, 1;
	add.s32 	%r315, %r312, 1;
	mov.u32 	%r314, %r311;
	bra.uni 	$L__BB31_46;
$L__BB31_44:
	setp.eq.s32 	%p29, %r308, 5;
	@%p29 bra 	$L__BB31_43;
	div.s32 	%r312, %r78, %r11;
	mul.lo.s32 	%r230, %r312, %r11;
	sub.s32 	%r231, %r78, %r230;
	div.s32 	%r311, %r231, %r2;
	rem.s32 	%r313, %r78, %r2;
	add.s32 	%r310, %r313, 1;
	add.s32 	%r314, %r311, 1;
	add.s32 	%r315, %r312, 1;
$L__BB31_46:
	mad.lo.s32 	%r247, %r311, %r177, %r310;
	mad.lo.s32 	%r248, %r312, %r8, %r247;
	mad.lo.s32 	%r249, %r314, %r177, %r313;
	mad.lo.s32 	%r250, %r315, %r8, %r249;
	max.s32 	%r316, %r248, %r250;
	min.s32 	%r317, %r248, %r250;
$L__BB31_47:
	setp.eq.s32 	%p33, %r316, %r306;
	selp.b32 	%r306, %r317, %r316, %p33;
	bra.uni 	$L__BB31_24;
$L__BB31_48:
	ld.global.u64 	%rd14, [connected_min_saddle];
	shl.b32 	%r124, %r1, 1;
	mul.wide.s32 	%rd15, %r124, 4;
	add.s64 	%rd4, %rd14, %rd15;
	ld.u32 	%r251, [%rd4];
	setp.ne.s32 	%p34, %r306, %r251;
	@%p34 bra 	$L__BB31_49;
	bra.uni 	$L__BB31_50;
$L__BB31_49:
	atom.global.add.u32 	%r252, [count_f_ds_vpath], 1;
	ld.global.u64 	%rd16, [false_ds_vpath];
	mul.wide.s32 	%rd17, %r252, 4;
	add.s64 	%rd18, %rd16, %rd17;
	st.u32 	[%rd18], %r1;
	ld.global.u64 	%rd19, [false_ds_vpath_index];
	add.s64 	%rd21, %rd19, %rd15;
	st.u32 	[%rd21], %r331;
	ld.global.u64 	%rd22, [false_ds_vpath_index];
	add.s64 	%rd23, %rd22, %rd15;
	mov.b32 	%r253, 0;
	st.u32 	[%rd23+4], %r253;
	bra.uni 	$L__BB31_76;
$L__BB31_50:
	mul.wide.s32 	%rd24, %r319, 4;
	add.s64 	%rd25, %rd1, %rd24;
	ld.u32 	%r127, [%rd25];
	setp.eq.s32 	%p35, %r127, -1;
	@%p35 bra 	$L__BB31_74;
	add.s64 	%rd27, %rd2, %rd24;
	ld.u32 	%r254, [%rd27];
	setp.eq.s32 	%p36, %r254, %r127;
	setp.eq.s32 	%p37, %r331, -1;
	selp.b32 	%r255, %r319, %r331, %p37;
	selp.b32 	%r331, %r331, %r255, %p36;
	mul.wide.s32 	%rd28, %r127, 4;
	add.s64 	%rd29, %rd3, %rd28;
	ld.u32 	%r256, [%rd29];
	setp.eq.s32 	%p38, %r256, -1;
	@%p38 bra 	$L__BB31_74;
	setp.lt.s32 	%p39, %r127, %r4;
	mov.b32 	%r321, 0;
	mov.u32 	%r322, %r321;
	@%p39 bra 	$L__BB31_59;
	setp.lt.s32 	%p40, %r127, %r67;
	mov.b32 	%r321, 1;
	mov.u32 	%r322, %r4;
	@%p40 bra 	$L__BB31_59;
	setp.lt.s32 	%p41, %r127, %r68;
	mov.b32 	%r321, 2;
	mov.u32 	%r322, %r67;
	@%p41 bra 	$L__BB31_59;
	setp.lt.s32 	%p42, %r127, %r69;
	mov.b32 	%r321, 3;
	mov.u32 	%r322, %r68;
	@%p42 bra 	$L__BB31_59;
	setp.lt.s32 	%p43, %r127, %r70;
	mov.b32 	%r321, 4;
	mov.u32 	%r322, %r69;
	@%p43 bra 	$L__BB31_59;
	setp.lt.s32 	%p44, %r127, %r71;
	mov.b32 	%r321, 5;
	mov.u32 	%r322, %r70;
	@%p44 bra 	$L__BB31_59;
	ld.param.u32 	%r295, [_Z31get_false_ds_vpath_connectivityiii_param_2];
	mul.lo.s32 	%r265, %r11, %r295;
	sub.s32 	%r266, %r265, %r11;
	add.s32 	%r267, %r266, %r71;
	setp.ge.s32 	%p45, %r127, %r267;
	mov.b32 	%r329, -1;
	mov.b32 	%r321, 6;
	mov.u32 	%r322, %r71;
	mov.u32 	%r330, %r329;
	@%p45 bra 	$L__BB31_73;
$L__BB31_59:
	sub.s32 	%r131, %r127, %r322;
	setp.gt.s32 	%p46, %r321, 2;
	@%p46 bra 	$L__BB31_63;
	setp.eq.s32 	%p50, %r321, 0;
	@%p50 bra 	$L__BB31_66;
	setp.eq.s32 	%p51, %r321, 1;
	@%p51 bra 	$L__BB31_62;
	bra.uni 	$L__BB31_67;
$L__BB31_62:
	div.s32 	%r325, %r131, %r6;
	mul.lo.s32 	%r281, %r325, %r6;
	sub.s32 	%r282, %r131, %r281;
	div.s32 	%r323, %r282, %r5;
	rem.s32 	%r324, %r131, %r5;
	add.s32 	%r327, %r324, 1;
	mov.u32 	%r326, %r323;
	mov.u32 	%r328, %r325;
	bra.uni 	$L__BB31_72;
$L__BB31_63:
	setp.gt.s32 	%p47, %r321, 4;
	@%p47 bra 	$L__BB31_70;
	setp.eq.s32 	%p49, %r321, 3;
	@%p49 bra 	$L__BB31_65;
	bra.uni 	$L__BB31_68;
$L__BB31_65:
	div.s32 	%r325, %r131, %r11;
	mul.lo.s32 	%r276, %r325, %r11;
	sub.s32 	%r277, %r131, %r276;
	div.s32 	%r324, %r277, %r2;
	rem.s32 	%r326, %r131, %r2;
	add.s32 	%r323, %r326, 1;
	add.s32 	%r327, %r324, 1;
	mov.u32 	%r328, %r325;
	bra.uni 	$L__BB31_72;
$L__BB31_66:
	div.s32 	%r325, %r131, %r3;
	mul.lo.s32 	%r283, %r325, %r3;
	sub.s32 	%r284, %r131, %r283;
	div.s32 	%r324, %r284, %r2;
	rem.s32 	%r323, %r131, %r2;
	add.s32 	%r326, %r323, 1;
	mov.u32 	%r327, %r324;
	mov.u32 	%r328, %r325;
	bra.uni 	$L__BB31_72;
$L__BB31_67:
	mul.lo.s32 	%r278, %r9, %r177;
	div.s32 	%r324, %r131, %r278;
	mul.lo.s32 	%r279, %r324, %r278;
	sub.s32 	%r280, %r131, %r279;
	div.s32 	%r323, %r280, %r9;
	rem.s32 	%r325, %r131, %r9;
	add.s32 	%r328, %r325, 1;
	mov.u32 	%r326, %r323;
	mov.u32 	%r327, %r324;
	bra.uni 	$L__BB31_72;
$L__BB31_68:
	mul.lo.s32 	%r273, %r9, %r5;
	div.s32 	%r323, %r131, %r273;
	mul.lo.s32 	%r274, %r323, %r273;
	sub.s32 	%r275, %r131, %r274;
	div.s32 	%r324, %r275, %r9;
	rem.s32 	%r325, %r131, %r9;
	add.s32 	%r327, %r324, 1;
	add.s32 	%r328, %r325, 1;
	mov.u32 	%r326, %r323;
	bra.uni 	$L__BB31_72;
$L__BB31_69:
	mul.lo.s32 	%r270, %r9, %r2;
	div.s32 	%r324, %r131, %r270;
	mul.lo.s32 	%r271, %r324, %r270;
	sub.s32 	%r272, %r131, %r271;
	div.s32 	%r325, %r272, %r2;
	rem.s32 	%r326, %r131, %r2;
	add.s32 	%r323, %r326, 1;
	add.s32 	%r328, %r325, 1;
	mov.u32 	%r327, %r324;
	bra.uni 	$L__BB31_72;
$L__BB31_70:
	setp.eq.s32 	%p48, %r321, 5;
	@%p48 bra 	$L__BB31_69;
	div.s32 	%r325, %r131, %r11;
	mul.lo.s32 	%r268, %r325, %r11;
	sub.s32 	%r269, %r131, %r268;
	div.s32 	%r324, %r269, %r2;
	rem.s32 	%r326, %r131, %r2;
	add.s32 	%r323, %r326, 1;
	add.s32 	%r327, %r324, 1;
	add.s32 	%r328, %r325, 1;
$L__BB31_72:
	mad.lo.s32 	%r285, %r324, %r177, %r323;
	mad.lo.s32 	%r286, %r325, %r8, %r285;
	mad.lo.s32 	%r287, %r327, %r177, %r326;
	mad.lo.s32 	%r288, %r328, %r8, %r287;
	max.s32 	%r329, %r286, %r288;
	min.s32 	%r330, %r286, %r288;
$L__BB31_73:
	setp.eq.s32 	%p52, %r329, %r319;
	selp.b32 	%r319, %r330, %r329, %p52;
	bra.uni 	$L__BB31_50;
$L__BB31_74:
	ld.u32 	%r289, [%rd4+4];
	setp.eq.s32 	%p53, %r319, %r289;
	@%p53 bra 	$L__BB31_76;
	shl.b32 	%r290, %r1, 1;
	atom.global.add.u32 	%r291, [count_f_ds_vpath], 1;
	ld.global.u64 	%rd30, [false_ds_vpath];
	mul.wide.s32 	%rd31, %r291, 4;
	add.s64 	%rd32, %rd30, %rd31;
	st.u32 	[%rd32], %r1;
	ld.global.u64 	%rd33, [false_ds_vpath_index];
	mul.wide.s32 	%rd34, %r290, 4;
	add.s64 	%rd35, %rd33, %rd34;
	st.u32 	[%rd35], %r331;
	ld.global.u64 	%rd36, [false_ds_vpath_index];
	add.s64 	%rd37, %rd36, %rd34;
	mov.b32 	%r292, 0;
	st.u32 	[%rd37+4], %r292;
$L__BB31_76:
	ret;

}
	// .globl	_Z17get_false_ds_walliiiPii
.visible .entry _Z17get_false_ds_walliiiPii(
	.param .u32 _Z17get_false_ds_walliiiPii_param_0,
	.param .u32 _Z17get_false_ds_walliiiPii_param_1,
	.param .u32 _Z17get_false_ds_walliiiPii_param_2,
	.param .u64 .ptr .align 1 _Z17get_false_ds_walliiiPii_param_3,
	.param .u32 _Z17get_false_ds_walliiiPii_param_4
)
{
	.local .align 4 .b8 	__local_depot32[12];
	.reg .b64 	%SP;
	.reg .b64 	%SPL;
	.reg .pred 	%p<227>;
	.reg .b16 	%rs<18>;
	.reg .b32 	%r<532>;
	.reg .b64 	%rd<69>;

	mov.u64 	%SPL, __local_depot32;
	ld.param.u32 	%r193, [_Z17get_false_ds_walliiiPii_param_0];
	ld.param.u32 	%r194, [_Z17get_false_ds_walliiiPii_param_1];
	ld.param.u32 	%r195, [_Z17get_false_ds_walliiiPii_param_2];
	ld.param.u64 	%rd66, [_Z17get_false_ds_walliiiPii_param_3];
	ld.param.u32 	%r524, [_Z17get_false_ds_walliiiPii_param_4];
	add.u64 	%rd1, %SPL, 0;
	mov.u32 	%r197, %tid.x;
	mov.u32 	%r198, %ctaid.x;
	mov.u32 	%r1, %ntid.x;
	mad.lo.s32 	%r2, %r198, %r1, %r197;
	ld.global.u32 	%r199, [num_Faces];
	setp.ge.s32 	%p11, %r2, %r199;
	@%p11 bra 	$L__BB32_147;
	ld.global.u64 	%rd25, [paired_faces];
	mul.wide.s32 	%rd26, %r2, 4;
	add.s64 	%rd27, %rd25, %rd26;
	ld.u32 	%r200, [%rd27];
	setp.ne.s32 	%p12, %r200, -1;
	@%p12 bra 	$L__BB32_147;
	st.shared.u32 	[shared_memory], %r2;
	add.s32 	%r3, %r193, -1;
	add.s32 	%r4, %r194, -1;
	mul.lo.s32 	%r203, %r3, %r195;
	mul.lo.s32 	%r204, %r203, %r4;
	shl.b32 	%r5, %r204, 1;
	add.s32 	%r6, %r195, -1;
	mul.lo.s32 	%r205, %r4, %r193;
	mul.lo.s32 	%r206, %r205, %r6;
	shl.b32 	%r7, %r206, 1;
	mul.lo.s32 	%r207, %r194, %r3;
	mul.lo.s32 	%r208, %r207, %r6;
	shl.b32 	%r8, %r208, 1;
	mul.lo.s32 	%r9, %r4, %r3;
	mul.lo.s32 	%r10, %r194, %r193;
	add.s32 	%r209, %r205, %r207;
	add.s32 	%r210, %r209, %r10;
	mul.lo.s32 	%r11, %r209, %r195;
	mad.lo.s32 	%r12, %r210, %r6, %r11;
	mul.lo.s32 	%r211, %r205, %r195;
	add.s32 	%r212, %r4, %r194;
	mul.lo.s32 	%r13, %r212, %r195;
	add.s32 	%r213, %r209, %r194;
	mad.lo.s32 	%r14, %r213, %r6, %r211;
	add.s32 	%r15, %r4, %r207;
	add.s32 	%r214, %r209, %r9;
	mul.lo.s32 	%r16, %r214, %r195;
	mul.lo.s32 	%r17, %r195, %r194;
	sub.s32 	%r215, %r17, %r195;
	mad.lo.s32 	%r216, %r6, %r194, %r215;
	mul.lo.s32 	%r18, %r216, %r193;
	mul.lo.s32 	%r19, %r207, %r195;
	mov.b32 	%r492, 1;
	mov.b16 	%rs16, 0;
	add.s64 	%rd57, %rd1, 12;
$L__BB32_3:
	add.s32 	%r525, %r492, -1;
	and.b16  	%rs7, %rs16, 255;
	setp.eq.s16 	%p13, %rs7, 0;
	@%p13 bra 	$L__BB32_5;
	mul.wide.s32 	%rd28, %r492, 4;
	add.s64 	%rd29, %rd66, %rd28;
	ld.u32 	%r497, [%rd29+-4];
	bra.uni 	$L__BB32_6;
$L__BB32_5:
	shl.b32 	%r217, %r492, 2;
	mov.u32 	%r218, shared_memory;
	add.s32 	%r219, %r218, %r217;
	ld.shared.u32 	%r497, [%r219+-4];
$L__BB32_6:
	ld.global.u64 	%rd30, [visited_faces];
	mul.wide.s32 	%rd31, %r497, 4;
	add.s64 	%rd3, %rd30, %rd31;
	ld.u32 	%r220, [%rd3];
	setp.ne.s32 	%p14, %r220, -1;
	@%p14 bra 	$L__BB32_144;
	mov.b32 	%r221, 1;
	st.u32 	[%rd3], %r221;
	setp.ge.s32 	%p15, %r497, %r5;
	@%p15 bra 	$L__BB32_12;
	shr.u32 	%r296, %r497, 31;
	add.s32 	%r297, %r497, %r296;
	shr.s32 	%r298, %r297, 1;
	div.s32 	%r29, %r298, %r9;
	mul.lo.s32 	%r299, %r29, %r9;
	sub.s32 	%r300, %r298, %r299;
	div.s32 	%r30, %r300, %r3;
	rem.s32 	%r31, %r298, %r3;
	and.b32  	%r301, %r497, 1;
	setp.eq.b32 	%p27, %r301, 1;
	@%p27 bra 	$L__BB32_10;
	mul.lo.s32 	%r306, %r30, %r193;
	mul.lo.s32 	%r307, %r10, %r29;
	add.s32 	%r308, %r306, %r307;
	add.s32 	%r498, %r308, %r31;
	add.s32 	%r309, %r307, %r31;
	add.s32 	%r310, %r309, %r306;
	add.s32 	%r499, %r310, 1;
	add.s32 	%r500, %r498, %r193;
	bra.uni 	$L__BB32_11;
$L__BB32_10:
	add.s32 	%r302, %r31, 1;
	mul.lo.s32 	%r303, %r10, %r29;
	mad.lo.s32 	%r304, %r30, %r193, %r303;
	add.s32 	%r305, %r304, %r193;
	add.s32 	%r498, %r305, %r302;
	add.s32 	%r499, %r304, %r302;
	add.s32 	%r500, %r305, %r31;
$L__BB32_11:
	max.s32 	%r311, %r498, %r499;
	min.s32 	%r312, %r498, %r499;
	max.s32 	%r510, %r311, %r500;
	min.s32 	%r313, %r311, %r500;
	max.s32 	%r511, %r312, %r313;
	min.s32 	%r512, %r312, %r313;
	bra.uni 	$L__BB32_36;
$L__BB32_12:
	sub.s32 	%r44, %r497, %r5;
	setp.ge.s32 	%p16, %r44, %r7;
	@%p16 bra 	$L__BB32_17;
	shr.u32 	%r284, %r44, 31;
	add.s32 	%r285, %r44, %r284;
	shr.s32 	%r286, %r285, 1;
	mul.lo.s32 	%r287, %r6, %r4;
	div.s32 	%r45, %r286, %r287;
	mul.lo.s32 	%r288, %r45, %r287;
	sub.s32 	%r289, %r286, %r288;
	div.s32 	%r46, %r289, %r6;
	rem.s32 	%r47, %r286, %r6;
	and.b32  	%r290, %r497, 1;
	setp.eq.b32 	%p26, %r290, 1;
	@%p26 bra 	$L__BB32_15;
	mad.lo.s32 	%r292, %r46, %r193, %r45;
	mad.lo.s32 	%r501, %r10, %r47, %r292;
	add.s32 	%r502, %r501, %r193;
	add.s32 	%r503, %r502, %r10;
	bra.uni 	$L__BB32_16;
$L__BB32_15:
	mad.lo.s32 	%r291, %r46, %r193, %r45;
	mad.lo.s32 	%r501, %r10, %r47, %r291;
	add.s32 	%r502, %r501, %r10;
	add.s32 	%r503, %r502, %r193;
$L__BB32_16:
	max.s32 	%r293, %r501, %r502;
	min.s32 	%r294, %r501, %r502;
	max.s32 	%r510, %r293, %r503;
	min.s32 	%r295, %r293, %r503;
	max.s32 	%r511, %r294, %r295;
	min.s32 	%r512, %r294, %r295;
	bra.uni 	$L__BB32_36;
$L__BB32_17:
	sub.s32 	%r60, %r44, %r7;
	setp.ge.s32 	%p17, %r60, %r8;
	@%p17 bra 	$L__BB32_22;
	shr.u32 	%r269, %r60, 31;
	add.s32 	%r270, %r60, %r269;
	shr.s32 	%r271, %r270, 1;
	mul.lo.s32 	%r272, %r6, %r3;
	div.s32 	%r61, %r271, %r272;
	mul.lo.s32 	%r273, %r61, %r272;
	sub.s32 	%r274, %r271, %r273;
	div.s32 	%r62, %r274, %r3;
	rem.s32 	%r63, %r271, %r3;
	and.b32  	%r275, %r497, 1;
	setp.eq.b32 	%p25, %r275, 1;
	@%p25 bra 	$L__BB32_20;
	mad.lo.s32 	%r280, %r61, %r193, %r63;
	mad.lo.s32 	%r504, %r10, %r62, %r280;
	add.s32 	%r505, %r504, 1;
	add.s32 	%r506, %r504, %r10;
	bra.uni 	$L__BB32_21;
$L__BB32_20:
	mul.lo.s32 	%r276, %r10, %r62;
	mad.lo.s32 	%r277, %r61, %r193, %r63;
	add.s32 	%r278, %r277, %r276;
	add.s32 	%r504, %r278, 1;
	add.s32 	%r279, %r276, %r10;
	add.s32 	%r505, %r277, %r279;
	add.s32 	%r506, %r505, 1;
$L__BB32_21:
	max.s32 	%r281, %r504, %r505;
	min.s32 	%r282, %r504, %r505;
	max.s32 	%r510, %r281, %r506;
	min.s32 	%r283, %r281, %r506;
	max.s32 	%r511, %r282, %r283;
	min.s32 	%r512, %r282, %r283;
	bra.uni 	$L__BB32_36;
$L__BB32_22:
	sub.s32 	%r223, %r60, %r8;
	mul.hi.s32 	%r224, %r223, 715827883;
	shr.u32 	%r225, %r224, 31;
	add.s32 	%r226, %r224, %r225;
	div.s32 	%r76, %r226, %r9;
	mul.lo.s32 	%r227, %r76, %r9;
	sub.s32 	%r228, %r226, %r227;
	div.s32 	%r77, %r228, %r3;
	rem.s32 	%r78, %r226, %r3;
	mul.lo.s32 	%r229, %r226, 6;
	sub.s32 	%r222, %r223, %r229;
	setp.gt.s32 	%p18, %r222, 2;
	@%p18 bra 	$L__BB32_27;
	setp.eq.s32 	%p22, %r222, 0;
	@%p22 bra 	$L__BB32_31;
	setp.eq.s32 	%p23, %r222, 1;
	@%p23 bra 	$L__BB32_32;
	setp.eq.s32 	%p24, %r222, 2;
	@%p24 bra 	$L__BB32_26;
	bra.uni 	$L__BB32_35;
$L__BB32_26:
	mul.lo.s32 	%r245, %r77, %r193;
	mul.lo.s32 	%r246, %r10, %r76;
	add.s32 	%r247, %r245, %r246;
	add.s32 	%r248, %r78, %r247;
	add.s32 	%r510, %r248, 1;
	add.s32 	%r249, %r245, %r193;
	add.s32 	%r511, %r510, %r193;
	add.s32 	%r250, %r246, %r10;
	add.s32 	%r251, %r250, %r78;
	add.s32 	%r512, %r251, %r249;
	bra.uni 	$L__BB32_35;
$L__BB32_27:
	setp.eq.s32 	%p19, %r222, 3;
	@%p19 bra 	$L__BB32_33;
	setp.eq.s32 	%p20, %r222, 4;
	@%p20 bra 	$L__BB32_34;
	setp.eq.s32 	%p21, %r222, 5;
	@%p21 bra 	$L__BB32_30;
	bra.uni 	$L__BB32_35;
$L__BB32_30:
	add.s32 	%r230, %r78, 1;
	mad.lo.s32 	%r231, %r76, %r194, %r77;
	mad.lo.s32 	%r510, %r231, %r193, %r230;
	mad.lo.s32 	%r232, %r193, %r77, %r193;
	mad.lo.s32 	%r233, %r10, %r76, %r10;
	add.s32 	%r234, %r233, %r78;
	add.s32 	%r511, %r234, %r232;
	add.s32 	%r235, %r232, %r233;
	add.s32 	%r512, %r235, %r230;
	bra.uni 	$L__BB32_35;
$L__BB32_31:
	mul.lo.s32 	%r258, %r77, %r193;
	mul.lo.s32 	%r259, %r10, %r76;
	add.s32 	%r260, %r258, %r259;
	add.s32 	%r510, %r260, %r78;
	add.s32 	%r261, %r259, %r78;
	add.s32 	%r262, %r261, %r258;
	add.s32 	%r511, %r262, 1;
	mad.lo.s32 	%r263, %r194, %r76, %r194;
	add.s32 	%r264, %r77, %r263;
	mad.lo.s32 	%r265, %r193, %r264, %r193;
	add.s32 	%r512, %r265, %r78;
	bra.uni 	$L__BB32_35;
$L__BB32_32:
	mul.lo.s32 	%r252, %r77, %r193;
	mul.lo.s32 	%r253, %r10, %r76;
	add.s32 	%r254, %r253, %r78;
	add.s32 	%r255, %r254, %r252;
	add.s32 	%r510, %r255, 1;
	add.s32 	%r256, %r252, %r193;
	add.s32 	%r257, %r256, %r78;
	add.s32 	%r511, %r257, %r253;
	add.s32 	%r512, %r511, %r10;
	bra.uni 	$L__BB32_35;
$L__BB32_33:
	mad.lo.s32 	%r243, %r77, %r193, %r78;
	mad.lo.s32 	%r244, %r10, %r76, %r243;
	add.s32 	%r510, %r244, 1;
	add.s32 	%r511, %r244, %r10;
	add.s32 	%r512, %r511, %r193;
	bra.uni 	$L__BB32_35;
$L__BB32_34:
	mul.lo.s32 	%r236, %r77, %r193;
	add.s32 	%r237, %r78, %r236;
	mul.lo.s32 	%r238, %r10, %r76;
	add.s32 	%r239, %r237, %r238;
	add.s32 	%r510, %r239, 1;
	add.s32 	%r240, %r238, %r10;
	add.s32 	%r511, %r510, %r10;
	add.s32 	%r241, %r236, %r193;
	add.s32 	%r242, %r240, %r78;
	add.s32 	%r512, %r242, %r241;
$L__BB32_35:
	max.s32 	%r266, %r510, %r511;
	min.s32 	%r267, %r510, %r511;
	max.s32 	%r510, %r266, %r512;
	min.s32 	%r268, %r266, %r512;
	max.s32 	%r511, %r267, %r268;
	min.s32 	%r512, %r267, %r268;
$L__BB32_36:
	div.s32 	%r314, %r510, %r193;
	mul.lo.s32 	%r315, %r314, %r193;
	sub.s32 	%r106, %r510, %r315;
	rem.s32 	%r107, %r314, %r194;
	div.s32 	%r316, %r510, %r10;
	rem.s32 	%r108, %r316, %r195;
	div.s32 	%r317, %r511, %r193;
	mul.lo.s32 	%r318, %r317, %r193;
	sub.s32 	%r109, %r511, %r318;
	rem.s32 	%r110, %r317, %r194;
	div.s32 	%r319, %r511, %r10;
	rem.s32 	%r111, %r319, %r195;
	div.s32 	%r320, %r512, %r193;
	mul.lo.s32 	%r321, %r320, %r193;
	sub.s32 	%r112, %r512, %r321;
	rem.s32 	%r113, %r320, %r194;
	div.s32 	%r322, %r512, %r10;
	rem.s32 	%r114, %r322, %r195;
	sub.s32 	%r115, %r109, %r106;
	sub.s32 	%r323, %r110, %r107;
	sub.s32 	%r324, %r111, %r108;
	setp.ne.s32 	%p28, %r115, 1;
	setp.ne.s32 	%p29, %r323, 0;
	or.pred  	%p30, %p28, %p29;
	setp.ne.s32 	%p31, %r324, 0;
	or.pred  	%p32, %p30, %p31;
	@%p32 bra 	$L__BB32_38;
	mad.lo.s32 	%r368, %r108, %r194, %r107;
	mad.lo.s32 	%r513, %r368, %r3, %r106;
	bra.uni 	$L__BB32_62;
$L__BB32_38:
	setp.eq.s32 	%p34, %r323, 0;
	setp.eq.s32 	%p35, %r115, -1;
	and.pred  	%p1, %p35, %p34;
	not.pred 	%p36, %p1;
	or.pred  	%p37, %p36, %p31;
	@%p37 bra 	$L__BB32_40;
	mad.lo.s32 	%r366, %r108, %r194, %r107;
	mad.lo.s32 	%r367, %r366, %r3, %r106;
	add.s32 	%r513, %r367, -1;
	bra.uni 	$L__BB32_62;
$L__BB32_40:
	setp.eq.s32 	%p39, %r115, 0;
	setp.eq.s32 	%p40, %r323, 1;
	and.pred  	%p2, %p39, %p40;
	not.pred 	%p41, %p2;
	or.pred  	%p42, %p41, %p31;
	@%p42 bra 	$L__BB32_42;
	mad.lo.s32 	%r364, %r108, %r193, %r106;
	add.s32 	%r365, %r107, %r19;
	mad.lo.s32 	%r513, %r364, %r4, %r365;
	bra.uni 	$L__BB32_62;
$L__BB32_42:
	setp.eq.s32 	%p45, %r323, -1;
	and.pred  	%p3, %p39, %p45;
	not.pred 	%p46, %p3;
	or.pred  	%p47, %p46, %p31;
	@%p47 bra 	$L__BB32_44;
	mad.lo.s32 	%r361, %r108, %r193, %r106;
	add.s32 	%r362, %r19, %r107;
	mad.lo.s32 	%r363, %r361, %r4, %r362;
	add.s32 	%r513, %r363, -1;
	bra.uni 	$L__BB32_62;
$L__BB32_44:
	or.b32  	%r325, %r115, %r323;
	setp.eq.s32 	%p4, %r325, 0;
	setp.ne.s32 	%p48, %r325, 0;
	setp.ne.s32 	%p49, %r324, 1;
	or.pred  	%p50, %p48, %p49;
	@%p50 bra 	$L__BB32_46;
	mad.lo.s32 	%r359, %r107, %r193, %r106;
	add.s32 	%r360, %r108, %r11;
	mad.lo.s32 	%r513, %r359, %r6, %r360;
	bra.uni 	$L__BB32_62;
$L__BB32_46:
	setp.ne.s32 	%p51, %r324, -1;
	not.pred 	%p52, %p4;
	or.pred  	%p53, %p52, %p51;
	@%p53 bra 	$L__BB32_48;
	mad.lo.s32 	%r356, %r107, %r193, %r106;
	add.s32 	%r357, %r11, %r108;
	mad.lo.s32 	%r358, %r356, %r6, %r357;
	add.s32 	%r513, %r358, -1;
	bra.uni 	$L__BB32_62;
$L__BB32_48:
	setp.ne.s32 	%p54, %r323, -1;
	setp.ne.s32 	%p55, %r324, 0;
	setp.ne.s32 	%p56, %r115, 1;
	or.pred  	%p57, %p56, %p54;
	or.pred  	%p58, %p57, %p55;
	@%p58 bra 	$L__BB32_50;
	add.s32 	%r352, %r17, %r107;
	mad.lo.s32 	%r353, %r108, %r4, %r352;
	add.s32 	%r354, %r353, -1;
	add.s32 	%r355, %r106, %r18;
	mad.lo.s32 	%r513, %r354, %r3, %r355;
	bra.uni 	$L__BB32_62;
$L__BB32_50:
	setp.ne.s32 	%p59, %r323, 1;
	setp.ne.s32 	%p60, %r115, -1;
	setp.ne.s32 	%p61, %r324, 0;
	or.pred  	%p62, %p60, %p59;
	or.pred  	%p63, %p62, %p61;
	@%p63 bra 	$L__BB32_52;
	add.s32 	%r348, %r107, %r17;
	mad.lo.s32 	%r349, %r108, %r4, %r348;
	add.s32 	%r350, %r18, %r106;
	mad.lo.s32 	%r351, %r349, %r3, %r350;
	add.s32 	%r513, %r351, -1;
	bra.uni 	$L__BB32_62;
$L__BB32_52:
	setp.ne.s32 	%p64, %r324, 1;
	or.pred  	%p66, %p41, %p64;
	@%p66 bra 	$L__BB32_54;
	mad.lo.s32 	%r345, %r106, %r4, %r10;
	add.s32 	%r346, %r345, %r107;
	add.s32 	%r347, %r108, %r16;
	mad.lo.s32 	%r513, %r346, %r6, %r347;
	bra.uni 	$L__BB32_62;
$L__BB32_54:
	setp.ne.s32 	%p67, %r324, -1;
	or.pred  	%p69, %p46, %p67;
	@%p69 bra 	$L__BB32_56;
	add.s32 	%r341, %r15, %r107;
	mad.lo.s32 	%r342, %r106, %r4, %r341;
	add.s32 	%r343, %r16, %r108;
	mad.lo.s32 	%r344, %r342, %r6, %r343;
	add.s32 	%r513, %r344, -1;
	bra.uni 	$L__BB32_62;
$L__BB32_56:
	or.pred  	%p72, %p36, %p64;
	@%p72 bra 	$L__BB32_58;
	mad.lo.s32 	%r337, %r107, %r6, %r108;
	add.s32 	%r338, %r337, %r13;
	add.s32 	%r339, %r14, %r106;
	mad.lo.s32 	%r340, %r338, %r3, %r339;
	add.s32 	%r513, %r340, -1;
	bra.uni 	$L__BB32_62;
$L__BB32_58:
	setp.ne.s32 	%p74, %r115, 1;
	setp.ne.s32 	%p75, %r323, 0;
	or.pred  	%p76, %p74, %p75;
	or.pred  	%p77, %p76, %p67;
	@%p77 bra 	$L__BB32_60;
	mad.lo.s32 	%r333, %r107, %r6, %r108;
	add.s32 	%r334, %r333, %r13;
	add.s32 	%r335, %r334, -1;
	add.s32 	%r336, %r14, %r106;
	mad.lo.s32 	%r513, %r335, %r3, %r336;
	bra.uni 	$L__BB32_62;
$L__BB32_60:
	setp.eq.s32 	%p78, %r115, 0;
	setp.eq.s32 	%p79, %r323, 0;
	or.pred  	%p80, %p78, %p79;
	setp.eq.s32 	%p81, %r324, 0;
	mov.b32 	%r513, -1;
	or.pred  	%p82, %p80, %p81;
	@%p82 bra 	$L__BB32_62;
	min.s32 	%r327, %r106, %r109;
	min.s32 	%r328, %r107, %r110;
	min.s32 	%r329, %r108, %r111;
	add.s32 	%r330, %r329, %r195;
	mad.lo.s32 	%r331, %r330, %r4, %r328;
	add.s32 	%r332, %r12, %r327;
	mad.lo.s32 	%r513, %r331, %r3, %r332;
$L__BB32_62:
	sub.s32 	%r132, %r112, %r106;
	sub.s32 	%r133, %r113, %r107;
	sub.s32 	%r134, %r114, %r108;
	setp.ne.s32 	%p83, %r132, 1;
	setp.ne.s32 	%p84, %r133, 0;
	or.pred  	%p85, %p83, %p84;
	setp.ne.s32 	%p86, %r134, 0;
	or.pred  	%p87, %p85, %p86;
	@%p87 bra 	$L__BB32_64;
	mad.lo.s32 	%r412, %r108, %r194, %r107;
	mad.lo.s32 	%r514, %r412, %r3, %r106;
	bra.uni 	$L__BB32_88;
$L__BB32_64:
	setp.ne.s32 	%p90, %r132, -1;
	or.pred  	%p91, %p90, %p84;
	or.pred  	%p92, %p91, %p86;
	@%p92 bra 	$L__BB32_66;
	mad.lo.s32 	%r410, %r108, %r194, %r107;
	mad.lo.s32 	%r411, %r410, %r3, %r106;
	add.s32 	%r514, %r411, -1;
	bra.uni 	$L__BB32_88;
$L__BB32_66:
	setp.eq.s32 	%p94, %r132, 0;
	setp.eq.s32 	%p95, %r133, 1;
	and.pred  	%p5, %p94, %p95;
	not.pred 	%p96, %p5;
	or.pred  	%p97, %p96, %p86;
	@%p97 bra 	$L__BB32_68;
	mad.lo.s32 	%r408, %r108, %r193, %r106;
	add.s32 	%r409, %r107, %r19;
	mad.lo.s32 	%r514, %r408, %r4, %r409;
	bra.uni 	$L__BB32_88;
$L__BB32_68:
	setp.eq.s32 	%p100, %r133, -1;
	and.pred  	%p6, %p94, %p100;
	not.pred 	%p101, %p6;
	or.pred  	%p102, %p101, %p86;
	@%p102 bra 	$L__BB32_70;
	mad.lo.s32 	%r405, %r108, %r193, %r106;
	add.s32 	%r406, %r19, %r107;
	mad.lo.s32 	%r407, %r405, %r4, %r406;
	add.s32 	%r514, %r407, -1;
	bra.uni 	$L__BB32_88;
$L__BB32_70:
	or.b32  	%r369, %r132, %r133;
	setp.eq.s32 	%p7, %r369, 0;
	setp.ne.s32 	%p103, %r369, 0;
	setp.ne.s32 	%p104, %r134, 1;
	or.pred  	%p105, %p103, %p104;
	@%p105 bra 	$L__BB32_72;
	mad.lo.s32 	%r403, %r107, %r193, %r106;
	add.s32 	%r404, %r108, %r11;
	mad.lo.s32 	%r514, %r403, %r6, %r404;
	bra.uni 	$L__BB32_88;
$L__BB32_72:
	setp.ne.s32 	%p106, %r134, -1;
	not.pred 	%p107, %p7;
	or.pred  	%p108, %p107, %p106;
	@%p108 bra 	$L__BB32_74;
	mad.lo.s32 	%r400, %r107, %r193, %r106;
	add.s32 	%r401, %r11, %r108;
	mad.lo.s32 	%r402, %r400, %r6, %r401;
	add.s32 	%r514, %r402, -1;
	bra.uni 	$L__BB32_88;
$L__BB32_74:
	setp.ne.s32 	%p109, %r133, -1;
	setp.ne.s32 	%p110, %r134, 0;
	setp.ne.s32 	%p111, %r132, 1;
	or.pred  	%p112, %p111, %p109;
	or.pred  	%p113, %p112, %p110;
	@%p113 bra 	$L__BB32_76;
	add.s32 	%r396, %r17, %r107;
	mad.lo.s32 	%r397, %r108, %r4, %r396;
	add.s32 	%r398, %r397, -1;
	add.s32 	%r399, %r106, %r18;
	mad.lo.s32 	%r514, %r398, %r3, %r399;
	bra.uni 	$L__BB32_88;
$L__BB32_76:
	setp.ne.s32 	%p114, %r133, 1;
	setp.ne.s32 	%p115, %r132, -1;
	or.pred  	%p117, %p115, %p114;
	or.pred  	%p118, %p117, %p110;
	@%p118 bra 	$L__BB32_78;
	add.s32 	%r392, %r107, %r17;
	mad.lo.s32 	%r393, %r108, %r4, %r392;
	add.s32 	%r394, %r18, %r106;
	mad.lo.s32 	%r395, %r393, %r3, %r394;
	add.s32 	%r514, %r395, -1;
	bra.uni 	$L__BB32_88;
$L__BB32_78:
	setp.ne.s32 	%p119, %r134, 1;
	or.pred  	%p121, %p96, %p119;
	@%p121 bra 	$L__BB32_80;
	mad.lo.s32 	%r389, %r106, %r4, %r10;
	add.s32 	%r390, %r389, %r107;
	add.s32 	%r391, %r108, %r16;
	mad.lo.s32 	%r514, %r390, %r6, %r391;
	bra.uni 	$L__BB32_88;
$L__BB32_80:
	setp.ne.s32 	%p122, %r134, -1;
	or.pred  	%p124, %p101, %p122;
	@%p124 bra 	$L__BB32_82;
	add.s32 	%r385, %r15, %r107;
	mad.lo.s32 	%r386, %r106, %r4, %r385;
	add.s32 	%r387, %r16, %r108;
	mad.lo.s32 	%r388, %r386, %r6, %r387;
	add.s32 	%r514, %r388, -1;
	bra.uni 	$L__BB32_88;
$L__BB32_82:
	setp.ne.s32 	%p127, %r133, 0;
	or.pred  	%p128, %p115, %p127;
	or.pred  	%p129, %p128, %p119;
	@%p129 bra 	$L__BB32_84;
	mad.lo.s32 	%r381, %r107, %r6, %r108;
	add.s32 	%r382, %r381, %r13;
	add.s32 	%r383, %r14, %r106;
	mad.lo.s32 	%r384, %r382, %r3, %r383;
	add.s32 	%r514, %r384, -1;
	bra.uni 	$L__BB32_88;
$L__BB32_84:
	setp.ne.s32 	%p131, %r132, 1;
	or.pred  	%p133, %p131, %p127;
	or.pred  	%p134, %p133, %p122;
	@%p134 bra 	$L__BB32_86;
	mad.lo.s32 	%r377, %r107, %r6, %r108;
	add.s32 	%r378, %r377, %r13;
	add.s32 	%r379, %r378, -1;
	add.s32 	%r380, %r14, %r106;
	mad.lo.s32 	%r514, %r379, %r3, %r380;
	bra.uni 	$L__BB32_88;
$L__BB32_86:
	setp.eq.s32 	%p135, %r132, 0;
	setp.eq.s32 	%p136, %r133, 0;
	or.pred  	%p137, %p135, %p136;
	setp.eq.s32 	%p138, %r134, 0;
	mov.b32 	%r514, -1;
	or.pred  	%p139, %p137, %p138;
	@%p139 bra 	$L__BB32_88;
	min.s32 	%r371, %r106, %r112;
	min.s32 	%r372, %r107, %r113;
	min.s32 	%r373, %r108, %r114;
	add.s32 	%r374, %r373, %r195;
	mad.lo.s32 	%r375, %r374, %r4, %r372;
	add.s32 	%r376, %r12, %r371;
	mad.lo.s32 	%r514, %r375, %r3, %r376;
$L__BB32_88:
	sub.s32 	%r149, %r112, %r109;
	sub.s32 	%r150, %r113, %r110;
	sub.s32 	%r151, %r114, %r111;
	setp.ne.s32 	%p140, %r149, 1;
	setp.ne.s32 	%p141, %r150, 0;
	or.pred  	%p142, %p140, %p141;
	setp.ne.s32 	%p143, %r151, 0;
	or.pred  	%p144, %p142, %p143;
	@%p144 bra 	$L__BB32_90;
	mad.lo.s32 	%r456, %r111, %r194, %r110;
	mad.lo.s32 	%r515, %r456, %r3, %r109;
	bra.uni 	$L__BB32_114;
$L__BB32_90:
	setp.eq.s32 	%p146, %r150, 0;
	setp.eq.s32 	%p147, %r149, -1;
	and.pred  	%p8, %p147, %p146;
	not.pred 	%p148, %p8;
	or.pred  	%p149, %p148, %p143;
	@%p149 bra 	$L__BB32_92;
	mad.lo.s32 	%r454, %r111, %r194, %r110;
	mad.lo.s32 	%r455, %r454, %r3, %r109;
	add.s32 	%r515, %r455, -1;
	bra.uni 	$L__BB32_114;
$L__BB32_92:
	setp.eq.s32 	%p151, %r149, 0;
	setp.eq.s32 	%p152, %r150, 1;
	and.pred  	%p9, %p151, %p152;
	not.pred 	%p153, %p9;
	or.pred  	%p154, %p153, %p143;
	@%p154 bra 	$L__BB32_94;
	mad.lo.s32 	%r452, %r111, %r193, %r109;
	add.s32 	%r453, %r110, %r19;
	mad.lo.s32 	%r515, %r452, %r4, %r453;
	bra.uni 	$L__BB32_114;
$L__BB32_94:
	setp.ne.s32 	%p155, %r149, 0;
	setp.ne.s32 	%p157, %r150, -1;
	or.pred  	%p158, %p155, %p157;
	or.pred  	%p159, %p158, %p143;
	@%p159 bra 	$L__BB32_96;
	mad.lo.s32 	%r449, %r111, %r193, %r109;
	add.s32 	%r450, %r19, %r110;
	mad.lo.s32 	%r451, %r449, %r4, %r450;
	add.s32 	%r515, %r451, -1;
	bra.uni 	$L__BB32_114;
$L__BB32_96:
	or.b32  	%r413, %r149, %r150;
	setp.eq.s32 	%p10, %r413, 0;
	setp.ne.s32 	%p160, %r413, 0;
	setp.ne.s32 	%p161, %r151, 1;
	or.pred  	%p162, %p160, %p161;
	@%p162 bra 	$L__BB32_98;
	mad.lo.s32 	%r447, %r110, %r193, %r109;
	add.s32 	%r448, %r111, %r11;
	mad.lo.s32 	%r515, %r447, %r6, %r448;
	bra.uni 	$L__BB32_114;
$L__BB32_98:
	setp.ne.s32 	%p163, %r151, -1;
	not.pred 	%p164, %p10;
	or.pred  	%p165, %p164, %p163;
	@%p165 bra 	$L__BB32_100;
	mad.lo.s32 	%r444, %r110, %r193, %r109;
	add.s32 	%r445, %r11, %r111;
	mad.lo.s32 	%r446, %r444, %r6, %r445;
	add.s32 	%r515, %r446, -1;
	bra.uni 	$L__BB32_114;
$L__BB32_100:
	setp.ne.s32 	%p167, %r151, 0;
	setp.ne.s32 	%p168, %r149, 1;
	or.pred  	%p169, %p168, %p157;
	or.pred  	%p170, %p169, %p167;
	@%p170 bra 	$L__BB32_102;
	add.s32 	%r440, %r17, %r110;
	mad.lo.s32 	%r441, %r111, %r4, %r440;
	add.s32 	%r442, %r441, -1;
	add.s32 	%r443, %r109, %r18;
	mad.lo.s32 	%r515, %r442, %r3, %r443;
	bra.uni 	$L__BB32_114;
$L__BB32_102:
	setp.ne.s32 	%p171, %r150, 1;
	setp.ne.s32 	%p172, %r149, -1;
	or.pred  	%p174, %p172, %p171;
	or.pred  	%p175, %p174, %p167;
	@%p175 bra 	$L__BB32_104;
	add.s32 	%r436, %r110, %r17;
	mad.lo.s32 	%r437, %r111, %r4, %r436;
	add.s32 	%r438, %r18, %r109;
	mad.lo.s32 	%r439, %r437, %r3, %r438;
	add.s32 	%r515, %r439, -1;
	bra.uni 	$L__BB32_114;
$L__BB32_104:
	setp.ne.s32 	%p176, %r151, 1;
	or.pred  	%p178, %p153, %p176;
	@%p178 bra 	$L__BB32_106;
	mad.lo.s32 	%r433, %r109, %r4, %r10;
	add.s32 	%r434, %r433, %r110;
	add.s32 	%r435, %r111, %r16;
	mad.lo.s32 	%r515, %r434, %r6, %r435;
	bra.uni 	$L__BB32_114;
$L__BB32_106:
	setp.ne.s32 	%p179, %r151, -1;
	setp.ne.s32 	%p180, %r149, 0;
	setp.ne.s32 	%p181, %r150, -1;
	or.pred  	%p182, %p180, %p181;
	or.pred  	%p183, %p182, %p179;
	@%p183 bra 	$L__BB32_108;
	add.s32 	%r429, %r15, %r110;
	mad.lo.s32 	%r430, %r109, %r4, %r429;
	add.s32 	%r431, %r16, %r111;
	mad.lo.s32 	%r432, %r430, %r6, %r431;
	add.s32 	%r515, %r432, -1;
	bra.uni 	$L__BB32_114;
$L__BB32_108:
	or.pred  	%p186, %p148, %p176;
	@%p186 bra 	$L__BB32_110;
	mad.lo.s32 	%r425, %r110, %r6, %r111;
	add.s32 	%r426, %r425, %r13;
	add.s32 	%r427, %r14, %r109;
	mad.lo.s32 	%r428, %r426, %r3, %r427;
	add.s32 	%r515, %r428, -1;
	bra.uni 	$L__BB32_114;
$L__BB32_110:
	setp.ne.s32 	%p188, %r149, 1;
	setp.ne.s32 	%p189, %r150, 0;
	or.pred  	%p190, %p188, %p189;
	or.pred  	%p191, %p190, %p179;
	@%p191 bra 	$L__BB32_112;
	mad.lo.s32 	%r421, %r110, %r6, %r111;
	add.s32 	%r422, %r421, %r13;
	add.s32 	%r423, %r422, -1;
	add.s32 	%r424, %r14, %r109;
	mad.lo.s32 	%r515, %r423, %r3, %r424;
	bra.uni 	$L__BB32_114;
$L__BB32_112:
	setp.eq.s32 	%p192, %r149, 0;
	setp.eq.s32 	%p193, %r150, 0;
	or.pred  	%p194, %p192, %p193;
	setp.eq.s32 	%p195, %r151, 0;
	mov.b32 	%r515, -1;
	or.pred  	%p196, %p194, %p195;
	@%p196 bra 	$L__BB32_114;
	min.s32 	%r415, %r109, %r112;
	min.s32 	%r416, %r110, %r113;
	min.s32 	%r417, %r111, %r114;
	add.s32 	%r418, %r417, %r195;
	mad.lo.s32 	%r419, %r418, %r4, %r416;
	add.s32 	%r420, %r12, %r415;
	mad.lo.s32 	%r515, %r419, %r3, %r420;
$L__BB32_114:
	st.local.u32 	[%rd1], %r513;
	st.local.u32 	[%rd1+4], %r514;
	st.local.u32 	[%rd1+8], %r515;
	mov.u64 	%rd59, %rd1;
	mov.u64 	%rd60, %rd1;
$L__BB32_115:
	ld.local.u32 	%r168, [%rd60];
	ld.global.u64 	%rd32, [paired_edges];
	mul.wide.s32 	%rd33, %r168, 4;
	add.s64 	%rd34, %rd32, %rd33;
	ld.u32 	%r169, [%rd34];
	setp.eq.s32 	%p197, %r169, -1;
	@%p197 bra 	$L__BB32_143;
	ld.global.u64 	%rd35, [dec_paired_edges];
	mul.wide.s32 	%rd36, %r168, 4;
	add.s64 	%rd37, %rd35, %rd36;
	ld.u32 	%r457, [%rd37];
	setp.eq.s32 	%p198, %r169, %r457;
	@%p198 bra 	$L__BB32_119;
	atom.global.add.u32 	%r458, [count_f_ds_wall], 1;
	ld.global.u64 	%rd38, [false_ds_wall];
	mul.wide.s32 	%rd39, %r458, 4;
	add.s64 	%rd40, %rd38, %rd39;
	st.u32 	[%rd40], %r2;
	ld.global.u64 	%rd41, [false_ds_wall_index];
	mul.wide.s32 	%rd42, %r2, 4;
	add.s64 	%rd43, %rd41, %rd42;
	st.u32 	[%rd43], %r168;
	and.b16  	%rs8, %rs16, 255;
	setp.eq.s16 	%p199, %rs8, 0;
	setp.eq.s64 	%p200, %rd66, 0;
	or.pred  	%p201, %p199, %p200;
	@%p201 bra 	$L__BB32_147;
	{ // callseq 75, 0
	.param .b64 param0;
	st.param.b64 	[param0], %rd66;
	call.uni 
	free, 
	(
	param0
	);
	} // callseq 75
	bra.uni 	$L__BB32_147;
$L__BB32_119:
	setp.eq.s32 	%p202, %r169, %r497;
	setp.lt.s32 	%p203, %r169, 0;
	or.pred  	%p204, %p202, %p203;
	ld.global.u32 	%r459, [num_Faces];
	setp.ge.s32 	%p205, %r169, %r459;
	or.pred  	%p206, %p204, %p205;
	@%p206 bra 	$L__BB32_143;
	ld.global.u64 	%rd44, [paired_faces];
	mul.wide.u32 	%rd45, %r169, 4;
	add.s64 	%rd46, %rd44, %rd45;
	ld.u32 	%r461, [%rd46];
	setp.ne.s32 	%p207, %r461, %r168;
	@%p207 bra 	$L__BB32_143;
	setp.lt.s32 	%p208, %r525, %r1;
	@%p208 bra 	$L__BB32_141;
	and.b16  	%rs9, %rs16, 255;
	setp.ne.s16 	%p209, %rs9, 0;
	@%p209 bra 	$L__BB32_130;
	add.s32 	%r475, %r525, -1;
	and.b32  	%r170, %r525, 3;
	setp.lt.u32 	%p217, %r475, 3;
	mov.b32 	%r521, 0;
	@%p217 bra 	$L__BB32_126;
	mov.b32 	%r518, 0;
$L__BB32_125:
	shl.b32 	%r477, %r518, 2;
	mov.u32 	%r478, shared_memory;
	add.s32 	%r479, %r478, %r477;
	ld.shared.u32 	%r480, [%r479];
	mul.wide.u32 	%rd52, %r518, 4;
	add.s64 	%rd53, %rd66, %rd52;
	st.u32 	[%rd53], %r480;
	ld.shared.u32 	%r481, [%r479+4];
	st.u32 	[%rd53+4], %r481;
	ld.shared.u32 	%r482, [%r479+8];
	st.u32 	[%rd53+8], %r482;
	ld.shared.u32 	%r483, [%r479+12];
	st.u32 	[%rd53+12], %r483;
	add.s32 	%r518, %r518, 4;
	and.b32  	%r521, %r525, -4;
	setp.eq.s32 	%p218, %r518, %r521;
	@%p218 bra 	$L__BB32_126;
	bra.uni 	$L__BB32_125;
$L__BB32_126:
	setp.eq.s32 	%p219, %r170, 0;
	mov.u64 	%rd64, %rd66;
	mov.u32 	%r522, %r524;
	@%p219 bra 	$L__BB32_140;
	shl.b32 	%r484, %r521, 2;
	mov.u32 	%r485, shared_memory;
	add.s32 	%r182, %r485, %r484;
	ld.shared.u32 	%r486, [%r182];
	mul.wide.u32 	%rd54, %r521, 4;
	add.s64 	%rd16, %rd66, %rd54;
	st.u32 	[%rd16], %r486;
	setp.eq.s32 	%p220, %r170, 1;
	mov.u64 	%rd64, %rd66;
	mov.u32 	%r522, %r524;
	@%p220 bra 	$L__BB32_140;
	ld.shared.u32 	%r487, [%r182+4];
	st.u32 	[%rd16+4], %r487;
	setp.eq.s32 	%p221, %r170, 2;
	mov.u64 	%rd64, %rd66;
	mov.u32 	%r522, %r524;
	@%p221 bra 	$L__BB32_140;
	ld.shared.u32 	%r488, [%r182+8];
	st.u32 	[%rd16+8], %r488;
	mov.u64 	%rd64, %rd66;
	mov.u32 	%r522, %r524;
	bra.uni 	$L__BB32_140;
$L__BB32_130:
	setp.lt.s32 	%p210, %r525, %r524;
	mov.u64 	%rd64, %rd66;
	mov.u32 	%r522, %r524;
	@%p210 bra 	$L__BB32_140;
	shl.b32 	%r522, %r524, 1;
	mul.wide.s32 	%rd47, %r522, 4;
	{ // callseq 76, 0
	.param .b64 param0;
	st.param.b64 	[param0], %rd47;
	.param .b64 retval0;
	call.uni (retval0), 
	malloc, 
	(
	param0
	);
	ld.param.b64 	%rd64, [retval0];
	} // callseq 76
	setp.eq.s64 	%p211, %rd64, 0;
	@%p211 bra 	$L__BB32_148;
	add.s32 	%r463, %r525, -1;
	and.b32  	%r175, %r525, 3;
	setp.lt.u32 	%p212, %r463, 3;
	mov.b32 	%r520, 0;
	@%p212 bra 	$L__BB32_135;
	and.b32  	%r464, %r525, -4;
	neg.s32 	%r519, %r464;
	add.s64 	%rd63, %rd66, 8;
	add.s64 	%rd62, %rd64, 8;
$L__BB32_134:
	and.b32  	%r520, %r525, -4;
	ld.u32 	%r465, [%rd63+-8];
	st.u32 	[%rd62+-8], %r465;
	ld.u32 	%r466, [%rd63+-4];
	st.u32 	[%rd62+-4], %r466;
	ld.u32 	%r467, [%rd63];
	st.u32 	[%rd62], %r467;
	ld.u32 	%r468, [%rd63+4];
	st.u32 	[%rd62+4], %r468;
	add.s32 	%r519, %r519, 4;
	add.s64 	%rd63, %rd63, 16;
	add.s64 	%rd62, %rd62, 16;
	setp.ne.s32 	%p213, %r519, 0;
	@%p213 bra 	$L__BB32_134;
$L__BB32_135:
	setp.eq.s32 	%p214, %r175, 0;
	@%p214 bra 	$L__BB32_139;
	mul.wide.u32 	%rd49, %r520, 4;
	add.s64 	%rd14, %rd66, %rd49;
	ld.u32 	%r469, [%rd14];
	add.s64 	%rd15, %rd64, %rd49;
	st.u32 	[%rd15], %r469;
	setp.eq.s32 	%p215, %r175, 1;
	@%p215 bra 	$L__BB32_139;
	ld.u32 	%r470, [%rd14+4];
	st.u32 	[%rd15+4], %r470;
	setp.eq.s32 	%p216, %r175, 2;
	@%p216 bra 	$L__BB32_139;
	ld.u32 	%r471, [%rd14+8];
	st.u32 	[%rd15+8], %r471;
$L__BB32_139:
	{ // callseq 77, 0
	.param .b64 param0;
	st.param.b64 	[param0], %rd66;
	call.uni 
	free, 
	(
	param0
	);
	} // callseq 77
$L__BB32_140:
	mul.wide.u32 	%rd55, %r525, 4;
	add.s64 	%rd56, %rd64, %rd55;
	st.u32 	[%rd56], %r169;
	mov.b16 	%rs16, 1;
	mov.u64 	%rd66, %rd64;
	mov.u32 	%r524, %r522;
	bra.uni 	$L__BB32_142;
$L__BB32_141:
	shl.b32 	%r489, %r525, 2;
	mov.u32 	%r490, shared_memory;
	add.s32 	%r491, %r490, %r489;
	st.shared.u32 	[%r491], %r169;
$L__BB32_142:
	add.s32 	%r525, %r525, 1;
$L__BB32_143:
	add.s64 	%rd59, %rd59, 4;
	add.s64 	%rd60, %rd60, 4;
	setp.ne.s64 	%p222, %rd59, %rd57;
	@%p222 bra 	$L__BB32_115;
$L__BB32_144:
	setp.ne.s32 	%p223, %r525, 0;
	mov.u32 	%r492, %r525;
	@%p223 bra 	$L__BB32_3;
	and.b16  	%rs12, %rs16, 255;
	setp.eq.s16 	%p224, %rs12, 0;
	setp.eq.s64 	%p225, %rd66, 0;
	or.pred  	%p226, %p224, %p225;
	@%p226 bra 	$L__BB32_147;
	{ // callseq 79, 0
	.param .b64 param0;
	st.param.b64 	[param0], %rd66;
	call.uni 
	free, 
	(
	param0
	);
	} // callseq 79
$L__BB32_147:
	ret;
$L__BB32_148:
	mov.u64 	%rd50, $str$12;
	cvta.global.u64 	%rd51, %rd50;
	{ // callseq 78, 0
	.param .b64 param0;
	st.param.b64 	[param0], %rd51;
	.param .b64 param1;
	st.param.b64 	[param1], 0;
	.param .b32 retval0;
	call.uni (retval0), 
	vprintf, 
	(
	param0, 
	param1
	);
	ld.param.b32 	%r472, [retval0];
	} // callseq 78
	mov.b16 	%rs16, 1;
	bra.uni 	$L__BB32_143;

}
	// .globl	_Z12fix_as_vpathiii
.visible .entry _Z12fix_as_vpathiii(
	.param .u32 _Z12fix_as_vpathiii_param_0,
	.param .u32 _Z12fix_as_vpathiii_param_1,
	.param .u32 _Z12fix_as_vpathiii_param_2
)
{
	.local .align 8 .b8 	__local_depot33[8];
	.reg .b64 	%SP;
	.reg .b64 	%SPL;
	.reg .pred 	%p<103>;
	.reg .b32 	%r<875>;
	.reg .b64 	%rd<93>;
	.reg .b64 	%fd<64>;

	mov.u64 	%SPL, __local_depot33;
	cvta.local.u64 	%SP, %SPL;
	ld.param.u32 	%r327, [_Z12fix_as_vpathiii_param_0];
	ld.param.u32 	%r328, [_Z12fix_as_vpathiii_param_1];
	ld.param.u32 	%r329, [_Z12fix_as_vpathiii_param_2];
	mov.u32 	%r330, %tid.x;
	mov.u32 	%r331, %ctaid.x;
	mov.u32 	%r332, %ntid.x;
	mad.lo.s32 	%r1, %r331, %r332, %r330;
	ld.global.u32 	%r333, [count_f_as_vpath];
	setp.ge.s32 	%p1, %r1, %r333;
	@%p1 bra 	$L__BB33_147;
	ld.global.u64 	%rd10, [false_as_vpath];
	mul.wide.s32 	%rd11, %r1, 4;
	add.s64 	%rd12, %rd10, %rd11;
	ld.u32 	%r2, [%rd12];
	ld.global.u64 	%rd13, [false_as_vpath_index];
	shl.b32 	%r3, %r2, 1;
	mul.wide.s32 	%rd14, %r3, 4;
	add.s64 	%rd1, %rd13, %rd14;
	ld.u32 	%r334, [%rd1+4];
	setp.ne.s32 	%p2, %r334, 2;
	@%p2 bra 	$L__BB33_24;
	add.u64 	%rd66, %SP, 0;
	add.u64 	%rd67, %SPL, 0;
	st.local.u32 	[%rd67], %r2;
	mov.u64 	%rd68, $str$11;
	cvta.global.u64 	%rd69, %rd68;
	{ // callseq 82, 0
	.param .b64 param0;
	st.param.b64 	[param0], %rd69;
	.param .b64 param1;
	st.param.b64 	[param1], %rd66;
	.param .b32 retval0;
	call.uni (retval0), 
	vprintf, 
	(
	param0, 
	param1
	);
	ld.param.b32 	%r752, [retval0];
	} // callseq 82
	ld.global.u64 	%rd70, [false_as_vpath_index];
	add.s64 	%rd72, %rd70, %rd14;
	ld.u32 	%r754, [%rd72];
	ld.global.u64 	%rd73, [paired_faces];
	mul.wide.s32 	%rd74, %r754, 4;
	add.s64 	%rd75, %rd73, %rd74;
	ld.u32 	%r755, [%rd75];
	mul.hi.s32 	%r756, %r755, 715827883;
	shr.u32 	%r757, %r756, 31;
	add.s32 	%r758, %r756, %r757;
	mul.lo.s32 	%r759, %r758, 6;
	sub.s32 	%r751, %r755, %r759;
	add.s32 	%r760, %r327, -1;
	add.s32 	%r761, %r328, -1;
	mul.lo.s32 	%r762, %r761, %r760;
	div.s32 	%r4, %r758, %r762;
	mul.lo.s32 	%r763, %r4, %r762;
	sub.s32 	%r764, %r758, %r763;
	div.s32 	%r5, %r764, %r760;
	rem.s32 	%r6, %r758, %r760;
	setp.gt.s32 	%p88, %r751, 2;
	@%p88 bra 	$L__BB33_7;
	setp.eq.s32 	%p92, %r751, 0;
	@%p92 bra 	$L__BB33_11;
	setp.eq.s32 	%p93, %r751, 1;
	@%p93 bra 	$L__BB33_12;
	setp.eq.s32 	%p94, %r751, 2;
	@%p94 bra 	$L__BB33_6;
	bra.uni 	$L__BB33_15;
$L__BB33_6:
	mul.lo.s32 	%r788, %r5, %r327;
	mul.lo.s32 	%r789, %r328, %r327;
	mul.lo.s32 	%r790, %r789, %r4;
	add.s32 	%r791, %r788, %r790;
	add.s32 	%r792, %r6, %r791;
	add.s32 	%r820, %r792, 1;
	add.s32 	%r793, %r788, %r327;
	add.s32 	%r794, %r793, %r6;
	add.s32 	%r821, %r794, %r790;
	add.s32 	%r822, %r820, %r327;
	add.s32 	%r823, %r821, %r789;
	bra.uni 	$L__BB33_15;
$L__BB33_7:
	setp.eq.s32 	%p89, %r751, 3;
	@%p89 bra 	$L__BB33_13;
	setp.eq.s32 	%p90, %r751, 4;
	@%p90 bra 	$L__BB33_14;
	setp.eq.s32 	%p91, %r751, 5;
	@%p91 bra 	$L__BB33_10;
	bra.uni 	$L__BB33_15;
$L__BB33_10:
	add.s32 	%r765, %r6, 1;
	mul.lo.s32 	%r766, %r5, %r327;
	add.s32 	%r767, %r765, %r766;
	mul.lo.s32 	%r768, %r328, %r327;
	mul.lo.s32 	%r769, %r768, %r4;
	add.s32 	%r820, %r767, %r769;
	add.s32 	%r770, %r769, %r768;
	add.s32 	%r821, %r820, %r768;
	add.s32 	%r771, %r766, %r327;
	add.s32 	%r772, %r770, %r6;
	add.s32 	%r822, %r772, %r771;
	add.s32 	%r773, %r771, %r770;
	add.s32 	%r823, %r773, %r765;
	bra.uni 	$L__BB33_15;
$L__BB33_11:
	mul.lo.s32 	%r797, %r5, %r327;
	mul.lo.s32 	%r798, %r328, %r327;
	mul.lo.s32 	%r799, %r798, %r4;
	add.s32 	%r800, %r797, %r799;
	add.s32 	%r820, %r800, %r6;
	add.s32 	%r801, %r799, %r6;
	add.s32 	%r802, %r801, %r797;
	add.s32 	%r821, %r802, 1;
	add.s32 	%r803, %r797, %r327;
	add.s32 	%r804, %r803, %r6;
	add.s32 	%r822, %r804, %r799;
	add.s32 	%r823, %r822, %r798;
	bra.uni 	$L__BB33_15;
$L__BB33_12:
	mad.lo.s32 	%r795, %r5, %r327, %r6;
	mul.lo.s32 	%r796, %r328, %r327;
	mad.lo.s32 	%r820, %r796, %r4, %r795;
	add.s32 	%r821, %r820, 1;
	add.s32 	%r822, %r820, %r796;
	add.s32 	%r823, %r822, %r327;
	bra.uni 	$L__BB33_15;
$L__BB33_13:
	add.s32 	%r779, %r6, 1;
	mul.lo.s32 	%r780, %r5, %r327;
	mul.lo.s32 	%r781, %r328, %r327;
	mul.lo.s32 	%r782, %r781, %r4;
	add.s32 	%r783, %r780, %r782;
	add.s32 	%r820, %r783, %r779;
	add.s32 	%r784, %r780, %r327;
	add.s32 	%r785, %r779, %r784;
	add.s32 	%r821, %r785, %r782;
	add.s32 	%r786, %r782, %r781;
	add.s32 	%r787, %r786, %r6;
	add.s32 	%r822, %r787, %r784;
	add.s32 	%r823, %r821, %r781;
	bra.uni 	$L__BB33_15;
$L__BB33_14:
	mul.lo.s32 	%r774, %r328, %r327;
	mul.lo.s32 	%r775, %r774, %r4;
	mad.lo.s32 	%r776, %r5, %r327, %r6;
	add.s32 	%r777, %r776, %r775;
	add.s32 	%r820, %r777, 1;
	add.s32 	%r778, %r775, %r774;
	add.s32 	%r821, %r776, %r778;
	add.s32 	%r822, %r821, 1;
	add.s32 	%r823, %r821, %r327;
$L__BB33_15:
	max.s32 	%r805, %r820, %r821;
	min.s32 	%r806, %r820, %r821;
	max.s32 	%r807, %r805, %r822;
	min.s32 	%r808, %r805, %r822;
	min.s32 	%r809, %r807, %r823;
	max.s32 	%r810, %r806, %r808;
	min.s32 	%r811, %r806, %r808;
	min.s32 	%r812, %r810, %r809;
	min.s32 	%r35, %r811, %r812;
	ld.global.u32 	%r36, [edit_type];
	setp.ne.s32 	%p95, %r36, 1;
	@%p95 bra 	$L__BB33_17;
	ld.global.u64 	%rd81, [delta_counter];
	mul.wide.s32 	%rd82, %r35, 4;
	add.s64 	%rd83, %rd81, %rd82;
	ld.u32 	%r813, [%rd83];
	neg.s32 	%r814, %r813;
	cvt.rn.f64.s32 	%fd50, %r814;
	mov.f64 	%fd51, 0d4000000000000000;
	{
	.reg .b32 %temp; 
	mov.b64 	{%temp, %r815}, %fd51;
	}
	{
	.reg .b32 %temp; 
	mov.b64 	{%temp, %r816}, %fd50;
	}
	shr.u32 	%r817, %r816, 20;
	and.b32  	%r818, %r817, 2047;
	add.s32 	%r819, %r818, -1012;
	mov.b64 	%rd84, %fd50;
	shl.b64 	%rd85, %rd84, %r819;
	setp.eq.s64 	%p96, %rd85, -9223372036854775808;
	{ // callseq 83, 0
	.param .b64 param0;
	st.param.f64 	[param0], %fd50;
	.param .b64 retval0;
	call.uni (retval0), 
	__internal_accurate_pow, 
	(
	param0
	);
	ld.param.f64 	%fd52, [retval0];
	} // callseq 83
	setp.lt.s32 	%p97, %r815, 0;
	setp.eq.s32 	%p98, %r813, 0;
	neg.f64 	%fd54, %fd52;
	selp.f64 	%fd55, %fd52, %fd54, %p96;
	selp.f64 	%fd56, %fd55, %fd54, %p97;
	selp.f64 	%fd57, 0dBFF0000000000000, %fd56, %p98;
	ld.global.f64 	%fd58, [bound];
	mul.f64 	%fd61, %fd58, %fd57;
	bra.uni 	$L__BB33_18;
$L__BB33_17:
	ld.global.u64 	%rd76, [input_data];
	mul.wide.s32 	%rd77, %r35, 8;
	add.s64 	%rd78, %rd76, %rd77;
	ld.f64 	%fd45, [%rd78];
	ld.global.f64 	%fd46, [bound];
	sub.f64 	%fd47, %fd45, %fd46;
	ld.global.u64 	%rd79, [decp_data];
	add.s64 	%rd80, %rd79, %rd77;
	ld.f64 	%fd48, [%rd80];
	sub.f64 	%fd49, %fd47, %fd48;
	mul.f64 	%fd61, %fd49, 0d3FE0000000000000;
$L__BB33_18:
	ld.global.u64 	%rd87, [d_deltaBuffer];
	mul.wide.s32 	%rd88, %r35, 8;
	add.s64 	%rd2, %rd87, %rd88;
	ld.f64 	%fd59, [%rd2];
	setp.leu.f64 	%p99, %fd61, %fd59;
	@%p99 bra 	$L__BB33_147;
	setp.ne.s32 	%p100, %r36, 0;
	@%p100 bra 	$L__BB33_23;
	mov.b64 	%rd3, %fd61;
$L__BB33_21:
	ld.global.u64 	%rd89, [d_deltaBuffer];
	add.s64 	%rd4, %rd89, %rd88;
	ld.f64 	%fd4, [%rd4];
	setp.leu.f64 	%p101, %fd61, %fd4;
	@%p101 bra 	$L__BB33_147;
	mov.b64 	%rd91, %fd4;
	atom.relaxed.cas.b64 	%rd92, [%rd4], %rd91, %rd3;
	mov.b64 	%fd60, %rd92;
	setp.neu.f64 	%p102, %fd4, %fd60;
	@%p102 bra 	$L__BB33_21;
	bra.uni 	$L__BB33_147;
$L__BB33_23:
	st.f64 	[%rd2], %fd61;
	bra.uni 	$L__BB33_147;
$L__BB33_24:
	ld.u32 	%r335, [%rd1];
	ld.global.u64 	%rd5, [paired_tetrahedras];
	mul.wide.s32 	%rd15, %r335, 4;
	add.s64 	%rd16, %rd5, %rd15;
	ld.u32 	%r37, [%rd16];
	ld.global.u64 	%rd17, [dec_paired_tetrahedras];
	add.s64 	%rd18, %rd17, %rd15;
	ld.u32 	%r38, [%rd18];
	ld.global.u64 	%rd19, [paired_faces];
	mul.wide.s32 	%rd20, %r38, 4;
	add.s64 	%rd21, %rd19, %rd20;
	ld.u32 	%r336, [%rd21];
	setp.lt.s32 	%p3, %r336, 0;
	ld.global.u32 	%r337, [num_Tetrahedras];
	setp.ge.s32 	%p4, %r336, %r337;
	or.pred  	%p5, %p3, %p4;
	@%p5 bra 	$L__BB33_78;
	mul.wide.u32 	%rd22, %r336, 4;
	add.s64 	%rd23, %rd5, %rd22;
	ld.u32 	%r339, [%rd23];
	setp.ne.s32 	%p6, %r339, %r38;
	@%p6 bra 	$L__BB33_78;
	add.s32 	%r40, %r327, -1;
	add.s32 	%r41, %r328, -1;
	mul.lo.s32 	%r573, %r40, %r329;
	mul.lo.s32 	%r574, %r573, %r41;
	shl.b32 	%r42, %r574, 1;
	setp.ge.s32 	%p49, %r38, %r42;
	@%p49 bra 	$L__BB33_31;
	shr.u32 	%r665, %r38, 31;
	add.s32 	%r666, %r38, %r665;
	shr.s32 	%r667, %r666, 1;
	mul.lo.s32 	%r668, %r41, %r40;
	div.s32 	%r43, %r667, %r668;
	mul.lo.s32 	%r669, %r43, %r668;
	sub.s32 	%r670, %r667, %r669;
	div.s32 	%r44, %r670, %r40;
	rem.s32 	%r45, %r667, %r40;
	and.b32  	%r671, %r38, 1;
	setp.eq.b32 	%p61, %r671, 1;
	@%p61 bra 	$L__BB33_29;
	mul.lo.s32 	%r677, %r44, %r327;
	mul.lo.s32 	%r678, %r328, %r327;
	mul.lo.s32 	%r679, %r678, %r43;
	add.s32 	%r680, %r677, %r679;
	add.s32 	%r824, %r680, %r45;
	add.s32 	%r681, %r679, %r45;
	add.s32 	%r682, %r681, %r677;
	add.s32 	%r825, %r682, 1;
	add.s32 	%r826, %r824, %r327;
	bra.uni 	$L__BB33_30;
$L__BB33_29:
	add.s32 	%r672, %r45, 1;
	mul.lo.s32 	%r673, %r328, %r327;
	mul.lo.s32 	%r674, %r673, %r43;
	mad.lo.s32 	%r675, %r44, %r327, %r674;
	add.s32 	%r676, %r675, %r327;
	add.s32 	%r824, %r676, %r672;
	add.s32 	%r825, %r675, %r672;
	add.s32 	%r826, %r676, %r45;
$L__BB33_30:
	max.s32 	%r683, %r824, %r825;
	min.s32 	%r684, %r824, %r825;
	max.s32 	%r836, %r683, %r826;
	min.s32 	%r685, %r683, %r826;
	max.s32 	%r837, %r684, %r685;
	min.s32 	%r838, %r684, %r685;
	bra.uni 	$L__BB33_55;
$L__BB33_31:
	sub.s32 	%r58, %r38, %r42;
	mul.lo.s32 	%r575, %r327, %r41;
	add.s32 	%r59, %r329, -1;
	mul.lo.s32 	%r576, %r575, %r59;
	shl.b32 	%r60, %r576, 1;
	setp.ge.s32 	%p50, %r58, %r60;
	@%p50 bra 	$L__BB33_36;
	shr.u32 	%r651, %r58, 31;
	add.s32 	%r652, %r58, %r651;
	shr.s32 	%r653, %r652, 1;
	mul.lo.s32 	%r654, %r59, %r41;
	div.s32 	%r61, %r653, %r654;
	mul.lo.s32 	%r655, %r61, %r654;
	sub.s32 	%r656, %r653, %r655;
	div.s32 	%r62, %r656, %r59;
	rem.s32 	%r63, %r653, %r59;
	and.b32  	%r657, %r38, 1;
	setp.eq.b32 	%p60, %r657, 1;
	@%p60 bra 	$L__BB33_34;
	mad.lo.s32 	%r660, %r62, %r327, %r61;
	mul.lo.s32 	%r661, %r328, %r327;
	mad.lo.s32 	%r827, %r661, %r63, %r660;
	add.s32 	%r828, %r827, %r327;
	add.s32 	%r829, %r828, %r661;
	bra.uni 	$L__BB33_35;
$L__BB33_34:
	mad.lo.s32 	%r658, %r62, %r327, %r61;
	mul.lo.s32 	%r659, %r328, %r327;
	mad.lo.s32 	%r827, %r659, %r63, %r658;
	add.s32 	%r828, %r827, %r659;
	add.s32 	%r829, %r828, %r327;
$L__BB33_35:
	max.s32 	%r662, %r827, %r828;
	min.s32 	%r663, %r827, %r828;
	max.s32 	%r836, %r662, %r829;
	min.s32 	%r664, %r662, %r829;
	max.s32 	%r837, %r663, %r664;
	min.s32 	%r838, %r663, %r664;
	bra.uni 	$L__BB33_55;
$L__BB33_36:
	sub.s32 	%r76, %r58, %r60;
	mul.lo.s32 	%r577, %r328, %r40;
	mul.lo.s32 	%r578, %r577, %r59;
	shl.b32 	%r77, %r578, 1;
	setp.ge.s32 	%p51, %r76, %r77;
	@%p51 bra 	$L__BB33_41;
	shr.u32 	%r634, %r76, 31;
	add.s32 	%r635, %r76, %r634;
	shr.s32 	%r636, %r635, 1;
	mul.lo.s32 	%r637, %r59, %r40;
	div.s32 	%r78, %r636, %r637;
	mul.lo.s32 	%r638, %r78, %r637;
	sub.s32 	%r639, %r636, %r638;
	div.s32 	%r79, %r639, %r40;
	rem.s32 	%r80, %r636, %r40;
	and.b32  	%r640, %r38, 1;
	setp.eq.b32 	%p59, %r640, 1;
	@%p59 bra 	$L__BB33_39;
	mad.lo.s32 	%r646, %r78, %r327, %r80;
	mul.lo.s32 	%r647, %r328, %r327;
	mad.lo.s32 	%r830, %r647, %r79, %r646;
	add.s32 	%r831, %r830, 1;
	add.s32 	%r832, %r830, %r647;
	bra.uni 	$L__BB33_40;
$L__BB33_39:
	mul.lo.s32 	%r641, %r328, %r327;
	mul.lo.s32 	%r642, %r641, %r79;
	mad.lo.s32 	%r643, %r78, %r327, %r80;
	add.s32 	%r644, %r643, %r642;
	add.s32 	%r830, %r644, 1;
	add.s32 	%r645, %r642, %r641;
	add.s32 	%r831, %r643, %r645;
	add.s32 	%r832, %r831, 1;
$L__BB33_40:
	max.s32 	%r648, %r830, %r831;
	min.s32 	%r649, %r830, %r831;
	max.s32 	%r836, %r648, %r832;
	min.s32 	%r650, %r648, %r832;
	max.s32 	%r837, %r649, %r650;
	min.s32 	%r838, %r649, %r650;
	bra.uni 	$L__BB33_55;
$L__BB33_41:
	sub.s32 	%r581, %r76, %r77;
	mul.lo.s32 	%r582, %r41, %r40;
	mul.hi.s32 	%r583, %r581, 715827883;
	shr.u32 	%r584, %r583, 31;
	add.s32 	%r585, %r583, %r584;
	div.s32 	%r93, %r585, %r582;
	mul.lo.s32 	%r586, %r93, %r582;
	sub.s32 	%r587, %r585, %r586;
	div.s32 	%r94, %r587, %r40;
	rem.s32 	%r95, %r585, %r40;
	mul.lo.s32 	%r588, %r585, 6;
	sub.s32 	%r580, %r581, %r588;
	setp.gt.s32 	%p52, %r580, 2;
	@%p52 bra 	$L__BB33_46;
	setp.eq.s32 	%p56, %r580, 0;
	@%p56 bra 	$L__BB33_50;
	setp.eq.s32 	%p57, %r580, 1;
	@%p57 bra 	$L__BB33_51;
	setp.eq.s32 	%p58, %r580, 2;
	@%p58 bra 	$L__BB33_45;
	bra.uni 	$L__BB33_54;
$L__BB33_45:
	mul.lo.s32 	%r607, %r94, %r327;
	mul.lo.s32 	%r608, %r328, %r327;
	mul.lo.s32 	%r609, %r608, %r93;
	add.s32 	%r610, %r607, %r609;
	add.s32 	%r611, %r95, %r610;
	add.s32 	%r833, %r611, 1;
	add.s32 	%r612, %r607, %r327;
	add.s32 	%r834, %r833, %r327;
	add.s32 	%r613, %r609, %r608;
	add.s32 	%r614, %r613, %r95;
	add.s32 	%r835, %r614, %r612;
	bra.uni 	$L__BB33_54;
$L__BB33_46:
	setp.eq.s32 	%p53, %r580, 3;
	@%p53 bra 	$L__BB33_52;
	setp.eq.s32 	%p54, %r580, 4;
	@%p54 bra 	$L__BB33_53;
	setp.eq.s32 	%p55, %r580, 5;
	@%p55 bra 	$L__BB33_49;
	bra.uni 	$L__BB33_54;
$L__BB33_49:
	add.s32 	%r589, %r95, 1;
	mad.lo.s32 	%r590, %r93, %r328, %r94;
	mad.lo.s32 	%r833, %r590, %r327, %r589;
	mad.lo.s32 	%r591, %r327, %r94, %r327;
	mul.lo.s32 	%r592, %r328, %r327;
	mad.lo.s32 	%r593, %r592, %r93, %r592;
	add.s32 	%r594, %r593, %r95;
	add.s32 	%r834, %r594, %r591;
	add.s32 	%r595, %r591, %r593;
	add.s32 	%r835, %r595, %r589;
	bra.uni 	$L__BB33_54;
$L__BB33_50:
	mul.lo.s32 	%r622, %r94, %r327;
	mul.lo.s32 	%r623, %r328, %r93;
	mul.lo.s32 	%r624, %r623, %r327;
	add.s32 	%r625, %r622, %r624;
	add.s32 	%r833, %r625, %r95;
	add.s32 	%r626, %r624, %r95;
	add.s32 	%r627, %r626, %r622;
	add.s32 	%r834, %r627, 1;
	add.s32 	%r628, %r623, %r328;
	add.s32 	%r629, %r94, %r628;
	mad.lo.s32 	%r630, %r327, %r629, %r327;
	add.s32 	%r835, %r630, %r95;
	bra.uni 	$L__BB33_54;
$L__BB33_51:
	mul.lo.s32 	%r615, %r94, %r327;
	mul.lo.s32 	%r616, %r328, %r327;
	mul.lo.s32 	%r617, %r616, %r93;
	add.s32 	%r618, %r617, %r95;
	add.s32 	%r619, %r618, %r615;
	add.s32 	%r833, %r619, 1;
	add.s32 	%r620, %r615, %r327;
	add.s32 	%r621, %r620, %r95;
	add.s32 	%r834, %r621, %r617;
	add.s32 	%r835, %r834, %r616;
	bra.uni 	$L__BB33_54;
$L__BB33_52:
	mul.lo.s32 	%r604, %r328, %r327;
	mad.lo.s32 	%r605, %r94, %r327, %r95;
	mad.lo.s32 	%r606, %r604, %r93, %r605;
	add.s32 	%r833, %r606, 1;
	add.s32 	%r834, %r606, %r604;
	add.s32 	%r835, %r834, %r327;
	bra.uni 	$L__BB33_54;
$L__BB33_53:
	mul.lo.s32 	%r596, %r94, %r327;
	add.s32 	%r597, %r95, %r596;
	mul.lo.s32 	%r598, %r328, %r327;
	mul.lo.s32 	%r599, %r598, %r93;
	add.s32 	%r600, %r597, %r599;
	add.s32 	%r833, %r600, 1;
	add.s32 	%r601, %r599, %r598;
	add.s32 	%r834, %r833, %r598;
	add.s32 	%r602, %r596, %r327;
	add.s32 	%r603, %r601, %r95;
	add.s32 	%r835, %r603, %r602;
$L__BB33_54:
	max.s32 	%r631, %r833, %r834;
	min.s32 	%r632, %r833, %r834;
	max.s32 	%r836, %r631, %r835;
	min.s32 	%r633, %r631, %r835;
	max.s32 	%r837, %r632, %r633;
	min.s32 	%r838, %r632, %r633;
$L__BB33_55:
	mul.hi.u32 	%r687, %r336, -1431655765;
	shr.u32 	%r688, %r687, 2;
	mul.lo.s32 	%r689, %r688, 6;
	sub.s32 	%r686, %r336, %r689;
	mul.lo.s32 	%r690, %r41, %r40;
	div.s32 	%r123, %r688, %r690;
	mul.lo.s32 	%r691, %r123, %r690;
	sub.s32 	%r692, %r688, %r691;
	div.s32 	%r124, %r692, %r40;
	rem.s32 	%r125, %r688, %r40;
	setp.gt.s32 	%p62, %r686, 2;
	@%p62 bra 	$L__BB33_59;
	setp.eq.s32 	%p65, %r686, 0;
	@%p65 bra 	$L__BB33_62;
	setp.eq.s32 	%p66, %r686, 1;
	@%p66 bra 	$L__BB33_58;
	bra.uni 	$L__BB33_63;
$L__BB33_58:
	mad.lo.s32 	%r723, %r124, %r327, %r125;
	mul.lo.s32 	%r724, %r328, %r327;
	mad.lo.s32 	%r839, %r724, %r123, %r723;
	add.s32 	%r840, %r839, 1;
	add.s32 	%r841, %r839, %r724;
	add.s32 	%r842, %r841, %r327;
	bra.uni 	$L__BB33_66;
$L__BB33_59:
	setp.eq.s32 	%p63, %r686, 3;
	@%p63 bra 	$L__BB33_64;
	setp.eq.s32 	%p64, %r686, 4;
	@%p64 bra 	$L__BB33_61;
	bra.uni 	$L__BB33_65;
$L__BB33_61:
	mul.lo.s32 	%r702, %r328, %r327;
	mul.lo.s32 	%r703, %r702, %r123;
	mad.lo.s32 	%r704, %r124, %r327, %r125;
	add.s32 	%r705, %r704, %r703;
	add.s32 	%r839, %r705, 1;
	add.s32 	%r706, %r703, %r702;
	add.s32 	%r840, %r704, %r706;
	add.s32 	%r841, %r840, 1;
	add.s32 	%r842, %r840, %r327;
	bra.uni 	$L__BB33_66;
$L__BB33_62:
	mul.lo.s32 	%r725, %r124, %r327;
	mul.lo.s32 	%r726, %r328, %r327;
	mul.lo.s32 	%r727, %r726, %r123;
	add.s32 	%r728, %r725, %r727;
	add.s32 	%r839, %r728, %r125;
	add.s32 	%r729, %r727, %r125;
	add.s32 	%r730, %r729, %r725;
	add.s32 	%r840, %r730, 1;
	add.s32 	%r731, %r725, %r327;
	add.s32 	%r732, %r731, %r125;
	add.s32 	%r841, %r732, %r727;
	add.s32 	%r842, %r841, %r726;
	bra.uni 	$L__BB33_66;
$L__BB33_63:
	mul.lo.s32 	%r716, %r124, %r327;
	mul.lo.s32 	%r717, %r328, %r327;
	mul.lo.s32 	%r718, %r717, %r123;
	add.s32 	%r719, %r716, %r718;
	add.s32 	%r720, %r125, %r719;
	add.s32 	%r839, %r720, 1;
	add.s32 	%r721, %r716, %r327;
	add.s32 	%r722, %r721, %r125;
	add.s32 	%r840, %r722, %r718;
	add.s32 	%r841, %r839, %r327;
	add.s32 	%r842, %r840, %r717;
	bra.uni 	$L__BB33_66;
$L__BB33_64:
	add.s32 	%r707, %r125, 1;
	mul.lo.s32 	%r708, %r124, %r327;
	mul.lo.s32 	%r709, %r328, %r327;
	mul.lo.s32 	%r710, %r709, %r123;
	add.s32 	%r711, %r708, %r710;
	add.s32 	%r839, %r711, %r707;
	add.s32 	%r712, %r708, %r327;
	add.s32 	%r713, %r707, %r712;
	add.s32 	%r840, %r713, %r710;
	add.s32 	%r714, %r710, %r709;
	add.s32 	%r715, %r714, %r125;
	add.s32 	%r841, %r715, %r712;
	add.s32 	%r842, %r840, %r709;
	bra.uni 	$L__BB33_66;
$L__BB33_65:
	add.s32 	%r693, %r125, 1;
	mul.lo.s32 	%r694, %r124, %r327;
	add.s32 	%r695, %r693, %r694;
	mul.lo.s32 	%r696, %r328, %r327;
	mul.lo.s32 	%r697, %r696, %r123;
	add.s32 	%r839, %r695, %r697;
	add.s32 	%r698, %r697, %r696;
	add.s32 	%r840, %r839, %r696;
	add.s32 	%r699, %r694, %r327;
	add.s32 	%r700, %r698, %r125;
	add.s32 	%r841, %r700, %r699;
	add.s32 	%r701, %r699, %r698;
	add.s32 	%r842, %r701, %r693;
$L__BB33_66:
	max.s32 	%r733, %r839, %r840;
	min.s32 	%r734, %r839, %r840;
	max.s32 	%r735, %r733, %r841;
	min.s32 	%r736, %r733, %r841;
	max.s32 	%r843, %r735, %r842;
	min.s32 	%r737, %r735, %r842;
	max.s32 	%r738, %r734, %r736;
	min.s32 	%r155, %r734, %r736;
	max.s32 	%r156, %r738, %r737;
	min.s32 	%r157, %r738, %r737;
	setp.ne.s32 	%p67, %r843, %r836;
	setp.ne.s32 	%p68, %r843, %r837;
	and.pred  	%p69, %p67, %p68;
	setp.ne.s32 	%p70, %r843, %r838;
	and.pred  	%p71, %p70, %p69;
	@%p71 bra 	$L__BB33_69;
	setp.ne.s32 	%p72, %r156, %r836;
	setp.ne.s32 	%p73, %r156, %r837;
	and.pred  	%p74, %p72, %p73;
	setp.ne.s32 	%p75, %r156, %r838;
	and.pred  	%p76, %p74, %p75;
	mov.u32 	%r843, %r156;
	@%p76 bra 	$L__BB33_69;
	max.s32 	%r739, %r155, %r157;
	min.s32 	%r740, %r155, %r157;
	setp.ne.s32 	%p77, %r739, %r836;
	setp.ne.s32 	%p78, %r739, %r837;
	setp.eq.s32 	%p79, %r739, %r838;
	selp.b32 	%r741, %r740, %r739, %p79;
	selp.b32 	%r742, %r741, %r740, %p78;
	selp.b32 	%r843, %r742, %r740, %p77;
$L__BB33_69:
	ld.global.u32 	%r160, [edit_type];
	setp.ne.s32 	%p80, %r160, 1;
	@%p80 bra 	$L__BB33_71;
	ld.global.u64 	%rd50, [delta_counter];
	mul.wide.s32 	%rd51, %r843, 4;
	add.s64 	%rd52, %rd50, %rd51;
	ld.u32 	%r743, [%rd52];
	neg.s32 	%r744, %r743;
	cvt.rn.f64.s32 	%fd34, %r744;
	mov.f64 	%fd35, 0d4000000000000000;
	{
	.reg .b32 %temp; 
	mov.b64 	{%temp, %r745}, %fd35;
	}
	{
	.reg .b32 %temp; 
	mov.b64 	{%temp, %r746}, %fd34;
	}
	shr.u32 	%r747, %r746, 20;
	and.b32  	%r748, %r747, 2047;
	add.s32 	%r749, %r748, -1012;
	mov.b64 	%rd53, %fd34;
	shl.b64 	%rd54, %rd53, %r749;
	setp.eq.s64 	%p81, %rd54, -9223372036854775808;
	{ // callseq 81, 0
	.param .b64 param0;
	st.param.f64 	[param0], %fd34;
	.param .b64 retval0;
	call.uni (retval0), 
	__internal_accurate_pow, 
	(
	param0
	);
	ld.param.f64 	%fd36, [retval0];
	} // callseq 81
	setp.lt.s32 	%p82, %r745, 0;
	setp.eq.s32 	%p83, %r743, 0;
	neg.f64 	%fd38, %fd36;
	selp.f64 	%fd39, %fd36, %fd38, %p81;
	selp.f64 	%fd40, %fd39, %fd38, %p82;
	selp.f64 	%fd41, 0dBFF0000000000000, %fd40, %p83;
	ld.global.f64 	%fd42, [bound];
	mul.f64 	%fd62, %fd42, %fd41;
	bra.uni 	$L__BB33_72;
$L__BB33_71:
	ld.global.u64 	%rd45, [input_data];
	mul.wide.s32 	%rd46, %r843, 8;
	add.s64 	%rd47, %rd45, %rd46;
	ld.f64 	%fd29, [%rd47];
	ld.global.f64 	%fd30, [bound];
	sub.f64 	%fd31, %fd29, %fd30;
	ld.global.u64 	%rd48, [decp_data];
	add.s64 	%rd49, %rd48, %rd46;
	ld.f64 	%fd32, [%rd49];
	sub.f64 	%fd33, %fd31, %fd32;
	mul.f64 	%fd62, %fd33, 0d3FE0000000000000;
$L__BB33_72:
	setp.ne.s32 	%p84, %r160, 0;
	@%p84 bra 	$L__BB33_77;
	ld.global.u64 	%rd59, [d_deltaBuffer];
	mul.wide.s32 	%rd60, %r843, 8;
	add.s64 	%rd61, %rd59, %rd60;
	ld.f64 	%fd43, [%rd61];
	setp.leu.f64 	%p85, %fd62, %fd43;
	@%p85 bra 	$L__BB33_147;
	mov.b64 	%rd6, %fd62;
$L__BB33_75:
	ld.global.u64 	%rd62, [d_deltaBuffer];
	add.s64 	%rd7, %rd62, %rd60;
	ld.f64 	%fd8, [%rd7];
	setp.leu.f64 	%p86, %fd62, %fd8;
	@%p86 bra 	$L__BB33_147;
	mov.b64 	%rd64, %fd8;
	atom.relaxed.cas.b64 	%rd65, [%rd7], %rd64, %rd6;
	mov.b64 	%fd44, %rd65;
	setp.neu.f64 	%p87, %fd8, %fd44;
	@%p87 bra 	$L__BB33_75;
	bra.uni 	$L__BB33_147;
$L__BB33_77:
	ld.global.u64 	%rd56, [d_deltaBuffer];
	mul.wide.s32 	%rd57, %r843, 8;
	add.s64 	%rd58, %rd56, %rd57;
	st.f64 	[%rd58], %fd62;
	bra.uni 	$L__BB33_147;
$L__BB33_78:
	add.s32 	%r161, %r327, -1;
	add.s32 	%r162, %r328, -1;
	mul.lo.s32 	%r340, %r161, %r329;
	mul.lo.s32 	%r341, %r340, %r162;
	shl.b32 	%r163, %r341, 1;
	setp.ge.s32 	%p7, %r37, %r163;
	@%p7 bra 	$L__BB33_83;
	shr.u32 	%r432, %r37, 31;
	add.s32 	%r433, %r37, %r432;
	shr.s32 	%r434, %r433, 1;
	mul.lo.s32 	%r435, %r162, %r161;
	div.s32 	%r164, %r434, %r435;
	mul.lo.s32 	%r436, %r164, %r435;
	sub.s32 	%r437, %r434, %r436;
	div.s32 	%r165, %r437, %r161;
	rem.s32 	%r166, %r434, %r161;
	and.b32  	%r438, %r37, 1;
	setp.eq.b32 	%p19, %r438, 1;
	@%p19 bra 	$L__BB33_81;
	mul.lo.s32 	%r444, %r165, %r327;
	mul.lo.s32 	%r445, %r328, %r327;
	mul.lo.s32 	%r446, %r445, %r164;
	add.s32 	%r447, %r444, %r446;
	add.s32 	%r844, %r447, %r166;
	add.s32 	%r448, %r446, %r166;
	add.s32 	%r449, %r448, %r444;
	add.s32 	%r845, %r449, 1;
	add.s32 	%r846, %r844, %r327;
	bra.uni 	$L__BB33_82;
$L__BB33_81:
	add.s32 	%r439, %r166, 1;
	mul.lo.s32 	%r440, %r328, %r327;
	mul.lo.s32 	%r441, %r440, %r164;
	mad.lo.s32 	%r442, %r165, %r327, %r441;
	add.s32 	%r443, %r442, %r327;
	add.s32 	%r844, %r443, %r439;
	add.s32 	%r845, %r442, %r439;
	add.s32 	%r846, %r443, %r166;
$L__BB33_82:
	max.s32 	%r450, %r844, %r845;
	min.s32 	%r451, %r844, %r845;
	max.s32 	%r856, %r450, %r846;
	min.s32 	%r452, %r450, %r846;
	max.s32 	%r857, %r451, %r452;
	min.s32 	%r858, %r451, %r452;
	bra.uni 	$L__BB33_107;
$L__BB33_83:
	sub.s32 	%r179, %r37, %r163;
	mul.lo.s32 	%r342, %r327, %r162;
	add.s32 	%r180, %r329, -1;
	mul.lo.s32 	%r343, %r342, %r180;
	shl.b32 	%r181, %r343, 1;
	setp.ge.s32 	%p8, %r179, %r181;
	@%p8 bra 	$L__BB33_88;
	shr.u32 	%r418, %r179, 31;
	add.s32 	%r419, %r179, %r418;
	shr.s32 	%r420, %r419, 1;
	mul.lo.s32 	%r421, %r180, %r162;
	div.s32 	%r182, %r420, %r421;
	mul.lo.s32 	%r422, %r182, %r421;
	sub.s32 	%r423, %r420, %r422;
	div.s32 	%r183, %r423, %r180;
	rem.s32 	%r184, %r420, %r180;
	and.b32  	%r424, %r37, 1;
	setp.eq.b32 	%p18, %r424, 1;
	@%p18 bra 	$L__BB33_86;
	mad.lo.s32 	%r427, %r183, %r327, %r182;
	mul.lo.s32 	%r428, %r328, %r327;
	mad.lo.s32 	%r847, %r428, %r184, %r427;
	add.s32 	%r848, %r847, %r327;
	add.s32 	%r849, %r848, %r428;
	bra.uni 	$L__BB33_87;
$L__BB33_86:
	mad.lo.s32 	%r425, %r183, %r327, %r182;
	mul.lo.s32 	%r426, %r328, %r327;
	mad.lo.s32 	%r847, %r426, %r184, %r425;
	add.s32 	%r848, %r847, %r426;
	add.s32 	%r849, %r848, %r327;
$L__BB33_87:
	max.s32 	%r429, %r847, %r848;
	min.s32 	%r430, %r847, %r848;
	max.s32 	%r856, %r429, %r849;
	min.s32 	%r431, %r429, %r849;
	max.s32 	%r857, %r430, %r431;
	min.s32 	%r858, %r430, %r431;
	bra.uni 	$L__BB33_107;
$L__BB33_88:
	sub.s32 	%r197, %r179, %r181;
	mul.lo.s32 	%r344, %r328, %r161;
	mul.lo.s32 	%r345, %r344, %r180;
	shl.b32 	%r198, %r345, 1;
	setp.ge.s32 	%p9, %r197, %r198;
	@%p9 bra 	$L__BB33_93;
	shr.u32 	%r401, %r197, 31;
	add.s32 	%r402, %r197, %r401;
	shr.s32 	%r403, %r402, 1;
	mul.lo.s32 	%r404, %r180, %r161;
	div.s32 	%r199, %r403, %r404;
	mul.lo.s32 	%r405, %r199, %r404;
	sub.s32 	%r406, %r403, %r405;
	div.s32 	%r200, %r406, %r161;
	rem.s32 	%r201, %r403, %r161;
	and.b32  	%r407, %r37, 1;
	setp.eq.b32 	%p17, %r407, 1;
	@%p17 bra 	$L__BB33_91;
	mad.lo.s32 	%r413, %r199, %r327, %r201;
	mul.lo.s32 	%r414, %r328, %r327;
	mad.lo.s32 	%r850, %r414, %r200, %r413;
	add.s32 	%r851, %r850, 1;
	add.s32 	%r852, %r850, %r414;
	bra.uni 	$L__BB33_92;
$L__BB33_91:
	mul.lo.s32 	%r408, %r328, %r327;
	mul.lo.s32 	%r409, %r408, %r200;
	mad.lo.s32 	%r410, %r199, %r327, %r201;
	add.s32 	%r411, %r410, %r409;
	add.s32 	%r850, %r411, 1;
	add.s32 	%r412, %r409, %r408;
	add.s32 	%r851, %r410, %r412;
	add.s32 	%r852, %r851, 1;
$L__BB33_92:
	max.s32 	%r415, %r850, %r851;
	min.s32 	%r416, %r850, %r851;
	max.s32 	%r856, %r415, %r852;
	min.s32 	%r417, %r415, %r852;
	max.s32 	%r857, %r416, %r417;
	min.s32 	%r858, %r416, %r417;
	bra.uni 	$L__BB33_107;
$L__BB33_93:
	sub.s32 	%r348, %r197, %r198;
	mul.lo.s32 	%r349, %r162, %r161;
	mul.hi.s32 	%r350, %r348, 715827883;
	shr.u32 	%r351, %r350, 31;
	add.s32 	%r352, %r350, %r351;
	div.s32 	%r214, %r352, %r349;
	mul.lo.s32 	%r353, %r214, %r349;
	sub.s32 	%r354, %r352, %r353;
	div.s32 	%r215, %r354, %r161;
	rem.s32 	%r216, %r352, %r161;
	mul.lo.s32 	%r355, %r352, 6;
	sub.s32 	%r347, %r348, %r355;
	setp.gt.s32 	%p10, %r347, 2;
	@%p10 bra 	$L__BB33_98;
	setp.eq.s32 	%p14, %r347, 0;
	@%p14 bra 	$L__BB33_102;
	setp.eq.s32 	%p15, %r347, 1;
	@%p15 bra 	$L__BB33_103;
	setp.eq.s32 	%p16, %r347, 2;
	@%p16 bra 	$L__BB33_97;
	bra.uni 	$L__BB33_106;
$L__BB33_97:
	mul.lo.s32 	%r374, %r215, %r327;
	mul.lo.s32 	%r375, %r328, %r327;
	mul.lo.s32 	%r376, %r375, %r214;
	add.s32 	%r377, %r374, %r376;
	add.s32 	%r378, %r216, %r377;
	add.s32 	%r853, %r378, 1;
	add.s32 	%r379, %r374, %r327;
	add.s32 	%r854, %r853, %r327;
	add.s32 	%r380, %r376, %r375;
	add.s32 	%r381, %r380, %r216;
	add.s32 	%r855, %r381, %r379;
	bra.uni 	$L__BB33_106;
$L__BB33_98:
	setp.eq.s32 	%p11, %r347, 3;
	@%p11 bra 	$L__BB33_104;
	setp.eq.s32 	%p12, %r347, 4;
	@%p12 bra 	$L__BB33_105;
	setp.eq.s32 	%p13, %r347, 5;
	@%p13 bra 	$L__BB33_101;
	bra.uni 	$L__BB33_106;
$L__BB33_101:
	add.s32 	%r356, %r216, 1;
	mad.lo.s32 	%r357, %r214, %r328, %r215;
	mad.lo.s32 	%r853, %r357, %r327, %r356;
	mad.lo.s32 	%r358, %r327, %r215, %r327;
	mul.lo.s32 	%r359, %r328, %r327;
	mad.lo.s32 	%r360, %r359, %r214, %r359;
	add.s32 	%r361, %r360, %r216;
	add.s32 	%r854, %r361, %r358;
	add.s32 	%r362, %r358, %r360;
	add.s32 	%r855, %r362, %r356;
	bra.uni 	$L__BB33_106;
$L__BB33_102:
	mul.lo.s32 	%r389, %r215, %r327;
	mul.lo.s32 	%r390, %r328, %r214;
	mul.lo.s32 	%r391, %r390, %r327;
	add.s32 	%r392, %r389, %r391;
	add.s32 	%r853, %r392, %r216;
	add.s32 	%r393, %r391, %r216;
	add.s32 	%r394, %r393, %r389;
	add.s32 	%r854, %r394, 1;
	add.s32 	%r395, %r390, %r328;
	add.s32 	%r396, %r215, %r395;
	mad.lo.s32 	%r397, %r327, %r396, %r327;
	add.s32 	%r855, %r397, %r216;
	bra.uni 	$L__BB33_106;
$L__BB33_103:
	mul.lo.s32 	%r382, %r215, %r327;
	mul.lo.s32 	%r383, %r328, %r327;
	mul.lo.s32 	%r384, %r383, %r214;
	add.s32 	%r385, %r384, %r216;
	add.s32 	%r386, %r385, %r382;
	add.s32 	%r853, %r386, 1;
	add.s32 	%r387, %r382, %r327;
	add.s32 	%r388, %r387, %r216;
	add.s32 	%r854, %r388, %r384;
	add.s32 	%r855, %r854, %r383;
	bra.uni 	$L__BB33_106;
$L__BB33_104:
	mul.lo.s32 	%r371, %r328, %r327;
	mad.lo.s32 	%r372, %r215, %r327, %r216;
	mad.lo.s32 	%r373, %r371, %r214, %r372;
	add.s32 	%r853, %r373, 1;
	add.s32 	%r854, %r373, %r371;
	add.s32 	%r855, %r854, %r327;
	bra.uni 	$L__BB33_106;
$L__BB33_105:
	mul.lo.s32 	%r363, %r215, %r327;
	add.s32 	%r364, %r216, %r363;
	mul.lo.s32 	%r365, %r328, %r327;
	mul.lo.s32 	%r366, %r365, %r214;
	add.s32 	%r367, %r364, %r366;
	add.s32 	%r853, %r367, 1;
	add.s32 	%r368, %r366, %r365;
	add.s32 	%r854, %r853, %r365;
	add.s32 	%r369, %r363, %r327;
	add.s32 	%r370, %r368, %r216;
	add.s32 	%r855, %r370, %r369;
$L__BB33_106:
	max.s32 	%r398, %r853, %r854;
	min.s32 	%r399, %r853, %r854;
	max.s32 	%r856, %r398, %r855;
	min.s32 	%r400, %r398, %r855;
	max.s32 	%r857, %r399, %r400;
	min.s32 	%r858, %r399, %r400;
$L__BB33_107:
	setp.ge.s32 	%p20, %r38, %r163;
	@%p20 bra 	$L__BB33_112;
	shr.u32 	%r543, %r38, 31;
	add.s32 	%r544, %r38, %r543;
	shr.s32 	%r545, %r544, 1;
	mul.lo.s32 	%r546, %r162, %r161;
	div.s32 	%r244, %r545, %r546;
	mul.lo.s32 	%r547, %r244, %r546;
	sub.s32 	%r548, %r545, %r547;
	div.s32 	%r245, %r548, %r161;
	rem.s32 	%r246, %r545, %r161;
	and.b32  	%r549, %r38, 1;
	setp.eq.b32 	%p32, %r549, 1;
	@%p32 bra 	$L__BB33_110;
	mul.lo.s32 	%r555, %r245, %r327;
	mul.lo.s32 	%r556, %r328, %r327;
	mul.lo.s32 	%r557, %r556, %r244;
	add.s32 	%r558, %r555, %r557;
	add.s32 	%r859, %r558, %r246;
	add.s32 	%r559, %r557, %r246;
	add.s32 	%r560, %r559, %r555;
	add.s32 	%r860, %r560, 1;
	add.s32 	%r861, %r859, %r327;
	bra.uni 	$L__BB33_111;
$L__BB33_110:
	add.s32 	%r550, %r246, 1;
	mul.lo.s32 	%r551, %r328, %r327;
	mul.lo.s32 	%r552, %r551, %r244;
	mad.lo.s32 	%r553, %r245, %r327, %r552;
	add.s32 	%r554, %r553, %r327;
	add.s32 	%r859, %r554, %r550;
	add.s32 	%r860, %r553, %r550;
	add.s32 	%r861, %r554, %r246;
$L__BB33_111:
	max.s32 	%r561, %r859, %r860;
	min.s32 	%r562, %r859, %r860;
	max.s32 	%r871, %r561, %r861;
	min.s32 	%r563, %r561, %r861;
	max.s32 	%r872, %r562, %r563;
	min.s32 	%r873, %r562, %r563;
	bra.uni 	$L__BB33_136;
$L__BB33_112:
	sub.s32 	%r259, %r38, %r163;
	mul.lo.s32 	%r453, %r327, %r162;
	add.s32 	%r260, %r329, -1;
	mul.lo.s32 	%r454, %r453, %r260;
	shl.b32 	%r261, %r454, 1;
	setp.ge.s32 	%p21, %r259, %r261;
	@%p21 bra 	$L__BB33_117;
	shr.u32 	%r529, %r259, 31;
	add.s32 	%r530, %r259, %r529;
	shr.s32 	%r531, %r530, 1;
	mul.lo.s32 	%r532, %r260, %r162;
	div.s32 	%r262, %r531, %r532;
	mul.lo.s32 	%r533, %r262, %r532;
	sub.s32 	%r534, %r531, %r533;
	div.s32 	%r263, %r534, %r260;
	rem.s32 	%r264, %r531, %r260;
	and.b32  	%r535, %r38, 1;
	setp.eq.b32 	%p31, %r535, 1;
	@%p31 bra 	$L__BB33_115;
	mad.lo.s32 	%r538, %r263, %r327, %r262;
	mul.lo.s32 	%r539, %r328, %r327;
	mad.lo.s32 	%r862, %r539, %r264, %r538;
	add.s32 	%r863, %r862, %r327;
	add.s32 	%r864, %r863, %r539;
	bra.uni 	$L__BB33_116;
$L__BB33_115:
	mad.lo.s32 	%r536, %r263, %r327, %r262;
	mul.lo.s32 	%r537, %r328, %r327;
	mad.lo.s32 	%r862, %r537, %r264, %r536;
	add.s32 	%r863, %r862, %r537;
	add.s32 	%r864, %r863, %r327;
$L__BB33_116:
	max.s32 	%r540, %r862, %r863;
	min.s32 	%r541, %r862, %r863;
	max.s32 	%r871, %r540, %r864;
	min.s32 	%r542, %r540, %r864;
	max.s32 	%r872, %r541, %r542;
	min.s32 	%r873, %r541, %r542;
	bra.uni 	$L__BB33_136;
$L__BB33_117:
	sub.s32 	%r277, %r259, %r261;
	mul.lo.s32 	%r455, %r328, %r161;
	mul.lo.s32 	%r456, %r455, %r260;
	shl.b32 	%r278, %r456, 1;
	setp.ge.s32 	%p22, %r277, %r278;
	@%p22 bra 	$L__BB33_122;
	shr.u32 	%r512, %r277, 31;
	add.s32 	%r513, %r277, %r512;
	shr.s32 	%r514, %r513, 1;
	mul.lo.s32 	%r515, %r260, %r161;
	div.s32 	%r279, %r514, %r515;
	mul.lo.s32 	%r516, %r279, %r515;
	sub.s32 	%r517, %r514, %r516;
	div.s32 	%r280, %r517, %r161;
	rem.s32 	%r281, %r514, %r161;
	and.b32  	%r518, %r38, 1;
	setp.eq.b32 	%p30, %r518, 1;
	@%p30 bra 	$L__BB33_120;
	mad.lo.s32 	%r524, %r279, %r327, %r281;
	mul.lo.s32 	%r525, %r328, %r327;
	mad.lo.s32 	%r865, %r525, %r280, %r524;
	add.s32 	%r866, %r865, 1;
	add.s32 	%r867, %r865, %r525;
	bra.uni 	$L__BB33_121;
$L__BB33_120:
	mul.lo.s32 	%r519, %r328, %r327;
	mul.lo.s32 	%r520, %r519, %r280;
	mad.lo.s32 	%r521, %r279, %r327, %r281;
	add.s32 	%r522, %r521, %r520;
	add.s32 	%r865, %r522, 1;
	add.s32 	%r523, %r520, %r519;
	add.s32 	%r866, %r521, %r523;
	add.s32 	%r867, %r866, 1;
$L__BB33_121:
	max.s32 	%r526, %r865, %r866;
	min.s32 	%r527, %r865, %r866;
	max.s32 	%r871, %r526, %r867;
	min.s32 	%r528, %r526, %r867;
	max.s32 	%r872, %r527, %r528;
	min.s32 	%r873, %r527, %r528;
	bra.uni 	$L__BB33_136;
$L__BB33_122:
	sub.s32 	%r459, %r277, %r278;
	mul.lo.s32 	%r460, %r162, %r161;
	mul.hi.s32 	%r461, %r459, 715827883;
	shr.u32 	%r462, %r461, 31;
	add.s32 	%r463, %r461, %r462;
	div.s32 	%r294, %r463, %r460;
	mul.lo.s32 	%r464, %r294, %r460;
	sub.s32 	%r465, %r463, %r464;
	div.s32 	%r295, %r465, %r161;
	rem.s32 	%r296, %r463, %r161;
	mul.lo.s32 	%r466, %r463, 6;
	sub.s32 	%r458, %r459, %r466;
	setp.gt.s32 	%p23, %r458, 2;
	@%p23 bra 	$L__BB33_127;
	setp.eq.s32 	%p27, %r458, 0;
	@%p27 bra 	$L__BB33_131;
	setp.eq.s32 	%p28, %r458, 1;
	@%p28 bra 	$L__BB33_132;
	setp.eq.s32 	%p29, %r458, 2;
	@%p29 bra 	$L__BB33_126;
	bra.uni 	$L__BB33_135;
$L__BB33_126:
	mul.lo.s32 	%r485, %r295, %r327;
	mul.lo.s32 	%r486, %r328, %r327;
	mul.lo.s32 	%r487, %r486, %r294;
	add.s32 	%r488, %r485, %r487;
	add.s32 	%r489, %r296, %r488;
	add.s32 	%r868, %r489, 1;
	add.s32 	%r490, %r485, %r327;
	add.s32 	%r869, %r868, %r327;
	add.s32 	%r491, %r487, %r486;
	add.s32 	%r492, %r491, %r296;
	add.s32 	%r870, %r492, %r490;
	bra.uni 	$L__BB33_135;
$L__BB33_127:
	setp.eq.s32 	%p24, %r458, 3;
	@%p24 bra 	$L__BB33_133;
	setp.eq.s32 	%p25, %r458, 4;
	@%p25 bra 	$L__BB33_134;
	setp.eq.s32 	%p26, %r458, 5;
	@%p26 bra 	$L__BB33_130;
	bra.uni 	$L__BB33_135;
$L__BB33_130:
	add.s32 	%r467, %r296, 1;
	mad.lo.s32 	%r468, %r294, %r328, %r295;
	mad.lo.s32 	%r868, %r468, %r327, %r467;
	mad.lo.s32 	%r469, %r327, %r295, %r327;
	mul.lo.s32 	%r470, %r328, %r327;
	mad.lo.s32 	%r471, %r470, %r294, %r470;
	add.s32 	%r472, %r471, %r296;
	add.s32 	%r869, %r472, %r469;
	add.s32 	%r473, %r469, %r471;
	add.s32 	%r870, %r473, %r467;
	bra.uni 	$L__BB33_135;
$L__BB33_131:
	mul.lo.s32 	%r500, %r295, %r327;
	mul.lo.s32 	%r501, %r328, %r294;
	mul.lo.s32 	%r502, %r501, %r327;
	add.s32 	%r503, %r500, %r502;
	add.s32 	%r868, %r503, %r296;
	add.s32 	%r504, %r502, %r296;
	add.s32 	%r505, %r504, %r500;
	add.s32 	%r869, %r505, 1;
	add.s32 	%r506, %r501, %r328;
	add.s32 	%r507, %r295, %r506;
	mad.lo.s32 	%r508, %r327, %r507, %r327;
	add.s32 	%r870, %r508, %r296;
	bra.uni 	$L__BB33_135;
$L__BB33_132:
	mul.lo.s32 	%r493, %r295, %r327;
	mul.lo.s32 	%r494, %r328, %r327;
	mul.lo.s32 	%r495, %r494, %r294;
	add.s32 	%r496, %r495, %r296;
	add.s32 	%r497, %r496, %r493;
	add.s32 	%r868, %r497, 1;
	add.s32 	%r498, %r493, %r327;
	add.s32 	%r499, %r498, %r296;
	add.s32 	%r869, %r499, %r495;
	add.s32 	%r870, %r869, %r494;
	bra.uni 	$L__BB33_135;
$L__BB33_133:
	mul.lo.s32 	%r482, %r328, %r327;
	mad.lo.s32 	%r483, %r295, %r327, %r296;
	mad.lo.s32 	%r484, %r482, %r294, %r483;
	add.s32 	%r868, %r484, 1;
	add.s32 	%r869, %r484, %r482;
	add.s32 	%r870, %r869, %r327;
	bra.uni 	$L__BB33_135;
$L__BB33_134:
	mul.lo.s32 	%r474, %r295, %r327;
	add.s32 	%r475, %r296, %r474;
	mul.lo.s32 	%r476, %r328, %r327;
	mul.lo.s32 	%r477, %r476, %r294;
	add.s32 	%r478, %r475, %r477;
	add.s32 	%r868, %r478, 1;
	add.s32 	%r479, %r477, %r476;
	add.s32 	%r869, %r868, %r476;
	add.s32 	%r480, %r474, %r327;
	add.s32 	%r481, %r479, %r296;
	add.s32 	%r870, %r481, %r480;
$L__BB33_135:
	max.s32 	%r509, %r868, %r869;
	min.s32 	%r510, %r868, %r869;
	max.s32 	%r871, %r509, %r870;
	min.s32 	%r511, %r509, %r870;
	max.s32 	%r872, %r510, %r511;
	min.s32 	%r873, %r510, %r511;
$L__BB33_136:
	setp.ne.s32 	%p33, %r871, %r856;
	setp.ne.s32 	%p34, %r871, %r857;
	and.pred  	%p35, %p33, %p34;
	setp.ne.s32 	%p36, %r871, %r858;
	and.pred  	%p37, %p36, %p35;
	@%p37 bra 	$L__BB33_138;
	setp.eq.s32 	%p38, %r872, %r856;
	setp.eq.s32 	%p39, %r872, %r857;
	setp.eq.s32 	%p40, %r872, %r858;
	selp.b32 	%r564, %r873, %r872, %p39;
	selp.b32 	%r565, %r873, %r564, %p38;
	selp.b32 	%r871, %r873, %r565, %p40;
$L__BB33_138:
	ld.global.u32 	%r326, [edit_type];
	setp.ne.s32 	%p41, %r326, 1;
	@%p41 bra 	$L__BB33_140;
	ld.global.u64 	%rd29, [delta_counter];
	mul.wide.s32 	%rd30, %r871, 4;
	add.s64 	%rd31, %rd29, %rd30;
	ld.u32 	%r566, [%rd31];
	neg.s32 	%r567, %r566;
	cvt.rn.f64.s32 	%fd18, %r567;
	mov.f64 	%fd19, 0d4000000000000000;
	{
	.reg .b32 %temp; 
	mov.b64 	{%temp, %r568}, %fd19;
	}
	{
	.reg .b32 %temp; 
	mov.b64 	{%temp, %r569}, %fd18;
	}
	shr.u32 	%r570, %r569, 20;
	and.b32  	%r571, %r570, 2047;
	add.s32 	%r572, %r571, -1012;
	mov.b64 	%rd32, %fd18;
	shl.b64 	%rd33, %rd32, %r572;
	setp.eq.s64 	%p42, %rd33, -9223372036854775808;
	{ // callseq 80, 0
	.param .b64 param0;
	st.param.f64 	[param0], %fd18;
	.param .b64 retval0;
	call.uni (retval0), 
	__internal_accurate_pow, 
	(
	param0
	);
	ld.param.f64 	%fd20, [retval0];
	} // callseq 80
	setp.lt.s32 	%p43, %r568, 0;
	setp.eq.s32 	%p44, %r566, 0;
	neg.f64 	%fd22, %fd20;
	selp.f64 	%fd23, %fd20, %fd22, %p42;
	selp.f64 	%fd24, %fd23, %fd22, %p43;
	selp.f64 	%fd25, 0dBFF0000000000000, %fd24, %p44;
	ld.global.f64 	%fd26, [bound];
	mul.f64 	%fd63, %fd26, %fd25;
	bra.uni 	$L__BB33_141;
$L__BB33_140:
	ld.global.u64 	%rd24, [input_data];
	mul.wide.s32 	%rd25, %r871, 8;
	add.s64 	%rd26, %rd24, %rd25;
	ld.f64 	%fd13, [%rd26];
	ld.global.f64 	%fd14, [bound];
	sub.f64 	%fd15, %fd13, %fd14;
	ld.global.u64 	%rd27, [decp_data];
	add.s64 	%rd28, %rd27, %rd25;
	ld.f64 	%fd16, [%rd28];
	sub.f64 	%fd17, %fd15, %fd16;
	mul.f64 	%fd63, %fd17, 0d3FE0000000000000;
$L__BB33_141:
	setp.ne.s32 	%p45, %r326, 0;
	@%p45 bra 	$L__BB33_146;
	ld.global.u64 	%rd38, [d_deltaBuffer];
	mul.wide.s32 	%rd39, %r871, 8;
	add.s64 	%rd40, %rd38, %rd39;
	ld.f64 	%fd27, [%rd40];
	setp.leu.f64 	%p46, %fd63, %fd27;
	@%p46 bra 	$L__BB33_147;
	mov.b64 	%rd8, %fd63;
$L__BB33_144:
	ld.global.u64 	%rd41, [d_deltaBuffer];
	add.s64 	%rd9, %rd41, %rd39;
	ld.f64 	%fd12, [%rd9];
	setp.leu.f64 	%p47, %fd63, %fd12;
	@%p47 bra 	$L__BB33_147;
	mov.b64 	%rd43, %fd12;
	atom.relaxed.cas.b64 	%rd44, [%rd9], %rd43, %rd8;
	mov.b64 	%fd28, %rd44;
	setp.neu.f64 	%p48, %fd12, %fd28;
	@%p48 bra 	$L__BB33_144;
	bra.uni 	$L__BB33_147;
$L__BB33_146:
	ld.global.u64 	%rd35, [d_deltaBuffer];
	mul.wide.s32 	%rd36, %r871, 8;
	add.s64 	%rd37, %rd35, %rd36;
	st.f64 	[%rd37], %fd63;
$L__BB33_147:
	ret;

}
	// .globl	_Z12fix_ds_vpathiii
.visible .entry _Z12fix_ds_vpathiii(
	.param .u32 _Z12fix_ds_vpathiii_param_0,
	.param .u32 _Z12fix_ds_vpathiii_param_1,
	.param .u32 _Z12fix_ds_vpathiii_param_2
)
{
	.reg .pred 	%p<33>;
	.reg .b32 	%r<137>;
	.reg .b64 	%rd<56>;
	.reg .b64 	%fd<43>;

	ld.param.u32 	%r69, [_Z12fix_ds_vpathiii_param_0];
	ld.param.u32 	%r70, [_Z12fix_ds_vpathiii_param_1];
	ld.param.u32 	%r71, [_Z12fix_ds_vpathiii_param_2];
	mov.u32 	%r72, %tid.x;
	mov.u32 	%r73, %ctaid.x;
	mov.u32 	%r74, %ntid.x;
	mad.lo.s32 	%r1, %r73, %r74, %r72;
	ld.global.u32 	%r75, [count_f_ds_vpath];
	setp.ge.s32 	%p1, %r1, %r75;
	@%p1 bra 	$L__BB34_41;
	ld.global.u64 	%rd7, [false_ds_vpath];
	mul.wide.s32 	%rd8, %r1, 4;
	add.s64 	%rd9, %rd7, %rd8;
	ld.u32 	%r76, [%rd9];
	ld.global.u64 	%rd10, [false_ds_vpath_index];
	shl.b32 	%r77, %r76, 1;
	mul.wide.s32 	%rd11, %r77, 4;
	add.s64 	%rd1, %rd10, %rd11;
	ld.u32 	%r78, [%rd1+4];
	setp.ne.s32 	%p2, %r78, 1;
	@%p2 bra 	$L__BB34_11;
	ld.u32 	%r119, [%rd1];
	ld.global.u64 	%rd36, [paired_edges];
	mul.wide.s32 	%rd37, %r119, 4;
	add.s64 	%rd38, %rd36, %rd37;
	ld.u32 	%r2, [%rd38];
	ld.global.u32 	%r3, [edit_type];
	setp.ne.s32 	%p25, %r3, 1;
	@%p25 bra 	$L__BB34_4;
	ld.global.u64 	%rd44, [delta_counter];
	mul.wide.s32 	%rd45, %r2, 4;
	add.s64 	%rd46, %rd44, %rd45;
	ld.u32 	%r120, [%rd46];
	neg.s32 	%r121, %r120;
	cvt.rn.f64.s32 	%fd30, %r121;
	mov.f64 	%fd31, 0d4000000000000000;
	{
	.reg .b32 %temp; 
	mov.b64 	{%temp, %r122}, %fd31;
	}
	{
	.reg .b32 %temp; 
	mov.b64 	{%temp, %r123}, %fd30;
	}
	shr.u32 	%r124, %r123, 20;
	and.b32  	%r125, %r124, 2047;
	add.s32 	%r126, %r125, -1012;
	mov.b64 	%rd47, %fd30;
	shl.b64 	%rd48, %rd47, %r126;
	setp.eq.s64 	%p26, %rd48, -9223372036854775808;
	{ // callseq 85, 0
	.param .b64 param0;
	st.param.f64 	[param0], %fd30;
	.param .b64 retval0;
	call.uni (retval0), 
	__internal_accurate_pow, 
	(
	param0
	);
	ld.param.f64 	%fd32, [retval0];
	} // callseq 85
	setp.lt.s32 	%p27, %r122, 0;
	setp.eq.s32 	%p28, %r120, 0;
	neg.f64 	%fd34, %fd32;
	selp.f64 	%fd35, %fd32, %fd34, %p26;
	selp.f64 	%fd36, %fd35, %fd34, %p27;
	selp.f64 	%fd37, 0dBFF0000000000000, %fd36, %p28;
	ld.global.f64 	%fd38, [bound];
	mul.f64 	%fd41, %fd38, %fd37;
	bra.uni 	$L__BB34_5;
$L__BB34_4:
	ld.global.u64 	%rd39, [input_data];
	mul.wide.s32 	%rd40, %r2, 8;
	add.s64 	%rd41, %rd39, %rd40;
	ld.f64 	%fd25, [%rd41];
	ld.global.f64 	%fd26, [bound];
	sub.f64 	%fd27, %fd25, %fd26;
	ld.global.u64 	%rd42, [decp_data];
	add.s64 	%rd43, %rd42, %rd40;
	ld.f64 	%fd28, [%rd43];
	sub.f64 	%fd29, %fd27, %fd28;
	mul.f64 	%fd41, %fd29, 0d3FE0000000000000;
$L__BB34_5:
	ld.global.u64 	%rd50, [d_deltaBuffer];
	mul.wide.s32 	%rd51, %r2, 8;
	add.s64 	%rd2, %rd50, %rd51;
	ld.f64 	%fd39, [%rd2];
	setp.leu.f64 	%p29, %fd41, %fd39;
	@%p29 bra 	$L__BB34_41;
	setp.ne.s32 	%p30, %r3, 0;
	@%p30 bra 	$L__BB34_10;
	mov.b64 	%rd3, %fd41;
$L__BB34_8:
	ld.global.u64 	%rd52, [d_deltaBuffer];
	add.s64 	%rd4, %rd52, %rd51;
	ld.f64 	%fd4, [%rd4];
	setp.leu.f64 	%p31, %fd41, %fd4;
	@%p31 bra 	$L__BB34_41;
	mov.b64 	%rd54, %fd4;
	atom.relaxed.cas.b64 	%rd55, [%rd4], %rd54, %rd3;
	mov.b64 	%fd40, %rd55;
	setp.neu.f64 	%p32, %fd4, %fd40;
	@%p32 bra 	$L__BB34_8;
	bra.uni 	$L__BB34_41;
$L__BB34_10:
	st.f64 	[%rd2], %fd41;
	bra.uni 	$L__BB34_41;
$L__BB34_11:
	ld.u32 	%r4, [%rd1];
	ld.global.u64 	%rd12, [paired_vertices];
	mul.wide.s32 	%rd13, %r4, 4;
	add.s64 	%rd14, %rd12, %rd13;
	ld.u32 	%r5, [%rd14];
	add.s32 	%r6, %r69, -1;
	mul.lo.s32 	%r7, %r6, %r70;
	mul.lo.s32 	%r8, %r7, %r71;
	add.s32 	%r9, %r70, -1;
	mul.lo.s32 	%r10, %r9, %r69;
	mul.lo.s32 	%r11, %r10, %r71;
	mul.lo.s32 	%r12, %r69, %r70;
	add.s32 	%r13, %r71, -1;
	sub.s32 	%r14, %r10, %r9;
	mul.lo.s32 	%r15, %r14, %r71;
	setp.lt.s32 	%p3, %r5, %r8;
	mov.b32 	%r127, 0;
	mov.u32 	%r128, %r127;
	@%p3 bra 	$L__BB34_18;
	add.s32 	%r16, %r11, %r8;
	setp.lt.s32 	%p4, %r5, %r16;
	mov.b32 	%r127, 1;
	mov.u32 	%r128, %r8;
	@%p4 bra 	$L__BB34_18;
	mad.lo.s32 	%r17, %r13, %r12, %r16;
	setp.lt.s32 	%p5, %r5, %r17;
	mov.b32 	%r127, 2;
	mov.u32 	%r128, %r16;
	@%p5 bra 	$L__BB34_18;
	add.s32 	%r18, %r15, %r17;
	setp.lt.s32 	%p6, %r5, %r18;
	mov.b32 	%r127, 3;
	mov.u32 	%r128, %r17;
	@%p6 bra 	$L__BB34_18;
	sub.s32 	%r84, %r11, %r10;
	add.s32 	%r19, %r84, %r18;
	setp.lt.s32 	%p7, %r5, %r19;
	mov.b32 	%r127, 4;
	mov.u32 	%r128, %r18;
	@%p7 bra 	$L__BB34_18;
	sub.s32 	%r86, %r8, %r7;
	add.s32 	%r20, %r86, %r19;
	setp.lt.s32 	%p8, %r5, %r20;
	mov.b32 	%r127, 5;
	mov.u32 	%r128, %r19;
	@%p8 bra 	$L__BB34_18;
	sub.s32 	%r89, %r15, %r14;
	add.s32 	%r90, %r89, %r20;
	setp.ge.s32 	%p9, %r5, %r90;
	mov.b32 	%r135, -1;
	mov.b32 	%r127, 6;
	mov.u32 	%r128, %r20;
	mov.u32 	%r136, %r135;
	@%p9 bra 	$L__BB34_32;
$L__BB34_18:
	sub.s32 	%r23, %r5, %r128;
	setp.gt.s32 	%p10, %r127, 2;
	@%p10 bra 	$L__BB34_22;
	setp.eq.s32 	%p14, %r127, 0;
	@%p14 bra 	$L__BB34_25;
	setp.eq.s32 	%p15, %r127, 1;
	@%p15 bra 	$L__BB34_21;
	bra.uni 	$L__BB34_26;
$L__BB34_21:
	div.s32 	%r131, %r23, %r10;
	mul.lo.s32 	%r104, %r131, %r10;
	sub.s32 	%r105, %r23, %r104;
	div.s32 	%r129, %r105, %r9;
	rem.s32 	%r130, %r23, %r9;
	add.s32 	%r133, %r130, 1;
	mov.u32 	%r132, %r129;
	mov.u32 	%r134, %r131;
	bra.uni 	$L__BB34_31;
$L__BB34_22:
	setp.gt.s32 	%p11, %r127, 4;
	@%p11 bra 	$L__BB34_29;
	setp.eq.s32 	%p13, %r127, 3;
	@%p13 bra 	$L__BB34_24;
	bra.uni 	$L__BB34_27;
$L__BB34_24:
	div.s32 	%r131, %r23, %r14;
	mul.lo.s32 	%r99, %r131, %r14;
	sub.s32 	%r100, %r23, %r99;
	div.s32 	%r130, %r100, %r6;
	rem.s32 	%r132, %r23, %r6;
	add.s32 	%r129, %r132, 1;
	add.s32 	%r133, %r130, 1;
	mov.u32 	%r134, %r131;
	bra.uni 	$L__BB34_31;
$L__BB34_25:
	div.s32 	%r131, %r23, %r7;
	mul.lo.s32 	%r106, %r131, %r7;
	sub.s32 	%r107, %r23, %r106;
	div.s32 	%r130, %r107, %r6;
	rem.s32 	%r129, %r23, %r6;
	add.s32 	%r132, %r129, 1;
	mov.u32 	%r133, %r130;
	mov.u32 	%r134, %r131;
	bra.uni 	$L__BB34_31;
$L__BB34_26:
	mul.lo.s32 	%r101, %r13, %r69;
	div.s32 	%r130, %r23, %r101;
	mul.lo.s32 	%r102, %r130, %r101;
	sub.s32 	%r103, %r23, %r102;
	div.s32 	%r129, %r103, %r13;
	rem.s32 	%r131, %r23, %r13;
	add.s32 	%r134, %r131, 1;
	mov.u32 	%r132, %r129;
	mov.u32 	%r133, %r130;
	bra.uni 	$L__BB34_31;
$L__BB34_27:
	mul.lo.s32 	%r96, %r13, %r9;
	div.s32 	%r129, %r23, %r96;
	mul.lo.s32 	%r97, %r129, %r96;
	sub.s32 	%r98, %r23, %r97;
	div.s32 	%r130, %r98, %r13;
	rem.s32 	%r131, %r23, %r13;
	add.s32 	%r133, %r130, 1;
	add.s32 	%r134, %r131, 1;
	mov.u32 	%r132, %r129;
	bra.uni 	$L__BB34_31;
$L__BB34_28:
	mul.lo.s32 	%r93, %r13, %r6;
	div.s32 	%r130, %r23, %r93;
	mul.lo.s32 	%r94, %r130, %r93;
	sub.s32 	%r95, %r23, %r94;
	div.s32 	%r131, %r95, %r6;
	rem.s32 	%r132, %r23, %r6;
	add.s32 	%r129, %r132, 1;
	add.s32 	%r134, %r131, 1;
	mov.u32 	%r133, %r130;
	bra.uni 	$L__BB34_31;
$L__BB34_29:
	setp.eq.s32 	%p12, %r127, 5;
	@%p12 bra 	$L__BB34_28;
	div.s32 	%r131, %r23, %r14;
	mul.lo.s32 	%r91, %r131, %r14;
	sub.s32 	%r92, %r23, %r91;
	div.s32 	%r130, %r92, %r6;
	rem.s32 	%r132, %r23, %r6;
	add.s32 	%r129, %r132, 1;
	add.s32 	%r133, %r130, 1;
	add.s32 	%r134, %r131, 1;
$L__BB34_31:
	mad.lo.s32 	%r108, %r130, %r69, %r129;
	mad.lo.s32 	%r109, %r131, %r12, %r108;
	mad.lo.s32 	%r110, %r133, %r69, %r132;
	mad.lo.s32 	%r111, %r134, %r12, %r110;
	max.s32 	%r135, %r109, %r111;
	min.s32 	%r136, %r109, %r111;
$L__BB34_32:
	setp.eq.s32 	%p16, %r4, %r135;
	selp.b32 	%r67, %r136, %r135, %p16;
	ld.global.u32 	%r68, [edit_type];
	setp.ne.s32 	%p17, %r68, 1;
	@%p17 bra 	$L__BB34_34;
	ld.global.u64 	%rd20, [delta_counter];
	mul.wide.s32 	%rd21, %r67, 4;
	add.s64 	%rd22, %rd20, %rd21;
	ld.u32 	%r112, [%rd22];
	neg.s32 	%r113, %r112;
	cvt.rn.f64.s32 	%fd14, %r113;
	mov.f64 	%fd15, 0d4000000000000000;
	{
	.reg .b32 %temp; 
	mov.b64 	{%temp, %r114}, %fd15;
	}
	{
	.reg .b32 %temp; 
	mov.b64 	{%temp, %r115}, %fd14;
	}
	shr.u32 	%r116, %r115, 20;
	and.b32  	%r117, %r116, 2047;
	add.s32 	%r118, %r117, -1012;
	mov.b64 	%rd23, %fd14;
	shl.b64 	%rd24, %rd23, %r118;
	setp.eq.s64 	%p18, %rd24, -9223372036854775808;
	{ // callseq 84, 0
	.param .b64 param0;
	st.param.f64 	[param0], %fd14;
	.param .b64 retval0;
	call.uni (retval0), 
	__internal_accurate_pow, 
	(
	param0
	);
	ld.param.f64 	%fd16, [retval0];
	} // callseq 84
	setp.lt.s32 	%p19, %r114, 0;
	setp.eq.s32 	%p20, %r112, 0;
	neg.f64 	%fd18, %fd16;
	selp.f64 	%fd19, %fd16, %fd18, %p18;
	selp.f64 	%fd20, %fd19, %fd18, %p19;
	selp.f64 	%fd21, 0dBFF0000000000000, %fd20, %p20;
	ld.global.f64 	%fd22, [bound];
	mul.f64 	%fd42, %fd22, %fd21;
	bra.uni 	$L__BB34_35;
$L__BB34_34:
	ld.global.u64 	%rd15, [input_data];
	mul.wide.s32 	%rd16, %r67, 8;
	add.s64 	%rd17, %rd15, %rd16;
	ld.f64 	%fd9, [%rd17];
	ld.global.f64 	%fd10, [bound];
	sub.f64 	%fd11, %fd9, %fd10;
	ld.global.u64 	%rd18, [decp_data];
	add.s64 	%rd19, %rd18, %rd16;
	ld.f64 	%fd12, [%rd19];
	sub.f64 	%fd13, %fd11, %fd12;
	mul.f64 	%fd42, %fd13, 0d3FE0000000000000;
$L__BB34_35:
	setp.ne.s32 	%p21, %r68, 0;
	@%p21 bra 	$L__BB34_40;
	ld.global.u64 	%rd29, [d_deltaBuffer];
	mul.wide.s32 	%rd30, %r67, 8;
	add.s64 	%rd31, %rd29, %rd30;
	ld.f64 	%fd23, [%rd31];
	setp.leu.f64 	%p22, %fd42, %fd23;
	@%p22 bra 	$L__BB34_41;
	mov.b64 	%rd5, %fd42;
$L__BB34_38:
	ld.global.u64 	%rd32, [d_deltaBuffer];
	add.s64 	%rd6, %rd32, %rd30;
	ld.f64 	%fd8, [%rd6];
	setp.leu.f64 	%p23, %fd42, %fd8;
	@%p23 bra 	$L__BB34_41;
	mov.b64 	%rd34, %fd8;
	atom.relaxed.cas.b64 	%rd35, [%rd6], %rd34, %rd5;
	mov.b64 	%fd24, %rd35;
	setp.neu.f64 	%p24, %fd8, %fd24;
	@%p24 bra 	$L__BB34_38;
	bra.uni 	$L__BB34_41;
$L__BB34_40:
	ld.global.u64 	%rd26, [d_deltaBuffer];
	mul.wide.s32 	%rd27, %r67, 8;
	add.s64 	%rd28, %rd26, %rd27;
	st.f64 	[%rd28], %fd42;
$L__BB34_41:
	ret;

}
	// .globl	_Z11fix_ds_walliii
.visible .entry _Z11fix_ds_walliii(
	.param .u32 _Z11fix_ds_walliii_param_0,
	.param .u32 _Z11fix_ds_walliii_param_1,
	.param .u32 _Z11fix_ds_walliii_param_2
)
{
	.reg .pred 	%p<136>;
	.reg .b32 	%r<766>;
	.reg .b64 	%rd<197>;
	.reg .b64 	%fd<143>;

	ld.param.u32 	%r349, [_Z11fix_ds_walliii_param_0];
	ld.param.u32 	%r350, [_Z11fix_ds_walliii_param_1];
	ld.param.u32 	%r351, [_Z11fix_ds_walliii_param_2];
	mov.u32 	%r352, %tid.x;
	mov.u32 	%r353, %ctaid.x;
	mov.u32 	%r354, %ntid.x;
	mad.lo.s32 	%r1, %r353, %r354, %r352;
	ld.global.u32 	%r355, [count_f_ds_wall];
	setp.ge.s32 	%p1, %r1, %r355;
	@%p1 bra 	$L__BB35_177;
	ld.global.u64 	%rd25, [false_ds_wall];
	mul.wide.s32 	%rd26, %r1, 4;
	add.s64 	%rd27, %rd25, %rd26;
	ld.u32 	%r356, [%rd27];
	ld.global.u64 	%rd28, [false_ds_wall_index];
	mul.wide.s32 	%rd29, %r356, 4;
	add.s64 	%rd30, %rd28, %rd29;
	ld.u32 	%r2, [%rd30];
	ld.global.u64 	%rd31, [paired_edges];
	mul.wide.s32 	%rd32, %r2, 4;
	add.s64 	%rd33, %rd31, %rd32;
	ld.u32 	%r3, [%rd33];
	ld.global.u64 	%rd34, [dec_paired_edges];
	add.s64 	%rd35, %rd34, %rd32;
	ld.u32 	%r4, [%rd35];
	setp.eq.s32 	%p2, %r3, %r4;
	@%p2 bra 	$L__BB35_177;
	or.b32  	%r357, %r4, %r3;
	setp.lt.s32 	%p3, %r357, 0;
	ld.global.u32 	%r358, [num_Faces];
	setp.ge.s32 	%p4, %r3, %r358;
	or.pred  	%p5, %p3, %p4;
	@%p5 bra 	$L__BB35_78;
	ld.global.u64 	%rd36, [paired_faces];
	mul.wide.s32 	%rd37, %r3, 4;
	add.s64 	%rd38, %rd36, %rd37;
	ld.u32 	%r359, [%rd38];
	setp.ne.s32 	%p6, %r359, %r2;
	setp.ge.s32 	%p7, %r4, %r358;
	or.pred  	%p8, %p6, %p7;
	@%p8 bra 	$L__BB35_78;
	ld.global.u64 	%rd39, [dec_paired_faces];
	mul.wide.s32 	%rd40, %r4, 4;
	add.s64 	%rd41, %rd39, %rd40;
	ld.u32 	%r360, [%rd41];
	setp.ne.s32 	%p9, %r360, %r2;
	@%p9 bra 	$L__BB35_78;
	add.s32 	%r6, %r349, -1;
	mul.lo.s32 	%r7, %r6, %r350;
	mul.lo.s32 	%r8, %r7, %r351;
	add.s32 	%r9, %r350, -1;
	mul.lo.s32 	%r10, %r9, %r349;
	mul.lo.s32 	%r11, %r10, %r351;
	mul.lo.s32 	%r12, %r349, %r350;
	add.s32 	%r13, %r351, -1;
	sub.s32 	%r14, %r10, %r9;
	mul.lo.s32 	%r15, %r14, %r351;
	setp.lt.s32 	%p84, %r2, %r8;
	mov.b32 	%r708, 0;
	mov.u32 	%r709, %r708;
	@%p84 bra 	$L__BB35_12;
	add.s32 	%r16, %r11, %r8;
	setp.lt.s32 	%p85, %r2, %r16;
	mov.b32 	%r708, 1;
	mov.u32 	%r709, %r8;
	@%p85 bra 	$L__BB35_12;
	mad.lo.s32 	%r17, %r13, %r12, %r16;
	setp.lt.s32 	%p86, %r2, %r17;
	mov.b32 	%r708, 2;
	mov.u32 	%r709, %r16;
	@%p86 bra 	$L__BB35_12;
	add.s32 	%r18, %r15, %r17;
	setp.lt.s32 	%p87, %r2, %r18;
	mov.b32 	%r708, 3;
	mov.u32 	%r709, %r17;
	@%p87 bra 	$L__BB35_12;
	sub.s32 	%r558, %r11, %r10;
	add.s32 	%r19, %r558, %r18;
	setp.lt.s32 	%p88, %r2, %r19;
	mov.b32 	%r708, 4;
	mov.u32 	%r709, %r18;
	@%p88 bra 	$L__BB35_12;
	sub.s32 	%r560, %r8, %r7;
	add.s32 	%r20, %r560, %r19;
	setp.lt.s32 	%p89, %r2, %r20;
	mov.b32 	%r708, 5;
	mov.u32 	%r709, %r19;
	@%p89 bra 	$L__BB35_12;
	sub.s32 	%r563, %r15, %r14;
	add.s32 	%r564, %r563, %r20;
	setp.ge.s32 	%p90, %r2, %r564;
	mov.b32 	%r65, -1;
	mov.b32 	%r708, 6;
	mov.u32 	%r709, %r20;
	mov.u32 	%r66, %r65;
	@%p90 bra 	$L__BB35_26;
$L__BB35_12:
	sub.s32 	%r23, %r2, %r709;
	setp.gt.s32 	%p91, %r708, 2;
	@%p91 bra 	$L__BB35_16;
	setp.eq.s32 	%p95, %r708, 0;
	@%p95 bra 	$L__BB35_19;
	setp.eq.s32 	%p96, %r708, 1;
	@%p96 bra 	$L__BB35_15;
	bra.uni 	$L__BB35_20;
$L__BB35_15:
	div.s32 	%r712, %r23, %r10;
	mul.lo.s32 	%r578, %r712, %r10;
	sub.s32 	%r579, %r23, %r578;
	div.s32 	%r710, %r579, %r9;
	rem.s32 	%r711, %r23, %r9;
	add.s32 	%r714, %r711, 1;
	mov.u32 	%r713, %r710;
	mov.u32 	%r715, %r712;
	bra.uni 	$L__BB35_25;
$L__BB35_16:
	setp.gt.s32 	%p92, %r708, 4;
	@%p92 bra 	$L__BB35_23;
	setp.eq.s32 	%p94, %r708, 3;
	@%p94 bra 	$L__BB35_18;
	bra.uni 	$L__BB35_21;
$L__BB35_18:
	div.s32 	%r712, %r23, %r14;
	mul.lo.s32 	%r573, %r712, %r14;
	sub.s32 	%r574, %r23, %r573;
	div.s32 	%r711, %r574, %r6;
	rem.s32 	%r713, %r23, %r6;
	add.s32 	%r710, %r713, 1;
	add.s32 	%r714, %r711, 1;
	mov.u32 	%r715, %r712;
	bra.uni 	$L__BB35_25;
$L__BB35_19:
	div.s32 	%r712, %r23, %r7;
	mul.lo.s32 	%r580, %r712, %r7;
	sub.s32 	%r581, %r23, %r580;
	div.s32 	%r711, %r581, %r6;
	rem.s32 	%r710, %r23, %r6;
	add.s32 	%r713, %r710, 1;
	mov.u32 	%r714, %r711;
	mov.u32 	%r715, %r712;
	bra.uni 	$L__BB35_25;
$L__BB35_20:
	mul.lo.s32 	%r575, %r13, %r349;
	div.s32 	%r711, %r23, %r575;
	mul.lo.s32 	%r576, %r711, %r575;
	sub.s32 	%r577, %r23, %r576;
	div.s32 	%r710, %r577, %r13;
	rem.s32 	%r712, %r23, %r13;
	add.s32 	%r715, %r712, 1;
	mov.u32 	%r713, %r710;
	mov.u32 	%r714, %r711;
	bra.uni 	$L__BB35_25;
$L__BB35_21:
	mul.lo.s32 	%r570, %r13, %r9;
	div.s32 	%r710, %r23, %r570;
	mul.lo.s32 	%r571, %r710, %r570;
	sub.s32 	%r572, %r23, %r571;
	div.s32 	%r711, %r572, %r13;
	rem.s32 	%r712, %r23, %r13;
	add.s32 	%r714, %r711, 1;
	add.s32 	%r715, %r712, 1;
	mov.u32 	%r713, %r710;
	bra.uni 	$L__BB35_25;
$L__BB35_22:
	mul.lo.s32 	%r567, %r13, %r6;
	div.s32 	%r711, %r23, %r567;
	mul.lo.s32 	%r568, %r711, %r567;
	sub.s32 	%r569, %r23, %r568;
	div.s32 	%r712, %r569, %r6;
	rem.s32 	%r713, %r23, %r6;
	add.s32 	%r710, %r713, 1;
	add.s32 	%r715, %r712, 1;
	mov.u32 	%r714, %r711;
	bra.uni 	$L__BB35_25;
$L__BB35_23:
	setp.eq.s32 	%p93, %r708, 5;
	@%p93 bra 	$L__BB35_22;
	div.s32 	%r712, %r23, %r14;
	mul.lo.s32 	%r565, %r712, %r14;
	sub.s32 	%r566, %r23, %r565;
	div.s32 	%r711, %r566, %r6;
	rem.s32 	%r713, %r23, %r6;
	add.s32 	%r710, %r713, 1;
	add.s32 	%r714, %r711, 1;
	add.s32 	%r715, %r712, 1;
$L__BB35_25:
	mad.lo.s32 	%r582, %r711, %r349, %r710;
	mad.lo.s32 	%r583, %r712, %r12, %r582;
	mad.lo.s32 	%r584, %r714, %r349, %r713;
	mad.lo.s32 	%r585, %r715, %r12, %r584;
	min.s32 	%r65, %r583, %r585;
	max.s32 	%r66, %r583, %r585;
$L__BB35_26:
	mul.lo.s32 	%r586, %r6, %r351;
	mul.lo.s32 	%r587, %r586, %r9;
	shl.b32 	%r67, %r587, 1;
	setp.ge.s32 	%p97, %r3, %r67;
	@%p97 bra 	$L__BB35_31;
	shr.u32 	%r667, %r3, 31;
	add.s32 	%r668, %r3, %r667;
	shr.s32 	%r669, %r668, 1;
	div.s32 	%r68, %r669, %r14;
	mul.lo.s32 	%r670, %r68, %r14;
	sub.s32 	%r671, %r669, %r670;
	div.s32 	%r69, %r671, %r6;
	rem.s32 	%r70, %r669, %r6;
	and.b32  	%r672, %r3, 1;
	setp.eq.b32 	%p109, %r672, 1;
	@%p109 bra 	$L__BB35_29;
	mul.lo.s32 	%r677, %r69, %r349;
	mul.lo.s32 	%r678, %r12, %r68;
	add.s32 	%r679, %r677, %r678;
	add.s32 	%r719, %r679, %r70;
	add.s32 	%r680, %r678, %r70;
	add.s32 	%r681, %r680, %r677;
	add.s32 	%r718, %r681, 1;
	add.s32 	%r720, %r719, %r349;
	bra.uni 	$L__BB35_30;
$L__BB35_29:
	add.s32 	%r673, %r70, 1;
	mul.lo.s32 	%r674, %r12, %r68;
	mad.lo.s32 	%r675, %r69, %r349, %r674;
	add.s32 	%r676, %r675, %r349;
	add.s32 	%r719, %r676, %r673;
	add.s32 	%r718, %r675, %r673;
	add.s32 	%r720, %r676, %r70;
$L__BB35_30:
	min.s32 	%r682, %r719, %r718;
	max.s32 	%r683, %r719, %r718;
	min.s32 	%r684, %r683, %r720;
	max.s32 	%r732, %r683, %r720;
	min.s32 	%r730, %r682, %r684;
	max.s32 	%r731, %r682, %r684;
	bra.uni 	$L__BB35_55;
$L__BB35_31:
	sub.s32 	%r83, %r3, %r67;
	mul.lo.s32 	%r588, %r349, %r9;
	mul.lo.s32 	%r589, %r588, %r13;
	shl.b32 	%r84, %r589, 1;
	setp.ge.s32 	%p98, %r83, %r84;
	@%p98 bra 	$L__BB35_36;
	shr.u32 	%r655, %r83, 31;
	add.s32 	%r656, %r83, %r655;
	shr.s32 	%r657, %r656, 1;
	mul.lo.s32 	%r658, %r13, %r9;
	div.s32 	%r85, %r657, %r658;
	mul.lo.s32 	%r659, %r85, %r658;
	sub.s32 	%r660, %r657, %r659;
	div.s32 	%r86, %r660, %r13;
	rem.s32 	%r87, %r657, %r13;
	and.b32  	%r661, %r3, 1;
	setp.eq.b32 	%p108, %r661, 1;
	@%p108 bra 	$L__BB35_34;
	mad.lo.s32 	%r663, %r86, %r349, %r85;
	mad.lo.s32 	%r722, %r12, %r87, %r663;
	add.s32 	%r721, %r722, %r349;
	add.s32 	%r723, %r721, %r12;
	bra.uni 	$L__BB35_35;
$L__BB35_34:
	mad.lo.s32 	%r662, %r86, %r349, %r85;
	mad.lo.s32 	%r722, %r12, %r87, %r662;
	add.s32 	%r721, %r722, %r12;
	add.s32 	%r723, %r721, %r349;
$L__BB35_35:
	min.s32 	%r664, %r722, %r721;
	max.s32 	%r665, %r722, %r721;
	min.s32 	%r666, %r665, %r723;
	max.s32 	%r732, %r665, %r723;
	min.s32 	%r730, %r664, %r666;
	max.s32 	%r731, %r664, %r666;
	bra.uni 	$L__BB35_55;
$L__BB35_36:
	sub.s32 	%r100, %r83, %r84;
	mul.lo.s32 	%r590, %r350, %r6;
	mul.lo.s32 	%r591, %r590, %r13;
	shl.b32 	%r101, %r591, 1;
	setp.ge.s32 	%p99, %r100, %r101;
	@%p99 bra 	$L__BB35_41;
	shr.u32 	%r640, %r100, 31;
	add.s32 	%r641, %r100, %r640;
	shr.s32 	%r642, %r641, 1;
	mul.lo.s32 	%r643, %r13, %r6;
	div.s32 	%r102, %r642, %r643;
	mul.lo.s32 	%r644, %r102, %r643;
	sub.s32 	%r645, %r642, %r644;
	div.s32 	%r103, %r645, %r6;
	rem.s32 	%r104, %r642, %r6;
	and.b32  	%r646, %r3, 1;
	setp.eq.b32 	%p107, %r646, 1;
	@%p107 bra 	$L__BB35_39;
	mad.lo.s32 	%r651, %r102, %r349, %r104;
	mad.lo.s32 	%r725, %r12, %r103, %r651;
	add.s32 	%r724, %r725, 1;
	add.s32 	%r726, %r725, %r12;
	bra.uni 	$L__BB35_40;
$L__BB35_39:
	mul.lo.s32 	%r647, %r12, %r103;
	mad.lo.s32 	%r648, %r102, %r349, %r104;
	add.s32 	%r649, %r648, %r647;
	add.s32 	%r725, %r649, 1;
	add.s32 	%r650, %r647, %r12;
	add.s32 	%r724, %r648, %r650;
	add.s32 	%r726, %r724, 1;
$L__BB35_40:
	min.s32 	%r652, %r725, %r724;
	max.s32 	%r653, %r725, %r724;
	min.s32 	%r654, %r653, %r726;
	max.s32 	%r732, %r653, %r726;
	min.s32 	%r730, %r652, %r654;
	max.s32 	%r731, %r652, %r654;
	bra.uni 	$L__BB35_55;
$L__BB35_41:
	sub.s32 	%r594, %r100, %r101;
	mul.hi.s32 	%r595, %r594, 715827883;
	shr.u32 	%r596, %r595, 31;
	add.s32 	%r597, %r595, %r596;
	div.s32 	%r117, %r597, %r14;
	mul.lo.s32 	%r598, %r117, %r14;
	sub.s32 	%r599, %r597, %r598;
	div.s32 	%r118, %r599, %r6;
	rem.s32 	%r119, %r597, %r6;
	mul.lo.s32 	%r600, %r597, 6;
	sub.s32 	%r593, %r594, %r600;
	setp.gt.s32 	%p100, %r593, 2;
	@%p100 bra 	$L__BB35_46;
	setp.eq.s32 	%p104, %r593, 0;
	@%p104 bra 	$L__BB35_50;
	setp.eq.s32 	%p105, %r593, 1;
	@%p105 bra 	$L__BB35_51;
	setp.eq.s32 	%p106, %r593, 2;
	@%p106 bra 	$L__BB35_45;
	bra.uni 	$L__BB35_54;
$L__BB35_45:
	mul.lo.s32 	%r616, %r118, %r349;
	mul.lo.s32 	%r617, %r12, %r117;
	add.s32 	%r618, %r616, %r617;
	add.s32 	%r619, %r119, %r618;
	add.s32 	%r729, %r619, 1;
	add.s32 	%r620, %r616, %r349;
	add.s32 	%r728, %r729, %r349;
	add.s32 	%r621, %r617, %r12;
	add.s32 	%r622, %r621, %r119;
	add.s32 	%r727, %r622, %r620;
	bra.uni 	$L__BB35_54;
$L__BB35_46:
	setp.eq.s32 	%p101, %r593, 3;
	@%p101 bra 	$L__BB35_52;
	setp.eq.s32 	%p102, %r593, 4;
	@%p102 bra 	$L__BB35_53;
	setp.eq.s32 	%p103, %r593, 5;
	@%p103 bra 	$L__BB35_49;
	bra.uni 	$L__BB35_54;
$L__BB35_49:
	add.s32 	%r601, %r119, 1;
	mad.lo.s32 	%r602, %r117, %r350, %r118;
	mad.lo.s32 	%r729, %r602, %r349, %r601;
	mad.lo.s32 	%r603, %r349, %r118, %r349;
	mad.lo.s32 	%r604, %r12, %r117, %r12;
	add.s32 	%r605, %r604, %r119;
	add.s32 	%r728, %r605, %r603;
	add.s32 	%r606, %r603, %r604;
	add.s32 	%r727, %r606, %r601;
	bra.uni 	$L__BB35_54;
$L__BB35_50:
	mul.lo.s32 	%r629, %r118, %r349;
	mul.lo.s32 	%r630, %r12, %r117;
	add.s32 	%r631, %r629, %r630;
	add.s32 	%r729, %r631, %r119;
	add.s32 	%r632, %r630, %r119;
	add.s32 	%r633, %r632, %r629;
	add.s32 	%r728, %r633, 1;
	mad.lo.s32 	%r634, %r350, %r117, %r350;
	add.s32 	%r635, %r118, %r634;
	mad.lo.s32 	%r636, %r349, %r635, %r349;
	add.s32 	%r727, %r636, %r119;
	bra.uni 	$L__BB35_54;
$L__BB35_51:
	mul.lo.s32 	%r623, %r118, %r349;
	mul.lo.s32 	%r624, %r12, %r117;
	add.s32 	%r625, %r624, %r119;
	add.s32 	%r626, %r625, %r623;
	add.s32 	%r729, %r626, 1;
	add.s32 	%r627, %r623, %r349;
	add.s32 	%r628, %r627, %r119;
	add.s32 	%r728, %r628, %r624;
	add.s32 	%r727, %r728, %r12;
	bra.uni 	$L__BB35_54;
$L__BB35_52:
	mad.lo.s32 	%r614, %r118, %r349, %r119;
	mad.lo.s32 	%r615, %r12, %r117, %r614;
	add.s32 	%r729, %r615, 1;
	add.s32 	%r728, %r615, %r12;
	add.s32 	%r727, %r728, %r349;
	bra.uni 	$L__BB35_54;
$L__BB35_53:
	mul.lo.s32 	%r607, %r118, %r349;
	add.s32 	%r608, %r119, %r607;
	mul.lo.s32 	%r609, %r12, %r117;
	add.s32 	%r610, %r608, %r609;
	add.s32 	%r729, %r610, 1;
	add.s32 	%r611, %r609, %r12;
	add.s32 	%r728, %r729, %r12;
	add.s32 	%r612, %r607, %r349;
	add.s32 	%r613, %r611, %r119;
	add.s32 	%r727, %r613, %r612;
$L__BB35_54:
	min.s32 	%r637, %r729, %r728;
	max.s32 	%r638, %r729, %r728;
	min.s32 	%r639, %r638, %r727;
	max.s32 	%r732, %r638, %r727;
	min.s32 	%r730, %r637, %r639;
	max.s32 	%r731, %r637, %r639;
$L__BB35_55:
	setp.ne.s32 	%p110, %r732, %r66;
	setp.ne.s32 	%p111, %r732, %r65;
	selp.b32 	%r685, %r732, %r730, %p111;
	selp.b32 	%r686, %r685, %r730, %p110;
	setp.ne.s32 	%p112, %r731, %r66;
	setp.ne.s32 	%p113, %r731, %r65;
	selp.b32 	%r687, %r731, %r686, %p113;
	selp.b32 	%r147, %r687, %r686, %p112;
	ld.global.u32 	%r148, [edit_type];
	setp.ne.s32 	%p114, %r148, 1;
	@%p114 bra 	$L__BB35_57;
	ld.global.u64 	%rd126, [delta_counter];
	mul.wide.s32 	%rd127, %r147, 4;
	add.s64 	%rd128, %rd126, %rd127;
	ld.u32 	%r688, [%rd128];
	neg.s32 	%r689, %r688;
	cvt.rn.f64.s32 	%fd85, %r689;
	mov.f64 	%fd86, 0d4000000000000000;
	{
	.reg .b32 %temp; 
	mov.b64 	{%temp, %r690}, %fd86;
	}
	{
	.reg .b32 %temp; 
	mov.b64 	{%temp, %r691}, %fd85;
	}
	shr.u32 	%r692, %r691, 20;
	and.b32  	%r693, %r692, 2047;
	add.s32 	%r694, %r693, -1012;
	mov.b64 	%rd129, %fd85;
	shl.b64 	%rd130, %rd129, %r694;
	setp.eq.s64 	%p115, %rd130, -9223372036854775808;
	{ // callseq 89, 0
	.param .b64 param0;
	st.param.f64 	[param0], %fd85;
	.param .b64 retval0;
	call.uni (retval0), 
	__internal_accurate_pow, 
	(
	param0
	);
	ld.param.f64 	%fd87, [retval0];
	} // callseq 89
	setp.lt.s32 	%p116, %r690, 0;
	setp.eq.s32 	%p117, %r688, 0;
	neg.f64 	%fd89, %fd87;
	selp.f64 	%fd90, %fd87, %fd89, %p115;
	selp.f64 	%fd91, %fd90, %fd89, %p116;
	selp.f64 	%fd92, 0dBFF0000000000000, %fd91, %p117;
	ld.global.f64 	%fd5, [bound];
	mul.f64 	%fd141, %fd5, %fd92;
	bra.uni 	$L__BB35_58;
$L__BB35_57:
	ld.global.u64 	%rd121, [input_data];
	mul.wide.s32 	%rd122, %r147, 8;
	add.s64 	%rd123, %rd121, %rd122;
	ld.f64 	%fd81, [%rd123];
	ld.global.f64 	%fd5, [bound];
	sub.f64 	%fd82, %fd81, %fd5;
	ld.global.u64 	%rd124, [decp_data];
	add.s64 	%rd125, %rd124, %rd122;
	ld.f64 	%fd83, [%rd125];
	sub.f64 	%fd84, %fd82, %fd83;
	mul.f64 	%fd141, %fd84, 0d3FE0000000000000;
$L__BB35_58:
	abs.f64 	%fd93, %fd141;
	ld.global.f64 	%fd94, [range];
	mul.f64 	%fd95, %fd94, 0d3C9CD2B297D889BC;
	setp.leu.f64 	%p118, %fd93, %fd95;
	@%p118 bra 	$L__BB35_65;
	setp.ne.s32 	%p132, %r148, 0;
	@%p132 bra 	$L__BB35_64;
	ld.global.u64 	%rd186, [d_deltaBuffer];
	mul.wide.s32 	%rd187, %r147, 8;
	add.s64 	%rd188, %rd186, %rd187;
	ld.f64 	%fd138, [%rd188];
	setp.leu.f64 	%p133, %fd141, %fd138;
	@%p133 bra 	$L__BB35_177;
	mov.b64 	%rd1, %fd141;
$L__BB35_62:
	ld.global.u64 	%rd189, [d_deltaBuffer];
	add.s64 	%rd2, %rd189, %rd187;
	ld.f64 	%fd7, [%rd2];
	setp.leu.f64 	%p134, %fd141, %fd7;
	@%p134 bra 	$L__BB35_177;
	mov.b64 	%rd191, %fd7;
	atom.relaxed.cas.b64 	%rd192, [%rd2], %rd191, %rd1;
	mov.b64 	%fd139, %rd192;
	setp.neu.f64 	%p135, %fd7, %fd139;
	@%p135 bra 	$L__BB35_62;
	bra.uni 	$L__BB35_177;
$L__BB35_64:
	ld.global.u64 	%rd183, [d_deltaBuffer];
	mul.wide.s32 	%rd184, %r147, 8;
	add.s64 	%rd185, %rd183, %rd184;
	st.f64 	[%rd185], %fd141;
	bra.uni 	$L__BB35_177;
$L__BB35_65:
	setp.eq.s32 	%p119, %r148, 0;
	@%p119 bra 	$L__BB35_68;
	setp.ne.s32 	%p120, %r148, 1;
	@%p120 bra 	$L__BB35_77;
	mov.f64 	%fd109, 0d4000000000000000;
	{
	.reg .b32 %temp; 
	mov.b64 	{%temp, %r695}, %fd109;
	}
	setp.lt.s32 	%p127, %r695, 0;
	ld.global.u64 	%rd151, [delta_counter];
	mul.wide.s32 	%rd152, %r66, 4;
	add.s64 	%rd153, %rd151, %rd152;
	ld.u32 	%r696, [%rd153];
	neg.s32 	%r697, %r696;
	cvt.rn.f64.s32 	%fd110, %r697;
	{
	.reg .b32 %temp; 
	mov.b64 	{%temp, %r698}, %fd110;
	}
	shr.u32 	%r699, %r698, 20;
	and.b32  	%r700, %r699, 2047;
	add.s32 	%r701, %r700, -1012;
	mov.b64 	%rd154, %fd110;
	shl.b64 	%rd155, %rd154, %r701;
	setp.eq.s64 	%p128, %rd155, -9223372036854775808;
	{ // callseq 90, 0
	.param .b64 param0;
	st.param.f64 	[param0], %fd110;
	.param .b64 retval0;
	call.uni (retval0), 
	__internal_accurate_pow, 
	(
	param0
	);
	ld.param.f64 	%fd111, [retval0];
	} // callseq 90
	setp.eq.s32 	%p129, %r696, 0;
	neg.f64 	%fd113, %fd111;
	selp.f64 	%fd114, %fd111, %fd113, %p128;
	selp.f64 	%fd115, %fd114, %fd113, %p127;
	selp.f64 	%fd116, 0dBFF0000000000000, %fd115, %p129;
	mul.f64 	%fd117, %fd5, %fd116;
	ld.global.u64 	%rd157, [d_deltaBuffer];
	mul.wide.s32 	%rd158, %r66, 8;
	add.s64 	%rd159, %rd157, %rd158;
	st.f64 	[%rd159], %fd117;
	ld.global.u64 	%rd160, [delta_counter];
	mul.wide.s32 	%rd161, %r65, 4;
	add.s64 	%rd162, %rd160, %rd161;
	ld.u32 	%r702, [%rd162];
	neg.s32 	%r703, %r702;
	cvt.rn.f64.s32 	%fd118, %r703;
	{
	.reg .b32 %temp; 
	mov.b64 	{%temp, %r704}, %fd118;
	}
	shr.u32 	%r705, %r704, 20;
	and.b32  	%r706, %r705, 2047;
	add.s32 	%r707, %r706, -1012;
	mov.b64 	%rd163, %fd118;
	shl.b64 	%rd164, %rd163, %r707;
	setp.eq.s64 	%p130, %rd164, -9223372036854775808;
	{ // callseq 91, 0
	.param .b64 param0;
	st.param.f64 	[param0], %fd118;
	.param .b64 retval0;
	call.uni (retval0), 
	__internal_accurate_pow, 
	(
	param0
	);
	ld.param.f64 	%fd119, [retval0];
	} // callseq 91
	setp.eq.s32 	%p131, %r702, 0;
	neg.f64 	%fd121, %fd119;
	selp.f64 	%fd122, %fd119, %fd121, %p130;
	selp.f64 	%fd123, %fd122, %fd121, %p127;
	selp.f64 	%fd124, 0dBFF0000000000000, %fd123, %p131;
	ld.global.f64 	%fd125, [bound];
	mul.f64 	%fd126, %fd125, %fd124;
	ld.global.u64 	%rd166, [d_deltaBuffer];
	mul.wide.s32 	%rd167, %r65, 8;
	add.s64 	%rd168, %rd166, %rd167;
	st.f64 	[%rd168], %fd126;
	bra.uni 	$L__BB35_177;
$L__BB35_68:
	ld.global.u64 	%rd132, [input_data];
	mul.wide.s32 	%rd133, %r66, 8;
	add.s64 	%rd134, %rd132, %rd133;
	ld.f64 	%fd96, [%rd134];
	sub.f64 	%fd97, %fd96, %fd5;
	ld.global.u64 	%rd135, [decp_data];
	add.s64 	%rd136, %rd135, %rd133;
	ld.f64 	%fd98, [%rd136];
	sub.f64 	%fd99, %fd97, %fd98;
	mul.f64 	%fd8, %fd99, 0d3FE0000000000000;
	ld.global.u64 	%rd193, [d_deltaBuffer];
	add.s64 	%rd137, %rd193, %rd133;
	ld.f64 	%fd100, [%rd137];
	setp.leu.f64 	%p121, %fd8, %fd100;
	@%p121 bra 	$L__BB35_73;
	mov.b64 	%rd4, %fd8;
$L__BB35_70:
	ld.global.u64 	%rd193, [d_deltaBuffer];
	add.s64 	%rd6, %rd193, %rd133;
	ld.f64 	%fd9, [%rd6];
	setp.leu.f64 	%p122, %fd8, %fd9;
	@%p122 bra 	$L__BB35_73;
	mov.b64 	%rd139, %fd9;
	atom.relaxed.cas.b64 	%rd140, [%rd6], %rd139, %rd4;
	mov.b64 	%fd101, %rd140;
	setp.neu.f64 	%p123, %fd9, %fd101;
	@%p123 bra 	$L__BB35_70;
	ld.global.u64 	%rd193, [d_deltaBuffer];
$L__BB35_73:
	ld.global.u64 	%rd141, [input_data];
	mul.wide.s32 	%rd142, %r65, 8;
	add.s64 	%rd143, %rd141, %rd142;
	ld.f64 	%fd102, [%rd143];
	ld.global.f64 	%fd103, [bound];
	sub.f64 	%fd104, %fd102, %fd103;
	ld.global.u64 	%rd144, [decp_data];
	add.s64 	%rd145, %rd144, %rd142;
	ld.f64 	%fd105, [%rd145];
	sub.f64 	%fd106, %fd104, %fd105;
	mul.f64 	%fd10, %fd106, 0d3FE0000000000000;
	add.s64 	%rd146, %rd193, %rd142;
	ld.f64 	%fd107, [%rd146];
	setp.leu.f64 	%p124, %fd10, %fd107;
	@%p124 bra 	$L__BB35_177;
	mov.b64 	%rd9, %fd10;
$L__BB35_75:
	ld.global.u64 	%rd147, [d_deltaBuffer];
	add.s64 	%rd10, %rd147, %rd142;
	ld.f64 	%fd11, [%rd10];
	setp.leu.f64 	%p125, %fd10, %fd11;
	@%p125 bra 	$L__BB35_177;
	mov.b64 	%rd149, %fd11;
	atom.relaxed.cas.b64 	%rd150, [%rd10], %rd149, %rd9;
	mov.b64 	%fd108, %rd150;
	setp.neu.f64 	%p126, %fd11, %fd108;
	@%p126 bra 	$L__BB35_75;
	bra.uni 	$L__BB35_177;
$L__BB35_77:
	ld.global.u64 	%rd169, [input_data];
	mul.wide.s32 	%rd170, %r66, 8;
	add.s64 	%rd171, %rd169, %rd170;
	ld.f64 	%fd127, [%rd171];
	sub.f64 	%fd128, %fd127, %fd5;
	ld.global.u64 	%rd172, [decp_data];
	add.s64 	%rd173, %rd172, %rd170;
	ld.f64 	%fd129, [%rd173];
	sub.f64 	%fd130, %fd128, %fd129;
	mul.f64 	%fd131, %fd130, 0d3FE0000000000000;
	ld.global.u64 	%rd174, [d_deltaBuffer];
	add.s64 	%rd175, %rd174, %rd170;
	st.f64 	[%rd175], %fd131;
	ld.global.u64 	%rd176, [input_data];
	mul.wide.s32 	%rd177, %r65, 8;
	add.s64 	%rd178, %rd176, %rd177;
	ld.f64 	%fd132, [%rd178];
	ld.global.f64 	%fd133, [bound];
	sub.f64 	%fd134, %fd132, %fd133;
	ld.global.u64 	%rd179, [decp_data];
	add.s64 	%rd180, %rd179, %rd177;
	ld.f64 	%fd135, [%rd180];
	sub.f64 	%fd136, %fd134, %fd135;
	mul.f64 	%fd137, %fd136, 0d3FE0000000000000;
	ld.global.u64 	%rd181, [d_deltaBuffer];
	add.s64 	%rd182, %rd181, %rd177;
	st.f64 	[%rd182], %fd137;
	bra.uni 	$L__BB35_177;
$L__BB35_78:
	setp.eq.s32 	%p10, %r3, -1;
	setp.ge.s32 	%p11, %r3, %r358;
	or.pred  	%p12, %p10, %p11;
	@%p12 bra 	$L__BB35_81;
	setp.lt.s32 	%p13, %r3, 0;
	@%p13 bra 	$L__BB35_115;
	ld.global.u64 	%rd42, [paired_faces];
	mul.wide.u32 	%rd43, %r3, 4;
	add.s64 	%rd44, %rd42, %rd43;
	ld.u32 	%r361, [%rd44];
	setp.eq.s32 	%p14, %r361, %r2;
	@%p14 bra 	$L__BB35_115;
$L__BB35_81:
	add.s32 	%r149, %r349, -1;
	mul.lo.s32 	%r150, %r149, %r350;
	mul.lo.s32 	%r151, %r150, %r351;
	add.s32 	%r152, %r350, -1;
	mul.lo.s32 	%r153, %r152, %r349;
	mul.lo.s32 	%r154, %r153, %r351;
	mul.lo.s32 	%r155, %r349, %r350;
	add.s32 	%r156, %r351, -1;
	sub.s32 	%r157, %r153, %r152;
	mul.lo.s32 	%r158, %r157, %r351;
	setp.lt.s32 	%p58, %r2, %r151;
	mov.b32 	%r733, 0;
	mov.u32 	%r734, %r733;
	@%p58 bra 	$L__BB35_88;
	add.s32 	%r159, %r154, %r151;
	setp.lt.s32 	%p59, %r2, %r159;
	mov.b32 	%r733, 1;
	mov.u32 	%r734, %r151;
	@%p59 bra 	$L__BB35_88;
	mad.lo.s32 	%r160, %r156, %r155, %r159;
	setp.lt.s32 	%p60, %r2, %r160;
	mov.b32 	%r733, 2;
	mov.u32 	%r734, %r159;
	@%p60 bra 	$L__BB35_88;
	add.s32 	%r161, %r158, %r160;
	setp.lt.s32 	%p61, %r2, %r161;
	mov.b32 	%r733, 3;
	mov.u32 	%r734, %r160;
	@%p61 bra 	$L__BB35_88;
	sub.s32 	%r510, %r154, %r153;
	add.s32 	%r162, %r510, %r161;
	setp.lt.s32 	%p62, %r2, %r162;
	mov.b32 	%r733, 4;
	mov.u32 	%r734, %r161;
	@%p62 bra 	$L__BB35_88;
	sub.s32 	%r512, %r151, %r150;
	add.s32 	%r163, %r512, %r162;
	setp.lt.s32 	%p63, %r2, %r163;
	mov.b32 	%r733, 5;
	mov.u32 	%r734, %r162;
	@%p63 bra 	$L__BB35_88;
	sub.s32 	%r514, %r158, %r157;
	add.s32 	%r515, %r514, %r163;
	setp.ge.s32 	%p64, %r2, %r515;
	mov.b64 	%rd13, -1;
	mov.b32 	%r733, 6;
	mov.u32 	%r734, %r163;
	mov.u64 	%rd14, %rd13;
	@%p64 bra 	$L__BB35_102;
$L__BB35_88:
	sub.s32 	%r166, %r2, %r734;
	setp.gt.s32 	%p65, %r733, 2;
	@%p65 bra 	$L__BB35_92;
	setp.eq.s32 	%p69, %r733, 0;
	@%p69 bra 	$L__BB35_95;
	setp.eq.s32 	%p70, %r733, 1;
	@%p70 bra 	$L__BB35_91;
	bra.uni 	$L__BB35_96;
$L__BB35_91:
	div.s32 	%r737, %r166, %r153;
	mul.lo.s32 	%r529, %r737, %r153;
	sub.s32 	%r530, %r166, %r529;
	div.s32 	%r735, %r530, %r152;
	rem.s32 	%r736, %r166, %r152;
	add.s32 	%r739, %r736, 1;
	mov.u32 	%r738, %r735;
	mov.u32 	%r740, %r737;
	bra.uni 	$L__BB35_101;
$L__BB35_92:
	setp.gt.s32 	%p66, %r733, 4;
	@%p66 bra 	$L__BB35_99;
	setp.eq.s32 	%p68, %r733, 3;
	@%p68 bra 	$L__BB35_94;
	bra.uni 	$L__BB35_97;
$L__BB35_94:
	div.s32 	%r737, %r166, %r157;
	mul.lo.s32 	%r524, %r737, %r157;
	sub.s32 	%r525, %r166, %r524;
	div.s32 	%r736, %r525, %r149;
	rem.s32 	%r738, %r166, %r149;
	add.s32 	%r735, %r738, 1;
	add.s32 	%r739, %r736, 1;
	mov.u32 	%r740, %r737;
	bra.uni 	$L__BB35_101;
$L__BB35_95:
	div.s32 	%r737, %r166, %r150;
	mul.lo.s32 	%r531, %r737, %r150;
	sub.s32 	%r532, %r166, %r531;
	div.s32 	%r736, %r532, %r149;
	rem.s32 	%r735, %r166, %r149;
	add.s32 	%r738, %r735, 1;
	mov.u32 	%r739, %r736;
	mov.u32 	%r740, %r737;
	bra.uni 	$L__BB35_101;
$L__BB35_96:
	mul.lo.s32 	%r526, %r156, %r349;
	div.s32 	%r736, %r166, %r526;
	mul.lo.s32 	%r527, %r736, %r526;
	sub.s32 	%r528, %r166, %r527;
	div.s32 	%r735, %r528, %r156;
	rem.s32 	%r737, %r166, %r156;
	add.s32 	%r740, %r737, 1;
	mov.u32 	%r738, %r735;
	mov.u32 	%r739, %r736;
	bra.uni 	$L__BB35_101;
$L__BB35_97:
	mul.lo.s32 	%r521, %r156, %r152;
	div.s32 	%r735, %r166, %r521;
	mul.lo.s32 	%r522, %r735, %r521;
	sub.s32 	%r523, %r166, %r522;
	div.s32 	%r736, %r523, %r156;
	rem.s32 	%r737, %r166, %r156;
	add.s32 	%r739, %r736, 1;
	add.s32 	%r740, %r737, 1;
	mov.u32 	%r738, %r735;
	bra.uni 	$L__BB35_101;
$L__BB35_98:
	mul.lo.s32 	%r518, %r156, %r149;
	div.s32 	%r736, %r166, %r518;
	mul.lo.s32 	%r519, %r736, %r518;
	sub.s32 	%r520, %r166, %r519;
	div.s32 	%r737, %r520, %r149;
	rem.s32 	%r738, %r166, %r149;
	add.s32 	%r735, %r738, 1;
	add.s32 	%r740, %r737, 1;
	mov.u32 	%r739, %r736;
	bra.uni 	$L__BB35_101;
$L__BB35_99:
	setp.eq.s32 	%p67, %r733, 5;
	@%p67 bra 	$L__BB35_98;
	div.s32 	%r737, %r166, %r157;
	mul.lo.s32 	%r516, %r737, %r157;
	sub.s32 	%r517, %r166, %r516;
	div.s32 	%r736, %r517, %r149;
	rem.s32 	%r738, %r166, %r149;
	add.s32 	%r735, %r738, 1;
	add.s32 	%r739, %r736, 1;
	add.s32 	%r740, %r737, 1;
$L__BB35_101:
	mad.lo.s32 	%r533, %r736, %r349, %r735;
	mad.lo.s32 	%r534, %r737, %r155, %r533;
	mad.lo.s32 	%r535, %r739, %r349, %r738;
	mad.lo.s32 	%r536, %r740, %r155, %r535;
	max.s32 	%r537, %r534, %r536;
	min.s32 	%r538, %r534, %r536;
	cvt.s64.s32 	%rd13, %r537;
	cvt.s64.s32 	%rd14, %r538;
$L__BB35_102:
	ld.global.u32 	%r539, [edit_type];
	setp.eq.s32 	%p71, %r539, 0;
	@%p71 bra 	$L__BB35_105;
	setp.ne.s32 	%p72, %r539, 1;
	@%p72 bra 	$L__BB35_114;
	mov.f64 	%fd50, 0d4000000000000000;
	{
	.reg .b32 %temp; 
	mov.b64 	{%temp, %r540}, %fd50;
	}
	setp.lt.s32 	%p79, %r540, 0;
	ld.global.u64 	%rd89, [delta_counter];
	shl.b64 	%rd90, %rd13, 2;
	add.s64 	%rd91, %rd89, %rd90;
	ld.u32 	%r541, [%rd91];
	neg.s32 	%r542, %r541;
	cvt.rn.f64.s32 	%fd51, %r542;
	{
	.reg .b32 %temp; 
	mov.b64 	{%temp, %r543}, %fd51;
	}
	shr.u32 	%r544, %r543, 20;
	and.b32  	%r545, %r544, 2047;
	add.s32 	%r546, %r545, -1012;
	mov.b64 	%rd92, %fd51;
	shl.b64 	%rd93, %rd92, %r546;
	setp.eq.s64 	%p80, %rd93, -9223372036854775808;
	{ // callseq 87, 0
	.param .b64 param0;
	st.param.f64 	[param0], %fd51;
	.param .b64 retval0;
	call.uni (retval0), 
	__internal_accurate_pow, 
	(
	param0
	);
	ld.param.f64 	%fd52, [retval0];
	} // callseq 87
	setp.eq.s32 	%p81, %r541, 0;
	neg.f64 	%fd54, %fd52;
	selp.f64 	%fd55, %fd52, %fd54, %p80;
	selp.f64 	%fd56, %fd55, %fd54, %p79;
	selp.f64 	%fd57, 0dBFF0000000000000, %fd56, %p81;
	ld.global.f64 	%fd58, [bound];
	mul.f64 	%fd59, %fd58, %fd57;
	ld.global.u64 	%rd95, [d_deltaBuffer];
	shl.b64 	%rd96, %rd13, 3;
	add.s64 	%rd97, %rd95, %rd96;
	st.f64 	[%rd97], %fd59;
	ld.global.u64 	%rd98, [delta_counter];
	shl.b64 	%rd99, %rd14, 2;
	add.s64 	%rd100, %rd98, %rd99;
	ld.u32 	%r547, [%rd100];
	neg.s32 	%r548, %r547;
	cvt.rn.f64.s32 	%fd60, %r548;
	{
	.reg .b32 %temp; 
	mov.b64 	{%temp, %r549}, %fd60;
	}
	shr.u32 	%r550, %r549, 20;
	and.b32  	%r551, %r550, 2047;
	add.s32 	%r552, %r551, -1012;
	mov.b64 	%rd101, %fd60;
	shl.b64 	%rd102, %rd101, %r552;
	setp.eq.s64 	%p82, %rd102, -9223372036854775808;
	{ // callseq 88, 0
	.param .b64 param0;
	st.param.f64 	[param0], %fd60;
	.param .b64 retval0;
	call.uni (retval0), 
	__internal_accurate_pow, 
	(
	param0
	);
	ld.param.f64 	%fd61, [retval0];
	} // callseq 88
	setp.eq.s32 	%p83, %r547, 0;
	neg.f64 	%fd63, %fd61;
	selp.f64 	%fd64, %fd61, %fd63, %p82;
	selp.f64 	%fd65, %fd64, %fd63, %p79;
	selp.f64 	%fd66, 0dBFF0000000000000, %fd65, %p83;
	ld.global.f64 	%fd67, [bound];
	mul.f64 	%fd68, %fd67, %fd66;
	ld.global.u64 	%rd104, [d_deltaBuffer];
	shl.b64 	%rd105, %rd14, 3;
	add.s64 	%rd106, %rd104, %rd105;
	st.f64 	[%rd106], %fd68;
	bra.uni 	$L__BB35_177;
$L__BB35_105:
	ld.global.u64 	%rd70, [input_data];
	shl.b64 	%rd71, %rd13, 3;
	add.s64 	%rd72, %rd70, %rd71;
	ld.f64 	%fd36, [%rd72];
	ld.global.f64 	%fd37, [bound];
	sub.f64 	%fd38, %fd36, %fd37;
	ld.global.u64 	%rd73, [decp_data];
	add.s64 	%rd74, %rd73, %rd71;
	ld.f64 	%fd39, [%rd74];
	sub.f64 	%fd40, %fd38, %fd39;
	mul.f64 	%fd12, %fd40, 0d3FE0000000000000;
	ld.global.u64 	%rd196, [d_deltaBuffer];
	add.s64 	%rd75, %rd196, %rd71;
	ld.f64 	%fd41, [%rd75];
	setp.leu.f64 	%p73, %fd12, %fd41;
	@%p73 bra 	$L__BB35_110;
	mov.b64 	%rd16, %fd12;
$L__BB35_107:
	ld.global.u64 	%rd196, [d_deltaBuffer];
	add.s64 	%rd18, %rd196, %rd71;
	ld.f64 	%fd13, [%rd18];
	setp.leu.f64 	%p74, %fd12, %fd13;
	@%p74 bra 	$L__BB35_110;
	mov.b64 	%rd77, %fd13;
	atom.relaxed.cas.b64 	%rd78, [%rd18], %rd77, %rd16;
	mov.b64 	%fd42, %rd78;
	setp.neu.f64 	%p75, %fd13, %fd42;
	@%p75 bra 	$L__BB35_107;
	ld.global.u64 	%rd196, [d_deltaBuffer];
$L__BB35_110:
	ld.global.u64 	%rd79, [input_data];
	shl.b64 	%rd80, %rd14, 3;
	add.s64 	%rd81, %rd79, %rd80;
	ld.f64 	%fd43, [%rd81];
	ld.global.f64 	%fd44, [bound];
	sub.f64 	%fd45, %fd43, %fd44;
	ld.global.u64 	%rd82, [decp_data];
	add.s64 	%rd83, %rd82, %rd80;
	ld.f64 	%fd46, [%rd83];
	sub.f64 	%fd47, %fd45, %fd46;
	mul.f64 	%fd14, %fd47, 0d3FE0000000000000;
	add.s64 	%rd84, %rd196, %rd80;
	ld.f64 	%fd48, [%rd84];
	setp.leu.f64 	%p76, %fd14, %fd48;
	@%p76 bra 	$L__BB35_177;
	mov.b64 	%rd21, %fd14;
$L__BB35_112:
	ld.global.u64 	%rd85, [d_deltaBuffer];
	add.s64 	%rd22, %rd85, %rd80;
	ld.f64 	%fd15, [%rd22];
	setp.leu.f64 	%p77, %fd14, %fd15;
	@%p77 bra 	$L__BB35_177;
	mov.b64 	%rd87, %fd15;
	atom.relaxed.cas.b64 	%rd88, [%rd22], %rd87, %rd21;
	mov.b64 	%fd49, %rd88;
	setp.neu.f64 	%p78, %fd15, %fd49;
	@%p78 bra 	$L__BB35_112;
	bra.uni 	$L__BB35_177;
$L__BB35_114:
	ld.global.u64 	%rd107, [input_data];
	shl.b64 	%rd108, %rd13, 3;
	add.s64 	%rd109, %rd107, %rd108;
	ld.f64 	%fd69, [%rd109];
	ld.global.f64 	%fd70, [bound];
	sub.f64 	%fd71, %fd69, %fd70;
	ld.global.u64 	%rd110, [decp_data];
	add.s64 	%rd111, %rd110, %rd108;
	ld.f64 	%fd72, [%rd111];
	sub.f64 	%fd73, %fd71, %fd72;
	mul.f64 	%fd74, %fd73, 0d3FE0000000000000;
	ld.global.u64 	%rd112, [d_deltaBuffer];
	add.s64 	%rd113, %rd112, %rd108;
	st.f64 	[%rd113], %fd74;
	ld.global.u64 	%rd114, [input_data];
	shl.b64 	%rd115, %rd14, 3;
	add.s64 	%rd116, %rd114, %rd115;
	ld.f64 	%fd75, [%rd116];
	ld.global.f64 	%fd76, [bound];
	sub.f64 	%fd77, %fd75, %fd76;
	ld.global.u64 	%rd117, [decp_data];
	add.s64 	%rd118, %rd117, %rd115;
	ld.f64 	%fd78, [%rd118];
	sub.f64 	%fd79, %fd77, %fd78;
	mul.f64 	%fd80, %fd79, 0d3FE0000000000000;
	ld.global.u64 	%rd119, [d_deltaBuffer];
	add.s64 	%rd120, %rd119, %rd115;
	st.f64 	[%rd120], %fd80;
	bra.uni 	$L__BB35_177;
$L__BB35_115:
	setp.eq.s32 	%p15, %r4, -1;
	setp.ge.s32 	%p16, %r4, %r358;
	or.pred  	%p17, %p15, %p16;
	@%p17 bra 	$L__BB35_118;
	setp.lt.s32 	%p18, %r4, 0;
	@%p18 bra 	$L__BB35_177;
	ld.global.u64 	%rd45, [dec_paired_faces];
	mul.wide.u32 	%rd46, %r4, 4;
	add.s64 	%rd47, %rd45, %rd46;
	ld.u32 	%r362, [%rd47];
	setp.eq.s32 	%p19, %r362, %r2;
	@%p19 bra 	$L__BB35_177;
$L__BB35_118:
	add.s32 	%r206, %r349, -1;
	mul.lo.s32 	%r207, %r206, %r350;
	mul.lo.s32 	%r208, %r207, %r351;
	add.s32 	%r209, %r350, -1;
	mul.lo.s32 	%r210, %r209, %r349;
	mul.lo.s32 	%r211, %r210, %r351;
	mul.lo.s32 	%r212, %r349, %r350;
	add.s32 	%r213, %r351, -1;
	sub.s32 	%r214, %r210, %r209;
	mul.lo.s32 	%r215, %r214, %r351;
	setp.lt.s32 	%p20, %r2, %r208;
	mov.b32 	%r741, 0;
	mov.u32 	%r742, %r741;
	@%p20 bra 	$L__BB35_125;
	add.s32 	%r216, %r211, %r208;
	setp.lt.s32 	%p21, %r2, %r216;
	mov.b32 	%r741, 1;
	mov.u32 	%r742, %r208;
	@%p21 bra 	$L__BB35_125;
	mad.lo.s32 	%r217, %r213, %r212, %r216;
	setp.lt.s32 	%p22, %r2, %r217;
	mov.b32 	%r741, 2;
	mov.u32 	%r742, %r216;
	@%p22 bra 	$L__BB35_125;
	add.s32 	%r218, %r215, %r217;
	setp.lt.s32 	%p23, %r2, %r218;
	mov.b32 	%r741, 3;
	mov.u32 	%r742, %r217;
	@%p23 bra 	$L__BB35_125;
	sub.s32 	%r368, %r211, %r210;
	add.s32 	%r219, %r368, %r218;
	setp.lt.s32 	%p24, %r2, %r219;
	mov.b32 	%r741, 4;
	mov.u32 	%r742, %r218;
	@%p24 bra 	$L__BB35_125;
	sub.s32 	%r370, %r208, %r207;
	add.s32 	%r220, %r370, %r219;
	setp.lt.s32 	%p25, %r2, %r220;
	mov.b32 	%r741, 5;
	mov.u32 	%r742, %r219;
	@%p25 bra 	$L__BB35_125;
	sub.s32 	%r373, %r215, %r214;
	add.s32 	%r374, %r373, %r220;
	setp.ge.s32 	%p26, %r2, %r374;
	mov.b32 	%r749, -1;
	mov.b32 	%r741, 6;
	mov.u32 	%r742, %r220;
	mov.u32 	%r750, %r749;
	@%p26 bra 	$L__BB35_139;
$L__BB35_125:
	sub.s32 	%r223, %r2, %r742;
	setp.gt.s32 	%p27, %r741, 2;
	@%p27 bra 	$L__BB35_129;
	setp.eq.s32 	%p31, %r741, 0;
	@%p31 bra 	$L__BB35_132;
	setp.eq.s32 	%p32, %r741, 1;
	@%p32 bra 	$L__BB35_128;
	bra.uni 	$L__BB35_133;
$L__BB35_128:
	div.s32 	%r745, %r223, %r210;
	mul.lo.s32 	%r388, %r745, %r210;
	sub.s32 	%r389, %r223, %r388;
	div.s32 	%r743, %r389, %r209;
	rem.s32 	%r744, %r223, %r209;
	add.s32 	%r747, %r744, 1;
	mov.u32 	%r746, %r743;
	mov.u32 	%r748, %r745;
	bra.uni 	$L__BB35_138;
$L__BB35_129:
	setp.gt.s32 	%p28, %r741, 4;
	@%p28 bra 	$L__BB35_136;
	setp.eq.s32 	%p30, %r741, 3;
	@%p30 bra 	$L__BB35_131;
	bra.uni 	$L__BB35_134;
$L__BB35_131:
	div.s32 	%r745, %r223, %r214;
	mul.lo.s32 	%r383, %r745, %r214;
	sub.s32 	%r384, %r223, %r383;
	div.s32 	%r744, %r384, %r206;
	rem.s32 	%r746, %r223, %r206;
	add.s32 	%r743, %r746, 1;
	add.s32 	%r747, %r744, 1;
	mov.u32 	%r748, %r745;
	bra.uni 	$L__BB35_138;
$L__BB35_132:
	div.s32 	%r745, %r223, %r207;
	mul.lo.s32 	%r390, %r745, %r207;
	sub.s32 	%r391, %r223, %r390;
	div.s32 	%r744, %r391, %r206;
	rem.s32 	%r743, %r223, %r206;
	add.s32 	%r746, %r743, 1;
	mov.u32 	%r747, %r744;
	mov.u32 	%r748, %r745;
	bra.uni 	$L__BB35_138;
$L__BB35_133:
	mul.lo.s32 	%r385, %r213, %r349;
	div.s32 	%r744, %r223, %r385;
	mul.lo.s32 	%r386, %r744, %r385;
	sub.s32 	%r387, %r223, %r386;
	div.s32 	%r743, %r387, %r213;
	rem.s32 	%r745, %r223, %r213;
	add.s32 	%r748, %r745, 1;
	mov.u32 	%r746, %r743;
	mov.u32 	%r747, %r744;
	bra.uni 	$L__BB35_138;
$L__BB35_134:
	mul.lo.s32 	%r380, %r213, %r209;
	div.s32 	%r743, %r223, %r380;
	mul.lo.s32 	%r381, %r743, %r380;
	sub.s32 	%r382, %r223, %r381;
	div.s32 	%r744, %r382, %r213;
	rem.s32 	%r745, %r223, %r213;
	add.s32 	%r747, %r744, 1;
	add.s32 	%r748, %r745, 1;
	mov.u32 	%r746, %r743;
	bra.uni 	$L__BB35_138;
$L__BB35_135:
	mul.lo.s32 	%r377, %r213, %r206;
	div.s32 	%r744, %r223, %r377;
	mul.lo.s32 	%r378, %r744, %r377;
	sub.s32 	%r379, %r223, %r378;
	div.s32 	%r745, %r379, %r206;
	rem.s32 	%r746, %r223, %r206;
	add.s32 	%r743, %r746, 1;
	add.s32 	%r748, %r745, 1;
	mov.u32 	%r747, %r744;
	bra.uni 	$L__BB35_138;
$L__BB35_136:
	setp.eq.s32 	%p29, %r741, 5;
	@%p29 bra 	$L__BB35_135;
	div.s32 	%r745, %r223, %r214;
	mul.lo.s32 	%r375, %r745, %r214;
	sub.s32 	%r376, %r223, %r375;
	div.s32 	%r744, %r376, %r206;
	rem.s32 	%r746, %r223, %r206;
	add.s32 	%r743, %r746, 1;
	add.s32 	%r747, %r744, 1;
	add.s32 	%r748, %r745, 1;
$L__BB35_138:
	mad.lo.s32 	%r392, %r744, %r349, %r743;
	mad.lo.s32 	%r393, %r745, %r212, %r392;
	mad.lo.s32 	%r394, %r747, %r349, %r746;
	mad.lo.s32 	%r395, %r748, %r212, %r394;
	max.s32 	%r749, %r393, %r395;
	min.s32 	%r750, %r393, %r395;
$L__BB35_139:
	mul.lo.s32 	%r396, %r206, %r351;
	mul.lo.s32 	%r397, %r396, %r209;
	shl.b32 	%r267, %r397, 1;
	setp.ge.s32 	%p33, %r3, %r267;
	@%p33 bra 	$L__BB35_144;
	shr.u32 	%r477, %r3, 31;
	add.s32 	%r478, %r3, %r477;
	shr.s32 	%r479, %r478, 1;
	div.s32 	%r268, %r479, %r214;
	mul.lo.s32 	%r480, %r268, %r214;
	sub.s32 	%r481, %r479, %r480;
	div.s32 	%r269, %r481, %r206;
	rem.s32 	%r270, %r479, %r206;
	and.b32  	%r482, %r3, 1;
	setp.eq.b32 	%p45, %r482, 1;
	@%p45 bra 	$L__BB35_142;
	mul.lo.s32 	%r487, %r269, %r349;
	mul.lo.s32 	%r488, %r212, %r268;
	add.s32 	%r489, %r487, %r488;
	add.s32 	%r751, %r489, %r270;
	add.s32 	%r490, %r488, %r270;
	add.s32 	%r491, %r490, %r487;
	add.s32 	%r752, %r491, 1;
	add.s32 	%r753, %r751, %r349;
	bra.uni 	$L__BB35_143;
$L__BB35_142:
	add.s32 	%r483, %r270, 1;
	mul.lo.s32 	%r484, %r212, %r268;
	mad.lo.s32 	%r485, %r269, %r349, %r484;
	add.s32 	%r486, %r485, %r349;
	add.s32 	%r751, %r486, %r483;
	add.s32 	%r752, %r485, %r483;
	add.s32 	%r753, %r486, %r270;
$L__BB35_143:
	max.s32 	%r492, %r751, %r752;
	min.s32 	%r493, %r751, %r752;
	max.s32 	%r763, %r492, %r753;
	min.s32 	%r494, %r492, %r753;
	max.s32 	%r764, %r493, %r494;
	min.s32 	%r765, %r493, %r494;
	bra.uni 	$L__BB35_168;
$L__BB35_144:
	sub.s32 	%r283, %r3, %r267;
	mul.lo.s32 	%r398, %r349, %r209;
	mul.lo.s32 	%r399, %r398, %r213;
	shl.b32 	%r284, %r399, 1;
	setp.ge.s32 	%p34, %r283, %r284;
	@%p34 bra 	$L__BB35_149;
	shr.u32 	%r465, %r283, 31;
	add.s32 	%r466, %r283, %r465;
	shr.s32 	%r467, %r466, 1;
	mul.lo.s32 	%r468, %r213, %r209;
	div.s32 	%r285, %r467, %r468;
	mul.lo.s32 	%r469, %r285, %r468;
	sub.s32 	%r470, %r467, %r469;
	div.s32 	%r286, %r470, %r213;
	rem.s32 	%r287, %r467, %r213;
	and.b32  	%r471, %r3, 1;
	setp.eq.b32 	%p44, %r471, 1;
	@%p44 bra 	$L__BB35_147;
	mad.lo.s32 	%r473, %r286, %r349, %r285;
	mad.lo.s32 	%r754, %r212, %r287, %r473;
	add.s32 	%r755, %r754, %r349;
	add.s32 	%r756, %r755, %r212;
	bra.uni 	$L__BB35_148;
$L__BB35_147:
	mad.lo.s32 	%r472, %r286, %r349, %r285;
	mad.lo.s32 	%r754, %r212, %r287, %r472;
	add.s32 	%r755, %r754, %r212;
	add.s32 	%r756, %r755, %r349;
$L__BB35_148:
	max.s32 	%r474, %r754, %r755;
	min.s32 	%r475, %r754, %r755;
	max.s32 	%r763, %r474, %r756;
	min.s32 	%r476, %r474, %r756;
	max.s32 	%r764, %r475, %r476;
	min.s32 	%r765, %r475, %r476;
	bra.uni 	$L__BB35_168;
$L__BB35_149:
	sub.s32 	%r300, %r283, %r284;
	mul.lo.s32 	%r400, %r350, %r206;
	mul.lo.s32 	%r401, %r400, %r213;
	shl.b32 	%r301, %r401, 1;
	setp.ge.s32 	%p35, %r300, %r301;
	@%p35 bra 	$L__BB35_154;
	shr.u32 	%r450, %r300, 31;
	add.s32 	%r451, %r300, %r450;
	shr.s32 	%r452, %r451, 1;
	mul.lo.s32 	%r453, %r213, %r206;
	div.s32 	%r302, %r452, %r453;
	mul.lo.s32 	%r454, %r302, %r453;
	sub.s32 	%r455, %r452, %r454;
	div.s32 	%r303, %r455, %r206;
	rem.s32 	%r304, %r452, %r206;
	and.b32  	%r456, %r3, 1;
	setp.eq.b32 	%p43, %r456, 1;
	@%p43 bra 	$L__BB35_152;
	mad.lo.s32 	%r461, %r302, %r349, %r304;
	mad.lo.s32 	%r757, %r212, %r303, %r461;
	add.s32 	%r758, %r757, 1;
	add.s32 	%r759, %r757, %r212;
	bra.uni 	$L__BB35_153;
$L__BB35_152:
	mul.lo.s32 	%r457, %r212, %r303;
	mad.lo.s32 	%r458, %r302, %r349, %r304;
	add.s32 	%r459, %r458, %r457;
	add.s32 	%r757, %r459, 1;
	add.s32 	%r460, %r457, %r212;
	add.s32 	%r758, %r458, %r460;
	add.s32 	%r759, %r758, 1;
$L__BB35_153:
	max.s32 	%r462, %r757, %r758;
	min.s32 	%r463, %r757, %r758;
	max.s32 	%r763, %r462, %r759;
	min.s32 	%r464, %r462, %r759;
	max.s32 	%r764, %r463, %r464;
	min.s32 	%r765, %r463, %r464;
	bra.uni 	$L__BB35_168;
$L__BB35_154:
	sub.s32 	%r404, %r300, %r301;
	mul.hi.s32 	%r405, %r404, 715827883;
	shr.u32 	%r406, %r405, 31;
	add.s32 	%r407, %r405, %r406;
	div.s32 	%r317, %r407, %r214;
	mul.lo.s32 	%r408, %r317, %r214;
	sub.s32 	%r409, %r407, %r408;
	div.s32 	%r318, %r409, %r206;
	rem.s32 	%r319, %r407, %r206;
	mul.lo.s32 	%r410, %r407, 6;
	sub.s32 	%r403, %r404, %r410;
	setp.gt.s32 	%p36, %r403, 2;
	@%p36 bra 	$L__BB35_159;
	setp.eq.s32 	%p40, %r403, 0;
	@%p40 bra 	$L__BB35_163;
	setp.eq.s32 	%p41, %r403, 1;
	@%p41 bra 	$L__BB35_164;
	setp.eq.s32 	%p42, %r403, 2;
	@%p42 bra 	$L__BB35_158;
	bra.uni 	$L__BB35_167;
$L__BB35_158:
	mul.lo.s32 	%r426, %r318, %r349;
	mul.lo.s32 	%r427, %r212, %r317;
	add.s32 	%r428, %r426, %r427;
	add.s32 	%r429, %r319, %r428;
	add.s32 	%r760, %r429, 1;
	add.s32 	%r430, %r426, %r349;
	add.s32 	%r761, %r760, %r349;
	add.s32 	%r431, %r427, %r212;
	add.s32 	%r432, %r431, %r319;
	add.s32 	%r762, %r432, %r430;
	bra.uni 	$L__BB35_167;
$L__BB35_159:
	setp.eq.s32 	%p37, %r403, 3;
	@%p37 bra 	$L__BB35_165;
	setp.eq.s32 	%p38, %r403, 4;
	@%p38 bra 	$L__BB35_166;
	setp.eq.s32 	%p39, %r403, 5;
	@%p39 bra 	$L__BB35_162;
	bra.uni 	$L__BB35_167;
$L__BB35_162:
	add.s32 	%r411, %r319, 1;
	mad.lo.s32 	%r412, %r317, %r350, %r318;
	mad.lo.s32 	%r760, %r412, %r349, %r411;
	mad.lo.s32 	%r413, %r349, %r318, %r349;
	mad.lo.s32 	%r414, %r212, %r317, %r212;
	add.s32 	%r415, %r414, %r319;
	add.s32 	%r761, %r415, %r413;
	add.s32 	%r416, %r413, %r414;
	add.s32 	%r762, %r416, %r411;
	bra.uni 	$L__BB35_167;
$L__BB35_163:
	mul.lo.s32 	%r439, %r318, %r349;
	mul.lo.s32 	%r440, %r212, %r317;
	add.s32 	%r441, %r439, %r440;
	add.s32 	%r760, %r441, %r319;
	add.s32 	%r442, %r440, %r319;
	add.s32 	%r443, %r442, %r439;
	add.s32 	%r761, %r443, 1;
	mad.lo.s32 	%r444, %r350, %r317, %r350;
	add.s32 	%r445, %r318, %r444;
	mad.lo.s32 	%r446, %r349, %r445, %r349;
	add.s32 	%r762, %r446, %r319;
	bra.uni 	$L__BB35_167;
$L__BB35_164:
	mul.lo.s32 	%r433, %r318, %r349;
	mul.lo.s32 	%r434, %r212, %r317;
	add.s32 	%r435, %r434, %r319;
	add.s32 	%r436, %r435, %r433;
	add.s32 	%r760, %r436, 1;
	add.s32 	%r437, %r433, %r349;
	add.s32 	%r438, %r437, %r319;
	add.s32 	%r761, %r438, %r434;
	add.s32 	%r762, %r761, %r212;
	bra.uni 	$L__BB35_167;
$L__BB35_165:
	mad.lo.s32 	%r424, %r318, %r349, %r319;
	mad.lo.s32 	%r425, %r212, %r317, %r424;
	add.s32 	%r760, %r425, 1;
	add.s32 	%r761, %r425, %r212;
	add.s32 	%r762, %r761, %r349;
	bra.uni 	$L__BB35_167;
$L__BB35_166:
	mul.lo.s32 	%r417, %r318, %r349;
	add.s32 	%r418, %r319, %r417;
	mul.lo.s32 	%r419, %r212, %r317;
	add.s32 	%r420, %r418, %r419;
	add.s32 	%r760, %r420, 1;
	add.s32 	%r421, %r419, %r212;
	add.s32 	%r761, %r760, %r212;
	add.s32 	%r422, %r417, %r349;
	add.s32 	%r423, %r421, %r319;
	add.s32 	%r762, %r423, %r422;
$L__BB35_167:
	max.s32 	%r447, %r760, %r761;
	min.s32 	%r448, %r760, %r761;
	max.s32 	%r763, %r447, %r762;
	min.s32 	%r449, %r447, %r762;
	max.s32 	%r764, %r448, %r449;
	min.s32 	%r765, %r448, %r449;
$L__BB35_168:
	setp.ne.s32 	%p46, %r763, %r749;
	setp.ne.s32 	%p47, %r763, %r750;
	setp.ne.s32 	%p48, %r764, %r749;
	setp.ne.s32 	%p49, %r764, %r750;
	selp.b32 	%r495, %r764, %r765, %p49;
	selp.b32 	%r496, %r495, %r765, %p48;
	selp.b32 	%r497, %r763, %r496, %p47;
	selp.b32 	%r347, %r497, %r496, %p46;
	ld.global.u32 	%r348, [edit_type];
	setp.ne.s32 	%p50, %r348, 1;
	@%p50 bra 	$L__BB35_170;
	ld.global.u64 	%rd53, [delta_counter];
	mul.wide.s32 	%rd54, %r347, 4;
	add.s64 	%rd55, %rd53, %rd54;
	ld.u32 	%r498, [%rd55];
	neg.s32 	%r499, %r498;
	cvt.rn.f64.s32 	%fd25, %r499;
	mov.f64 	%fd26, 0d4000000000000000;
	{
	.reg .b32 %temp; 
	mov.b64 	{%temp, %r500}, %fd26;
	}
	{
	.reg .b32 %temp; 
	mov.b64 	{%temp, %r501}, %fd25;
	}
	shr.u32 	%r502, %r501, 20;
	and.b32  	%r503, %r502, 2047;
	add.s32 	%r504, %r503, -1012;
	mov.b64 	%rd56, %fd25;
	shl.b64 	%rd57, %rd56, %r504;
	setp.eq.s64 	%p51, %rd57, -9223372036854775808;
	{ // callseq 86, 0
	.param .b64 param0;
	st.param.f64 	[param0], %fd25;
	.param .b64 retval0;
	call.uni (retval0), 
	__internal_accurate_pow, 
	(
	param0
	);
	ld.param.f64 	%fd27, [retval0];
	} // callseq 86
	setp.lt.s32 	%p52, %r500, 0;
	setp.eq.s32 	%p53, %r498, 0;
	neg.f64 	%fd29, %fd27;
	selp.f64 	%fd30, %fd27, %fd29, %p51;
	selp.f64 	%fd31, %fd30, %fd29, %p52;
	selp.f64 	%fd32, 0dBFF0000000000000, %fd31, %p53;
	ld.global.f64 	%fd33, [bound];
	mul.f64 	%fd142, %fd33, %fd32;
	bra.uni 	$L__BB35_171;
$L__BB35_170:
	ld.global.u64 	%rd48, [input_data];
	mul.wide.s32 	%rd49, %r347, 8;
	add.s64 	%rd50, %rd48, %rd49;
	ld.f64 	%fd20, [%rd50];
	ld.global.f64 	%fd21, [bound];
	sub.f64 	%fd22, %fd20, %fd21;
	ld.global.u64 	%rd51, [decp_data];
	add.s64 	%rd52, %rd51, %rd49;
	ld.f64 	%fd23, [%rd52];
	sub.f64 	%fd24, %fd22, %fd23;
	mul.f64 	%fd142, %fd24, 0d3FE0000000000000;
$L__BB35_171:
	setp.ne.s32 	%p54, %r348, 0;
	@%p54 bra 	$L__BB35_176;
	ld.global.u64 	%rd62, [d_deltaBuffer];
	mul.wide.s32 	%rd63, %r347, 8;
	add.s64 	%rd64, %rd62, %rd63;
	ld.f64 	%fd34, [%rd64];
	setp.leu.f64 	%p55, %fd142, %fd34;
	@%p55 bra 	$L__BB35_177;
	mov.b64 	%rd23, %fd142;
$L__BB35_174:
	ld.global.u64 	%rd65, [d_deltaBuffer];
	add.s64 	%rd24, %rd65, %rd63;
	ld.f64 	%fd19, [%rd24];
	setp.leu.f64 	%p56, %fd142, %fd19;
	@%p56 bra 	$L__BB35_177;
	mov.b64 	%rd67, %fd19;
	atom.relaxed.cas.b64 	%rd68, [%rd24], %rd67, %rd23;
	mov.b64 	%fd35, %rd68;
	setp.neu.f64 	%p57, %fd19, %fd35;
	@%p57 bra 	$L__BB35_174;
	bra.uni 	$L__BB35_177;
$L__BB35_176:
	ld.global.u64 	%rd59, [d_deltaBuffer];
	mul.wide.s32 	%rd60, %r347, 8;
	add.s64 	%rd61, %rd59, %rd60;
	st.f64 	[%rd61], %fd142;
$L__BB35_177:
	ret;

}
	// .globl	_Z12init_counterv
.visible .entry _Z12init_counterv()
{
	.reg .pred 	%p<2>;
	.reg .b32 	%r<7>;
	.reg .b64 	%rd<5>;

	mov.u32 	%r2, %ctaid.x;
	mov.u32 	%r3, %ntid.x;
	mov.u32 	%r4, %tid.x;
	mad.lo.s32 	%r1, %r2, %r3, %r4;
	ld.global.u32 	%r5, [num_Vertices];
	setp.ge.s32 	%p1, %r1, %r5;
	@%p1 bra 	$L__BB36_2;
	ld.global.u64 	%rd1, [delta_counter];
	cvta.to.global.u64 	%rd2, %rd1;
	mul.wide.s32 	%rd3, %r1, 4;
	add.s64 	%rd4, %rd2, %rd3;
	mov.b32 	%r6, 1;
	st.global.u32 	[%rd4], %r6;
$L__BB36_2:
	ret;

}
	// .globl	_Z14init_neighborsv
.visible .entry _Z14init_neighborsv()
{
	.reg .pred 	%p<2>;
	.reg .b32 	%r<8>;
	.reg .b64 	%rd<44>;

	mov.u32 	%r2, %ctaid.x;
	mov.u32 	%r3, %ntid.x;
	mov.u32 	%r4, %tid.x;
	mad.lo.s32 	%r1, %r2, %r3, %r4;
	ld.global.u32 	%r5, [num_Vertices];
	setp.ge.s32 	%p1, %r1, %r5;
	@%p1 bra 	$L__BB37_2;
	mul.lo.s32 	%r6, %r1, 14;
	ld.global.u64 	%rd1, [neighbors_index];
	cvta.to.global.u64 	%rd2, %rd1;
	mul.wide.s32 	%rd3, %r6, 4;
	add.s64 	%rd4, %rd2, %rd3;
	mov.b32 	%r7, -1;
	st.global.u32 	[%rd4], %r7;
	ld.global.u64 	%rd5, [neighbors_index];
	cvta.to.global.u64 	%rd6, %rd5;
	add.s64 	%rd7, %rd6, %rd3;
	st.global.u32 	[%rd7+4], %r7;
	ld.global.u64 	%rd8, [neighbors_index];
	cvta.to.global.u64 	%rd9, %rd8;
	add.s64 	%rd10, %rd9, %rd3;
	st.global.u32 	[%rd10+8], %r7;
	ld.global.u64 	%rd11, [neighbors_index];
	cvta.to.global.u64 	%rd12, %rd11;
	add.s64 	%rd13, %rd12, %rd3;
	st.global.u32 	[%rd13+12], %r7;
	ld.global.u64 	%rd14, [neighbors_index];
	cvta.to.global.u64 	%rd15, %rd14;
	add.s64 	%rd16, %rd15, %rd3;
	st.global.u32 	[%rd16+16], %r7;
	ld.global.u64 	%rd17, [neighbors_index];
	cvta.to.global.u64 	%rd18, %rd17;
	add.s64 	%rd19, %rd18, %rd3;
	st.global.u32 	[%rd19+20], %r7;
	ld.global.u64 	%rd20, [neighbors_index];
	cvta.to.global.u64 	%rd21, %rd20;
	add.s64 	%rd22, %rd21, %rd3;
	st.global.u32 	[%rd22+24], %r7;
	ld.global.u64 	%rd23, [neighbors_index];
	cvta.to.global.u64 	%rd24, %rd23;
	add.s64 	%rd25, %rd24, %rd3;
	st.global.u32 	[%rd25+28], %r7;
	ld.global.u64 	%rd26, [neighbors_index];
	cvta.to.global.u64 	%rd27, %rd26;
	add.s64 	%rd28, %rd27, %rd3;
	st.global.u32 	[%rd28+32], %r7;
	ld.global.u64 	%rd29, [neighbors_index];
	cvta.to.global.u64 	%rd30, %rd29;
	add.s64 	%rd31, %rd30, %rd3;
	st.global.u32 	[%rd31+36], %r7;
	ld.global.u64 	%rd32, [neighbors_index];
	cvta.to.global.u64 	%rd33, %rd32;
	add.s64 	%rd34, %rd33, %rd3;
	st.global.u32 	[%rd34+40], %r7;
	ld.global.u64 	%rd35, [neighbors_index];
	cvta.to.global.u64 	%rd36, %rd35;
	add.s64 	%rd37, %rd36, %rd3;
	st.global.u32 	[%rd37+44], %r7;
	ld.global.u64 	%rd38, [neighbors_index];
	cvta.to.global.u64 	%rd39, %rd38;
	add.s64 	%rd40, %rd39, %rd3;
	st.global.u32 	[%rd40+48], %r7;
	ld.global.u64 	%rd41, [neighbors_index];
	cvta.to.global.u64 	%rd42, %rd41;
	add.s64 	%rd43, %rd42, %rd3;
	st.global.u32 	[%rd43+52], %r7;
$L__BB37_2:
	ret;

}
.func  (.param .b64 func_retval0) __internal_accurate_pow(
	.param .b64 __internal_accurate_pow_param_0
)
{
	.reg .pred 	%p<8>;
	.reg .b32 	%r<46>;
	.reg .b32 	%f<3>;
	.reg .b64 	%fd<109>;

	ld.param.f64 	%fd10, [__internal_accurate_pow_param_0];
	mov.f64 	%fd11, 0d4000000000000000;
	{
	.reg .b32 %temp; 
	mov.b64 	{%temp, %r8}, %fd11;
	}
	{
	.reg .b32 %temp; 
	mov.b64 	{%r9, %temp}, %fd11;
	}
	shr.u32 	%r10, %r8, 20;
	setp.lt.u32 	%p1, %r8, 1048576;
	mov.f64 	%fd12, 0d4360000000000000;
	{
	.reg .b32 %temp; 
	mov.b64 	{%temp, %r11}, %fd12;
	}
	{
	.reg .b32 %temp; 
	mov.b64 	{%r12, %temp}, %fd12;
	}
	shr.u32 	%r13, %r11, 20;
	add.s32 	%r14, %r13, -54;
	selp.b32 	%r15, %r12, %r9, %p1;
	selp.b32 	%r16, %r11, %r8, %p1;
	selp.b32 	%r1, %r14, %r10, %p1;
	add.s32 	%r45, %r1, -1023;
	and.b32  	%r17, %r16, -2146435073;
	or.b32  	%r18, %r17, 1072693248;
	mov.b64 	%fd107, {%r15, %r18};
	setp.lt.u32 	%p2, %r18, 1073127583;
	@%p2 bra 	$L__BB38_2;
	{
	.reg .b32 %temp; 
	mov.b64 	{%r19, %temp}, %fd107;
	}
	{
	.reg .b32 %temp; 
	mov.b64 	{%temp, %r20}, %fd107;
	}
	add.s32 	%r21, %r20, -1048576;
	mov.b64 	%fd107, {%r19, %r21};
	add.s32 	%r45, %r1, -1022;
$L__BB38_2:
	add.f64 	%fd13, %fd107, 0dBFF0000000000000;
	add.f64 	%fd14, %fd107, 0d3FF0000000000000;
	rcp.approx.ftz.f64 	%fd15, %fd14;
	neg.f64 	%fd16, %fd14;
	fma.rn.f64 	%fd17, %fd16, %fd15, 0d3FF0000000000000;
	fma.rn.f64 	%fd18, %fd17, %fd17, %fd17;
	fma.rn.f64 	%fd19, %fd18, %fd15, %fd15;
	mul.f64 	%fd20, %fd13, %fd19;
	fma.rn.f64 	%fd21, %fd13, %fd19, %fd20;
	mul.f64 	%fd22, %fd21, %fd21;
	fma.rn.f64 	%fd23, %fd22, 0d3EB0F5FF7D2CAFE2, 0d3ED0F5D241AD3B5A;
	fma.rn.f64 	%fd24, %fd23, %fd22, 0d3EF3B20A75488A3F;
	fma.rn.f64 	%fd25, %fd24, %fd22, 0d3F1745CDE4FAECD5;
	fma.rn.f64 	%fd26, %fd25, %fd22, 0d3F3C71C7258A578B;
	fma.rn.f64 	%fd27, %fd26, %fd22, 0d3F6249249242B910;
	fma.rn.f64 	%fd28, %fd27, %fd22, 0d3F89999999999DFB;
	sub.f64 	%fd29, %fd13, %fd21;
	add.f64 	%fd30, %fd29, %fd29;
	neg.f64 	%fd31, %fd21;
	fma.rn.f64 	%fd32, %fd31, %fd13, %fd30;
	mul.f64 	%fd33, %fd19, %fd32;
	fma.rn.f64 	%fd34, %fd22, %fd28, 0d3FB5555555555555;
	mov.f64 	%fd35, 0d3FB5555555555555;
	sub.f64 	%fd36, %fd35, %fd34;
	fma.rn.f64 	%fd37, %fd22, %fd28, %fd36;
	add.f64 	%fd38, %fd37, 0dBC46A4CB00B9E7B0;
	add.f64 	%fd39, %fd34, %fd38;
	sub.f64 	%fd40, %fd34, %fd39;
	add.f64 	%fd41, %fd38, %fd40;
	mul.rn.f64 	%fd42, %fd21, %fd21;
	neg.f64 	%fd43, %fd42;
	fma.rn.f64 	%fd44, %fd21, %fd21, %fd43;
	{
	.reg .b32 %temp; 
	mov.b64 	{%r22, %temp}, %fd33;
	}
	{
	.reg .b32 %temp; 
	mov.b64 	{%temp, %r23}, %fd33;
	}
	add.s32 	%r24, %r23, 1048576;
	mov.b64 	%fd45, {%r22, %r24};
	fma.rn.f64 	%fd46, %fd21, %fd45, %fd44;
	mul.rn.f64 	%fd47, %fd42, %fd21;
	neg.f64 	%fd48, %fd47;
	fma.rn.f64 	%fd49, %fd42, %fd21, %fd48;
	fma.rn.f64 	%fd50, %fd42, %fd33, %fd49;
	fma.rn.f64 	%fd51, %fd46, %fd21, %fd50;
	mul.rn.f64 	%fd52, %fd39, %fd47;
	neg.f64 	%fd53, %fd52;
	fma.rn.f64 	%fd54, %fd39, %fd47, %fd53;
	fma.rn.f64 	%fd55, %fd39, %fd51, %fd54;
	fma.rn.f64 	%fd56, %fd41, %fd47, %fd55;
	add.f64 	%fd57, %fd52, %fd56;
	sub.f64 	%fd58, %fd52, %fd57;
	add.f64 	%fd59, %fd56, %fd58;
	add.f64 	%fd60, %fd21, %fd57;
	sub.f64 	%fd61, %fd21, %fd60;
	add.f64 	%fd62, %fd57, %fd61;
	add.f64 	%fd63, %fd59, %fd62;
	add.f64 	%fd64, %fd33, %fd63;
	add.f64 	%fd65, %fd60, %fd64;
	sub.f64 	%fd66, %fd60, %fd65;
	add.f64 	%fd67, %fd64, %fd66;
	xor.b32  	%r25, %r45, -2147483648;
	mov.b32 	%r26, 1127219200;
	mov.b64 	%fd68, {%r25, %r26};
	mov.b32 	%r27, -2147483648;
	mov.b64 	%fd69, {%r27, %r26};
	sub.f64 	%fd70, %fd68, %fd69;
	fma.rn.f64 	%fd71, %fd70, 0d3FE62E42FEFA39EF, %fd65;
	fma.rn.f64 	%fd72, %fd70, 0dBFE62E42FEFA39EF, %fd71;
	sub.f64 	%fd73, %fd72, %fd65;
	sub.f64 	%fd74, %fd67, %fd73;
	fma.rn.f64 	%fd75, %fd70, 0d3C7ABC9E3B39803F, %fd74;
	add.f64 	%fd76, %fd71, %fd75;
	sub.f64 	%fd77, %fd71, %fd76;
	add.f64 	%fd78, %fd75, %fd77;
	{
	.reg .b32 %temp; 
	mov.b64 	{%temp, %r28}, %fd10;
	}
	{
	.reg .b32 %temp; 
	mov.b64 	{%r29, %temp}, %fd10;
	}
	shl.b32 	%r30, %r28, 1;
	setp.gt.u32 	%p3, %r30, -33554433;
	and.b32  	%r31, %r28, -15728641;
	selp.b32 	%r32, %r31, %r28, %p3;
	mov.b64 	%fd79, {%r29, %r32};
	mul.rn.f64 	%fd80, %fd76, %fd79;
	neg.f64 	%fd81, %fd80;
	fma.rn.f64 	%fd82, %fd76, %fd79, %fd81;
	fma.rn.f64 	%fd83, %fd78, %fd79, %fd82;
	add.f64 	%fd4, %fd80, %fd83;
	sub.f64 	%fd84, %fd80, %fd4;
	add.f64 	%fd5, %fd83, %fd84;
	fma.rn.f64 	%fd85, %fd4, 0d3FF71547652B82FE, 0d4338000000000000;
	{
	.reg .b32 %temp; 
	mov.b64 	{%r5, %temp}, %fd85;
	}
	mov.f64 	%fd86, 0dC338000000000000;
	add.rn.f64 	%fd87, %fd85, %fd86;
	fma.rn.f64 	%fd88, %fd87, 0dBFE62E42FEFA39EF, %fd4;
	fma.rn.f64 	%fd89, %fd87, 0dBC7ABC9E3B39803F, %fd88;
	fma.rn.f64 	%fd90, %fd89, 0d3E5ADE1569CE2BDF, 0d3E928AF3FCA213EA;
	fma.rn.f64 	%fd91, %fd90, %fd89, 0d3EC71DEE62401315;
	fma.rn.f64 	%fd92, %fd91, %fd89, 0d3EFA01997C89EB71;
	fma.rn.f64 	%fd93, %fd92, %fd89, 0d3F2A01A014761F65;
	fma.rn.f64 	%fd94, %fd93, %fd89, 0d3F56C16C1852B7AF;
	fma.rn.f64 	%fd95, %fd94, %fd89, 0d3F81111111122322;
	fma.rn.f64 	%fd96, %fd95, %fd89, 0d3FA55555555502A1;
	fma.rn.f64 	%fd97, %fd96, %fd89, 0d3FC5555555555511;
	fma.rn.f64 	%fd98, %fd97, %fd89, 0d3FE000000000000B;
	fma.rn.f64 	%fd99, %fd98, %fd89, 0d3FF0000000000000;
	fma.rn.f64 	%fd100, %fd99, %fd89, 0d3FF0000000000000;
	{
	.reg .b32 %temp; 
	mov.b64 	{%r6, %temp}, %fd100;
	}
	{
	.reg .b32 %temp; 
	mov.b64 	{%temp, %r7}, %fd100;
	}
	shl.b32 	%r33, %r5, 20;
	add.s32 	%r34, %r33, %r7;
	mov.b64 	%fd108, {%r6, %r34};
	{
	.reg .b32 %temp; 
	mov.b64 	{%temp, %r35}, %fd4;
	}
	mov.b32 	%f2, %r35;
	abs.f32 	%f1, %f2;
	setp.lt.f32 	%p4, %f1, 0f4086232B;
	@%p4 bra 	$L__BB38_5;
	setp.lt.f64 	%p5, %fd4, 0d0000000000000000;
	add.f64 	%fd101, %fd4, 0d7FF0000000000000;
	selp.f64 	%fd108, 0d0000000000000000, %fd101, %p5;
	setp.geu.f32 	%p6, %f1, 0f40874800;
	@%p6 bra 	$L__BB38_5;
	shr.u32 	%r36, %r5, 31;
	add.s32 	%r37, %r5, %r36;
	shr.s32 	%r38, %r37, 1;
	shl.b32 	%r39, %r38, 20;
	add.s32 	%r40, %r7, %r39;
	mov.b64 	%fd102, {%r6, %r40};
	sub.s32 	%r41, %r5, %r38;
	shl.b32 	%r42, %r41, 20;
	add.s32 	%r43, %r42, 1072693248;
	mov.b32 	%r44, 0;
	mov.b64 	%fd103, {%r44, %r43};
	mul.f64 	%fd108, %fd103, %fd102;
$L__BB38_5:
	abs.f64 	%fd104, %fd108;
	setp.eq.f64 	%p7, %fd104, 0d7FF0000000000000;
	fma.rn.f64 	%fd105, %fd108, %fd5, %fd108;
	selp.f64 	%fd106, %fd108, %fd105, %p7;
	st.param.f64 	[func_retval0], %fd106;
	ret;

}


// ===== COMPILED SASS (sm_100) =====

	.target	sm_100

	.elftype	@"ET_EXEC"


//--------------------- .note.nv.tkinfo           --------------------------
	.section	.note.nv.tkinfo,"",@"SHT_NOTE"
	.sectionflags	@"SHF_NOTE_NV_TKINFO"
	.tkinfo
        /*0018*/ 	.word	0x00000002
        /*0030*/ 	.string	""
        /*0030*/ 	.string	"ptxas"
        /*0030*/ 	.string	"Cuda compilation tools, release 13.0, V13.0.88"
        /*0030*/ 	.string	"Build cuda_13.0.r13.0/compiler.36424714_0"
        /*0030*/ 	.string	"-arch sm_100 -m 64 "



//--------------------- .note.nv.cuinfo           --------------------------
	.section	.note.nv.cuinfo,"",@"SHT_NOTE"
	.sectionflags	@"SHF_NOTE_NV_CUINFO"
        /*0018*/ 	.short	0x0002
        /*001a*/ 	.short	0x0064
        /*001c*/ 	.short	0x0082
	.zero		2


//--------------------- .nv.info                  --------------------------
	.section	.nv.info,"",@"SHT_CUDA_INFO"
	.align	4


	//----- nvinfo : EIATTR_REGCOUNT
	.align		4
        /*0000*/ 	.byte	0x04, 0x2f
        /*0002*/ 	.short	(.L_80 - .L_79)
	.align		4
.L_79:
        /*0004*/ 	.word	index@(_Z17initializeKernel1v)
        /*0008*/ 	.word	0x0000000c


	//----- nvinfo : EIATTR_FRAME_SIZE
	.align		4
.L_80:
        /*000c*/ 	.byte	0x04, 0x11
        /*000e*/ 	.short	(.L_82 - .L_81)
	.align		4
.L_81:
        /*0010*/ 	.word	index@(_Z17initializeKernel1v)
        /*0014*/ 	.word	0x00000000


	//----- nvinfo : EIATTR_REGCOUNT
	.align		4
.L_82:
        /*0018*/ 	.byte	0x04, 0x2f
        /*001a*/ 	.short	(.L_84 - .L_83)
	.align		4
.L_83:
        /*001c*/ 	.word	index@(_Z17applyDeltaBuffer1iii)
        /*0020*/ 	.word	0x00000016


	//----- nvinfo : EIATTR_FRAME_SIZE
	.align		4
.L_84:
        /*0024*/ 	.byte	0x04, 0x11
        /*0026*/ 	.short	(.L_86 - .L_85)
	.align		4
.L_85:
        /*0028*/ 	.word	index@(_Z17applyDeltaBuffer1iii)
        /*002c*/ 	.word	0x00000000


	//----- nvinfo : EIATTR_REGCOUNT
	.align		4
.L_86:
        /*0030*/ 	.byte	0x04, 0x2f
        /*0032*/ 	.short	(.L_88 - .L_87)
	.align		4
.L_87:
        /*0034*/ 	.word	index@(_Z11build_facesiiiiiiii)
        /*0038*/ 	.word	0x00000038


	//----- nvinfo : EIATTR_FRAME_SIZE
	.align		4
.L_88:
        /*003c*/ 	.byte	0x04, 0x11
        /*003e*/ 	.short	(.L_90 - .L_89)
	.align		4
.L_89:
        /*0040*/ 	.word	index@(_Z11build_facesiiiiiiii)
        /*0044*/ 	.word	0x00000000


	//----- nvinfo : EIATTR_REGCOUNT
	.align		4
.L_90:
        /*0048*/ 	.byte	0x04, 0x2f
        /*004a*/ 	.short	(.L_92 - .L_91)
	.align		4
.L_91:
        /*004c*/ 	.word	index@(_Z12build_tetrasiiiiiiiii)
        /*0050*/ 	.word	0x00000030


	//----- nvinfo : EIATTR_FRAME_SIZE
	.align		4
.L_92:
        /*0054*/ 	.byte	0x04, 0x11
        /*0056*/ 	.short	(.L_94 - .L_93)
	.align		4
.L_93:
        /*0058*/ 	.word	index@(_Z12build_tetrasiiiiiiiii)
        /*005c*/ 	.word	0x00000000


	//----- nvinfo : EIATTR_REGCOUNT
	.align		4
.L_94:
        /*0060*/ 	.byte	0x04, 0x2f
        /*0062*/ 	.short	(.L_96 - .L_95)
	.align		4
.L_95:
        /*0064*/ 	.word	index@(_Z10get_vertexiii)
        /*0068*/ 	.word	0x00000018


	//----- nvinfo : EIATTR_FRAME_SIZE
	.align		4
.L_96:
        /*006c*/ 	.byte	0x04, 0x11
        /*006e*/ 	.short	(.L_98 - .L_97)
	.align		4
.L_97:
        /*0070*/ 	.word	index@(_Z10get_vertexiii)
        /*0074*/ 	.word	0x00000028


	//----- nvinfo : EIATTR_REGCOUNT
	.align		4
.L_98:
        /*0078*/ 	.byte	0x04, 0x2f
        /*007a*/ 	.short	(.L_100 - .L_99)
	.align		4
.L_99:
        /*007c*/ 	.word	index@(_Z15processVerticesiiiii)
        /*0080*/ 	.word	0x00000028


	//----- nvinfo : EIATTR_FRAME_SIZE
	.align		4
.L_100:
        /*0084*/ 	.byte	0x04, 0x11
        /*0086*/ 	.short	(.L_102 - .L_101)
	.align		4
.L_101:
        /*0088*/ 	.word	index@(_Z15processVerticesiiiii)
        /*008c*/ 	.word	0x00000000


	//----- nvinfo : EIATTR_REGCOUNT
	.align		4
.L_102:
        /*0090*/ 	.byte	0x04, 0x2f
        /*0092*/ 	.short	(.L_104 - .L_103)
	.align		4
.L_103:
        /*0094*/ 	.word	index@(_Z17edgePairingKerneliiiiiiii)
        /*0098*/ 	.word	0x0000004f


	//----- nvinfo : EIATTR_FRAME_SIZE
	.align		4
.L_104:
        /*009c*/ 	.byte	0x04, 0x11
        /*009e*/ 	.short	(.L_106 - .L_105)
	.align		4
.L_105:
        /*00a0*/ 	.word	index@(_Z17edgePairingKerneliiiiiiii)
        /*00a4*/ 	.word	0x00000000


	//----- nvinfo : EIATTR_REGCOUNT
	.align		4
.L_106:
        /*00a8*/ 	.byte	0x04, 0x2f
        /*00aa*/ 	.short	(.L_108 - .L_107)
	.align		4
.L_107:
        /*00ac*/ 	.word	index@(_Z21trianglePairingKerneliiiiiiiii)
        /*00b0*/ 	.word	0x00000052


	//----- nvinfo : EIATTR_FRAME_SIZE
	.align		4
.L_108:
        /*00b4*/ 	.byte	0x04, 0x11
        /*00b6*/ 	.short	(.L_110 - .L_109)
	.align		4
.L_109:
        /*00b8*/ 	.word	index@(_Z21trianglePairingKerneliiiiiiiii)
        /*00bc*/ 	.word	0x00000000


	//----- nvinfo : EIATTR_REGCOUNT
	.align		4
.L_110:
        /*00c0*/ 	.byte	0x04, 0x2f
        /*00c2*/ 	.short	(.L_112 - .L_111)
	.align		4
.L_111:
        /*00c4*/ 	.word	index@(_Z13get_cp_numberiiii)
        /*00c8*/ 	.word	0x00000028


	//----- nvinfo : EIATTR_FRAME_SIZE
	.align		4
.L_112:
        /*00cc*/ 	.byte	0x04, 0x11
        /*00ce*/ 	.short	(.L_114 - .L_113)
	.align		4
.L_113:
        /*00d0*/ 	.word	index@(_Z13get_cp_numberiiii)
        /*00d4*/ 	.word	0x00000008


	//----- nvinfo : EIATTR_REGCOUNT
	.align		4
.L_114:
        /*00d8*/ 	.byte	0x04, 0x2f
        /*00da*/ 	.short	(.L_116 - .L_115)
	.align		4
.L_115:
        /*00dc*/ 	.word	index@(_Z15filter_verticesiii)
        /*00e0*/ 	.word	0x00000016


	//----- nvinfo : EIATTR_FRAME_SIZE
	.align		4
.L_116:
        /*00e4*/ 	.byte	0x04, 0x11
        /*00e6*/ 	.short	(.L_118 - .L_117)
	.align		4
.L_117:
        /*00e8*/ 	.word	index@(_Z15filter_verticesiii)
        /*00ec*/ 	.word	0x00000000


	//----- nvinfo : EIATTR_REGCOUNT
	.align		4
.L_118:
        /*00f0*/ 	.byte	0x04, 0x2f
        /*00f2*/ 	.short	(.L_120 - .L_119)
	.align		4
.L_119:
        /*00f4*/ 	.word	index@(_Z12filter_edgesiii)
        /*00f8*/ 	.word	0x0000001c


	//----- nvinfo : EIATTR_FRAME_SIZE
	.align		4
.L_120:
        /*00fc*/ 	.byte	0x04, 0x11
        /*00fe*/ 	.short	(.L_122 - .L_121)
	.align		4
.L_121:
        /*0100*/ 	.word	index@(_Z12filter_edgesiii)
        /*0104*/ 	.word	0x00000000


	//----- nvinfo : EIATTR_REGCOUNT
	.align		4
.L_122:
        /*0108*/ 	.byte	0x04, 0x2f
        /*010a*/ 	.short	(.L_124 - .L_123)
	.align		4
.L_123:
        /*010c*/ 	.word	index@(_Z12filter_facesiii)
        /*0110*/ 	.word	0x0000001a


	//----- nvinfo : EIATTR_FRAME_SIZE
	.align		4
.L_124:
        /*0114*/ 	.byte	0x04, 0x11
        /*0116*/ 	.short	(.L_126 - .L_125)
	.align		4
.L_125:
        /*0118*/ 	.word	index@(_Z12filter_facesiii)
        /*011c*/ 	.word	0x00000000


	//----- nvinfo : EIATTR_REGCOUNT
	.align		4
.L_126:
        /*0120*/ 	.byte	0x04, 0x2f
        /*0122*/ 	.short	(.L_128 - .L_127)
	.align		4
.L_127:
        /*0124*/ 	.word	index@(_Z18filter_tetrahedrasiii)
        /*0128*/ 	.word	0x0000001c


	//----- nvinfo : EIATTR_FRAME_SIZE
	.align		4
.L_128:
        /*012c*/ 	.byte	0x04, 0x11
        /*012e*/ 	.short	(.L_130 - .L_129)
	.align		4
.L_129:
        /*0130*/ 	.word	index@(_Z18filter_tetrahedrasiii)
        /*0134*/ 	.word	0x00000000


	//----- nvinfo : EIATTR_REGCOUNT
	.align		4
.L_130:
        /*0138*/ 	.byte	0x04, 0x2f
        /*013a*/ 	.short	(.L_132 - .L_131)
	.align		4
.L_131:
        /*013c*/ 	.word	index@(_Z17get_false_minimumv)
        /*0140*/ 	.word	0x0000000d


	//----- nvinfo : EIATTR_FRAME_SIZE
	.align		4
.L_132:
        /*0144*/ 	.byte	0x04, 0x11
        /*0146*/ 	.short	(.L_134 - .L_133)
	.align		4
.L_133:
        /*0148*/ 	.word	index@(_Z17get_false_minimumv)
        /*014c*/ 	.word	0x00000000


	//----- nvinfo : EIATTR_REGCOUNT
	.align		4
.L_134:
        /*0150*/ 	.byte	0x04, 0x2f
        /*0152*/ 	.short	(.L_136 - .L_135)
	.align		4
.L_135:
        /*0154*/ 	.word	index@(_Z16get_false_saddlev)
        /*0158*/ 	.word	0x0000000d


	//----- nvinfo : EIATTR_FRAME_SIZE
	.align		4
.L_136:
        /*015c*/ 	.byte	0x04, 0x11
        /*015e*/ 	.short	(.L_138 - .L_137)
	.align		4
.L_137:
        /*0160*/ 	.word	index@(_Z16get_false_saddlev)
        /*0164*/ 	.word	0x00000000


	//----- nvinfo : EIATTR_REGCOUNT
	.align		4
.L_138:
        /*0168*/ 	.byte	0x04, 0x2f
        /*016a*/ 	.short	(.L_140 - .L_139)
	.align		4
.L_139:
        /*016c*/ 	.word	index@(_Z18get_false_2_saddlev)
        /*0170*/ 	.word	0x0000000d


	//----- nvinfo : EIATTR_FRAME_SIZE
	.align		4
.L_140:
        /*0174*/ 	.byte	0x04, 0x11
        /*0176*/ 	.short	(.L_142 - .L_141)
	.align		4
.L_141:
        /*0178*/ 	.word	index@(_Z18get_false_2_saddlev)
        /*017c*/ 	.word	0x00000000


	//----- nvinfo : EIATTR_REGCOUNT
	.align		4
.L_142:
        /*0180*/ 	.byte	0x04, 0x2f
        /*0182*/ 	.short	(.L_144 - .L_143)
	.align		4
.L_143:
        /*0184*/ 	.word	index@(_Z17get_false_maximumv)
        /*0188*/ 	.word	0x0000000d


	//----- nvinfo : EIATTR_FRAME_SIZE
	.align		4
.L_144:
        /*018c*/ 	.byte	0x04, 0x11
        /*018e*/ 	.short	(.L_146 - .L_145)
	.align		4
.L_145:
        /*0190*/ 	.word	index@(_Z17get_false_maximumv)
        /*0194*/ 	.word	0x00000000


	//----- nvinfo : EIATTR_REGCOUNT
	.align		4
.L_146:
        /*0198*/ 	.byte	0x04, 0x2f
        /*019a*/ 	.short	(.L_148 - .L_147)
	.align		4
.L_147:
        /*019c*/ 	.word	index@(_Z11fix_minimumiii)
        /*01a0*/ 	.word	0x0000001e


	//----- nvinfo : EIATTR_FRAME_SIZE
	.align		4
.L_148:
        /*01a4*/ 	.byte	0x04, 0x11
        /*01a6*/ 	.short	(.L_150 - .L_149)
	.align		4
.L_149:
        /*01a8*/ 	.word	index@($_Z11fix_minimumiii$__internal_accurate_pow)
        /*01ac*/ 	.word	0x00000000


	//----- nvinfo : EIATTR_FRAME_SIZE
	.align		4
.L_150:
        /*01b0*/ 	.byte	0x04, 0x11
        /*01b2*/ 	.short	(.L_152 - .L_151)
	.align		4
.L_151:
        /*01b4*/ 	.word	index@(_Z11fix_minimumiii)
        /*01b8*/ 	.word	0x00000000


	//----- nvinfo : EIATTR_REGCOUNT
	.align		4
.L_152:
        /*01bc*/ 	.byte	0x04, 0x2f
        /*01be*/ 	.short	(.L_154 - .L_153)
	.align		4
.L_153:
        /*01c0*/ 	.word	index@(_Z10fix_saddleiii)
        /*01c4*/ 	.word	0x00000060


	//----- nvinfo : EIATTR_FRAME_SIZE
	.align		4
.L_154:
        /*01c8*/ 	.byte	0x04, 0x11
        /*01ca*/ 	.short	(.L_156 - .L_155)
	.align		4
.L_155:
        /*01cc*/ 	.word	index@($_Z10fix_saddleiii$__internal_accurate_pow)
        /*01d0*/ 	.word	0x00000038


	//----- nvinfo : EIATTR_FRAME_SIZE
	.align		4
.L_156:
        /*01d4*/ 	.byte	0x04, 0x11
        /*01d6*/ 	.short	(.L_158 - .L_157)
	.align		4
.L_157:
        /*01d8*/ 	.word	index@(_Z10fix_saddleiii)
        /*01dc*/ 	.word	0x00000038


	//----- nvinfo : EIATTR_REGCOUNT
	.align		4
.L_158:
        /*01e0*/ 	.byte	0x04, 0x2f
        /*01e2*/ 	.short	(.L_160 - .L_159)
	.align		4
.L_159:
        /*01e4*/ 	.word	index@(_Z11fix_2saddleiii)
        /*01e8*/ 	.word	0x00000050


	//----- nvinfo : EIATTR_FRAME_SIZE
	.align		4
.L_160:
        /*01ec*/ 	.byte	0x04, 0x11
        /*01ee*/ 	.short	(.L_162 - .L_161)
	.align		4
.L_161:
        /*01f0*/ 	.word	index@($_Z11fix_2saddleiii$__internal_accurate_pow)
        /*01f4*/ 	.word	0x00000000


	//----- nvinfo : EIATTR_FRAME_SIZE
	.align		4
.L_162:
        /*01f8*/ 	.byte	0x04, 0x11
        /*01fa*/ 	.short	(.L_164 - .L_163)
	.align		4
.L_163:
        /*01fc*/ 	.word	index@(_Z11fix_2saddleiii)
        /*0200*/ 	.word	0x00000000


	//----- nvinfo : EIATTR_REGCOUNT
	.align		4
.L_164:
        /*0204*/ 	.byte	0x04, 0x2f
        /*0206*/ 	.short	(.L_166 - .L_165)
	.align		4
.L_165:
        /*0208*/ 	.word	index@(_Z11fix_maximumiii)
        /*020c*/ 	.word	0x0000002a


	//----- nvinfo : EIATTR_FRAME_SIZE
	.align		4
.L_166:
        /*0210*/ 	.byte	0x04, 0x11
        /*0212*/ 	.short	(.L_168 - .L_167)
	.align		4
.L_167:
        /*0214*/ 	.word	index@($_Z11fix_maximumiii$__internal_accurate_pow)
        /*0218*/ 	.word	0x00000020


	//----- nvinfo : EIATTR_FRAME_SIZE
	.align		4
.L_168:
        /*021c*/ 	.byte	0x04, 0x11
        /*021e*/ 	.short	(.L_170 - .L_169)
	.align		4
.L_169:
        /*0220*/ 	.word	index@(_Z11fix_maximumiii)
        /*0224*/ 	.word	0x00000020


	//----- nvinfo : EIATTR_REGCOUNT
	.align		4
.L_170:
        /*0228*/ 	.byte	0x04, 0x2f
        /*022a*/ 	.short	(.L_172 - .L_171)
	.align		4
.L_171:
        /*022c*/ 	.word	index@(_Z13init_verticesi)
        /*0230*/ 	.word	0x0000000e


	//----- nvinfo : EIATTR_FRAME_SIZE
	.align		4
.L_172:
        /*0234*/ 	.byte	0x04, 0x11
        /*0236*/ 	.short	(.L_174 - .L_173)
	.align		4
.L_173:
        /*0238*/ 	.word	index@(_Z13init_verticesi)
        /*023c*/ 	.word	0x00000000


	//----- nvinfo : EIATTR_REGCOUNT
	.align		4
.L_174:
        /*0240*/ 	.byte	0x04, 0x2f
        /*0242*/ 	.short	(.L_176 - .L_175)
	.align		4
.L_175:
        /*0244*/ 	.word	index@(_Z10init_edgesi)
        /*0248*/ 	.word	0x0000000e


	//----- nvinfo : EIATTR_FRAME_SIZE
	.align		4
.L_176:
        /*024c*/ 	.byte	0x04, 0x11
        /*024e*/ 	.short	(.L_178 - .L_177)
	.align		4
.L_177:
        /*0250*/ 	.word	index@(_Z10init_edgesi)
        /*0254*/ 	.word	0x00000000


	//----- nvinfo : EIATTR_REGCOUNT
	.align		4
.L_178:
        /*0258*/ 	.byte	0x04, 0x2f
        /*025a*/ 	.short	(.L_180 - .L_179)
	.align		4
.L_179:
        /*025c*/ 	.word	index@(_Z10init_facesi)
        /*0260*/ 	.word	0x0000000e


	//----- nvinfo : EIATTR_FRAME_SIZE
	.align		4
.L_180:
        /*0264*/ 	.byte	0x04, 0x11
        /*0266*/ 	.short	(.L_182 - .L_181)
	.align		4
.L_181:
        /*0268*/ 	.word	index@(_Z10init_facesi)
        /*026c*/ 	.word	0x00000000


	//----- nvinfo : EIATTR_REGCOUNT
	.align		4
.L_182:
        /*0270*/ 	.byte	0x04, 0x2f
        /*0272*/ 	.short	(.L_184 - .L_183)
	.align		4
.L_183:
        /*0274*/ 	.word	index@(_Z10init_masksi)
        /*0278*/ 	.word	0x0000000a


	//----- nvinfo : EIATTR_FRAME_SIZE
	.align		4
.L_184:
        /*027c*/ 	.byte	0x04, 0x11
        /*027e*/ 	.short	(.L_186 - .L_185)
	.align		4
.L_185:
        /*0280*/ 	.word	index@(_Z10init_masksi)
        /*0284*/ 	.word	0x00000000


	//----- nvinfo : EIATTR_REGCOUNT
	.align		4
.L_186:
        /*0288*/ 	.byte	0x04, 0x2f
        /*028a*/ 	.short	(.L_188 - .L_187)
	.align		4
.L_187:
        /*028c*/ 	.word	index@(_Z11init_tetrasi)
        /*0290*/ 	.word	0x0000000e


	//----- nvinfo : EIATTR_FRAME_SIZE
	.align		4
.L_188:
        /*0294*/ 	.byte	0x04, 0x11
        /*0296*/ 	.short	(.L_190 - .L_189)
	.align		4
.L_189:
        /*0298*/ 	.word	index@(_Z11init_tetrasi)
        /*029c*/ 	.word	0x00000000


	//----- nvinfo : EIATTR_REGCOUNT
	.align		4
.L_190:
        /*02a0*/ 	.byte	0x04, 0x2f
        /*02a2*/ 	.short	(.L_192 - .L_191)
	.align		4
.L_191:
        /*02a4*/ 	.word	index@(_Z18get_false_as_vpathiii)
        /*02a8*/ 	.word	0x00000060


	//----- nvinfo : EIATTR_FRAME_SIZE
	.align		4
.L_192:
        /*02ac*/ 	.byte	0x04, 0x11
        /*02ae*/ 	.short	(.L_194 - .L_193)
	.align		4
.L_193:
        /*02b0*/ 	.word	index@(_Z18get_false_as_vpathiii)
        /*02b4*/ 	.word	0x00000010


	//----- nvinfo : EIATTR_REGCOUNT
	.align		4
.L_194:
        /*02b8*/ 	.byte	0x04, 0x2f
        /*02ba*/ 	.short	(.L_196 - .L_195)
	.align		4
.L_195:
        /*02bc*/ 	.word	index@(_Z28get_orginal_saddle_min_pairsiii)
        /*02c0*/ 	.word	0x00000020


	//----- nvinfo : EIATTR_FRAME_SIZE
	.align		4
.L_196:
        /*02c4*/ 	.byte	0x04, 0x11
        /*02c6*/ 	.short	(.L_198 - .L_197)
	.align		4
.L_197:
        /*02c8*/ 	.word	index@(_Z28get_orginal_saddle_min_pairsiii)
        /*02cc*/ 	.word	0x00000000


	//----- nvinfo : EIATTR_REGCOUNT
	.align		4
.L_198:
        /*02d0*/ 	.byte	0x04, 0x2f
        /*02d2*/ 	.short	(.L_200 - .L_199)
	.align		4
.L_199:
        /*02d4*/ 	.word	index@(_Z28get_orginal_saddle_max_pairsiii)
        /*02d8*/ 	.word	0x0000005c


	//----- nvinfo : EIATTR_FRAME_SIZE
	.align		4
.L_200:
        /*02dc*/ 	.byte	0x04, 0x11
        /*02de*/ 	.short	(.L_202 - .L_201)
	.align		4
.L_201:
        /*02e0*/ 	.word	index@(_Z28get_orginal_saddle_max_pairsiii)
        /*02e4*/ 	.word	0x00000000


	//----- nvinfo : EIATTR_REGCOUNT
	.align		4
.L_202:
        /*02e8*/ 	.byte	0x04, 0x2f
        /*02ea*/ 	.short	(.L_204 - .L_203)
	.align		4
.L_203:
        /*02ec*/ 	.word	index@(_Z31get_false_as_vpath_connectivityiii)
        /*02f0*/ 	.word	0x0000006f


	//----- nvinfo : EIATTR_FRAME_SIZE
	.align		4
.L_204:
        /*02f4*/ 	.byte	0x04, 0x11
        /*02f6*/ 	.short	(.L_206 - .L_205)
	.align		4
.L_205:
        /*02f8*/ 	.word	index@(_Z31get_false_as_vpath_connectivityiii)
        /*02fc*/ 	.word	0x00000010


	//----- nvinfo : EIATTR_REGCOUNT
	.align		4
.L_206:
        /*0300*/ 	.byte	0x04, 0x2f
        /*0302*/ 	.short	(.L_208 - .L_207)
	.align		4
.L_207:
        /*0304*/ 	.word	index@(_Z18get_false_ds_vpathiii)
        /*0308*/ 	.word	0x00000028


	//----- nvinfo : EIATTR_FRAME_SIZE
	.align		4
.L_208:
        /*030c*/ 	.byte	0x04, 0x11
        /*030e*/ 	.short	(.L_210 - .L_209)
	.align		4
.L_209:
        /*0310*/ 	.word	index@(_Z18get_false_ds_vpathiii)
        /*0314*/ 	.word	0x00000000


	//----- nvinfo : EIATTR_REGCOUNT
	.align		4
.L_210:
        /*0318*/ 	.byte	0x04, 0x2f
        /*031a*/ 	.short	(.L_212 - .L_211)
	.align		4
.L_211:
        /*031c*/ 	.word	index@(_Z31get_false_ds_vpath_connectivityiii)
        /*0320*/ 	.word	0x00000020


	//----- nvinfo : EIATTR_FRAME_SIZE
	.align		4
.L_212:
        /*0324*/ 	.byte	0x04, 0x11
        /*0326*/ 	.short	(.L_214 - .L_213)
	.align		4
.L_213:
        /*0328*/ 	.word	index@(_Z31get_false_ds_vpath_connectivityiii)
        /*032c*/ 	.word	0x00000000


	//----- nvinfo : EIATTR_REGCOUNT
	.align		4
.L_214:
        /*0330*/ 	.byte	0x04, 0x2f
        /*0332*/ 	.short	(.L_216 - .L_215)
	.align		4
.L_215:
        /*0334*/ 	.word	index@(_Z17get_false_ds_walliiiPii)
        /*0338*/ 	.word	0x00000024


	//----- nvinfo : EIATTR_FRAME_SIZE
	.align		4
.L_216:
        /*033c*/ 	.byte	0x04, 0x11
        /*033e*/ 	.short	(.L_218 - .L_217)
	.align		4
.L_217:
        /*0340*/ 	.word	index@(_Z17get_false_ds_walliiiPii)
        /*0344*/ 	.word	0x00000010


	//----- nvinfo : EIATTR_REGCOUNT
	.align		4
.L_218:
        /*0348*/ 	.byte	0x04, 0x2f
        /*034a*/ 	.short	(.L_220 - .L_219)
	.align		4
.L_219:
        /*034c*/ 	.word	index@(_Z12fix_as_vpathiii)
        /*0350*/ 	.word	0x0000001e


	//----- nvinfo : EIATTR_FRAME_SIZE
	.align		4
.L_220:
        /*0354*/ 	.byte	0x04, 0x11
        /*0356*/ 	.short	(.L_222 - .L_221)
	.align		4
.L_221:
        /*0358*/ 	.word	index@($_Z12fix_as_vpathiii$__internal_accurate_pow)
        /*035c*/ 	.word	0x00000008


	//----- nvinfo : EIATTR_FRAME_SIZE
	.align		4
.L_222:
        /*0360*/ 	.byte	0x04, 0x11
        /*0362*/ 	.short	(.L_224 - .L_223)
	.align		4
.L_223:
        /*0364*/ 	.word	index@(_Z12fix_as_vpathiii)
        /*0368*/ 	.word	0x00000008


	//----- nvinfo : EIATTR_REGCOUNT
	.align		4
.L_224:
        /*036c*/ 	.byte	0x04, 0x2f
        /*036e*/ 	.short	(.L_226 - .L_225)
	.align		4
.L_225:
        /*0370*/ 	.word	index@(_Z12fix_ds_vpathiii)
        /*0374*/ 	.word	0x0000001e


	//----- nvinfo : EIATTR_FRAME_SIZE
	.align		4
.L_226:
        /*0378*/ 	.byte	0x04, 0x11
        /*037a*/ 	.short	(.L_228 - .L_227)
	.align		4
.L_227:
        /*037c*/ 	.word	index@($_Z12fix_ds_vpathiii$__internal_accurate_pow)
        /*0380*/ 	.word	0x00000000


	//----- nvinfo : EIATTR_FRAME_SIZE
	.align		4
.L_228:
        /*0384*/ 	.byte	0x04, 0x11
        /*0386*/ 	.short	(.L_230 - .L_229)
	.align		4
.L_229:
        /*0388*/ 	.word	index@(_Z12fix_ds_vpathiii)
        /*038c*/ 	.word	0x00000000


	//----- nvinfo : EIATTR_REGCOUNT
	.align		4
.L_230:
        /*0390*/ 	.byte	0x04, 0x2f
        /*0392*/ 	.short	(.L_232 - .L_231)
	.align		4
.L_231:
        /*0394*/ 	.word	index@(_Z11fix_ds_walliii)
        /*0398*/ 	.word	0x00000020


	//----- nvinfo : EIATTR_FRAME_SIZE
	.align		4
.L_232:
        /*039c*/ 	.byte	0x04, 0x11
        /*039e*/ 	.short	(.L_234 - .L_233)
	.align		4
.L_233:
        /*03a0*/ 	.word	index@($_Z11fix_ds_walliii$__internal_accurate_pow)
        /*03a4*/ 	.word	0x00000000


	//----- nvinfo : EIATTR_FRAME_SIZE
	.align		4
.L_234:
        /*03a8*/ 	.byte	0x04, 0x11
        /*03aa*/ 	.short	(.L_236 - .L_235)
	.align		4
.L_235:
        /*03ac*/ 	.word	index@(_Z11fix_ds_walliii)
        /*03b0*/ 	.word	0x00000000


	//----- nvinfo : EIATTR_REGCOUNT
	.align		4
.L_236:
        /*03b4*/ 	.byte	0x04, 0x2f
        /*03b6*/ 	.short	(.L_238 - .L_237)
	.align		4
.L_237:
        /*03b8*/ 	.word	index@(_Z12init_counterv)
        /*03bc*/ 	.word	0x0000000a


	//----- nvinfo : EIATTR_FRAME_SIZE
	.align		4
.L_238:
        /*03c0*/ 	.byte	0x04, 0x11
        /*03c2*/ 	.short	(.L_240 - .L_239)
	.align		4
.L_239:
        /*03c4*/ 	.word	index@(_Z12init_counterv)
        /*03c8*/ 	.word	0x00000000


	//----- nvinfo : EIATTR_REGCOUNT
	.align		4
.L_240:
        /*03cc*/ 	.byte	0x04, 0x2f
        /*03ce*/ 	.short	(.L_242 - .L_241)
	.align		4
.L_241:
        /*03d0*/ 	.word	index@(_Z14init_neighborsv)
        /*03d4*/ 	.word	0x00000012


	//----- nvinfo : EIATTR_FRAME_SIZE
	.align		4
.L_242:
        /*03d8*/ 	.byte	0x04, 0x11
        /*03da*/ 	.short	(.L_244 - .L_243)
	.align		4
.L_243:
        /*03dc*/ 	.word	index@(_Z14init_neighborsv)
        /*03e0*/ 	.word	0x00000000


	//----- nvinfo : EIATTR_MIN_STACK_SIZE
	.align		4
.L_244:
        /*03e4*/ 	.byte	0x04, 0x12
        /*03e6*/ 	.short	(.L_246 - .L_245)
	.align		4
.L_245:
        /*03e8*/ 	.word	index@(_Z14init_neighborsv)
        /*03ec*/ 	.word	0x00000000


	//----- nvinfo : EIATTR_MIN_STACK_SIZE
	.align		4
.L_246:
        /*03f0*/ 	.byte	0x04, 0x12
        /*03f2*/ 	.short	(.L_248 - .L_247)
	.align		4
.L_247:
        /*03f4*/ 	.word	index@(_Z12init_counterv)
        /*03f8*/ 	.word	0x00000000


	//----- nvinfo : EIATTR_MIN_STACK_SIZE
	.align		4
.L_248:
        /*03fc*/ 	.byte	0x04, 0x12
        /*03fe*/ 	.short	(.L_250 - .L_249)
	.align		4
.L_249:
        /*0400*/ 	.word	index@(_Z11fix_ds_walliii)
        /*0404*/ 	.word	0x00000000


	//----- nvinfo : EIATTR_MIN_STACK_SIZE
	.align		4
.L_250:
        /*0408*/ 	.byte	0x04, 0x12
        /*040a*/ 	.short	(.L_252 - .L_251)
	.align		4
.L_251:
        /*040c*/ 	.word	index@(_Z12fix_ds_vpathiii)
        /*0410*/ 	.word	0x00000000


	//----- nvinfo : EIATTR_MIN_STACK_SIZE
	.align		4
.L_252:
        /*0414*/ 	.byte	0x04, 0x12
        /*0416*/ 	.short	(.L_254 - .L_253)
	.align		4
.L_253:
        /*0418*/ 	.word	index@(_Z12fix_as_vpathiii)
        /*041c*/ 	.word	0x00000008


	//----- nvinfo : EIATTR_MIN_STACK_SIZE
	.align		4
.L_254:
        /*0420*/ 	.byte	0x04, 0x12
        /*0422*/ 	.short	(.L_256 - .L_255)
	.align		4
.L_255:
        /*0424*/ 	.word	index@(_Z17get_false_ds_walliiiPii)
        /*0428*/ 	.word	0x00000010


	//----- nvinfo : EIATTR_MIN_STACK_SIZE
	.align		4
.L_256:
        /*042c*/ 	.byte	0x04, 0x12
        /*042e*/ 	.short	(.L_258 - .L_257)
	.align		4
.L_257:
        /*0430*/ 	.word	index@(_Z31get_false_ds_vpath_connectivityiii)
        /*0434*/ 	.word	0x00000000


	//----- nvinfo : EIATTR_MIN_STACK_SIZE
	.align		4
.L_258:
        /*0438*/ 	.byte	0x04, 0x12
        /*043a*/ 	.short	(.L_260 - .L_259)
	.align		4
.L_259:
        /*043c*/ 	.word	index@(_Z18get_false_ds_vpathiii)
        /*0440*/ 	.word	0x00000000


	//----- nvinfo : EIATTR_MIN_STACK_SIZE
	.align		4
.L_260:
        /*0444*/ 	.byte	0x04, 0x12
        /*0446*/ 	.short	(.L_262 - .L_261)
	.align		4
.L_261:
        /*0448*/ 	.word	index@(_Z31get_false_as_vpath_connectivityiii)
        /*044c*/ 	.word	0x00000010


	//----- nvinfo : EIATTR_MIN_STACK_SIZE
	.align		4
.L_262:
        /*0450*/ 	.byte	0x04, 0x12
        /*0452*/ 	.short	(.L_264 - .L_263)
	.align		4
.L_263:
        /*0454*/ 	.word	index@(_Z28get_orginal_saddle_max_pairsiii)
        /*0458*/ 	.word	0x00000000


	//----- nvinfo : EIATTR_MIN_STACK_SIZE
	.align		4
.L_264:
        /*045c*/ 	.byte	0x04, 0x12
        /*045e*/ 	.short	(.L_266 - .L_265)
	.align		4
.L_265:
        /*0460*/ 	.word	index@(_Z28get_orginal_saddle_min_pairsiii)
        /*0464*/ 	.word	0x00000000


	//----- nvinfo : EIATTR_MIN_STACK_SIZE
	.align		4
.L_266:
        /*0468*/ 	.byte	0x04, 0x12
        /*046a*/ 	.short	(.L_268 - .L_267)
	.align		4
.L_267:
        /*046c*/ 	.word	index@(_Z18get_false_as_vpathiii)
        /*0470*/ 	.word	0x00000010


	//----- nvinfo : EIATTR_MIN_STACK_SIZE
	.align		4
.L_268:
        /*0474*/ 	.byte	0x04, 0x12
        /*0476*/ 	.short	(.L_270 - .L_269)
	.align		4
.L_269:
        /*0478*/ 	.word	index@(_Z11init_tetrasi)
        /*047c*/ 	.word	0x00000000


	//----- nvinfo : EIATTR_MIN_STACK_SIZE
	.align		4
.L_270:
        /*0480*/ 	.byte	0x04, 0x12
        /*0482*/ 	.short	(.L_272 - .L_271)
	.align		4
.L_271:
        /*0484*/ 	.word	index@(_Z10init_masksi)
        /*0488*/ 	.word	0x00000000


	//----- nvinfo : EIATTR_MIN_STACK_SIZE
	.align		4
.L_272:
        /*048c*/ 	.byte	0x04, 0x12
        /*048e*/ 	.short	(.L_274 - .L_273)
	.align		4
.L_273:
        /*0490*/ 	.word	index@(_Z10init_facesi)
        /*0494*/ 	.word	0x00000000


	//----- nvinfo : EIATTR_MIN_STACK_SIZE
	.align		4
.L_274:
        /*0498*/ 	.byte	0x04, 0x12
        /*049a*/ 	.short	(.L_276 - .L_275)
	.align		4
.L_275:
        /*049c*/ 	.word	index@(_Z10init_edgesi)
        /*04a0*/ 	.word	0x00000000


	//----- nvinfo : EIATTR_MIN_STACK_SIZE
	.align		4
.L_276:
        /*04a4*/ 	.byte	0x04, 0x12
        /*04a6*/ 	.short	(.L_278 - .L_277)
	.align		4
.L_277:
        /*04a8*/ 	.word	index@(_Z13init_verticesi)
        /*04ac*/ 	.word	0x00000000


	//----- nvinfo : EIATTR_MIN_STACK_SIZE
	.align		4
.L_278:
        /*04b0*/ 	.byte	0x04, 0x12
        /*04b2*/ 	.short	(.L_280 - .L_279)
	.align		4
.L_279:
        /*04b4*/ 	.word	index@(_Z11fix_maximumiii)
        /*04b8*/ 	.word	0x00000020


	//----- nvinfo : EIATTR_MIN_STACK_SIZE
	.align		4
.L_280:
        /*04bc*/ 	.byte	0x04, 0x12
        /*04be*/ 	.short	(.L_282 - .L_281)
	.align		4
.L_281:
        /*04c0*/ 	.word	index@(_Z11fix_2saddleiii)
        /*04c4*/ 	.word	0x00000000


	//----- nvinfo : EIATTR_MIN_STACK_SIZE
	.align		4
.L_282:
        /*04c8*/ 	.byte	0x04, 0x12
        /*04ca*/ 	.short	(.L_284 - .L_283)
	.align		4
.L_283:
        /*04cc*/ 	.word	index@(_Z10fix_saddleiii)
        /*04d0*/ 	.word	0x00000038


	//----- nvinfo : EIATTR_MIN_STACK_SIZE
	.align		4
.L_284:
        /*04d4*/ 	.byte	0x04, 0x12
        /*04d6*/ 	.short	(.L_286 - .L_285)
	.align		4
.L_285:
        /*04d8*/ 	.word	index@(_Z11fix_minimumiii)
        /*04dc*/ 	.word	0x00000000


	//----- nvinfo : EIATTR_MIN_STACK_SIZE
	.align		4
.L_286:
        /*04e0*/ 	.byte	0x04, 0x12
        /*04e2*/ 	.short	(.L_288 - .L_287)
	.align		4
.L_287:
        /*04e4*/ 	.word	index@(_Z17get_false_maximumv)
        /*04e8*/ 	.word	0x00000000


	//----- nvinfo : EIATTR_MIN_STACK_SIZE
	.align		4
.L_288:
        /*04ec*/ 	.byte	0x04, 0x12
        /*04ee*/ 	.short	(.L_290 - .L_289)
	.align		4
.L_289:
        /*04f0*/ 	.word	index@(_Z18get_false_2_saddlev)
        /*04f4*/ 	.word	0x00000000


	//----- nvinfo : EIATTR_MIN_STACK_SIZE
	.align		4
.L_290:
        /*04f8*/ 	.byte	0x04, 0x12
        /*04fa*/ 	.short	(.L_292 - .L_291)
	.align		4
.L_291:
        /*04fc*/ 	.word	index@(_Z16get_false_saddlev)
        /*0500*/ 	.word	0x00000000


	//----- nvinfo : EIATTR_MIN_STACK_SIZE
	.align		4
.L_292:
        /*0504*/ 	.byte	0x04, 0x12
        /*0506*/ 	.short	(.L_294 - .L_293)
	.align		4
.L_293:
        /*0508*/ 	.word	index@(_Z17get_false_minimumv)
        /*050c*/ 	.word	0x00000000


	//----- nvinfo : EIATTR_MIN_STACK_SIZE
	.align		4
.L_294:
        /*0510*/ 	.byte	0x04, 0x12
        /*0512*/ 	.short	(.L_296 - .L_295)
	.align		4
.L_295:
        /*0514*/ 	.word	index@(_Z18filter_tetrahedrasiii)
        /*0518*/ 	.word	0x00000000


	//----- nvinfo : EIATTR_MIN_STACK_SIZE
	.align		4
.L_296:
        /*051c*/ 	.byte	0x04, 0x12
        /*051e*/ 	.short	(.L_298 - .L_297)
	.align		4
.L_297:
        /*0520*/ 	.word	index@(_Z12filter_facesiii)
        /*0524*/ 	.word	0x00000000


	//----- nvinfo : EIATTR_MIN_STACK_SIZE
	.align		4
.L_298:
        /*0528*/ 	.byte	0x04, 0x12
        /*052a*/ 	.short	(.L_300 - .L_299)
	.align		4
.L_299:
        /*052c*/ 	.word	index@(_Z12filter_edgesiii)
        /*0530*/ 	.word	0x00000000


	//----- nvinfo : EIATTR_MIN_STACK_SIZE
	.align		4
.L_300:
        /*0534*/ 	.byte	0x04, 0x12
        /*0536*/ 	.short	(.L_302 - .L_301)
	.align		4
.L_301:
        /*0538*/ 	.word	index@(_Z15filter_verticesiii)
        /*053c*/ 	.word	0x00000000


	//----- nvinfo : EIATTR_MIN_STACK_SIZE
	.align		4
.L_302:
        /*0540*/ 	.byte	0x04, 0x12
        /*0542*/ 	.short	(.L_304 - .L_303)
	.align		4
.L_303:
        /*0544*/ 	.word	index@(_Z13get_cp_numberiiii)
        /*0548*/ 	.word	0x00000008


	//----- nvinfo : EIATTR_MIN_STACK_SIZE
	.align		4
.L_304:
        /*054c*/ 	.byte	0x04, 0x12
        /*054e*/ 	.short	(.L_306 - .L_305)
	.align		4
.L_305:
        /*0550*/ 	.word	index@(_Z21trianglePairingKerneliiiiiiiii)
        /*0554*/ 	.word	0x00000000


	//----- nvinfo : EIATTR_MIN_STACK_SIZE
	.align		4
.L_306:
        /*0558*/ 	.byte	0x04, 0x12
        /*055a*/ 	.short	(.L_308 - .L_307)
	.align		4
.L_307:
        /*055c*/ 	.word	index@(_Z17edgePairingKerneliiiiiiii)
        /*0560*/ 	.word	0x00000000


	//----- nvinfo : EIATTR_MIN_STACK_SIZE
	.align		4
.L_308:
        /*0564*/ 	.byte	0x04, 0x12
        /*0566*/ 	.short	(.L_310 - .L_309)
	.align		4
.L_309:
        /*0568*/ 	.word	index@(_Z15processVerticesiiiii)
        /*056c*/ 	.word	0x00000000


	//----- nvinfo : EIATTR_MIN_STACK_SIZE
	.align		4
.L_310:
        /*0570*/ 	.byte	0x04, 0x12
        /*0572*/ 	.short	(.L_312 - .L_311)
	.align		4
.L_311:
        /*0574*/ 	.word	index@(_Z10get_vertexiii)
        /*0578*/ 	.word	0x00000028


	//----- nvinfo : EIATTR_MIN_STACK_SIZE
	.align		4
.L_312:
        /*057c*/ 	.byte	0x04, 0x12
        /*057e*/ 	.short	(.L_314 - .L_313)
	.align		4
.L_313:
        /*0580*/ 	.word	index@(_Z12build_tetrasiiiiiiiii)
        /*0584*/ 	.word	0x00000000


	//----- nvinfo : EIATTR_MIN_STACK_SIZE
	.align		4
.L_314:
        /*0588*/ 	.byte	0x04, 0x12
        /*058a*/ 	.short	(.L_316 - .L_315)
	.align		4
.L_315:
        /*058c*/ 	.word	index@(_Z11build_facesiiiiiiii)
        /*0590*/ 	.word	0x00000000


	//----- nvinfo : EIATTR_MIN_STACK_SIZE
	.align		4
.L_316:
        /*0594*/ 	.byte	0x04, 0x12
        /*0596*/ 	.short	(.L_318 - .L_317)
	.align		4
.L_317:
        /*0598*/ 	.word	index@(_Z17applyDeltaBuffer1iii)
        /*059c*/ 	.word	0x00000000


	//----- nvinfo : EIATTR_MIN_STACK_SIZE
	.align		4
.L_318:
        /*05a0*/ 	.byte	0x04, 0x12
        /*05a2*/ 	.short	(.L_320 - .L_319)
	.align		4
.L_319:
        /*05a4*/ 	.word	index@(_Z17initializeKernel1v)
        /*05a8*/ 	.word	0x00000000
.L_320:


//--------------------- .nv.compat                --------------------------
	.section	.nv.compat,"",@"SHT_CUDA_COMPAT_INFO"
	.align	4
        /*0000*/ 	.byte	0x02, 0x09, 0x00, 0x00, 0x02, 0x02, 0x01, 0x00, 0x02, 0x05, 0x05, 0x00, 0x03, 0x07, 0x01, 0x01
        /*0010*/ 	.byte	0x02, 0x03, 0x00, 0x00, 0x02, 0x06, 0x01, 0x00, 0x04, 0x0b, 0x08, 0x00, 0x01, 0x00, 0x00, 0x00
        /*0020*/ 	.byte	0x00, 0x00, 0x00, 0x00


//--------------------- .nv.info._Z14init_neighborsv --------------------------
	.section	.nv.info._Z14init_neighborsv,"",@"SHT_CUDA_INFO"
	.sectionflags	@""
	.align	4


	//----- nvinfo : EIATTR_CUDA_API_VERSION
	.align		4
        /*0000*/ 	.byte	0x04, 0x37
        /*0002*/ 	.short	(.L_322 - .L_321)
.L_321:
        /*0004*/ 	.word	0x00000082


	//----- nvinfo : EIATTR_SPARSE_MMA_MASK
	.align		4
.L_322:
        /*0008*/ 	.byte	0x03, 0x50
        /*000a*/ 	.short	0x0000


	//----- nvinfo : EIATTR_MAXREG_COUNT
	.align		4
        /*000c*/ 	.byte	0x03, 0x1b
        /*000e*/ 	.short	0x00ff


	//----- nvinfo : EIATTR_MERCURY_ISA_VERSION
	.align		4
        /*0010*/ 	.byte	0x03, 0x5f
        /*0012*/ 	.short	0x0101


	//----- nvinfo : EIATTR_VRC_CTA_INIT_COUNT
	.align		4
        /*0014*/ 	.byte	0x02, 0x4a
	.zero		1
	.zero		1


	//----- nvinfo : EIATTR_EXIT_INSTR_OFFSETS
	.align		4
        /*0018*/ 	.byte	0x04, 0x1c
        /*001a*/ 	.short	(.L_324 - .L_323)


	//   ....[0]....
.L_323:
        /*001c*/ 	.word	0x00000090


	//   ....[1]....
        /*0020*/ 	.word	0x00000370


	//----- nvinfo : EIATTR_SW_WAR
	.align		4
.L_324:
        /*0024*/ 	.byte	0x04, 0x36
        /*0026*/ 	.short	(.L_326 - .L_325)
.L_325:
        /*0028*/ 	.word	0x00000008
.L_326:


//--------------------- .nv.info._Z12init_counterv --------------------------
	.section	.nv.info._Z12init_counterv,"",@"SHT_CUDA_INFO"
	.sectionflags	@""
	.align	4


	//----- nvinfo : EIATTR_CUDA_API_VERSION
	.align		4
        /*0000*/ 	.byte	0x04, 0x37
        /*0002*/ 	.short	(.L_328 - .L_327)
.L_327:
        /*0004*/ 	.word	0x00000082


	//----- nvinfo : EIATTR_SPARSE_MMA_MASK
	.align		4
.L_328:
        /*0008*/ 	.byte	0x03, 0x50
        /*000a*/ 	.short	0x0000


	//----- nvinfo : EIATTR_MAXREG_COUNT
	.align		4
        /*000c*/ 	.byte	0x03, 0x1b
        /*000e*/ 	.short	0x00ff


	//----- nvinfo : EIATTR_MERCURY_ISA_VERSION
	.align		4
        /*0010*/ 	.byte	0x03, 0x5f
        /*0012*/ 	.short	0x0101


	//----- nvinfo : EIATTR_VRC_CTA_INIT_COUNT
	.align		4
        /*0014*/ 	.byte	0x02, 0x4a
	.zero		1
	.zero		1


	//----- nvinfo : EIATTR_EXIT_INSTR_OFFSETS
	.align		4
        /*0018*/ 	.byte	0x04, 0x1c
        /*001a*/ 	.short	(.L_330 - .L_329)


	//   ....[0]....
.L_329:
        /*001c*/ 	.word	0x00000090


	//   ....[1]....
        /*0020*/ 	.word	0x000000f0


	//----- nvinfo : EIATTR_SW_WAR
	.align		4
.L_330:
        /*0024*/ 	.byte	0x04, 0x36
        /*0026*/ 	.short	(.L_332 - .L_331)
.L_331:
        /*0028*/ 	.word	0x00000008
.L_332:


//--------------------- .nv.info._Z11fix_ds_walliii --------------------------
	.section	.nv.info._Z11fix_ds_walliii,"",@"SHT_CUDA_INFO"
	.sectionflags	@""
	.align	4


	//----- nvinfo : EIATTR_CUDA_API_VERSION
	.align		4
        /*0000*/ 	.byte	0x04, 0x37
        /*0002*/ 	.short	(.L_334 - .L_333)
.L_333:
        /*0004*/ 	.word	0x00000082


	//----- nvinfo : EIATTR_KPARAM_INFO
	.align		4
.L_334:
        /*0008*/ 	.byte	0x04, 0x17
        /*000a*/ 	.short	(.L_336 - .L_335)
.L_335:
        /*000c*/ 	.word	0x00000000
        /*0010*/ 	.short	0x0002
        /*0012*/ 	.short	0x0008
        /*0014*/ 	.byte	0x00, 0xf0, 0x11, 0x00


	//----- nvinfo : EIATTR_KPARAM_INFO
	.align		4
.L_336:
        /*0018*/ 	.byte	0x04, 0x17
        /*001a*/ 	.short	(.L_338 - .L_337)
.L_337:
        /*001c*/ 	.word	0x00000000
        /*0020*/ 	.short	0x0001
        /*0022*/ 	.short	0x0004
        /*0024*/ 	.byte	0x00, 0xf0, 0x11, 0x00


	//----- nvinfo : EIATTR_KPARAM_INFO
	.align		4
.L_338:
        /*0028*/ 	.byte	0x04, 0x17
        /*002a*/ 	.short	(.L_340 - .L_339)
.L_339:
        /*002c*/ 	.word	0x00000000
        /*0030*/ 	.short	0x0000
        /*0032*/ 	.short	0x0000
        /*0034*/ 	.byte	0x00, 0xf0, 0x11, 0x00


	//----- nvinfo : EIATTR_SPARSE_MMA_MASK
	.align		4
.L_340:
        /*0038*/ 	.byte	0x03, 0x50
        /*003a*/ 	.short	0x0000


	//----- nvinfo : EIATTR_MAXREG_COUNT
	.align		4
        /*003c*/ 	.byte	0x03, 0x1b
        /*003e*/ 	.short	0x00ff


	//----- nvinfo : EIATTR_MERCURY_ISA_VERSION
	.align		4
        /*0040*/ 	.byte	0x03, 0x5f
        /*0042*/ 	.short	0x0101


	//----- nvinfo : EIATTR_VRC_CTA_INIT_COUNT
	.align		4
        /*0044*/ 	.byte	0x02, 0x4a
	.zero		1
	.zero		1


	//----- nvinfo : EIATTR_EXIT_INSTR_OFFSETS
	.align		4
        /*0048*/ 	.byte	0x04, 0x1c
        /*004a*/ 	.short	(.L_342 - .L_341)


	//   ....[0]....
.L_341:
        /*004c*/ 	.word	0x00000090


	//   ....[1]....
        /*0050*/ 	.word	0x000001b0


	//   ....[2]....
        /*0054*/ 	.word	0x00004240


	//   ....[3]....
        /*0058*/ 	.word	0x000042a0


	//   ....[4]....
        /*005c*/ 	.word	0x00004370


	//   ....[5]....
        /*0060*/ 	.word	0x000043c0


	//   ....[6]....
        /*0064*/ 	.word	0x000046b0


	//   ....[7]....
        /*0068*/ 	.word	0x00004880


	//   ....[8]....
        /*006c*/ 	.word	0x00004c30


	//   ....[9]....
        /*0070*/ 	.word	0x00004ca0


	//   ....[10]....
        /*0074*/ 	.word	0x00004d70


	//   ....[11]....
        /*0078*/ 	.word	0x00007420


	//   ....[12]....
        /*007c*/ 	.word	0x000076b0


	//   ....[13]....
        /*0080*/ 	.word	0x00007b30


	//   ....[14]....
        /*0084*/ 	.word	0x00007bb0


	//   ....[15]....
        /*0088*/ 	.word	0x00007c80


	//   ....[16]....
        /*008c*/ 	.word	0x00007cf0


	//   ....[17]....
        /*0090*/ 	.word	0x00007d50


	//   ....[18]....
        /*0094*/ 	.word	0x0000bbe0


	//   ....[19]....
        /*0098*/ 	.word	0x0000bc40


	//   ....[20]....
        /*009c*/ 	.word	0x0000bd10


	//   ....[21]....
        /*00a0*/ 	.word	0x0000bd60


	//----- nvinfo : EIATTR_INDIRECT_BRANCH_TARGETS
	.align		4
.L_342:
        /*00a4*/ 	.byte	0x04, 0x34
        /*00a6*/ 	.short	(.L_344 - .L_343)


	//   ....[0]....
.L_343:
        /*00a8*/ 	.word	.L_x_1586@srel
        /*00ac*/ 	.short	0x0
        /*00ae*/ 	.short	0x0
        /*00b0*/ 	.word	0x3
        /*00b4*/ 	.word	.L_x_1587@srel
        /*00b8*/ 	.word	.L_x_1588@srel
        /*00bc*/ 	.word	.L_x_1589@srel


	//   ....[1]....
        /*00c0*/ 	.word	.L_x_1590@srel
        /*00c4*/ 	.short	0x0
        /*00c6*/ 	.short	0x0
        /*00c8*/ 	.word	0x4
        /*00cc*/ 	.word	.L_x_1591@srel
        /*00d0*/ 	.word	.L_x_1592@srel
        /*00d4*/ 	.word	.L_x_1593@srel
        /*00d8*/ 	.word	.L_x_21@srel


	//   ....[2]....
        /* <DEDUP_REMOVED lines=8> */


	//   ....[3]....
        /*00f8*/ 	.word	.L_x_1600@srel
        /*00fc*/ 	.short	0x0
        /*00fe*/ 	.short	0x0
        /*0100*/ 	.word	0x3
        /*0104*/ 	.word	.L_x_1601@srel
        /*0108*/ 	.word	.L_x_1602@srel
        /*010c*/ 	.word	.L_x_1603@srel


	//   ....[4]....
        /*0110*/ 	.word	.L_x_1604@srel
        /*0114*/ 	.short	0x0
        /*0116*/ 	.short	0x0
        /*0118*/ 	.word	0x3
        /*011c*/ 	.word	.L_x_1605@srel
        /*0120*/ 	.word	.L_x_1606@srel
        /*0124*/ 	.word	.L_x_1607@srel


	//   ....[5]....
        /* <DEDUP_REMOVED lines=8> */


	//   ....[6]....
        /* <DEDUP_REMOVED lines=8> */


	//----- nvinfo : EIATTR_CRS_STACK_SIZE
	.align		4
.L_344:
        /*0160*/ 	.byte	0x04, 0x1e
        /*0162*/ 	.short	(.L_346 - .L_345)
.L_345:
        /*0164*/ 	.word	0x00000000


	//----- nvinfo : EIATTR_CBANK_PARAM_SIZE
	.align		4
.L_346:
        /*0168*/ 	.byte	0x03, 0x19
        /*016a*/ 	.short	0x000c


	//----- nvinfo : EIATTR_PARAM_CBANK
	.align		4
        /*016c*/ 	.byte	0x04, 0x0a
        /*016e*/ 	.short	(.L_348 - .L_347)
	.align		4
.L_347:
        /*0170*/ 	.word	index@(.nv.constant0._Z11fix_ds_walliii)
        /*0174*/ 	.short	0x0380
        /*0176*/ 	.short	0x000c


	//----- nvinfo : EIATTR_SW_WAR
	.align		4
.L_348:
        /*0178*/ 	.byte	0x04, 0x36
        /*017a*/ 	.short	(.L_350 - .L_349)
.L_349:
        /*017c*/ 	.word	0x00000008
.L_350:


//--------------------- .nv.info._Z12fix_ds_vpathiii --------------------------
	.section	.nv.info._Z12fix_ds_vpathiii,"",@"SHT_CUDA_INFO"
	.sectionflags	@""
	.align	4


	//----- nvinfo : EIATTR_CUDA_API_VERSION
	.align		4
        /*0000*/ 	.byte	0x04, 0x37
        /*0002*/ 	.short	(.L_352 - .L_351)
.L_351:
        /*0004*/ 	.word	0x00000082


	//----- nvinfo : EIATTR_KPARAM_INFO
	.align		4
.L_352:
        /*0008*/ 	.byte	0x04, 0x17
        /*000a*/ 	.short	(.L_354 - .L_353)
.L_353:
        /*000c*/ 	.word	0x00000000
        /*0010*/ 	.short	0x0002
        /*0012*/ 	.short	0x0008
        /*0014*/ 	.byte	0x00, 0xf0, 0x11, 0x00


	//----- nvinfo : EIATTR_KPARAM_INFO
	.align		4
.L_354:
        /*0018*/ 	.byte	0x04, 0x17
        /*001a*/ 	.short	(.L_356 - .L_355)
.L_355:
        /*001c*/ 	.word	0x00000000
        /*0020*/ 	.short	0x0001
        /*0022*/ 	.short	0x0004
        /*0024*/ 	.byte	0x00, 0xf0, 0x11, 0x00


	//----- nvinfo : EIATTR_KPARAM_INFO
	.align		4
.L_356:
        /*0028*/ 	.byte	0x04, 0x17
        /*002a*/ 	.short	(.L_358 - .L_357)
.L_357:
        /*002c*/ 	.word	0x00000000
        /*0030*/ 	.short	0x0000
        /*0032*/ 	.short	0x0000
        /*0034*/ 	.byte	0x00, 0xf0, 0x11, 0x00


	//----- nvinfo : EIATTR_SPARSE_MMA_MASK
	.align		4
.L_358:
        /*0038*/ 	.byte	0x03, 0x50
        /*003a*/ 	.short	0x0000


	//----- nvinfo : EIATTR_MAXREG_COUNT
	.align		4
        /*003c*/ 	.byte	0x03, 0x1b
        /*003e*/ 	.short	0x00ff


	//----- nvinfo : EIATTR_MERCURY_ISA_VERSION
	.align		4
        /*0040*/ 	.byte	0x03, 0x5f
        /*0042*/ 	.short	0x0101


	//----- nvinfo : EIATTR_VRC_CTA_INIT_COUNT
	.align		4
        /*0044*/ 	.byte	0x02, 0x4a
	.zero		1
	.zero		1


	//----- nvinfo : EIATTR_EXIT_INSTR_OFFSETS
	.align		4
        /*0048*/ 	.byte	0x04, 0x1c
        /*004a*/ 	.short	(.L_360 - .L_359)


	//   ....[0]....
.L_359:
        /*004c*/ 	.word	0x00000090


	//   ....[1]....
        /*0050*/ 	.word	0x00000460


	//   ....[2]....
        /*0054*/ 	.word	0x000004e0


	//   ....[3]....
        /*0058*/ 	.word	0x000005b0


	//   ....[4]....
        /*005c*/ 	.word	0x000005d0


	//   ....[5]....
        /*0060*/ 	.word	0x00002b90


	//   ....[6]....
        /*0064*/ 	.word	0x00002bf0


	//   ....[7]....
        /*0068*/ 	.word	0x00002cc0


	//   ....[8]....
        /*006c*/ 	.word	0x00002d10


	//----- nvinfo : EIATTR_INDIRECT_BRANCH_TARGETS
	.align		4
.L_360:
        /*0070*/ 	.byte	0x04, 0x34
        /*0072*/ 	.short	(.L_362 - .L_361)


	//   ....[0]....
.L_361:
        /*0074*/ 	.word	.L_x_1618@srel
        /*0078*/ 	.short	0x0
        /*007a*/ 	.short	0x0
        /*007c*/ 	.word	0x3
        /*0080*/ 	.word	.L_x_1619@srel
        /*0084*/ 	.word	.L_x_1620@srel
        /*0088*/ 	.word	.L_x_1621@srel


	//----- nvinfo : EIATTR_CRS_STACK_SIZE
	.align		4
.L_362:
        /*008c*/ 	.byte	0x04, 0x1e
        /*008e*/ 	.short	(.L_364 - .L_363)
.L_363:
        /*0090*/ 	.word	0x00000000


	//----- nvinfo : EIATTR_CBANK_PARAM_SIZE
	.align		4
.L_364:
        /*0094*/ 	.byte	0x03, 0x19
        /*0096*/ 	.short	0x000c


	//----- nvinfo : EIATTR_PARAM_CBANK
	.align		4
        /*0098*/ 	.byte	0x04, 0x0a
        /*009a*/ 	.short	(.L_366 - .L_365)
	.align		4
.L_365:
        /*009c*/ 	.word	index@(.nv.constant0._Z12fix_ds_vpathiii)
        /*00a0*/ 	.short	0x0380
        /*00a2*/ 	.short	0x000c


	//----- nvinfo : EIATTR_SW_WAR
	.align		4
.L_366:
        /*00a4*/ 	.byte	0x04, 0x36
        /*00a6*/ 	.short	(.L_368 - .L_367)
.L_367:
        /*00a8*/ 	.word	0x00000008
.L_368:


//--------------------- .nv.info._Z12fix_as_vpathiii --------------------------
	.section	.nv.info._Z12fix_as_vpathiii,"",@"SHT_CUDA_INFO"
	.sectionflags	@""
	.align	4


	//----- nvinfo : EIATTR_CUDA_API_VERSION
	.align		4
        /*0000*/ 	.byte	0x04, 0x37
        /*0002*/ 	.short	(.L_370 - .L_369)
.L_369:
        /*0004*/ 	.word	0x00000082


	//----- nvinfo : EIATTR_KPARAM_INFO
	.align		4
.L_370:
        /*0008*/ 	.byte	0x04, 0x17
        /*000a*/ 	.short	(.L_372 - .L_371)
.L_371:
        /*000c*/ 	.word	0x00000000
        /*0010*/ 	.short	0x0002
        /*0012*/ 	.short	0x0008
        /*0014*/ 	.byte	0x00, 0xf0, 0x11, 0x00


	//----- nvinfo : EIATTR_KPARAM_INFO
	.align		4
.L_372:
        /*0018*/ 	.byte	0x04, 0x17
        /*001a*/ 	.short	(.L_374 - .L_373)
.L_373:
        /*001c*/ 	.word	0x00000000
        /*0020*/ 	.short	0x0001
        /*0022*/ 	.short	0x0004
        /*0024*/ 	.byte	0x00, 0xf0, 0x11, 0x00


	//----- nvinfo : EIATTR_KPARAM_INFO
	.align		4
.L_374:
        /*0028*/ 	.byte	0x04, 0x17
        /*002a*/ 	.short	(.L_376 - .L_375)
.L_375:
        /*002c*/ 	.word	0x00000000
        /*0030*/ 	.short	0x0000
        /*0032*/ 	.short	0x0000
        /*0034*/ 	.byte	0x00, 0xf0, 0x11, 0x00


	//----- nvinfo : EIATTR_SPARSE_MMA_MASK
	.align		4
.L_376:
        /*0038*/ 	.byte	0x03, 0x50
        /*003a*/ 	.short	0x0000


	//----- nvinfo : EIATTR_MAXREG_COUNT
	.align		4
        /*003c*/ 	.byte	0x03, 0x1b
        /*003e*/ 	.short	0x00ff


	//----- nvinfo : EIATTR_EXTERNS
	.align		4
        /*0040*/ 	.byte	0x04, 0x0f
        /*0042*/ 	.short	(.L_378 - .L_377)


	//   ....[0]....
	.align		4
.L_377:
        /*0044*/ 	.word	index@(vprintf)


	//----- nvinfo : EIATTR_MERCURY_ISA_VERSION
	.align		4
.L_378:
        /*0048*/ 	.byte	0x03, 0x5f
        /*004a*/ 	.short	0x0101


	//----- nvinfo : EIATTR_VRC_CTA_INIT_COUNT
	.align		4
        /*004c*/ 	.byte	0x02, 0x4a
	.zero		1
	.zero		1


	//----- nvinfo : EIATTR_SYSCALL_OFFSETS
	.align		4
        /*0050*/ 	.byte	0x04, 0x46
        /*0052*/ 	.short	(.L_380 - .L_379)


	//   ....[0]....
.L_379:
        /*0054*/ 	.word	0x00000210


	//----- nvinfo : EIATTR_EXIT_INSTR_OFFSETS
	.align		4
.L_380:
        /*0058*/ 	.byte	0x04, 0x1c
        /*005a*/ 	.short	(.L_382 - .L_381)


	//   ....[0]....
.L_381:
        /*005c*/ 	.word	0x000000e0


	//   ....[1]....
        /*0060*/ 	.word	0x00000e70


	//   ....[2]....
        /*0064*/ 	.word	0x00000ef0


	//   ....[3]....
        /*0068*/ 	.word	0x00000fc0


	//   ....[4]....
        /*006c*/ 	.word	0x00000fe0


	//   ....[5]....
        /*0070*/ 	.word	0x000038f0


	//   ....[6]....
        /*0074*/ 	.word	0x00003950


	//   ....[7]....
        /*0078*/ 	.word	0x00003a20


	//   ....[8]....
        /*007c*/ 	.word	0x00003a70


	//   ....[9]....
        /*0080*/ 	.word	0x00007270


	//   ....[10]....
        /*0084*/ 	.word	0x000072d0


	//   ....[11]....
        /*0088*/ 	.word	0x000073a0


	//   ....[12]....
        /*008c*/ 	.word	0x000073f0


	//----- nvinfo : EIATTR_INDIRECT_BRANCH_TARGETS
	.align		4
.L_382:
        /*0090*/ 	.byte	0x04, 0x34
        /*0092*/ 	.short	(.L_384 - .L_383)


	//   ....[0]....
.L_383:
        /* <DEDUP_REMOVED lines=8> */


	//   ....[1]....
        /* <DEDUP_REMOVED lines=8> */


	//   ....[2]....
        /* <DEDUP_REMOVED lines=8> */


	//   ....[3]....
        /* <DEDUP_REMOVED lines=8> */


	//   ....[4]....
        /*0104*/ 	.word	.L_x_1642@srel
        /*0108*/ 	.short	0x0
        /*010a*/ 	.short	0x0
        /*010c*/ 	.word	0x3
        /*0110*/ 	.word	.L_x_1643@srel
        /*0114*/ 	.word	.L_x_1644@srel
        /*0118*/ 	.word	.L_x_1645@srel


	//   ....[5]....
        /*011c*/ 	.word	.L_x_1646@srel
        /*0120*/ 	.short	0x0
        /*0122*/ 	.short	0x0
        /*0124*/ 	.word	0x3
        /*0128*/ 	.word	.L_x_1647@srel
        /*012c*/ 	.word	.L_x_1648@srel
        /*0130*/ 	.word	.L_x_1649@srel


	//   ....[6]....
        /* <DEDUP_REMOVED lines=8> */


	//   ....[7]....
        /* <DEDUP_REMOVED lines=8> */


	//   ....[8]....
        /* <DEDUP_REMOVED lines=8> */


	//   ....[9]....
        /* <DEDUP_REMOVED lines=8> */


	//----- nvinfo : EIATTR_CRS_STACK_SIZE
	.align		4
.L_384:
        /*01a4*/ 	.byte	0x04, 0x1e
        /*01a6*/ 	.short	(.L_386 - .L_385)
.L_385:
        /*01a8*/ 	.word	0x00000000


	//----- nvinfo : EIATTR_CBANK_PARAM_SIZE
	.align		4
.L_386:
        /*01ac*/ 	.byte	0x03, 0x19
        /*01ae*/ 	.short	0x000c


	//----- nvinfo : EIATTR_PARAM_CBANK
	.align		4
        /*01b0*/ 	.byte	0x04, 0x0a
        /*01b2*/ 	.short	(.L_388 - .L_387)
	.align		4
.L_387:
        /*01b4*/ 	.word	index@(.nv.constant0._Z12fix_as_vpathiii)
        /*01b8*/ 	.short	0x0380
        /*01ba*/ 	.short	0x000c


	//----- nvinfo : EIATTR_SW_WAR
	.align		4
.L_388:
        /*01bc*/ 	.byte	0x04, 0x36
        /*01be*/ 	.short	(.L_390 - .L_389)
.L_389:
        /*01c0*/ 	.word	0x00000008
.L_390:


//--------------------- .nv.info._Z17get_false_ds_walliiiPii --------------------------
	.section	.nv.info._Z17get_false_ds_walliiiPii,"",@"SHT_CUDA_INFO"
	.sectionflags	@""
	.align	4


	//----- nvinfo : EIATTR_CUDA_API_VERSION
	.align		4
        /*0000*/ 	.byte	0x04, 0x37
        /*0002*/ 	.short	(.L_392 - .L_391)
.L_391:
        /*0004*/ 	.word	0x00000082


	//----- nvinfo : EIATTR_KPARAM_INFO
	.align		4
.L_392:
        /*0008*/ 	.byte	0x04, 0x17
        /*000a*/ 	.short	(.L_394 - .L_393)
.L_393:
        /*000c*/ 	.word	0x00000000
        /*0010*/ 	.short	0x0004
        /*0012*/ 	.short	0x0018
        /*0014*/ 	.byte	0x00, 0xf0, 0x11, 0x00


	//----- nvinfo : EIATTR_KPARAM_INFO
	.align		4
.L_394:
        /*0018*/ 	.byte	0x04, 0x17
        /*001a*/ 	.short	(.L_396 - .L_395)
.L_395:
        /*001c*/ 	.word	0x00000000
        /*0020*/ 	.short	0x0003
        /*0022*/ 	.short	0x0010
        /*0024*/ 	.byte	0x00, 0xf5, 0x21, 0x00


	//----- nvinfo : EIATTR_KPARAM_INFO
	.align		4
.L_396:
        /*0028*/ 	.byte	0x04, 0x17
        /*002a*/ 	.short	(.L_398 - .L_397)
.L_397:
        /*002c*/ 	.word	0x00000000
        /*0030*/ 	.short	0x0002
        /*0032*/ 	.short	0x0008
        /*0034*/ 	.byte	0x00, 0xf0, 0x11, 0x00


	//----- nvinfo : EIATTR_KPARAM_INFO
	.align		4
.L_398:
        /*0038*/ 	.byte	0x04, 0x17
        /*003a*/ 	.short	(.L_400 - .L_399)
.L_399:
        /*003c*/ 	.word	0x00000000
        /*0040*/ 	.short	0x0001
        /*0042*/ 	.short	0x0004
        /*0044*/ 	.byte	0x00, 0xf0, 0x11, 0x00


	//----- nvinfo : EIATTR_KPARAM_INFO
	.align		4
.L_400:
        /*0048*/ 	.byte	0x04, 0x17
        /*004a*/ 	.short	(.L_402 - .L_401)
.L_401:
        /*004c*/ 	.word	0x00000000
        /*0050*/ 	.short	0x0000
        /*0052*/ 	.short	0x0000
        /*0054*/ 	.byte	0x00, 0xf0, 0x11, 0x00


	//----- nvinfo : EIATTR_SPARSE_MMA_MASK
	.align		4
.L_402:
        /*0058*/ 	.byte	0x03, 0x50
        /*005a*/ 	.short	0x0000


	//----- nvinfo : EIATTR_MAXREG_COUNT
	.align		4
        /*005c*/ 	.byte	0x03, 0x1b
        /*005e*/ 	.short	0x00ff


	//----- nvinfo : EIATTR_EXTERNS
	.align		4
        /*0060*/ 	.byte	0x04, 0x0f
        /*0062*/ 	.short	(.L_404 - .L_403)


	//   ....[0]....
	.align		4
.L_403:
        /*0064*/ 	.word	index@(vprintf)


	//   ....[1]....
	.align		4
        /*0068*/ 	.word	index@(free)


	//   ....[2]....
	.align		4
        /*006c*/ 	.word	index@(malloc)


	//----- nvinfo : EIATTR_MERCURY_ISA_VERSION
	.align		4
.L_404:
        /*0070*/ 	.byte	0x03, 0x5f
        /*0072*/ 	.short	0x0101


	//----- nvinfo : EIATTR_INT_WARP_WIDE_INSTR_OFFSETS
	.align		4
        /*0074*/ 	.byte	0x04, 0x31
        /*0076*/ 	.short	(.L_406 - .L_405)


	//   ....[0]....
.L_405:
        /*0078*/ 	.word	0x000052b0


	//   ....[1]....
        /*007c*/ 	.word	0x00005370


	//----- nvinfo : EIATTR_VRC_CTA_INIT_COUNT
	.align		4
.L_406:
        /*0080*/ 	.byte	0x02, 0x4a
	.zero		1
	.zero		1


	//----- nvinfo : EIATTR_SYSCALL_OFFSETS
	.align		4
        /*0084*/ 	.byte	0x04, 0x46
        /*0086*/ 	.short	(.L_408 - .L_407)


	//   ....[0]....
.L_407:
        /*0088*/ 	.word	0x00004600


	//   ....[1]....
        /*008c*/ 	.word	0x000046e0


	//   ....[2]....
        /*0090*/ 	.word	0x00005050


	//   ....[3]....
        /*0094*/ 	.word	0x00005280


	//   ....[4]....
        /*0098*/ 	.word	0x00005470


	//----- nvinfo : EIATTR_EXIT_INSTR_OFFSETS
	.align		4
.L_408:
        /*009c*/ 	.byte	0x04, 0x1c
        /*009e*/ 	.short	(.L_410 - .L_409)


	//   ....[0]....
.L_409:
        /*00a0*/ 	.word	0x000000b0


	//   ....[1]....
        /*00a4*/ 	.word	0x00000110


	//   ....[2]....
        /*00a8*/ 	.word	0x00005220


	//   ....[3]....
        /*00ac*/ 	.word	0x00005290


	//   ....[4]....
        /*00b0*/ 	.word	0x00005410


	//   ....[5]....
        /*00b4*/ 	.word	0x00005480


	//----- nvinfo : EIATTR_INDIRECT_BRANCH_TARGETS
	.align		4
.L_410:
        /*00b8*/ 	.byte	0x04, 0x34
        /*00ba*/ 	.short	(.L_412 - .L_411)


	//   ....[0]....
.L_411:
        /* <DEDUP_REMOVED lines=8> */


	//   ....[1]....
        /* <DEDUP_REMOVED lines=8> */


	//----- nvinfo : EIATTR_CRS_STACK_SIZE
	.align		4
.L_412:
        /*00f4*/ 	.byte	0x04, 0x1e
        /*00f6*/ 	.short	(.L_414 - .L_413)
.L_413:
        /*00f8*/ 	.word	0x00000000


	//----- nvinfo : EIATTR_CBANK_PARAM_SIZE
	.align		4
.L_414:
        /*00fc*/ 	.byte	0x03, 0x19
        /*00fe*/ 	.short	0x001c


	//----- nvinfo : EIATTR_PARAM_CBANK
	.align		4
        /*0100*/ 	.byte	0x04, 0x0a
        /*0102*/ 	.short	(.L_416 - .L_415)
	.align		4
.L_415:
        /*0104*/ 	.word	index@(.nv.constant0._Z17get_false_ds_walliiiPii)
        /*0108*/ 	.short	0x0380
        /*010a*/ 	.short	0x001c


	//----- nvinfo : EIATTR_SW_WAR
	.align		4
.L_416:
        /*010c*/ 	.byte	0x04, 0x36
        /*010e*/ 	.short	(.L_418 - .L_417)
.L_417:
        /*0110*/ 	.word	0x00000008
.L_418:


//--------------------- .nv.info._Z31get_false_ds_vpath_connectivityiii --------------------------
	.section	.nv.info._Z31get_false_ds_vpath_connectivityiii,"",@"SHT_CUDA_INFO"
	.sectionflags	@""
	.align	4


	//----- nvinfo : EIATTR_CUDA_API_VERSION
	.align		4
        /*0000*/ 	.byte	0x04, 0x37
        /*0002*/ 	.short	(.L_420 - .L_419)
.L_419:
        /*0004*/ 	.word	0x00000082


	//----- nvinfo : EIATTR_KPARAM_INFO
	.align		4
.L_420:
        /*0008*/ 	.byte	0x04, 0x17
        /*000a*/ 	.short	(.L_422 - .L_421)
.L_421:
        /*000c*/ 	.word	0x00000000
        /*0010*/ 	.short	0x0002
        /*0012*/ 	.short	0x0008
        /*0014*/ 	.byte	0x00, 0xf0, 0x11, 0x00


	//----- nvinfo : EIATTR_KPARAM_INFO
	.align		4
.L_422:
        /*0018*/ 	.byte	0x04, 0x17
        /*001a*/ 	.short	(.L_424 - .L_423)
.L_423:
        /*001c*/ 	.word	0x00000000
        /*0020*/ 	.short	0x0001
        /*0022*/ 	.short	0x0004
        /*0024*/ 	.byte	0x00, 0xf0, 0x11, 0x00


	//----- nvinfo : EIATTR_KPARAM_INFO
	.align		4
.L_424:
        /*0028*/ 	.byte	0x04, 0x17
        /*002a*/ 	.short	(.L_426 - .L_425)
.L_425:
        /*002c*/ 	.word	0x00000000
        /*0030*/ 	.short	0x0000
        /*0032*/ 	.short	0x0000
        /*0034*/ 	.byte	0x00, 0xf0, 0x11, 0x00


	//----- nvinfo : EIATTR_SPARSE_MMA_MASK
	.align		4
.L_426:
        /*0038*/ 	.byte	0x03, 0x50
        /*003a*/ 	.short	0x0000


	//----- nvinfo : EIATTR_MAXREG_COUNT
	.align		4
        /*003c*/ 	.byte	0x03, 0x1b
        /*003e*/ 	.short	0x00ff


	//----- nvinfo : EIATTR_MERCURY_ISA_VERSION
	.align		4
        /*0040*/ 	.byte	0x03, 0x5f
        /*0042*/ 	.short	0x0101


	//----- nvinfo : EIATTR_INT_WARP_WIDE_INSTR_OFFSETS
	.align		4
        /*0044*/ 	.byte	0x04, 0x31
        /*0046*/ 	.short	(.L_428 - .L_427)


	//   ....[0]....
.L_427:
        /*0048*/ 	.word	0x00006990


	//   ....[1]....
        /*004c*/ 	.word	0x00006a50


	//   ....[2]....
        /*0050*/ 	.word	0x00006b20


	//   ....[3]....
        /*0054*/ 	.word	0x00006be0


	//----- nvinfo : EIATTR_VRC_CTA_INIT_COUNT
	.align		4
.L_428:
        /*0058*/ 	.byte	0x02, 0x4a
	.zero		1
	.zero		1


	//----- nvinfo : EIATTR_EXIT_INSTR_OFFSETS
	.align		4
        /*005c*/ 	.byte	0x04, 0x1c
        /*005e*/ 	.short	(.L_430 - .L_429)


	//   ....[0]....
.L_429:
        /*0060*/ 	.word	0x00000090


	//   ....[1]....
        /*0064*/ 	.word	0x000000f0


	//   ....[2]....
        /*0068*/ 	.word	0x00006970


	//   ....[3]....
        /*006c*/ 	.word	0x00006b00


	//   ....[4]....
        /*0070*/ 	.word	0x00006c80


	//----- nvinfo : EIATTR_INDIRECT_BRANCH_TARGETS
	.align		4
.L_430:
        /*0074*/ 	.byte	0x04, 0x34
        /*0076*/ 	.short	(.L_432 - .L_431)


	//   ....[0]....
.L_431:
        /*0078*/ 	.word	.L_x_1680@srel
        /*007c*/ 	.short	0x0
        /*007e*/ 	.short	0x0
        /*0080*/ 	.word	0x3
        /*0084*/ 	.word	.L_x_1681@srel
        /*0088*/ 	.word	.L_x_1682@srel
        /*008c*/ 	.word	.L_x_1683@srel


	//   ....[1]....
        /*0090*/ 	.word	.L_x_1684@srel
        /*0094*/ 	.short	0x0
        /*0096*/ 	.short	0x0
        /*0098*/ 	.word	0x3
        /*009c*/ 	.word	.L_x_1685@srel
        /*00a0*/ 	.word	.L_x_1686@srel
        /*00a4*/ 	.word	.L_x_1687@srel


	//   ....[2]....
        /*00a8*/ 	.word	.L_x_1688@srel
        /*00ac*/ 	.short	0x0
        /*00ae*/ 	.short	0x0
        /*00b0*/ 	.word	0x3
        /*00b4*/ 	.word	.L_x_1689@srel
        /*00b8*/ 	.word	.L_x_1690@srel
        /*00bc*/ 	.word	.L_x_1691@srel


	//----- nvinfo : EIATTR_CRS_STACK_SIZE
	.align		4
.L_432:
        /*00c0*/ 	.byte	0x04, 0x1e
        /*00c2*/ 	.short	(.L_434 - .L_433)
.L_433:
        /*00c4*/ 	.word	0x00000000


	//----- nvinfo : EIATTR_CBANK_PARAM_SIZE
	.align		4
.L_434:
        /*00c8*/ 	.byte	0x03, 0x19
        /*00ca*/ 	.short	0x000c


	//----- nvinfo : EIATTR_PARAM_CBANK
	.align		4
        /*00cc*/ 	.byte	0x04, 0x0a
        /*00ce*/ 	.short	(.L_436 - .L_435)
	.align		4
.L_435:
        /*00d0*/ 	.word	index@(.nv.constant0._Z31get_false_ds_vpath_connectivityiii)
        /*00d4*/ 	.short	0x0380
        /*00d6*/ 	.short	0x000c


	//----- nvinfo : EIATTR_SW_WAR
	.align		4
.L_436:
        /*00d8*/ 	.byte	0x04, 0x36
        /*00da*/ 	.short	(.L_438 - .L_437)
.L_437:
        /*00dc*/ 	.word	0x00000008
.L_438:


//--------------------- .nv.info._Z18get_false_ds_vpathiii --------------------------
	.section	.nv.info._Z18get_false_ds_vpathiii,"",@"SHT_CUDA_INFO"
	.sectionflags	@""
	.align	4


	//----- nvinfo : EIATTR_CUDA_API_VERSION
	.align		4
        /*0000*/ 	.byte	0x04, 0x37
        /*0002*/ 	.short	(.L_440 - .L_439)
.L_439:
        /*0004*/ 	.word	0x00000082


	//----- nvinfo : EIATTR_KPARAM_INFO
	.align		4
.L_440:
        /*0008*/ 	.byte	0x04, 0x17
        /*000a*/ 	.short	(.L_442 - .L_441)
.L_441:
        /*000c*/ 	.word	0x00000000
        /*0010*/ 	.short	0x0002
        /*0012*/ 	.short	0x0008
        /*0014*/ 	.byte	0x00, 0xf0, 0x11, 0x00


	//----- nvinfo : EIATTR_KPARAM_INFO
	.align		4
.L_442:
        /*0018*/ 	.byte	0x04, 0x17
        /*001a*/ 	.short	(.L_444 - .L_443)
.L_443:
        /*001c*/ 	.word	0x00000000
        /*0020*/ 	.short	0x0001
        /*0022*/ 	.short	0x0004
        /*0024*/ 	.byte	0x00, 0xf0, 0x11, 0x00


	//----- nvinfo : EIATTR_KPARAM_INFO
	.align		4
.L_444:
        /*0028*/ 	.byte	0x04, 0x17
        /*002a*/ 	.short	(.L_446 - .L_445)
.L_445:
        /*002c*/ 	.word	0x00000000
        /*0030*/ 	.short	0x0000
        /*0032*/ 	.short	0x0000
        /*0034*/ 	.byte	0x00, 0xf0, 0x11, 0x00


	//----- nvinfo : EIATTR_SPARSE_MMA_MASK
	.align		4
.L_446:
        /*0038*/ 	.byte	0x03, 0x50
        /*003a*/ 	.short	0x0000


	//----- nvinfo : EIATTR_MAXREG_COUNT
	.align		4
        /*003c*/ 	.byte	0x03, 0x1b
        /*003e*/ 	.short	0x00ff


	//----- nvinfo : EIATTR_MERCURY_ISA_VERSION
	.align		4
        /*0040*/ 	.byte	0x03, 0x5f
        /*0042*/ 	.short	0x0101


	//----- nvinfo : EIATTR_INT_WARP_WIDE_INSTR_OFFSETS
	.align		4
        /*0044*/ 	.byte	0x04, 0x31
        /*0046*/ 	.short	(.L_448 - .L_447)


	//   ....[0]....
.L_447:
        /*0048*/ 	.word	0x00006990


	//   ....[1]....
        /*004c*/ 	.word	0x00006a50


	//   ....[2]....
        /*0050*/ 	.word	0x00006b20


	//   ....[3]....
        /*0054*/ 	.word	0x00006be0


	//----- nvinfo : EIATTR_VRC_CTA_INIT_COUNT
	.align		4
.L_448:
        /*0058*/ 	.byte	0x02, 0x4a
	.zero		1
	.zero		1


	//----- nvinfo : EIATTR_EXIT_INSTR_OFFSETS
	.align		4
        /*005c*/ 	.byte	0x04, 0x1c
        /*005e*/ 	.short	(.L_450 - .L_449)


	//   ....[0]....
.L_449:
        /*0060*/ 	.word	0x00000090


	//   ....[1]....
        /*0064*/ 	.word	0x000000f0


	//   ....[2]....
        /*0068*/ 	.word	0x00004790


	//   ....[3]....
        /*006c*/ 	.word	0x00004800


	//   ....[4]....
        /*0070*/ 	.word	0x00006970


	//   ....[5]....
        /*0074*/ 	.word	0x00006b00


	//   ....[6]....
        /*0078*/ 	.word	0x00006c90


	//----- nvinfo : EIATTR_INDIRECT_BRANCH_TARGETS
	.align		4
.L_450:
        /*007c*/ 	.byte	0x04, 0x34
        /*007e*/ 	.short	(.L_452 - .L_451)


	//   ....[0]....
.L_451:
        /*0080*/ 	.word	.L_x_1692@srel
        /*0084*/ 	.short	0x0
        /*0086*/ 	.short	0x0
        /*0088*/ 	.word	0x3
        /*008c*/ 	.word	.L_x_1693@srel
        /*0090*/ 	.word	.L_x_1694@srel
        /*0094*/ 	.word	.L_x_1695@srel


	//   ....[1]....
        /*0098*/ 	.word	.L_x_1696@srel
        /*009c*/ 	.short	0x0
        /*009e*/ 	.short	0x0
        /*00a0*/ 	.word	0x3
        /*00a4*/ 	.word	.L_x_1697@srel
        /*00a8*/ 	.word	.L_x_1698@srel
        /*00ac*/ 	.word	.L_x_1699@srel


	//   ....[2]....
        /*00b0*/ 	.word	.L_x_1700@srel
        /*00b4*/ 	.short	0x0
        /*00b6*/ 	.short	0x0
        /*00b8*/ 	.word	0x3
        /*00bc*/ 	.word	.L_x_1701@srel
        /*00c0*/ 	.word	.L_x_1702@srel
        /*00c4*/ 	.word	.L_x_1703@srel


	//----- nvinfo : EIATTR_CRS_STACK_SIZE
	.align		4
.L_452:
        /*00c8*/ 	.byte	0x04, 0x1e
        /*00ca*/ 	.short	(.L_454 - .L_453)
.L_453:
        /*00cc*/ 	.word	0x00000000


	//----- nvinfo : EIATTR_CBANK_PARAM_SIZE
	.align		4
.L_454:
        /*00d0*/ 	.byte	0x03, 0x19
        /*00d2*/ 	.short	0x000c


	//----- nvinfo : EIATTR_PARAM_CBANK
	.align		4
        /*00d4*/ 	.byte	0x04, 0x0a
        /*00d6*/ 	.short	(.L_456 - .L_455)
	.align		4
.L_455:
        /*00d8*/ 	.word	index@(.nv.constant0._Z18get_false_ds_vpathiii)
        /*00dc*/ 	.short	0x0380
        /*00de*/ 	.short	0x000c


	//----- nvinfo : EIATTR_SW_WAR
	.align		4
.L_456:
        /*00e0*/ 	.byte	0x04, 0x36
        /*00e2*/ 	.short	(.L_458 - .L_457)
.L_457:
        /*00e4*/ 	.word	0x00000008
.L_458:


//--------------------- .nv.info._Z31get_false_as_vpath_connectivityiii --------------------------
	.section	.nv.info._Z31get_false_as_vpath_connectivityiii,"",@"SHT_CUDA_INFO"
	.sectionflags	@""
	.align	4


	//----- nvinfo : EIATTR_CUDA_API_VERSION
	.align		4
        /*0000*/ 	.byte	0x04, 0x37
        /*0002*/ 	.short	(.L_460 - .L_459)
.L_459:
        /*0004*/ 	.word	0x00000082


	//----- nvinfo : EIATTR_KPARAM_INFO
	.align		4
.L_460:
        /*0008*/ 	.byte	0x04, 0x17
        /*000a*/ 	.short	(.L_462 - .L_461)
.L_461:
        /*000c*/ 	.word	0x00000000
        /*0010*/ 	.short	0x0002
        /*0012*/ 	.short	0x0008
        /*0014*/ 	.byte	0x00, 0xf0, 0x11, 0x00


	//----- nvinfo : EIATTR_KPARAM_INFO
	.align		4
.L_462:
        /*0018*/ 	.byte	0x04, 0x17
        /*001a*/ 	.short	(.L_464 - .L_463)
.L_463:
        /*001c*/ 	.word	0x00000000
        /*0020*/ 	.short	0x0001
        /*0022*/ 	.short	0x0004
        /*0024*/ 	.byte	0x00, 0xf0, 0x11, 0x00


	//----- nvinfo : EIATTR_KPARAM_INFO
	.align		4
.L_464:
        /*0028*/ 	.byte	0x04, 0x17
        /*002a*/ 	.short	(.L_466 - .L_465)
.L_465:
        /*002c*/ 	.word	0x00000000
        /*0030*/ 	.short	0x0000
        /*0032*/ 	.short	0x0000
        /*0034*/ 	.byte	0x00, 0xf0, 0x11, 0x00


	//----- nvinfo : EIATTR_SPARSE_MMA_MASK
	.align		4
.L_466:
        /*0038*/ 	.byte	0x03, 0x50
        /*003a*/ 	.short	0x0000


	//----- nvinfo : EIATTR_MAXREG_COUNT
	.align		4
        /*003c*/ 	.byte	0x03, 0x1b
        /*003e*/ 	.short	0x00ff


	//----- nvinfo : EIATTR_EXTERNS
	.align		4
        /*0040*/ 	.byte	0x04, 0x0f
        /*0042*/ 	.short	(.L_468 - .L_467)


	//   ....[0]....
	.align		4
.L_467:
        /*0044*/ 	.word	index@(vprintf)


	//----- nvinfo : EIATTR_MERCURY_ISA_VERSION
	.align		4
.L_468:
        /*0048*/ 	.byte	0x03, 0x5f
        /*004a*/ 	.short	0x0101


	//----- nvinfo : EIATTR_INT_WARP_WIDE_INSTR_OFFSETS
	.align		4
        /*004c*/ 	.byte	0x04, 0x31
        /*004e*/ 	.short	(.L_470 - .L_469)


	//   ....[0]....
.L_469:
        /*0050*/ 	.word	0x0000d620


	//   ....[1]....
        /*0054*/ 	.word	0x0000d6e0


	//----- nvinfo : EIATTR_VRC_CTA_INIT_COUNT
	.align		4
.L_470:
        /*0058*/ 	.byte	0x02, 0x4a
	.zero		1
	.zero		1


	//----- nvinfo : EIATTR_SYSCALL_OFFSETS
	.align		4
        /*005c*/ 	.byte	0x04, 0x46
        /*005e*/ 	.short	(.L_472 - .L_471)


	//   ....[0]....
.L_471:
        /*0060*/ 	.word	0x0000d5f0


	//----- nvinfo : EIATTR_EXIT_INSTR_OFFSETS
	.align		4
.L_472:
        /*0064*/ 	.byte	0x04, 0x1c
        /*0066*/ 	.short	(.L_474 - .L_473)


	//   ....[0]....
.L_473:
        /*0068*/ 	.word	0x000000e0


	//   ....[1]....
        /*006c*/ 	.word	0x00000140


	//   ....[2]....
        /*0070*/ 	.word	0x0000d530


	//   ....[3]....
        /*0074*/ 	.word	0x0000d7a0


	//----- nvinfo : EIATTR_INDIRECT_BRANCH_TARGETS
	.align		4
.L_474:
        /*0078*/ 	.byte	0x04, 0x34
        /*007a*/ 	.short	(.L_476 - .L_475)


	//   ....[0]....
.L_475:
        /* <DEDUP_REMOVED lines=8> */


	//   ....[1]....
        /* <DEDUP_REMOVED lines=8> */


	//   ....[2]....
        /* <DEDUP_REMOVED lines=8> */


	//   ....[3]....
        /* <DEDUP_REMOVED lines=8> */


	//   ....[4]....
        /* <DEDUP_REMOVED lines=8> */


	//   ....[5]....
        /* <DEDUP_REMOVED lines=8> */


	//----- nvinfo : EIATTR_CRS_STACK_SIZE
	.align		4
.L_476:
        /*0124*/ 	.byte	0x04, 0x1e
        /*0126*/ 	.short	(.L_478 - .L_477)
.L_477:
        /*0128*/ 	.word	0x00000000


	//----- nvinfo : EIATTR_CBANK_PARAM_SIZE
	.align		4
.L_478:
        /*012c*/ 	.byte	0x03, 0x19
        /*012e*/ 	.short	0x000c


	//----- nvinfo : EIATTR_PARAM_CBANK
	.align		4
        /*0130*/ 	.byte	0x04, 0x0a
        /*0132*/ 	.short	(.L_480 - .L_479)
	.align		4
.L_479:
        /*0134*/ 	.word	index@(.nv.constant0._Z31get_false_as_vpath_connectivityiii)
        /*0138*/ 	.short	0x0380
        /*013a*/ 	.short	0x000c


	//----- nvinfo : EIATTR_SW_WAR
	.align		4
.L_480:
        /*013c*/ 	.byte	0x04, 0x36
        /*013e*/ 	.short	(.L_482 - .L_481)
.L_481:
        /*0140*/ 	.word	0x00000008
.L_482:


//--------------------- .nv.info._Z28get_orginal_saddle_max_pairsiii --------------------------
	.section	.nv.info._Z28get_orginal_saddle_max_pairsiii,"",@"SHT_CUDA_INFO"
	.sectionflags	@""
	.align	4


	//----- nvinfo : EIATTR_CUDA_API_VERSION
	.align		4
        /*0000*/ 	.byte	0x04, 0x37
        /*0002*/ 	.short	(.L_484 - .L_483)
.L_483:
        /*0004*/ 	.word	0x00000082


	//----- nvinfo : EIATTR_KPARAM_INFO
	.align		4
.L_484:
        /*0008*/ 	.byte	0x04, 0x17
        /*000a*/ 	.short	(.L_486 - .L_485)
.L_485:
        /*000c*/ 	.word	0x00000000
        /*0010*/ 	.short	0x0002
        /*0012*/ 	.short	0x0008
        /*0014*/ 	.byte	0x00, 0xf0, 0x11, 0x00


	//----- nvinfo : EIATTR_KPARAM_INFO
	.align		4
.L_486:
        /*0018*/ 	.byte	0x04, 0x17
        /*001a*/ 	.short	(.L_488 - .L_487)
.L_487:
        /*001c*/ 	.word	0x00000000
        /*0020*/ 	.short	0x0001
        /*0022*/ 	.short	0x0004
        /*0024*/ 	.byte	0x00, 0xf0, 0x11, 0x00


	//----- nvinfo : EIATTR_KPARAM_INFO
	.align		4
.L_488:
        /*0028*/ 	.byte	0x04, 0x17
        /*002a*/ 	.short	(.L_490 - .L_489)
.L_489:
        /*002c*/ 	.word	0x00000000
        /*0030*/ 	.short	0x0000
        /*0032*/ 	.short	0x0000
        /*0034*/ 	.byte	0x00, 0xf0, 0x11, 0x00


	//----- nvinfo : EIATTR_SPARSE_MMA_MASK
	.align		4
.L_490:
        /*0038*/ 	.byte	0x03, 0x50
        /*003a*/ 	.short	0x0000


	//----- nvinfo : EIATTR_MAXREG_COUNT
	.align		4
        /*003c*/ 	.byte	0x03, 0x1b
        /*003e*/ 	.short	0x00ff


	//----- nvinfo : EIATTR_MERCURY_ISA_VERSION
	.align		4
        /*0040*/ 	.byte	0x03, 0x5f
        /*0042*/ 	.short	0x0101


	//----- nvinfo : EIATTR_VRC_CTA_INIT_COUNT
	.align		4
        /*0044*/ 	.byte	0x02, 0x4a
	.zero		1
	.zero		1


	//----- nvinfo : EIATTR_EXIT_INSTR_OFFSETS
	.align		4
        /*0048*/ 	.byte	0x04, 0x1c
        /*004a*/ 	.short	(.L_492 - .L_491)


	//   ....[0]....
.L_491:
        /*004c*/ 	.word	0x00000090


	//   ....[1]....
        /*0050*/ 	.word	0x000000f0


	//   ....[2]....
        /*0054*/ 	.word	0x00008e80


	//----- nvinfo : EIATTR_INDIRECT_BRANCH_TARGETS
	.align		4
.L_492:
        /*0058*/ 	.byte	0x04, 0x34
        /*005a*/ 	.short	(.L_494 - .L_493)


	//   ....[0]....
.L_493:
        /* <DEDUP_REMOVED lines=8> */


	//   ....[1]....
        /* <DEDUP_REMOVED lines=8> */


	//   ....[2]....
        /* <DEDUP_REMOVED lines=8> */


	//   ....[3]....
        /* <DEDUP_REMOVED lines=8> */


	//----- nvinfo : EIATTR_CRS_STACK_SIZE
	.align		4
.L_494:
        /*00cc*/ 	.byte	0x04, 0x1e
        /*00ce*/ 	.short	(.L_496 - .L_495)
.L_495:
        /*00d0*/ 	.word	0x00000000


	//----- nvinfo : EIATTR_CBANK_PARAM_SIZE
	.align		4
.L_496:
        /*00d4*/ 	.byte	0x03, 0x19
        /*00d6*/ 	.short	0x000c


	//----- nvinfo : EIATTR_PARAM_CBANK
	.align		4
        /*00d8*/ 	.byte	0x04, 0x0a
        /*00da*/ 	.short	(.L_498 - .L_497)
	.align		4
.L_497:
        /*00dc*/ 	.word	index@(.nv.constant0._Z28get_orginal_saddle_max_pairsiii)
        /*00e0*/ 	.short	0x0380
        /*00e2*/ 	.short	0x000c


	//----- nvinfo : EIATTR_SW_WAR
	.align		4
.L_498:
        /*00e4*/ 	.byte	0x04, 0x36
        /*00e6*/ 	.short	(.L_500 - .L_499)
.L_499:
        /*00e8*/ 	.word	0x00000008
.L_500:


//--------------------- .nv.info._Z28get_orginal_saddle_min_pairsiii --------------------------
	.section	.nv.info._Z28get_orginal_saddle_min_pairsiii,"",@"SHT_CUDA_INFO"
	.sectionflags	@""
	.align	4


	//----- nvinfo : EIATTR_CUDA_API_VERSION
	.align		4
        /*0000*/ 	.byte	0x04, 0x37
        /*0002*/ 	.short	(.L_502 - .L_501)
.L_501:
        /*0004*/ 	.word	0x00000082


	//----- nvinfo : EIATTR_KPARAM_INFO
	.align		4
.L_502:
        /*0008*/ 	.byte	0x04, 0x17
        /*000a*/ 	.short	(.L_504 - .L_503)
.L_503:
        /*000c*/ 	.word	0x00000000
        /*0010*/ 	.short	0x0002
        /*0012*/ 	.short	0x0008
        /*0014*/ 	.byte	0x00, 0xf0, 0x11, 0x00


	//----- nvinfo : EIATTR_KPARAM_INFO
	.align		4
.L_504:
        /*0018*/ 	.byte	0x04, 0x17
        /*001a*/ 	.short	(.L_506 - .L_505)
.L_505:
        /*001c*/ 	.word	0x00000000
        /*0020*/ 	.short	0x0001
        /*0022*/ 	.short	0x0004
        /*0024*/ 	.byte	0x00, 0xf0, 0x11, 0x00


	//----- nvinfo : EIATTR_KPARAM_INFO
	.align		4
.L_506:
        /*0028*/ 	.byte	0x04, 0x17
        /*002a*/ 	.short	(.L_508 - .L_507)
.L_507:
        /*002c*/ 	.word	0x00000000
        /*0030*/ 	.short	0x0000
        /*0032*/ 	.short	0x0000
        /*0034*/ 	.byte	0x00, 0xf0, 0x11, 0x00


	//----- nvinfo : EIATTR_SPARSE_MMA_MASK
	.align		4
.L_508:
        /*0038*/ 	.byte	0x03, 0x50
        /*003a*/ 	.short	0x0000


	//----- nvinfo : EIATTR_MAXREG_COUNT
	.align		4
        /*003c*/ 	.byte	0x03, 0x1b
        /*003e*/ 	.short	0x00ff


	//----- nvinfo : EIATTR_MERCURY_ISA_VERSION
	.align		4
        /*0040*/ 	.byte	0x03, 0x5f
        /*0042*/ 	.short	0x0101


	//----- nvinfo : EIATTR_VRC_CTA_INIT_COUNT
	.align		4
        /*0044*/ 	.byte	0x02, 0x4a
	.zero		1
	.zero		1


	//----- nvinfo : EIATTR_EXIT_INSTR_OFFSETS
	.align		4
        /*0048*/ 	.byte	0x04, 0x1c
        /*004a*/ 	.short	(.L_510 - .L_509)


	//   ....[0]....
.L_509:
        /*004c*/ 	.word	0x00000090


	//   ....[1]....
        /*0050*/ 	.word	0x000000f0


	//   ....[2]....
        /*0054*/ 	.word	0x00006800


	//----- nvinfo : EIATTR_INDIRECT_BRANCH_TARGETS
	.align		4
.L_510:
        /*0058*/ 	.byte	0x04, 0x34
        /*005a*/ 	.short	(.L_512 - .L_511)


	//   ....[0]....
.L_511:
        /*005c*/ 	.word	.L_x_1754@srel
        /*0060*/ 	.short	0x0
        /*0062*/ 	.short	0x0
        /*0064*/ 	.word	0x3
        /*0068*/ 	.word	.L_x_1755@srel
        /*006c*/ 	.word	.L_x_1756@srel
        /*0070*/ 	.word	.L_x_1757@srel


	//   ....[1]....
        /*0074*/ 	.word	.L_x_1758@srel
        /*0078*/ 	.short	0x0
        /*007a*/ 	.short	0x0
        /*007c*/ 	.word	0x3
        /*0080*/ 	.word	.L_x_1759@srel
        /*0084*/ 	.word	.L_x_1760@srel
        /*0088*/ 	.word	.L_x_1761@srel


	//   ....[2]....
        /*008c*/ 	.word	.L_x_1762@srel
        /*0090*/ 	.short	0x0
        /*0092*/ 	.short	0x0
        /*0094*/ 	.word	0x3
        /*0098*/ 	.word	.L_x_1763@srel
        /*009c*/ 	.word	.L_x_1764@srel
        /*00a0*/ 	.word	.L_x_1765@srel


	//----- nvinfo : EIATTR_CRS_STACK_SIZE
	.align		4
.L_512:
        /*00a4*/ 	.byte	0x04, 0x1e
        /*00a6*/ 	.short	(.L_514 - .L_513)
.L_513:
        /*00a8*/ 	.word	0x00000000


	//----- nvinfo : EIATTR_CBANK_PARAM_SIZE
	.align		4
.L_514:
        /*00ac*/ 	.byte	0x03, 0x19
        /*00ae*/ 	.short	0x000c


	//----- nvinfo : EIATTR_PARAM_CBANK
	.align		4
        /*00b0*/ 	.byte	0x04, 0x0a
        /*00b2*/ 	.short	(.L_516 - .L_515)
	.align		4
.L_515:
        /*00b4*/ 	.word	index@(.nv.constant0._Z28get_orginal_saddle_min_pairsiii)
        /*00b8*/ 	.short	0x0380
        /*00ba*/ 	.short	0x000c


	//----- nvinfo : EIATTR_SW_WAR
	.align		4
.L_516:
        /*00bc*/ 	.byte	0x04, 0x36
        /*00be*/ 	.short	(.L_518 - .L_517)
.L_517:
        /*00c0*/ 	.word	0x00000008
.L_518:


//--------------------- .nv.info._Z18get_false_as_vpathiii --------------------------
	.section	.nv.info._Z18get_false_as_vpathiii,"",@"SHT_CUDA_INFO"
	.sectionflags	@""
	.align	4


	//----- nvinfo : EIATTR_CUDA_API_VERSION
	.align		4
        /*0000*/ 	.byte	0x04, 0x37
        /*0002*/ 	.short	(.L_520 - .L_519)
.L_519:
        /*0004*/ 	.word	0x00000082


	//----- nvinfo : EIATTR_KPARAM_INFO
	.align		4
.L_520:
        /*0008*/ 	.byte	0x04, 0x17
        /*000a*/ 	.short	(.L_522 - .L_521)
.L_521:
        /*000c*/ 	.word	0x00000000
        /*0010*/ 	.short	0x0002
        /*0012*/ 	.short	0x0008
        /*0014*/ 	.byte	0x00, 0xf0, 0x11, 0x00


	//----- nvinfo : EIATTR_KPARAM_INFO
	.align		4
.L_522:
        /*0018*/ 	.byte	0x04, 0x17
        /*001a*/ 	.short	(.L_524 - .L_523)
.L_523:
        /*001c*/ 	.word	0x00000000
        /*0020*/ 	.short	0x0001
        /*0022*/ 	.short	0x0004
        /*0024*/ 	.byte	0x00, 0xf0, 0x11, 0x00


	//----- nvinfo : EIATTR_KPARAM_INFO
	.align		4
.L_524:
        /*0028*/ 	.byte	0x04, 0x17
        /*002a*/ 	.short	(.L_526 - .L_525)
.L_525:
        /*002c*/ 	.word	0x00000000
        /*0030*/ 	.short	0x0000
        /*0032*/ 	.short	0x0000
        /*0034*/ 	.byte	0x00, 0xf0, 0x11, 0x00


	//----- nvinfo : EIATTR_SPARSE_MMA_MASK
	.align		4
.L_526:
        /*0038*/ 	.byte	0x03, 0x50
        /*003a*/ 	.short	0x0000


	//----- nvinfo : EIATTR_MAXREG_COUNT
	.align		4
        /*003c*/ 	.byte	0x03, 0x1b
        /*003e*/ 	.short	0x00ff


	//----- nvinfo : EIATTR_EXTERNS
	.align		4
        /*0040*/ 	.byte	0x04, 0x0f
        /*0042*/ 	.short	(.L_528 - .L_527)


	//   ....[0]....
	.align		4
.L_527:
        /*0044*/ 	.word	index@(vprintf)


	//----- nvinfo : EIATTR_MERCURY_ISA_VERSION
	.align		4
.L_528:
        /*0048*/ 	.byte	0x03, 0x5f
        /*004a*/ 	.short	0x0101


	//----- nvinfo : EIATTR_INT_WARP_WIDE_INSTR_OFFSETS
	.align		4
        /*004c*/ 	.byte	0x04, 0x31
        /*004e*/ 	.short	(.L_530 - .L_529)


	//   ....[0]....
.L_529:
        /*0050*/ 	.word	0x00008e80


	//   ....[1]....
        /*0054*/ 	.word	0x00008f40


	//----- nvinfo : EIATTR_VRC_CTA_INIT_COUNT
	.align		4
.L_530:
        /*0058*/ 	.byte	0x02, 0x4a
	.zero		1
	.zero		1


	//----- nvinfo : EIATTR_SYSCALL_OFFSETS
	.align		4
        /*005c*/ 	.byte	0x04, 0x46
        /*005e*/ 	.short	(.L_532 - .L_531)


	//   ....[0]....
.L_531:
        /*0060*/ 	.word	0x00008e50


	//----- nvinfo : EIATTR_EXIT_INSTR_OFFSETS
	.align		4
.L_532:
        /*0064*/ 	.byte	0x04, 0x1c
        /*0066*/ 	.short	(.L_534 - .L_533)


	//   ....[0]....
.L_533:
        /*0068*/ 	.word	0x000000e0


	//   ....[1]....
        /*006c*/ 	.word	0x00000140


	//   ....[2]....
        /*0070*/ 	.word	0x00008d90


	//   ....[3]....
        /*0074*/ 	.word	0x00009000


	//----- nvinfo : EIATTR_INDIRECT_BRANCH_TARGETS
	.align		4
.L_534:
        /*0078*/ 	.byte	0x04, 0x34
        /*007a*/ 	.short	(.L_536 - .L_535)


	//   ....[0]....
.L_535:
        /* <DEDUP_REMOVED lines=8> */


	//   ....[1]....
        /* <DEDUP_REMOVED lines=8> */


	//   ....[2]....
        /* <DEDUP_REMOVED lines=8> */


	//   ....[3]....
        /* <DEDUP_REMOVED lines=8> */


	//----- nvinfo : EIATTR_CRS_STACK_SIZE
	.align		4
.L_536:
        /*00ec*/ 	.byte	0x04, 0x1e
        /*00ee*/ 	.short	(.L_538 - .L_537)
.L_537:
        /*00f0*/ 	.word	0x00000000


	//----- nvinfo : EIATTR_CBANK_PARAM_SIZE
	.align		4
.L_538:
        /*00f4*/ 	.byte	0x03, 0x19
        /*00f6*/ 	.short	0x000c


	//----- nvinfo : EIATTR_PARAM_CBANK
	.align		4
        /*00f8*/ 	.byte	0x04, 0x0a
        /*00fa*/ 	.short	(.L_540 - .L_539)
	.align		4
.L_539:
        /*00fc*/ 	.word	index@(.nv.constant0._Z18get_false_as_vpathiii)
        /*0100*/ 	.short	0x0380
        /*0102*/ 	.short	0x000c


	//----- nvinfo : EIATTR_SW_WAR
	.align		4
.L_540:
        /*0104*/ 	.byte	0x04, 0x36
        /*0106*/ 	.short	(.L_542 - .L_541)
.L_541:
        /*0108*/ 	.word	0x00000008
.L_542:


//--------------------- .nv.info._Z11init_tetrasi --------------------------
	.section	.nv.info._Z11init_tetrasi,"",@"SHT_CUDA_INFO"
	.sectionflags	@""
	.align	4


	//----- nvinfo : EIATTR_CUDA_API_VERSION
	.align		4
        /*0000*/ 	.byte	0x04, 0x37
        /*0002*/ 	.short	(.L_544 - .L_543)
.L_543:
        /*0004*/ 	.word	0x00000082


	//----- nvinfo : EIATTR_KPARAM_INFO
	.align		4
.L_544:
        /*0008*/ 	.byte	0x04, 0x17
        /*000a*/ 	.short	(.L_546 - .L_545)
.L_545:
        /*000c*/ 	.word	0x00000000
        /*0010*/ 	.short	0x0000
        /*0012*/ 	.short	0x0000
        /*0014*/ 	.byte	0x00, 0xf0, 0x11, 0x00


	//----- nvinfo : EIATTR_SPARSE_MMA_MASK
	.align		4
.L_546:
        /*0018*/ 	.byte	0x03, 0x50
        /*001a*/ 	.short	0x0000


	//----- nvinfo : EIATTR_MAXREG_COUNT
	.align		4
        /*001c*/ 	.byte	0x03, 0x1b
        /*001e*/ 	.short	0x00ff


	//----- nvinfo : EIATTR_MERCURY_ISA_VERSION
	.align		4
        /*0020*/ 	.byte	0x03, 0x5f
        /*0022*/ 	.short	0x0101


	//----- nvinfo : EIATTR_VRC_CTA_INIT_COUNT
	.align		4
        /*0024*/ 	.byte	0x02, 0x4a
	.zero		1
	.zero		1


	//----- nvinfo : EIATTR_EXIT_INSTR_OFFSETS
	.align		4
        /*0028*/ 	.byte	0x04, 0x1c
        /*002a*/ 	.short	(.L_548 - .L_547)


	//   ....[0]....
.L_547:
        /*002c*/ 	.word	0x00000090


	//   ....[1]....
        /*0030*/ 	.word	0x00000170


	//----- nvinfo : EIATTR_CBANK_PARAM_SIZE
	.align		4
.L_548:
        /*0034*/ 	.byte	0x03, 0x19
        /*0036*/ 	.short	0x0004


	//----- nvinfo : EIATTR_PARAM_CBANK
	.align		4
        /*0038*/ 	.byte	0x04, 0x0a
        /*003a*/ 	.short	(.L_550 - .L_549)
	.align		4
.L_549:
        /*003c*/ 	.word	index@(.nv.constant0._Z11init_tetrasi)
        /*0040*/ 	.short	0x0380
        /*0042*/ 	.short	0x0004


	//----- nvinfo : EIATTR_SW_WAR
	.align		4
.L_550:
        /*0044*/ 	.byte	0x04, 0x36
        /*0046*/ 	.short	(.L_552 - .L_551)
.L_551:
        /*0048*/ 	.word	0x00000008
.L_552:


//--------------------- .nv.info._Z10init_masksi  --------------------------
	.section	.nv.info._Z10init_masksi,"",@"SHT_CUDA_INFO"
	.sectionflags	@""
	.align	4


	//----- nvinfo : EIATTR_CUDA_API_VERSION
	.align		4
        /*0000*/ 	.byte	0x04, 0x37
        /*0002*/ 	.short	(.L_554 - .L_553)
.L_553:
        /*0004*/ 	.word	0x00000082


	//----- nvinfo : EIATTR_KPARAM_INFO
	.align		4
.L_554:
        /*0008*/ 	.byte	0x04, 0x17
        /*000a*/ 	.short	(.L_556 - .L_555)
.L_555:
        /*000c*/ 	.word	0x00000000
        /*0010*/ 	.short	0x0000
        /*0012*/ 	.short	0x0000
        /*0014*/ 	.byte	0x00, 0xf0, 0x11, 0x00


	//----- nvinfo : EIATTR_SPARSE_MMA_MASK
	.align		4
.L_556:
        /*0018*/ 	.byte	0x03, 0x50
        /*001a*/ 	.short	0x0000


	//----- nvinfo : EIATTR_MAXREG_COUNT
	.align		4
        /*001c*/ 	.byte	0x03, 0x1b
        /*001e*/ 	.short	0x00ff


	//----- nvinfo : EIATTR_MERCURY_ISA_VERSION
	.align		4
        /*0020*/ 	.byte	0x03, 0x5f
        /*0022*/ 	.short	0x0101


	//----- nvinfo : EIATTR_VRC_CTA_INIT_COUNT
	.align		4
        /*0024*/ 	.byte	0x02, 0x4a
	.zero		1
	.zero		1


	//----- nvinfo : EIATTR_EXIT_INSTR_OFFSETS
	.align		4
        /*0028*/ 	.byte	0x04, 0x1c
        /*002a*/ 	.short	(.L_558 - .L_557)


	//   ....[0]....
.L_557:
        /*002c*/ 	.word	0x00000090


	//   ....[1]....
        /*0030*/ 	.word	0x000000f0


	//----- nvinfo : EIATTR_CBANK_PARAM_SIZE
	.align		4
.L_558:
        /*0034*/ 	.byte	0x03, 0x19
        /*0036*/ 	.short	0x0004


	//----- nvinfo : EIATTR_PARAM_CBANK
	.align		4
        /*0038*/ 	.byte	0x04, 0x0a
        /*003a*/ 	.short	(.L_560 - .L_559)
	.align		4
.L_559:
        /*003c*/ 	.word	index@(.nv.constant0._Z10init_masksi)
        /*0040*/ 	.short	0x0380
        /*0042*/ 	.short	0x0004


	//----- nvinfo : EIATTR_SW_WAR
	.align		4
.L_560:
        /*0044*/ 	.byte	0x04, 0x36
        /*0046*/ 	.short	(.L_562 - .L_561)
.L_561:
        /*0048*/ 	.word	0x00000008
.L_562:


//--------------------- .nv.info._Z10init_facesi  --------------------------
	.section	.nv.info._Z10init_facesi,"",@"SHT_CUDA_INFO"
	.sectionflags	@""
	.align	4


	//----- nvinfo : EIATTR_CUDA_API_VERSION
	.align		4
        /*0000*/ 	.byte	0x04, 0x37
        /*0002*/ 	.short	(.L_564 - .L_563)
.L_563:
        /*0004*/ 	.word	0x00000082


	//----- nvinfo : EIATTR_KPARAM_INFO
	.align		4
.L_564:
        /*0008*/ 	.byte	0x04, 0x17
        /*000a*/ 	.short	(.L_566 - .L_565)
.L_565:
        /*000c*/ 	.word	0x00000000
        /*0010*/ 	.short	0x0000
        /*0012*/ 	.short	0x0000
        /*0014*/ 	.byte	0x00, 0xf0, 0x11, 0x00


	//----- nvinfo : EIATTR_SPARSE_MMA_MASK
	.align		4
.L_566:
        /*0018*/ 	.byte	0x03, 0x50
        /*001a*/ 	.short	0x0000


	//----- nvinfo : EIATTR_MAXREG_COUNT
	.align		4
        /*001c*/ 	.byte	0x03, 0x1b
        /*001e*/ 	.short	0x00ff


	//----- nvinfo : EIATTR_MERCURY_ISA_VERSION
	.align		4
        /*0020*/ 	.byte	0x03, 0x5f
        /*0022*/ 	.short	0x0101


	//----- nvinfo : EIATTR_VRC_CTA_INIT_COUNT
	.align		4
        /*0024*/ 	.byte	0x02, 0x4a
	.zero		1
	.zero		1


	//----- nvinfo : EIATTR_EXIT_INSTR_OFFSETS
	.align		4
        /*0028*/ 	.byte	0x04, 0x1c
        /*002a*/ 	.short	(.L_568 - .L_567)


	//   ....[0]....
.L_567:
        /*002c*/ 	.word	0x00000090


	//   ....[1]....
        /*0030*/ 	.word	0x00000170


	//----- nvinfo : EIATTR_CBANK_PARAM_SIZE
	.align		4
.L_568:
        /*0034*/ 	.byte	0x03, 0x19
        /*0036*/ 	.short	0x0004


	//----- nvinfo : EIATTR_PARAM_CBANK
	.align		4
        /*0038*/ 	.byte	0x04, 0x0a
        /*003a*/ 	.short	(.L_570 - .L_569)
	.align		4
.L_569:
        /*003c*/ 	.word	index@(.nv.constant0._Z10init_facesi)
        /*0040*/ 	.short	0x0380
        /*0042*/ 	.short	0x0004


	//----- nvinfo : EIATTR_SW_WAR
	.align		4
.L_570:
        /*0044*/ 	.byte	0x04, 0x36
        /*0046*/ 	.short	(.L_572 - .L_571)
.L_571:
        /*0048*/ 	.word	0x00000008
.L_572:


//--------------------- .nv.info._Z10init_edgesi  --------------------------
	.section	.nv.info._Z10init_edgesi,"",@"SHT_CUDA_INFO"
	.sectionflags	@""
	.align	4


	//----- nvinfo : EIATTR_CUDA_API_VERSION
	.align		4
        /*0000*/ 	.byte	0x04, 0x37
        /*0002*/ 	.short	(.L_574 - .L_573)
.L_573:
        /*0004*/ 	.word	0x00000082


	//----- nvinfo : EIATTR_KPARAM_INFO
	.align		4
.L_574:
        /*0008*/ 	.byte	0x04, 0x17
        /*000a*/ 	.short	(.L_576 - .L_575)
.L_575:
        /*000c*/ 	.word	0x00000000
        /*0010*/ 	.short	0x0000
        /*0012*/ 	.short	0x0000
        /*0014*/ 	.byte	0x00, 0xf0, 0x11, 0x00


	//----- nvinfo : EIATTR_SPARSE_MMA_MASK
	.align		4
.L_576:
        /*0018*/ 	.byte	0x03, 0x50
        /*001a*/ 	.short	0x0000


	//----- nvinfo : EIATTR_MAXREG_COUNT
	.align		4
        /*001c*/ 	.byte	0x03, 0x1b
        /*001e*/ 	.short	0x00ff


	//----- nvinfo : EIATTR_MERCURY_ISA_VERSION
	.align		4
        /*0020*/ 	.byte	0x03, 0x5f
        /*0022*/ 	.short	0x0101


	//----- nvinfo : EIATTR_VRC_CTA_INIT_COUNT
	.align		4
        /*0024*/ 	.byte	0x02, 0x4a
	.zero		1
	.zero		1


	//----- nvinfo : EIATTR_EXIT_INSTR_OFFSETS
	.align		4
        /*0028*/ 	.byte	0x04, 0x1c
        /*002a*/ 	.short	(.L_578 - .L_577)


	//   ....[0]....
.L_577:
        /*002c*/ 	.word	0x00000090


	//   ....[1]....
        /*0030*/ 	.word	0x00000170


	//----- nvinfo : EIATTR_CBANK_PARAM_SIZE
	.align		4
.L_578:
        /*0034*/ 	.byte	0x03, 0x19
        /*0036*/ 	.short	0x0004


	//----- nvinfo : EIATTR_PARAM_CBANK
	.align		4
        /*0038*/ 	.byte	0x04, 0x0a
        /*003a*/ 	.short	(.L_580 - .L_579)
	.align		4
.L_579:
        /*003c*/ 	.word	index@(.nv.constant0._Z10init_edgesi)
        /*0040*/ 	.short	0x0380
        /*0042*/ 	.short	0x0004


	//----- nvinfo : EIATTR_SW_WAR
	.align		4
.L_580:
        /*0044*/ 	.byte	0x04, 0x36
        /*0046*/ 	.short	(.L_582 - .L_581)
.L_581:
        /*0048*/ 	.word	0x00000008
.L_582:


//--------------------- .nv.info._Z13init_verticesi --------------------------
	.section	.nv.info._Z13init_verticesi,"",@"SHT_CUDA_INFO"
	.sectionflags	@""
	.align	4


	//----- nvinfo : EIATTR_CUDA_API_VERSION
	.align		4
        /*0000*/ 	.byte	0x04, 0x37
        /*0002*/ 	.short	(.L_584 - .L_583)
.L_583:
        /*0004*/ 	.word	0x00000082


	//----- nvinfo : EIATTR_KPARAM_INFO
	.align		4
.L_584:
        /*0008*/ 	.byte	0x04, 0x17
        /*000a*/ 	.short	(.L_586 - .L_585)
.L_585:
        /*000c*/ 	.word	0x00000000
        /*0010*/ 	.short	0x0000
        /*0012*/ 	.short	0x0000
        /*0014*/ 	.byte	0x00, 0xf0, 0x11, 0x00


	//----- nvinfo : EIATTR_SPARSE_MMA_MASK
	.align		4
.L_586:
        /*0018*/ 	.byte	0x03, 0x50
        /*001a*/ 	.short	0x0000


	//----- nvinfo : EIATTR_MAXREG_COUNT
	.align		4
        /*001c*/ 	.byte	0x03, 0x1b
        /*001e*/ 	.short	0x00ff


	//----- nvinfo : EIATTR_MERCURY_ISA_VERSION
	.align		4
        /*0020*/ 	.byte	0x03, 0x5f
        /*0022*/ 	.short	0x0101


	//----- nvinfo : EIATTR_VRC_CTA_INIT_COUNT
	.align		4
        /*0024*/ 	.byte	0x02, 0x4a
	.zero		1
	.zero		1


	//----- nvinfo : EIATTR_EXIT_INSTR_OFFSETS
	.align		4
        /*0028*/ 	.byte	0x04, 0x1c
        /*002a*/ 	.short	(.L_588 - .L_587)


	//   ....[0]....
.L_587:
        /*002c*/ 	.word	0x00000090


	//   ....[1]....
        /*0030*/ 	.word	0x00000170


	//----- nvinfo : EIATTR_CBANK_PARAM_SIZE
	.align		4
.L_588:
        /*0034*/ 	.byte	0x03, 0x19
        /*0036*/ 	.short	0x0004


	//----- nvinfo : EIATTR_PARAM_CBANK
	.align		4
        /*0038*/ 	.byte	0x04, 0x0a
        /*003a*/ 	.short	(.L_590 - .L_589)
	.align		4
.L_589:
        /*003c*/ 	.word	index@(.nv.constant0._Z13init_verticesi)
        /*0040*/ 	.short	0x0380
        /*0042*/ 	.short	0x0004


	//----- nvinfo : EIATTR_SW_WAR
	.align		4
.L_590:
        /*0044*/ 	.byte	0x04, 0x36
        /*0046*/ 	.short	(.L_592 - .L_591)
.L_591:
        /*0048*/ 	.word	0x00000008
.L_592:


//--------------------- .nv.info._Z11fix_maximumiii --------------------------
	.section	.nv.info._Z11fix_maximumiii,"",@"SHT_CUDA_INFO"
	.sectionflags	@""
	.align	4


	//----- nvinfo : EIATTR_CUDA_API_VERSION
	.align		4
        /*0000*/ 	.byte	0x04, 0x37
        /*0002*/ 	.short	(.L_594 - .L_593)
.L_593:
        /*0004*/ 	.word	0x00000082


	//----- nvinfo : EIATTR_KPARAM_INFO
	.align		4
.L_594:
        /*0008*/ 	.byte	0x04, 0x17
        /*000a*/ 	.short	(.L_596 - .L_595)
.L_595:
        /*000c*/ 	.word	0x00000000
        /*0010*/ 	.short	0x0002
        /*0012*/ 	.short	0x0008
        /*0014*/ 	.byte	0x00, 0xf0, 0x11, 0x00


	//----- nvinfo : EIATTR_KPARAM_INFO
	.align		4
.L_596:
        /*0018*/ 	.byte	0x04, 0x17
        /*001a*/ 	.short	(.L_598 - .L_597)
.L_597:
        /*001c*/ 	.word	0x00000000
        /*0020*/ 	.short	0x0001
        /*0022*/ 	.short	0x0004
        /*0024*/ 	.byte	0x00, 0xf0, 0x11, 0x00


	//----- nvinfo : EIATTR_KPARAM_INFO
	.align		4
.L_598:
        /*0028*/ 	.byte	0x04, 0x17
        /*002a*/ 	.short	(.L_600 - .L_599)
.L_599:
        /*002c*/ 	.word	0x00000000
        /*0030*/ 	.short	0x0000
        /*0032*/ 	.short	0x0000
        /*0034*/ 	.byte	0x00, 0xf0, 0x11, 0x00


	//----- nvinfo : EIATTR_SPARSE_MMA_MASK
	.align		4
.L_600:
        /*0038*/ 	.byte	0x03, 0x50
        /*003a*/ 	.short	0x0000


	//----- nvinfo : EIATTR_MAXREG_COUNT
	.align		4
        /*003c*/ 	.byte	0x03, 0x1b
        /*003e*/ 	.short	0x00ff


	//----- nvinfo : EIATTR_EXTERNS
	.align		4
        /*0040*/ 	.byte	0x04, 0x0f
        /*0042*/ 	.short	(.L_602 - .L_601)


	//   ....[0]....
	.align		4
.L_601:
        /*0044*/ 	.word	index@(vprintf)


	//----- nvinfo : EIATTR_MERCURY_ISA_VERSION
	.align		4
.L_602:
        /*0048*/ 	.byte	0x03, 0x5f
        /*004a*/ 	.short	0x0101


	//----- nvinfo : EIATTR_VRC_CTA_INIT_COUNT
	.align		4
        /*004c*/ 	.byte	0x02, 0x4a
	.zero		1
	.zero		1


	//----- nvinfo : EIATTR_SYSCALL_OFFSETS
	.align		4
        /*0050*/ 	.byte	0x04, 0x46
        /*0052*/ 	.short	(.L_604 - .L_603)


	//   ....[0]....
.L_603:
        /*0054*/ 	.word	0x0000d9d0


	//----- nvinfo : EIATTR_EXIT_INSTR_OFFSETS
	.align		4
.L_604:
        /*0058*/ 	.byte	0x04, 0x1c
        /*005a*/ 	.short	(.L_606 - .L_605)


	//   ....[0]....
.L_605:
        /*005c*/ 	.word	0x000000e0


	//   ....[1]....
        /*0060*/ 	.word	0x00002a90


	//   ....[2]....
        /*0064*/ 	.word	0x00002b10


	//   ....[3]....
        /*0068*/ 	.word	0x00002be0


	//   ....[4]....
        /*006c*/ 	.word	0x00002c00


	//   ....[5]....
        /*0070*/ 	.word	0x00002c60


	//   ....[6]....
        /*0074*/ 	.word	0x00004d00


	//   ....[7]....
        /*0078*/ 	.word	0x00004d60


	//   ....[8]....
        /*007c*/ 	.word	0x00004e30


	//   ....[9]....
        /*0080*/ 	.word	0x00004e80


	//   ....[10]....
        /*0084*/ 	.word	0x00004ed0


	//   ....[11]....
        /*0088*/ 	.word	0x00004f30


	//   ....[12]....
        /*008c*/ 	.word	0x000051a0


	//   ....[13]....
        /*0090*/ 	.word	0x00005220


	//   ....[14]....
        /*0094*/ 	.word	0x000052f0


	//   ....[15]....
        /*0098*/ 	.word	0x00005310


	//   ....[16]....
        /*009c*/ 	.word	0x00008940


	//   ....[17]....
        /*00a0*/ 	.word	0x000089a0


	//   ....[18]....
        /*00a4*/ 	.word	0x00009710


	//   ....[19]....
        /*00a8*/ 	.word	0x00009770


	//   ....[20]....
        /*00ac*/ 	.word	0x00009840


	//   ....[21]....
        /*00b0*/ 	.word	0x00009890


	//   ....[22]....
        /*00b4*/ 	.word	0x0000be30


	//   ....[23]....
        /*00b8*/ 	.word	0x0000bec0


	//   ....[24]....
        /*00bc*/ 	.word	0x0000bf30


	//   ....[25]....
        /*00c0*/ 	.word	0x0000c000


	//   ....[26]....
        /*00c4*/ 	.word	0x0000d6f0


	//   ....[27]....
        /*00c8*/ 	.word	0x0000d750


	//   ....[28]....
        /*00cc*/ 	.word	0x0000d7b0


	//   ....[29]....
        /*00d0*/ 	.word	0x0000d880


	//   ....[30]....
        /*00d4*/ 	.word	0x0000e330


	//   ....[31]....
        /*00d8*/ 	.word	0x0000e600


	//   ....[32]....
        /*00dc*/ 	.word	0x0000e660


	//   ....[33]....
        /*00e0*/ 	.word	0x0000e730


	//   ....[34]....
        /*00e4*/ 	.word	0x0000e780


	//----- nvinfo : EIATTR_INDIRECT_BRANCH_TARGETS
	.align		4
.L_606:
        /*00e8*/ 	.byte	0x04, 0x34
        /*00ea*/ 	.short	(.L_608 - .L_607)


	//   ....[0]....
.L_607:
        /* <DEDUP_REMOVED lines=8> */


	//   ....[1]....
        /* <DEDUP_REMOVED lines=8> */


	//   ....[2]....
        /* <DEDUP_REMOVED lines=8> */


	//   ....[3]....
        /* <DEDUP_REMOVED lines=8> */


	//   ....[4]....
        /*015c*/ 	.word	.L_x_1806@srel
        /*0160*/ 	.short	0x0
        /*0162*/ 	.short	0x0
        /*0164*/ 	.word	0x3
        /*0168*/ 	.word	.L_x_1807@srel
        /*016c*/ 	.word	.L_x_1808@srel
        /*0170*/ 	.word	.L_x_1809@srel


	//   ....[5]....
        /* <DEDUP_REMOVED lines=8> */


	//   ....[6]....
        /* <DEDUP_REMOVED lines=8> */


	//   ....[7]....
        /* <DEDUP_REMOVED lines=8> */


	//   ....[8]....
        /* <DEDUP_REMOVED lines=8> */


	//   ....[9]....
        /* <DEDUP_REMOVED lines=8> */


	//   ....[10]....
        /* <DEDUP_REMOVED lines=8> */


	//   ....[11]....
        /*021c*/ 	.word	.L_x_1840@srel
        /*0220*/ 	.short	0x0
        /*0222*/ 	.short	0x0
        /*0224*/ 	.word	0x3
        /*0228*/ 	.word	.L_x_1841@srel
        /*022c*/ 	.word	.L_x_1842@srel
        /*0230*/ 	.word	.L_x_1843@srel


	//   ....[12]....
        /* <DEDUP_REMOVED lines=8> */


	//   ....[13]....
        /* <DEDUP_REMOVED lines=8> */


	//----- nvinfo : EIATTR_CRS_STACK_SIZE
	.align		4
.L_608:
        /*026c*/ 	.byte	0x04, 0x1e
        /*026e*/ 	.short	(.L_610 - .L_609)
.L_609:
        /*0270*/ 	.word	0x00000000


	//----- nvinfo : EIATTR_CBANK_PARAM_SIZE
	.align		4
.L_610:
        /*0274*/ 	.byte	0x03, 0x19
        /*0276*/ 	.short	0x000c


	//----- nvinfo : EIATTR_PARAM_CBANK
	.align		4
        /*0278*/ 	.byte	0x04, 0x0a
        /*027a*/ 	.short	(.L_612 - .L_611)
	.align		4
.L_611:
        /*027c*/ 	.word	index@(.nv.constant0._Z11fix_maximumiii)
        /*0280*/ 	.short	0x0380
        /*0282*/ 	.short	0x000c


	//----- nvinfo : EIATTR_SW_WAR
	.align		4
.L_612:
        /*0284*/ 	.byte	0x04, 0x36
        /*0286*/ 	.short	(.L_614 - .L_613)
.L_613:
        /*0288*/ 	.word	0x00000008
.L_614:


//--------------------- .nv.info._Z11fix_2saddleiii --------------------------
	.section	.nv.info._Z11fix_2saddleiii,"",@"SHT_CUDA_INFO"
	.sectionflags	@""
	.align	4


	//----- nvinfo : EIATTR_CUDA_API_VERSION
	.align		4
        /*0000*/ 	.byte	0x04, 0x37
        /*0002*/ 	.short	(.L_616 - .L_615)
.L_615:
        /*0004*/ 	.word	0x00000082


	//----- nvinfo : EIATTR_KPARAM_INFO
	.align		4
.L_616:
        /*0008*/ 	.byte	0x04, 0x17
        /*000a*/ 	.short	(.L_618 - .L_617)
.L_617:
        /*000c*/ 	.word	0x00000000
        /*0010*/ 	.short	0x0002
        /*0012*/ 	.short	0x0008
        /*0014*/ 	.byte	0x00, 0xf0, 0x11, 0x00


	//----- nvinfo : EIATTR_KPARAM_INFO
	.align		4
.L_618:
        /*0018*/ 	.byte	0x04, 0x17
        /*001a*/ 	.short	(.L_620 - .L_619)
.L_619:
        /*001c*/ 	.word	0x00000000
        /*0020*/ 	.short	0x0001
        /*0022*/ 	.short	0x0004
        /*0024*/ 	.byte	0x00, 0xf0, 0x11, 0x00


	//----- nvinfo : EIATTR_KPARAM_INFO
	.align		4
.L_620:
        /*0028*/ 	.byte	0x04, 0x17
        /*002a*/ 	.short	(.L_622 - .L_621)
.L_621:
        /*002c*/ 	.word	0x00000000
        /*0030*/ 	.short	0x0000
        /*0032*/ 	.short	0x0000
        /*0034*/ 	.byte	0x00, 0xf0, 0x11, 0x00


	//----- nvinfo : EIATTR_SPARSE_MMA_MASK
	.align		4
.L_622:
        /*0038*/ 	.byte	0x03, 0x50
        /*003a*/ 	.short	0x0000


	//----- nvinfo : EIATTR_MAXREG_COUNT
	.align		4
        /*003c*/ 	.byte	0x03, 0x1b
        /*003e*/ 	.short	0x00ff


	//----- nvinfo : EIATTR_MERCURY_ISA_VERSION
	.align		4
        /*0040*/ 	.byte	0x03, 0x5f
        /*0042*/ 	.short	0x0101


	//----- nvinfo : EIATTR_VRC_CTA_INIT_COUNT
	.align		4
        /*0044*/ 	.byte	0x02, 0x4a
	.zero		1
	.zero		1


	//----- nvinfo : EIATTR_EXIT_INSTR_OFFSETS
	.align		4
        /*0048*/ 	.byte	0x04, 0x1c
        /*004a*/ 	.short	(.L_624 - .L_623)


	//   ....[0]....
.L_623:
        /*004c*/ 	.word	0x00000090


	//   ....[1]....
        /*0050*/ 	.word	0x00003fd0


	//   ....[2]....
        /*0054*/ 	.word	0x00005b50


	//   ....[3]....
        /*0058*/ 	.word	0x00005bb0


	//   ....[4]....
        /*005c*/ 	.word	0x00005c80


	//   ....[5]....
        /*0060*/ 	.word	0x00005cd0


	//   ....[6]....
        /*0064*/ 	.word	0x00006010


	//   ....[7]....
        /*0068*/ 	.word	0x00006070


	//   ....[8]....
        /*006c*/ 	.word	0x00006140


	//   ....[9]....
        /*0070*/ 	.word	0x00006190


	//   ....[10]....
        /*0074*/ 	.word	0x000061e0


	//   ....[11]....
        /*0078*/ 	.word	0x00007eb0


	//   ....[12]....
        /*007c*/ 	.word	0x00007f10


	//   ....[13]....
        /*0080*/ 	.word	0x00007fe0


	//   ....[14]....
        /*0084*/ 	.word	0x00008030


	//   ....[15]....
        /*0088*/ 	.word	0x00008260


	//   ....[16]....
        /*008c*/ 	.word	0x000082c0


	//   ....[17]....
        /*0090*/ 	.word	0x00008390


	//   ....[18]....
        /*0094*/ 	.word	0x000083e0


	//   ....[19]....
        /*0098*/ 	.word	0x00008610


	//   ....[20]....
        /*009c*/ 	.word	0x00008670


	//   ....[21]....
        /*00a0*/ 	.word	0x00008740


	//   ....[22]....
        /*00a4*/ 	.word	0x00008790


	//   ....[23]....
        /*00a8*/ 	.word	0x000087f0


	//   ....[24]....
        /*00ac*/ 	.word	0x00008820


	//   ....[25]....
        /*00b0*/ 	.word	0x00008a60


	//   ....[26]....
        /*00b4*/ 	.word	0x00008ac0


	//   ....[27]....
        /*00b8*/ 	.word	0x00008b90


	//   ....[28]....
        /*00bc*/ 	.word	0x00008be0


	//   ....[29]....
        /*00c0*/ 	.word	0x00008c30


	//   ....[30]....
        /*00c4*/ 	.word	0x00008c90


	//   ....[31]....
        /*00c8*/ 	.word	0x0000eb20


	//   ....[32]....
        /*00cc*/ 	.word	0x0000eb80


	//   ....[33]....
        /*00d0*/ 	.word	0x0000ec50


	//   ....[34]....
        /*00d4*/ 	.word	0x0000eca0


	//   ....[35]....
        /*00d8*/ 	.word	0x0000ece0


	//   ....[36]....
        /*00dc*/ 	.word	0x0000ed20


	//   ....[37]....
        /*00e0*/ 	.word	0x00010410


	//   ....[38]....
        /*00e4*/ 	.word	0x00010470


	//   ....[39]....
        /*00e8*/ 	.word	0x000104d0


	//   ....[40]....
        /*00ec*/ 	.word	0x000105a0


	//   ....[41]....
        /*00f0*/ 	.word	0x00011000


	//   ....[42]....
        /*00f4*/ 	.word	0x00011060


	//   ....[43]....
        /*00f8*/ 	.word	0x000110c0


	//   ....[44]....
        /*00fc*/ 	.word	0x00011190


	//   ....[45]....
        /*0100*/ 	.word	0x00011400


	//   ....[46]....
        /*0104*/ 	.word	0x00011460


	//   ....[47]....
        /*0108*/ 	.word	0x00011530


	//   ....[48]....
        /*010c*/ 	.word	0x00011580


	//   ....[49]....
        /*0110*/ 	.word	0x000117f0


	//   ....[50]....
        /*0114*/ 	.word	0x00011850


	//   ....[51]....
        /*0118*/ 	.word	0x00011920


	//   ....[52]....
        /*011c*/ 	.word	0x00011970


	//   ....[53]....
        /*0120*/ 	.word	0x00015a50


	//   ....[54]....
        /*0124*/ 	.word	0x00015ab0


	//   ....[55]....
        /*0128*/ 	.word	0x00015b80


	//   ....[56]....
        /*012c*/ 	.word	0x00015bd0


	//   ....[57]....
        /*0130*/ 	.word	0x00015c30


	//   ....[58]....
        /*0134*/ 	.word	0x00015c90


	//   ....[59]....
        /*0138*/ 	.word	0x00018550


	//   ....[60]....
        /*013c*/ 	.word	0x000185b0


	//   ....[61]....
        /*0140*/ 	.word	0x00018610


	//   ....[62]....
        /*0144*/ 	.word	0x000186e0


	//   ....[63]....
        /*0148*/ 	.word	0x00018710


	//   ....[64]....
        /*014c*/ 	.word	0x00018750


	//   ....[65]....
        /*0150*/ 	.word	0x000187b0


	//   ....[66]....
        /*0154*/ 	.word	0x0001b370


	//   ....[67]....
        /*0158*/ 	.word	0x0001b3d0


	//   ....[68]....
        /*015c*/ 	.word	0x0001b4a0


	//   ....[69]....
        /*0160*/ 	.word	0x0001b4f0


	//   ....[70]....
        /*0164*/ 	.word	0x0001b730


	//   ....[71]....
        /*0168*/ 	.word	0x0001b790


	//   ....[72]....
        /*016c*/ 	.word	0x0001b860


	//   ....[73]....
        /*0170*/ 	.word	0x0001b8b0


	//   ....[74]....
        /*0174*/ 	.word	0x0001b8c0


	//   ....[75]....
        /*0178*/ 	.word	0x0001baf0


	//   ....[76]....
        /*017c*/ 	.word	0x0001bb50


	//   ....[77]....
        /*0180*/ 	.word	0x0001bc20


	//   ....[78]....
        /*0184*/ 	.word	0x0001bc70


	//   ....[79]....
        /*0188*/ 	.word	0x0001c780


	//   ....[80]....
        /*018c*/ 	.word	0x0001c7e0


	//   ....[81]....
        /*0190*/ 	.word	0x0001c840


	//   ....[82]....
        /*0194*/ 	.word	0x0001c910


	//   ....[83]....
        /*0198*/ 	.word	0x0001f940


	//   ....[84]....
        /*019c*/ 	.word	0x0001f9a0


	//   ....[85]....
        /*01a0*/ 	.word	0x0001fa70


	//   ....[86]....
        /*01a4*/ 	.word	0x0001fac0


	//   ....[87]....
        /*01a8*/ 	.word	0x00020560


	//   ....[88]....
        /*01ac*/ 	.word	0x000205c0


	//   ....[89]....
        /*01b0*/ 	.word	0x00020620


	//   ....[90]....
        /*01b4*/ 	.word	0x000206f0


	//----- nvinfo : EIATTR_INDIRECT_BRANCH_TARGETS
	.align		4
.L_624:
        /*01b8*/ 	.byte	0x04, 0x34
        /*01ba*/ 	.short	(.L_626 - .L_625)


	//   ....[0]....
.L_625:
        /*01bc*/ 	.word	.L_x_1854@srel
        /*01c0*/ 	.short	0x0
        /*01c2*/ 	.short	0x0
        /*01c4*/ 	.word	0x3
        /*01c8*/ 	.word	.L_x_1855@srel
        /*01cc*/ 	.word	.L_x_1856@srel
        /*01d0*/ 	.word	.L_x_1857@srel


	//   ....[1]....
        /* <DEDUP_REMOVED lines=8> */


	//   ....[2]....
        /* <DEDUP_REMOVED lines=8> */


	//   ....[3]....
        /* <DEDUP_REMOVED lines=8> */


	//   ....[4]....
        /* <DEDUP_REMOVED lines=8> */


	//   ....[5]....
        /* <DEDUP_REMOVED lines=8> */


	//   ....[6]....
        /* <DEDUP_REMOVED lines=8> */


	//   ....[7]....
        /* <DEDUP_REMOVED lines=8> */


	//   ....[8]....
        /* <DEDUP_REMOVED lines=8> */


	//   ....[9]....
        /*02b4*/ 	.word	.L_x_1898@srel
        /*02b8*/ 	.short	0x0
        /*02ba*/ 	.short	0x0
        /*02bc*/ 	.word	0x3
        /*02c0*/ 	.word	.L_x_1899@srel
        /*02c4*/ 	.word	.L_x_1900@srel
        /*02c8*/ 	.word	.L_x_1901@srel


	//   ....[10]....
        /*02cc*/ 	.word	.L_x_1902@srel
        /*02d0*/ 	.short	0x0
        /*02d2*/ 	.short	0x0
        /*02d4*/ 	.word	0x3
        /*02d8*/ 	.word	.L_x_1903@srel
        /*02dc*/ 	.word	.L_x_1904@srel
        /*02e0*/ 	.word	.L_x_1905@srel


	//   ....[11]....
        /* <DEDUP_REMOVED lines=8> */


	//   ....[12]....
        /* <DEDUP_REMOVED lines=8> */


	//   ....[13]....
        /*031c*/ 	.word	.L_x_1916@srel
        /*0320*/ 	.short	0x0
        /*0322*/ 	.short	0x0
        /*0324*/ 	.word	0x3
        /*0328*/ 	.word	.L_x_1917@srel
        /*032c*/ 	.word	.L_x_1918@srel
        /*0330*/ 	.word	.L_x_1919@srel


	//   ....[14]....
        /*0334*/ 	.word	.L_x_1920@srel
        /*0338*/ 	.short	0x0
        /*033a*/ 	.short	0x0
        /*033c*/ 	.word	0x3
        /*0340*/ 	.word	.L_x_1921@srel
        /*0344*/ 	.word	.L_x_1922@srel
        /*0348*/ 	.word	.L_x_1923@srel


	//   ....[15]....
        /*034c*/ 	.word	.L_x_1924@srel
        /*0350*/ 	.short	0x0
        /*0352*/ 	.short	0x0
        /*0354*/ 	.word	0x3
        /*0358*/ 	.word	.L_x_1925@srel
        /*035c*/ 	.word	.L_x_1926@srel
        /*0360*/ 	.word	.L_x_1927@srel


	//   ....[16]....
        /*0364*/ 	.word	.L_x_1928@srel
        /*0368*/ 	.short	0x0
        /*036a*/ 	.short	0x0
        /*036c*/ 	.word	0x3
        /*0370*/ 	.word	.L_x_1929@srel
        /*0374*/ 	.word	.L_x_1930@srel
        /*0378*/ 	.word	.L_x_1931@srel


	//   ....[17]....
        /* <DEDUP_REMOVED lines=8> */


	//   ....[18]....
        /* <DEDUP_REMOVED lines=8> */


	//   ....[19]....
        /*03b4*/ 	.word	.L_x_1942@srel
        /*03b8*/ 	.short	0x0
        /*03ba*/ 	.short	0x0
        /*03bc*/ 	.word	0x3
        /*03c0*/ 	.word	.L_x_1943@srel
        /*03c4*/ 	.word	.L_x_1944@srel
        /*03c8*/ 	.word	.L_x_1945@srel


	//   ....[20]....
        /* <DEDUP_REMOVED lines=8> */


	//   ....[21]....
        /* <DEDUP_REMOVED lines=8> */


	//   ....[22]....
        /* <DEDUP_REMOVED lines=8> */


	//   ....[23]....
        /* <DEDUP_REMOVED lines=8> */


	//----- nvinfo : EIATTR_CRS_STACK_SIZE
	.align		4
.L_626:
        /*043c*/ 	.byte	0x04, 0x1e
        /*043e*/ 	.short	(.L_628 - .L_627)
.L_627:
        /*0440*/ 	.word	0x00000000


	//----- nvinfo : EIATTR_CBANK_PARAM_SIZE
	.align		4
.L_628:
        /*0444*/ 	.byte	0x03, 0x19
        /*0446*/ 	.short	0x000c


	//----- nvinfo : EIATTR_PARAM_CBANK
	.align		4
        /*0448*/ 	.byte	0x04, 0x0a
        /*044a*/ 	.short	(.L_630 - .L_629)
	.align		4
.L_629:
        /*044c*/ 	.word	index@(.nv.constant0._Z11fix_2saddleiii)
        /*0450*/ 	.short	0x0380
        /*0452*/ 	.short	0x000c


	//----- nvinfo : EIATTR_SW_WAR
	.align		4
.L_630:
        /*0454*/ 	.byte	0x04, 0x36
        /*0456*/ 	.short	(.L_632 - .L_631)
.L_631:
        /*0458*/ 	.word	0x00000008
.L_632:


//--------------------- .nv.info._Z10fix_saddleiii --------------------------
	.section	.nv.info._Z10fix_saddleiii,"",@"SHT_CUDA_INFO"
	.sectionflags	@""
	.align	4


	//----- nvinfo : EIATTR_CUDA_API_VERSION
	.align		4
        /*0000*/ 	.byte	0x04, 0x37
        /*0002*/ 	.short	(.L_634 - .L_633)
.L_633:
        /*0004*/ 	.word	0x00000082


	//----- nvinfo : EIATTR_KPARAM_INFO
	.align		4
.L_634:
        /*0008*/ 	.byte	0x04, 0x17
        /*000a*/ 	.short	(.L_636 - .L_635)
.L_635:
        /*000c*/ 	.word	0x00000000
        /*0010*/ 	.short	0x0002
        /*0012*/ 	.short	0x0008
        /*0014*/ 	.byte	0x00, 0xf0, 0x11, 0x00


	//----- nvinfo : EIATTR_KPARAM_INFO
	.align		4
.L_636:
        /*0018*/ 	.byte	0x04, 0x17
        /*001a*/ 	.short	(.L_638 - .L_637)
.L_637:
        /*001c*/ 	.word	0x00000000
        /*0020*/ 	.short	0x0001
        /*0022*/ 	.short	0x0004
        /*0024*/ 	.byte	0x00, 0xf0, 0x11, 0x00


	//----- nvinfo : EIATTR_KPARAM_INFO
	.align		4
.L_638:
        /*0028*/ 	.byte	0x04, 0x17
        /*002a*/ 	.short	(.L_640 - .L_639)
.L_639:
        /*002c*/ 	.word	0x00000000
        /*0030*/ 	.short	0x0000
        /*0032*/ 	.short	0x0000
        /*0034*/ 	.byte	0x00, 0xf0, 0x11, 0x00


	//----- nvinfo : EIATTR_SPARSE_MMA_MASK
	.align		4
.L_640:
        /*0038*/ 	.byte	0x03, 0x50
        /*003a*/ 	.short	0x0000


	//----- nvinfo : EIATTR_MAXREG_COUNT
	.align		4
        /*003c*/ 	.byte	0x03, 0x1b
        /*003e*/ 	.short	0x00ff


	//----- nvinfo : EIATTR_EXTERNS
	.align		4
        /*0040*/ 	.byte	0x04, 0x0f
        /*0042*/ 	.short	(.L_642 - .L_641)


	//   ....[0]....
	.align		4
.L_641:
        /*0044*/ 	.word	index@(vprintf)


	//----- nvinfo : EIATTR_MERCURY_ISA_VERSION
	.align		4
.L_642:
        /*0048*/ 	.byte	0x03, 0x5f
        /*004a*/ 	.short	0x0101


	//----- nvinfo : EIATTR_VRC_CTA_INIT_COUNT
	.align		4
        /*004c*/ 	.byte	0x02, 0x4a
	.zero		1
	.zero		1


	//----- nvinfo : EIATTR_SYSCALL_OFFSETS
	.align		4
        /*0050*/ 	.byte	0x04, 0x46
        /*0052*/ 	.short	(.L_644 - .L_643)


	//   ....[0]....
.L_643:
        /*0054*/ 	.word	0x00008c00


	//   ....[1]....
        /*0058*/ 	.word	0x0001aba0


	//   ....[2]....
        /*005c*/ 	.word	0x0001ad60


	//   ....[3]....
        /*0060*/ 	.word	0x0001afb0


	//----- nvinfo : EIATTR_EXIT_INSTR_OFFSETS
	.align		4
.L_644:
        /*0064*/ 	.byte	0x04, 0x1c
        /*0066*/ 	.short	(.L_646 - .L_645)


	//   ....[0]....
.L_645:
        /*0068*/ 	.word	0x000000e0


	//   ....[1]....
        /*006c*/ 	.word	0x00002520


	//   ....[2]....
        /*0070*/ 	.word	0x000047b0


	//   ....[3]....
        /*0074*/ 	.word	0x00004a50


	//   ....[4]....
        /*0078*/ 	.word	0x00004ab0


	//   ....[5]....
        /*007c*/ 	.word	0x00004b80


	//   ....[6]....
        /*0080*/ 	.word	0x00004bd0


	//   ....[7]....
        /*0084*/ 	.word	0x00004c20


	//   ....[8]....
        /*0088*/ 	.word	0x00004c80


	//   ....[9]....
        /*008c*/ 	.word	0x00008ed0


	//   ....[10]....
        /*0090*/ 	.word	0x00008f30


	//   ....[11]....
        /*0094*/ 	.word	0x00009000


	//   ....[12]....
        /*0098*/ 	.word	0x00009050


	//   ....[13]....
        /*009c*/ 	.word	0x000092c0


	//   ....[14]....
        /*00a0*/ 	.word	0x00009320


	//   ....[15]....
        /*00a4*/ 	.word	0x000093f0


	//   ....[16]....
        /*00a8*/ 	.word	0x00009440


	//   ....[17]....
        /*00ac*/ 	.word	0x00011120


	//   ....[18]....
        /*00b0*/ 	.word	0x00011180


	//   ....[19]....
        /*00b4*/ 	.word	0x00011250


	//   ....[20]....
        /*00b8*/ 	.word	0x000112a0


	//   ....[21]....
        /*00bc*/ 	.word	0x000112d0


	//   ....[22]....
        /*00c0*/ 	.word	0x00011500


	//   ....[23]....
        /*00c4*/ 	.word	0x00011560


	//   ....[24]....
        /*00c8*/ 	.word	0x00011630


	//   ....[25]....
        /*00cc*/ 	.word	0x00011680


	//   ....[26]....
        /*00d0*/ 	.word	0x00011940


	//   ....[27]....
        /*00d4*/ 	.word	0x000119a0


	//   ....[28]....
        /*00d8*/ 	.word	0x00011a70


	//   ....[29]....
        /*00dc*/ 	.word	0x00011ac0


	//   ....[30]....
        /*00e0*/ 	.word	0x00011d50


	//   ....[31]....
        /*00e4*/ 	.word	0x00011db0


	//   ....[32]....
        /*00e8*/ 	.word	0x00011e80


	//   ....[33]....
        /*00ec*/ 	.word	0x00011ed0


	//   ....[34]....
        /*00f0*/ 	.word	0x000122a0


	//   ....[35]....
        /*00f4*/ 	.word	0x00012300


	//   ....[36]....
        /*00f8*/ 	.word	0x000123d0


	//   ....[37]....
        /*00fc*/ 	.word	0x00012420


	//   ....[38]....
        /*0100*/ 	.word	0x00012480


	//   ....[39]....
        /*0104*/ 	.word	0x000124e0


	//   ....[40]....
        /*0108*/ 	.word	0x00016770


	//   ....[41]....
        /*010c*/ 	.word	0x00016a40


	//   ....[42]....
        /*0110*/ 	.word	0x00016aa0


	//   ....[43]....
        /*0114*/ 	.word	0x00016b70


	//   ....[44]....
        /*0118*/ 	.word	0x00016bc0


	//   ....[45]....
        /*011c*/ 	.word	0x0001ab00


	//   ....[46]....
        /*0120*/ 	.word	0x0001afc0


	//   ....[47]....
        /*0124*/ 	.word	0x0001b640


	//   ....[48]....
        /*0128*/ 	.word	0x0001b6a0


	//   ....[49]....
        /*012c*/ 	.word	0x0001b700


	//   ....[50]....
        /*0130*/ 	.word	0x0001b7d0


	//----- nvinfo : EIATTR_INDIRECT_BRANCH_TARGETS
	.align		4
.L_646:
        /*0134*/ 	.byte	0x04, 0x34
        /*0136*/ 	.short	(.L_648 - .L_647)


	//   ....[0]....
.L_647:
        /*0138*/ 	.word	.L_x_1966@srel
        /*013c*/ 	.short	0x0
        /*013e*/ 	.short	0x0
        /*0140*/ 	.word	0x3
        /*0144*/ 	.word	.L_x_1967@srel
        /*0148*/ 	.word	.L_x_1968@srel
        /*014c*/ 	.word	.L_x_1969@srel


	//   ....[1]....
        /*0150*/ 	.word	.L_x_1970@srel
        /*0154*/ 	.short	0x0
        /*0156*/ 	.short	0x0
        /*0158*/ 	.word	0x3
        /*015c*/ 	.word	.L_x_1971@srel
        /*0160*/ 	.word	.L_x_1972@srel
        /*0164*/ 	.word	.L_x_1973@srel


	//   ....[2]....
        /*0168*/ 	.word	.L_x_1974@srel
        /*016c*/ 	.short	0x0
        /*016e*/ 	.short	0x0
        /*0170*/ 	.word	0x3
        /*0174*/ 	.word	.L_x_1975@srel
        /*0178*/ 	.word	.L_x_1976@srel
        /*017c*/ 	.word	.L_x_1977@srel


	//   ....[3]....
        /* <DEDUP_REMOVED lines=8> */


	//   ....[4]....
        /* <DEDUP_REMOVED lines=8> */


	//   ....[5]....
        /*01b8*/ 	.word	.L_x_1988@srel
        /*01bc*/ 	.short	0x0
        /*01be*/ 	.short	0x0
        /*01c0*/ 	.word	0x3
        /*01c4*/ 	.word	.L_x_1989@srel
        /*01c8*/ 	.word	.L_x_1990@srel
        /*01cc*/ 	.word	.L_x_1991@srel


	//   ....[6]....
        /*01d0*/ 	.word	.L_x_1992@srel
        /*01d4*/ 	.short	0x0
        /*01d6*/ 	.short	0x0
        /*01d8*/ 	.word	0x3
        /*01dc*/ 	.word	.L_x_1993@srel
        /*01e0*/ 	.word	.L_x_1994@srel
        /*01e4*/ 	.word	.L_x_1995@srel


	//   ....[7]....
        /* <DEDUP_REMOVED lines=8> */


	//   ....[8]....
        /* <DEDUP_REMOVED lines=8> */


	//   ....[9]....
        /* <DEDUP_REMOVED lines=8> */


	//   ....[10]....
        /* <DEDUP_REMOVED lines=8> */


	//   ....[11]....
        /*0258*/ 	.word	.L_x_2016@srel
        /*025c*/ 	.short	0x0
        /*025e*/ 	.short	0x0
        /*0260*/ 	.word	0x3
        /*0264*/ 	.word	.L_x_2017@srel
        /*0268*/ 	.word	.L_x_2018@srel
        /*026c*/ 	.word	.L_x_2019@srel


	//   ....[12]....
        /* <DEDUP_REMOVED lines=8> */


	//   ....[13]....
        /* <DEDUP_REMOVED lines=8> */


	//----- nvinfo : EIATTR_CRS_STACK_SIZE
	.align		4
.L_648:
        /*02a8*/ 	.byte	0x04, 0x1e
        /*02aa*/ 	.short	(.L_650 - .L_649)
.L_649:
        /*02ac*/ 	.word	0x00000000


	//----- nvinfo : EIATTR_CBANK_PARAM_SIZE
	.align		4
.L_650:
        /*02b0*/ 	.byte	0x03, 0x19
        /*02b2*/ 	.short	0x000c


	//----- nvinfo : EIATTR_PARAM_CBANK
	.align		4
        /*02b4*/ 	.byte	0x04, 0x0a
        /*02b6*/ 	.short	(.L_652 - .L_651)
	.align		4
.L_651:
        /*02b8*/ 	.word	index@(.nv.constant0._Z10fix_saddleiii)
        /*02bc*/ 	.short	0x0380
        /*02be*/ 	.short	0x000c


	//----- nvinfo : EIATTR_SW_WAR
	.align		4
.L_652:
        /*02c0*/ 	.byte	0x04, 0x36
        /*02c2*/ 	.short	(.L_654 - .L_653)
.L_653:
        /*02c4*/ 	.word	0x00000008
.L_654:


//--------------------- .nv.info._Z11fix_minimumiii --------------------------
	.section	.nv.info._Z11fix_minimumiii,"",@"SHT_CUDA_INFO"
	.sectionflags	@""
	.align	4


	//----- nvinfo : EIATTR_CUDA_API_VERSION
	.align		4
        /*0000*/ 	.byte	0x04, 0x37
        /*0002*/ 	.short	(.L_656 - .L_655)
.L_655:
        /*0004*/ 	.word	0x00000082


	//----- nvinfo : EIATTR_KPARAM_INFO
	.align		4
.L_656:
        /*0008*/ 	.byte	0x04, 0x17
        /*000a*/ 	.short	(.L_658 - .L_657)
.L_657:
        /*000c*/ 	.word	0x00000000
        /*0010*/ 	.short	0x0002
        /*0012*/ 	.short	0x0008
        /*0014*/ 	.byte	0x00, 0xf0, 0x11, 0x00


	//----- nvinfo : EIATTR_KPARAM_INFO
	.align		4
.L_658:
        /*0018*/ 	.byte	0x04, 0x17
        /*001a*/ 	.short	(.L_660 - .L_659)
.L_659:
        /*001c*/ 	.word	0x00000000
        /*0020*/ 	.short	0x0001
        /*0022*/ 	.short	0x0004
        /*0024*/ 	.byte	0x00, 0xf0, 0x11, 0x00


	//----- nvinfo : EIATTR_KPARAM_INFO
	.align		4
.L_660:
        /*0028*/ 	.byte	0x04, 0x17
        /*002a*/ 	.short	(.L_662 - .L_661)
.L_661:
        /*002c*/ 	.word	0x00000000
        /*0030*/ 	.short	0x0000
        /*0032*/ 	.short	0x0000
        /*0034*/ 	.byte	0x00, 0xf0, 0x11, 0x00


	//----- nvinfo : EIATTR_SPARSE_MMA_MASK
	.align		4
.L_662:
        /*0038*/ 	.byte	0x03, 0x50
        /*003a*/ 	.short	0x0000


	//----- nvinfo : EIATTR_MAXREG_COUNT
	.align		4
        /*003c*/ 	.byte	0x03, 0x1b
        /*003e*/ 	.short	0x00ff


	//----- nvinfo : EIATTR_MERCURY_ISA_VERSION
	.align		4
        /*0040*/ 	.byte	0x03, 0x5f
        /*0042*/ 	.short	0x0101


	//----- nvinfo : EIATTR_VRC_CTA_INIT_COUNT
	.align		4
        /*0044*/ 	.byte	0x02, 0x4a
	.zero		1
	.zero		1


	//----- nvinfo : EIATTR_EXIT_INSTR_OFFSETS
	.align		4
        /*0048*/ 	.byte	0x04, 0x1c
        /*004a*/ 	.short	(.L_664 - .L_663)


	//   ....[0]....
.L_663:
        /*004c*/ 	.word	0x00000090


	//   ....[1]....
        /*0050*/ 	.word	0x000026c0


	//   ....[2]....
        /*0054*/ 	.word	0x00002720


	//   ....[3]....
        /*0058*/ 	.word	0x000027f0


	//   ....[4]....
        /*005c*/ 	.word	0x00002840


	//   ....[5]....
        /*0060*/ 	.word	0x00002b20


	//   ....[6]....
        /*0064*/ 	.word	0x00002b80


	//   ....[7]....
        /*0068*/ 	.word	0x00002c50


	//   ....[8]....
        /*006c*/ 	.word	0x00002ca0


	//----- nvinfo : EIATTR_INDIRECT_BRANCH_TARGETS
	.align		4
.L_664:
        /*0070*/ 	.byte	0x04, 0x34
        /*0072*/ 	.short	(.L_666 - .L_665)


	//   ....[0]....
.L_665:
        /*0074*/ 	.word	.L_x_2030@srel
        /*0078*/ 	.short	0x0
        /*007a*/ 	.short	0x0
        /*007c*/ 	.word	0x3
        /*0080*/ 	.word	.L_x_2031@srel
        /*0084*/ 	.word	.L_x_2032@srel
        /*0088*/ 	.word	.L_x_2033@srel


	//----- nvinfo : EIATTR_CRS_STACK_SIZE
	.align		4
.L_666:
        /*008c*/ 	.byte	0x04, 0x1e
        /*008e*/ 	.short	(.L_668 - .L_667)
.L_667:
        /*0090*/ 	.word	0x00000000


	//----- nvinfo : EIATTR_CBANK_PARAM_SIZE
	.align		4
.L_668:
        /*0094*/ 	.byte	0x03, 0x19
        /*0096*/ 	.short	0x000c


	//----- nvinfo : EIATTR_PARAM_CBANK
	.align		4
        /*0098*/ 	.byte	0x04, 0x0a
        /*009a*/ 	.short	(.L_670 - .L_669)
	.align		4
.L_669:
        /*009c*/ 	.word	index@(.nv.constant0._Z11fix_minimumiii)
        /*00a0*/ 	.short	0x0380
        /*00a2*/ 	.short	0x000c


	//----- nvinfo : EIATTR_SW_WAR
	.align		4
.L_670:
        /*00a4*/ 	.byte	0x04, 0x36
        /*00a6*/ 	.short	(.L_672 - .L_671)
.L_671:
        /*00a8*/ 	.word	0x00000008
.L_672:


//--------------------- .nv.info._Z17get_false_maximumv --------------------------
	.section	.nv.info._Z17get_false_maximumv,"",@"SHT_CUDA_INFO"
	.sectionflags	@""
	.align	4


	//----- nvinfo : EIATTR_CUDA_API_VERSION
	.align		4
        /*0000*/ 	.byte	0x04, 0x37
        /*0002*/ 	.short	(.L_674 - .L_673)
.L_673:
        /*0004*/ 	.word	0x00000082


	//----- nvinfo : EIATTR_SPARSE_MMA_MASK
	.align		4
.L_674:
        /*0008*/ 	.byte	0x03, 0x50
        /*000a*/ 	.short	0x0000


	//----- nvinfo : EIATTR_MAXREG_COUNT
	.align		4
        /*000c*/ 	.byte	0x03, 0x1b
        /*000e*/ 	.short	0x00ff


	//----- nvinfo : EIATTR_MERCURY_ISA_VERSION
	.align		4
        /*0010*/ 	.byte	0x03, 0x5f
        /*0012*/ 	.short	0x0101


	//----- nvinfo : EIATTR_INT_WARP_WIDE_INSTR_OFFSETS
	.align		4
        /*0014*/ 	.byte	0x04, 0x31
        /*0016*/ 	.short	(.L_676 - .L_675)


	//   ....[0]....
.L_675:
        /*0018*/ 	.word	0x00000200


	//   ....[1]....
        /*001c*/ 	.word	0x000002b0


	//----- nvinfo : EIATTR_VRC_CTA_INIT_COUNT
	.align		4
.L_676:
        /*0020*/ 	.byte	0x02, 0x4a
	.zero		1
	.zero		1


	//----- nvinfo : EIATTR_EXIT_INSTR_OFFSETS
	.align		4
        /*0024*/ 	.byte	0x04, 0x1c
        /*0026*/ 	.short	(.L_678 - .L_677)


	//   ....[0]....
.L_677:
        /*0028*/ 	.word	0x00000090


	//   ....[1]....
        /*002c*/ 	.word	0x00000160


	//   ....[2]....
        /*0030*/ 	.word	0x000001d0


	//   ....[3]....
        /*0034*/ 	.word	0x000002f0


	//----- nvinfo : EIATTR_CRS_STACK_SIZE
	.align		4
.L_678:
        /*0038*/ 	.byte	0x04, 0x1e
        /*003a*/ 	.short	(.L_680 - .L_679)
.L_679:
        /*003c*/ 	.word	0x00000000


	//----- nvinfo : EIATTR_SW_WAR
	.align		4
.L_680:
        /*0040*/ 	.byte	0x04, 0x36
        /*0042*/ 	.short	(.L_682 - .L_681)
.L_681:
        /*0044*/ 	.word	0x00000008
.L_682:


//--------------------- .nv.info._Z18get_false_2_saddlev --------------------------
	.section	.nv.info._Z18get_false_2_saddlev,"",@"SHT_CUDA_INFO"
	.sectionflags	@""
	.align	4


	//----- nvinfo : EIATTR_CUDA_API_VERSION
	.align		4
        /*0000*/ 	.byte	0x04, 0x37
        /*0002*/ 	.short	(.L_684 - .L_683)
.L_683:
        /*0004*/ 	.word	0x00000082


	//----- nvinfo : EIATTR_SPARSE_MMA_MASK
	.align		4
.L_684:
        /*0008*/ 	.byte	0x03, 0x50
        /*000a*/ 	.short	0x0000


	//----- nvinfo : EIATTR_MAXREG_COUNT
	.align		4
        /*000c*/ 	.byte	0x03, 0x1b
        /*000e*/ 	.short	0x00ff


	//----- nvinfo : EIATTR_MERCURY_ISA_VERSION
	.align		4
        /*0010*/ 	.byte	0x03, 0x5f
        /*0012*/ 	.short	0x0101


	//----- nvinfo : EIATTR_INT_WARP_WIDE_INSTR_OFFSETS
	.align		4
        /*0014*/ 	.byte	0x04, 0x31
        /*0016*/ 	.short	(.L_686 - .L_685)


	//   ....[0]....
.L_685:
        /*0018*/ 	.word	0x00000200


	//   ....[1]....
        /*001c*/ 	.word	0x000002b0


	//----- nvinfo : EIATTR_VRC_CTA_INIT_COUNT
	.align		4
.L_686:
        /*0020*/ 	.byte	0x02, 0x4a
	.zero		1
	.zero		1


	//----- nvinfo : EIATTR_EXIT_INSTR_OFFSETS
	.align		4
        /*0024*/ 	.byte	0x04, 0x1c
        /*0026*/ 	.short	(.L_688 - .L_687)


	//   ....[0]....
.L_687:
        /*0028*/ 	.word	0x00000090


	//   ....[1]....
        /*002c*/ 	.word	0x00000160


	//   ....[2]....
        /*0030*/ 	.word	0x000001d0


	//   ....[3]....
        /*0034*/ 	.word	0x000002f0


	//----- nvinfo : EIATTR_CRS_STACK_SIZE
	.align		4
.L_688:
        /*0038*/ 	.byte	0x04, 0x1e
        /*003a*/ 	.short	(.L_690 - .L_689)
.L_689:
        /*003c*/ 	.word	0x00000000


	//----- nvinfo : EIATTR_SW_WAR
	.align		4
.L_690:
        /*0040*/ 	.byte	0x04, 0x36
        /*0042*/ 	.short	(.L_692 - .L_691)
.L_691:
        /*0044*/ 	.word	0x00000008
.L_692:


//--------------------- .nv.info._Z16get_false_saddlev --------------------------
	.section	.nv.info._Z16get_false_saddlev,"",@"SHT_CUDA_INFO"
	.sectionflags	@""
	.align	4


	//----- nvinfo : EIATTR_CUDA_API_VERSION
	.align		4
        /*0000*/ 	.byte	0x04, 0x37
        /*0002*/ 	.short	(.L_694 - .L_693)
.L_693:
        /*0004*/ 	.word	0x00000082


	//----- nvinfo : EIATTR_SPARSE_MMA_MASK
	.align		4
.L_694:
        /*0008*/ 	.byte	0x03, 0x50
        /*000a*/ 	.short	0x0000


	//----- nvinfo : EIATTR_MAXREG_COUNT
	.align		4
        /*000c*/ 	.byte	0x03, 0x1b
        /*000e*/ 	.short	0x00ff


	//----- nvinfo : EIATTR_MERCURY_ISA_VERSION
	.align		4
        /*0010*/ 	.byte	0x03, 0x5f
        /*0012*/ 	.short	0x0101


	//----- nvinfo : EIATTR_INT_WARP_WIDE_INSTR_OFFSETS
	.align		4
        /*0014*/ 	.byte	0x04, 0x31
        /*0016*/ 	.short	(.L_696 - .L_695)


	//   ....[0]....
.L_695:
        /*0018*/ 	.word	0x00000200


	//   ....[1]....
        /*001c*/ 	.word	0x000002b0


	//----- nvinfo : EIATTR_VRC_CTA_INIT_COUNT
	.align		4
.L_696:
        /*0020*/ 	.byte	0x02, 0x4a
	.zero		1
	.zero		1


	//----- nvinfo : EIATTR_EXIT_INSTR_OFFSETS
	.align		4
        /*0024*/ 	.byte	0x04, 0x1c
        /*0026*/ 	.short	(.L_698 - .L_697)


	//   ....[0]....
.L_697:
        /*0028*/ 	.word	0x00000090


	//   ....[1]....
        /*002c*/ 	.word	0x00000160


	//   ....[2]....
        /*0030*/ 	.word	0x000001d0


	//   ....[3]....
        /*0034*/ 	.word	0x000002f0


	//----- nvinfo : EIATTR_CRS_STACK_SIZE
	.align		4
.L_698:
        /*0038*/ 	.byte	0x04, 0x1e
        /*003a*/ 	.short	(.L_700 - .L_699)
.L_699:
        /*003c*/ 	.word	0x00000000


	//----- nvinfo : EIATTR_SW_WAR
	.align		4
.L_700:
        /*0040*/ 	.byte	0x04, 0x36
        /*0042*/ 	.short	(.L_702 - .L_701)
.L_701:
        /*0044*/ 	.word	0x00000008
.L_702:


//--------------------- .nv.info._Z17get_false_minimumv --------------------------
	.section	.nv.info._Z17get_false_minimumv,"",@"SHT_CUDA_INFO"
	.sectionflags	@""
	.align	4


	//----- nvinfo : EIATTR_CUDA_API_VERSION
	.align		4
        /*0000*/ 	.byte	0x04, 0x37
        /*0002*/ 	.short	(.L_704 - .L_703)
.L_703:
        /*0004*/ 	.word	0x00000082


	//----- nvinfo : EIATTR_SPARSE_MMA_MASK
	.align		4
.L_704:
        /*0008*/ 	.byte	0x03, 0x50
        /*000a*/ 	.short	0x0000


	//----- nvinfo : EIATTR_MAXREG_COUNT
	.align		4
        /*000c*/ 	.byte	0x03, 0x1b
        /*000e*/ 	.short	0x00ff


	//----- nvinfo : EIATTR_MERCURY_ISA_VERSION
	.align		4
        /*0010*/ 	.byte	0x03, 0x5f
        /*0012*/ 	.short	0x0101


	//----- nvinfo : EIATTR_INT_WARP_WIDE_INSTR_OFFSETS
	.align		4
        /*0014*/ 	.byte	0x04, 0x31
        /*0016*/ 	.short	(.L_706 - .L_705)


	//   ....[0]....
.L_705:
        /*0018*/ 	.word	0x00000200


	//   ....[1]....
        /*001c*/ 	.word	0x000002b0


	//----- nvinfo : EIATTR_VRC_CTA_INIT_COUNT
	.align		4
.L_706:
        /*0020*/ 	.byte	0x02, 0x4a
	.zero		1
	.zero		1


	//----- nvinfo : EIATTR_EXIT_INSTR_OFFSETS
	.align		4
        /*0024*/ 	.byte	0x04, 0x1c
        /*0026*/ 	.short	(.L_708 - .L_707)


	//   ....[0]....
.L_707:
        /*0028*/ 	.word	0x00000090


	//   ....[1]....
        /*002c*/ 	.word	0x00000160


	//   ....[2]....
        /*0030*/ 	.word	0x000001d0


	//   ....[3]....
        /*0034*/ 	.word	0x000002f0


	//----- nvinfo : EIATTR_CRS_STACK_SIZE
	.align		4
.L_708:
        /*0038*/ 	.byte	0x04, 0x1e
        /*003a*/ 	.short	(.L_710 - .L_709)
.L_709:
        /*003c*/ 	.word	0x00000000


	//----- nvinfo : EIATTR_SW_WAR
	.align		4
.L_710:
        /*0040*/ 	.byte	0x04, 0x36
        /*0042*/ 	.short	(.L_712 - .L_711)
.L_711:
        /*0044*/ 	.word	0x00000008
.L_712:


//--------------------- .nv.info._Z18filter_tetrahedrasiii --------------------------
	.section	.nv.info._Z18filter_tetrahedrasiii,"",@"SHT_CUDA_INFO"
	.sectionflags	@""
	.align	4


	//----- nvinfo : EIATTR_CUDA_API_VERSION
	.align		4
        /*0000*/ 	.byte	0x04, 0x37
        /*0002*/ 	.short	(.L_714 - .L_713)
.L_713:
        /*0004*/ 	.word	0x00000082


	//----- nvinfo : EIATTR_KPARAM_INFO
	.align		4
.L_714:
        /*0008*/ 	.byte	0x04, 0x17
        /*000a*/ 	.short	(.L_716 - .L_715)
.L_715:
        /*000c*/ 	.word	0x00000000
        /*0010*/ 	.short	0x0002
        /*0012*/ 	.short	0x0008
        /*0014*/ 	.byte	0x00, 0xf0, 0x11, 0x00


	//----- nvinfo : EIATTR_KPARAM_INFO
	.align		4
.L_716:
        /*0018*/ 	.byte	0x04, 0x17
        /*001a*/ 	.short	(.L_718 - .L_717)
.L_717:
        /*001c*/ 	.word	0x00000000
        /*0020*/ 	.short	0x0001
        /*0022*/ 	.short	0x0004
        /*0024*/ 	.byte	0x00, 0xf0, 0x11, 0x00


	//----- nvinfo : EIATTR_KPARAM_INFO
	.align		4
.L_718:
        /*0028*/ 	.byte	0x04, 0x17
        /*002a*/ 	.short	(.L_720 - .L_719)
.L_719:
        /*002c*/ 	.word	0x00000000
        /*0030*/ 	.short	0x0000
        /*0032*/ 	.short	0x0000
        /*0034*/ 	.byte	0x00, 0xf0, 0x11, 0x00


	//----- nvinfo : EIATTR_SPARSE_MMA_MASK
	.align		4
.L_720:
        /*0038*/ 	.byte	0x03, 0x50
        /*003a*/ 	.short	0x0000


	//----- nvinfo : EIATTR_MAXREG_COUNT
	.align		4
        /*003c*/ 	.byte	0x03, 0x1b
        /*003e*/ 	.short	0x00ff


	//----- nvinfo : EIATTR_MERCURY_ISA_VERSION
	.align		4
        /*0040*/ 	.byte	0x03, 0x5f
        /*0042*/ 	.short	0x0101


	//----- nvinfo : EIATTR_VRC_CTA_INIT_COUNT
	.align		4
        /*0044*/ 	.byte	0x02, 0x4a
	.zero		1
	.zero		1


	//----- nvinfo : EIATTR_EXIT_INSTR_OFFSETS
	.align		4
        /*0048*/ 	.byte	0x04, 0x1c
        /*004a*/ 	.short	(.L_722 - .L_721)


	//   ....[0]....
.L_721:
        /*004c*/ 	.word	0x00000090


	//   ....[1]....
        /*0050*/ 	.word	0x000000f0


	//   ....[2]....
        /*0054*/ 	.word	0x00000e70


	//----- nvinfo : EIATTR_INDIRECT_BRANCH_TARGETS
	.align		4
.L_722:
        /*0058*/ 	.byte	0x04, 0x34
        /*005a*/ 	.short	(.L_724 - .L_723)


	//   ....[0]....
.L_723:
        /* <DEDUP_REMOVED lines=8> */


	//   ....[1]....
        /* <DEDUP_REMOVED lines=8> */


	//----- nvinfo : EIATTR_CRS_STACK_SIZE
	.align		4
.L_724:
        /*0094*/ 	.byte	0x04, 0x1e
        /*0096*/ 	.short	(.L_726 - .L_725)
.L_725:
        /*0098*/ 	.word	0x00000000


	//----- nvinfo : EIATTR_CBANK_PARAM_SIZE
	.align		4
.L_726:
        /*009c*/ 	.byte	0x03, 0x19
        /*009e*/ 	.short	0x000c


	//----- nvinfo : EIATTR_PARAM_CBANK
	.align		4
        /*00a0*/ 	.byte	0x04, 0x0a
        /*00a2*/ 	.short	(.L_728 - .L_727)
	.align		4
.L_727:
        /*00a4*/ 	.word	index@(.nv.constant0._Z18filter_tetrahedrasiii)
        /*00a8*/ 	.short	0x0380
        /*00aa*/ 	.short	0x000c


	//----- nvinfo : EIATTR_SW_WAR
	.align		4
.L_728:
        /*00ac*/ 	.byte	0x04, 0x36
        /*00ae*/ 	.short	(.L_730 - .L_729)
.L_729:
        /*00b0*/ 	.word	0x00000008
.L_730:


//--------------------- .nv.info._Z12filter_facesiii --------------------------
	.section	.nv.info._Z12filter_facesiii,"",@"SHT_CUDA_INFO"
	.sectionflags	@""
	.align	4


	//----- nvinfo : EIATTR_CUDA_API_VERSION
	.align		4
        /*0000*/ 	.byte	0x04, 0x37
        /*0002*/ 	.short	(.L_732 - .L_731)
.L_731:
        /*0004*/ 	.word	0x00000082


	//----- nvinfo : EIATTR_KPARAM_INFO
	.align		4
.L_732:
        /*0008*/ 	.byte	0x04, 0x17
        /*000a*/ 	.short	(.L_734 - .L_733)
.L_733:
        /*000c*/ 	.word	0x00000000
        /*0010*/ 	.short	0x0002
        /*0012*/ 	.short	0x0008
        /*0014*/ 	.byte	0x00, 0xf0, 0x11, 0x00


	//----- nvinfo : EIATTR_KPARAM_INFO
	.align		4
.L_734:
        /*0018*/ 	.byte	0x04, 0x17
        /*001a*/ 	.short	(.L_736 - .L_735)
.L_735:
        /*001c*/ 	.word	0x00000000
        /*0020*/ 	.short	0x0001
        /*0022*/ 	.short	0x0004
        /*0024*/ 	.byte	0x00, 0xf0, 0x11, 0x00


	//----- nvinfo : EIATTR_KPARAM_INFO
	.align		4
.L_736:
        /*0028*/ 	.byte	0x04, 0x17
        /*002a*/ 	.short	(.L_738 - .L_737)
.L_737:
        /*002c*/ 	.word	0x00000000
        /*0030*/ 	.short	0x0000
        /*0032*/ 	.short	0x0000
        /*0034*/ 	.byte	0x00, 0xf0, 0x11, 0x00


	//----- nvinfo : EIATTR_SPARSE_MMA_MASK
	.align		4
.L_738:
        /*0038*/ 	.byte	0x03, 0x50
        /*003a*/ 	.short	0x0000


	//----- nvinfo : EIATTR_MAXREG_COUNT
	.align		4
        /*003c*/ 	.byte	0x03, 0x1b
        /*003e*/ 	.short	0x00ff


	//----- nvinfo : EIATTR_MERCURY_ISA_VERSION
	.align		4
        /*0040*/ 	.byte	0x03, 0x5f
        /*0042*/ 	.short	0x0101


	//----- nvinfo : EIATTR_VRC_CTA_INIT_COUNT
	.align		4
        /*0044*/ 	.byte	0x02, 0x4a
	.zero		1
	.zero		1


	//----- nvinfo : EIATTR_EXIT_INSTR_OFFSETS
	.align		4
        /*0048*/ 	.byte	0x04, 0x1c
        /*004a*/ 	.short	(.L_740 - .L_739)


	//   ....[0]....
.L_739:
        /*004c*/ 	.word	0x00000090


	//   ....[1]....
        /*0050*/ 	.word	0x000000f0


	//   ....[2]....
        /*0054*/ 	.word	0x00001eb0


	//----- nvinfo : EIATTR_INDIRECT_BRANCH_TARGETS
	.align		4
.L_740:
        /*0058*/ 	.byte	0x04, 0x34
        /*005a*/ 	.short	(.L_742 - .L_741)


	//   ....[0]....
.L_741:
        /* <DEDUP_REMOVED lines=8> */


	//   ....[1]....
        /* <DEDUP_REMOVED lines=8> */


	//----- nvinfo : EIATTR_CRS_STACK_SIZE
	.align		4
.L_742:
        /*0094*/ 	.byte	0x04, 0x1e
        /*0096*/ 	.short	(.L_744 - .L_743)
.L_743:
        /*0098*/ 	.word	0x00000000


	//----- nvinfo : EIATTR_CBANK_PARAM_SIZE
	.align		4
.L_744:
        /*009c*/ 	.byte	0x03, 0x19
        /*009e*/ 	.short	0x000c


	//----- nvinfo : EIATTR_PARAM_CBANK
	.align		4
        /*00a0*/ 	.byte	0x04, 0x0a
        /*00a2*/ 	.short	(.L_746 - .L_745)
	.align		4
.L_745:
        /*00a4*/ 	.word	index@(.nv.constant0._Z12filter_facesiii)
        /*00a8*/ 	.short	0x0380
        /*00aa*/ 	.short	0x000c


	//----- nvinfo : EIATTR_SW_WAR
	.align		4
.L_746:
        /*00ac*/ 	.byte	0x04, 0x36
        /*00ae*/ 	.short	(.L_748 - .L_747)
.L_747:
        /*00b0*/ 	.word	0x00000008
.L_748:


//--------------------- .nv.info._Z12filter_edgesiii --------------------------
	.section	.nv.info._Z12filter_edgesiii,"",@"SHT_CUDA_INFO"
	.sectionflags	@""
	.align	4


	//----- nvinfo : EIATTR_CUDA_API_VERSION
	.align		4
        /*0000*/ 	.byte	0x04, 0x37
        /*0002*/ 	.short	(.L_750 - .L_749)
.L_749:
        /*0004*/ 	.word	0x00000082


	//----- nvinfo : EIATTR_KPARAM_INFO
	.align		4
.L_750:
        /*0008*/ 	.byte	0x04, 0x17
        /*000a*/ 	.short	(.L_752 - .L_751)
.L_751:
        /*000c*/ 	.word	0x00000000
        /*0010*/ 	.short	0x0002
        /*0012*/ 	.short	0x0008
        /*0014*/ 	.byte	0x00, 0xf0, 0x11, 0x00


	//----- nvinfo : EIATTR_KPARAM_INFO
	.align		4
.L_752:
        /*0018*/ 	.byte	0x04, 0x17
        /*001a*/ 	.short	(.L_754 - .L_753)
.L_753:
        /*001c*/ 	.word	0x00000000
        /*0020*/ 	.short	0x0001
        /*0022*/ 	.short	0x0004
        /*0024*/ 	.byte	0x00, 0xf0, 0x11, 0x00


	//----- nvinfo : EIATTR_KPARAM_INFO
	.align		4
.L_754:
        /*0028*/ 	.byte	0x04, 0x17
        /*002a*/ 	.short	(.L_756 - .L_755)
.L_755:
        /*002c*/ 	.word	0x00000000
        /*0030*/ 	.short	0x0000
        /*0032*/ 	.short	0x0000
        /*0034*/ 	.byte	0x00, 0xf0, 0x11, 0x00


	//----- nvinfo : EIATTR_SPARSE_MMA_MASK
	.align		4
.L_756:
        /*0038*/ 	.byte	0x03, 0x50
        /*003a*/ 	.short	0x0000


	//----- nvinfo : EIATTR_MAXREG_COUNT
	.align		4
        /*003c*/ 	.byte	0x03, 0x1b
        /*003e*/ 	.short	0x00ff


	//----- nvinfo : EIATTR_MERCURY_ISA_VERSION
	.align		4
        /*0040*/ 	.byte	0x03, 0x5f
        /*0042*/ 	.short	0x0101


	//----- nvinfo : EIATTR_VRC_CTA_INIT_COUNT
	.align		4
        /*0044*/ 	.byte	0x02, 0x4a
	.zero		1
	.zero		1


	//----- nvinfo : EIATTR_EXIT_INSTR_OFFSETS
	.align		4
        /*0048*/ 	.byte	0x04, 0x1c
        /*004a*/ 	.short	(.L_758 - .L_757)


	//   ....[0]....
.L_757:
        /*004c*/ 	.word	0x00000090


	//   ....[1]....
        /*0050*/ 	.word	0x000000f0


	//   ....[2]....
        /*0054*/ 	.word	0x000026c0


	//----- nvinfo : EIATTR_INDIRECT_BRANCH_TARGETS
	.align		4
.L_758:
        /*0058*/ 	.byte	0x04, 0x34
        /*005a*/ 	.short	(.L_760 - .L_759)


	//   ....[0]....
.L_759:
        /*005c*/ 	.word	.L_x_2054@srel
        /*0060*/ 	.short	0x0
        /*0062*/ 	.short	0x0
        /*0064*/ 	.word	0x3
        /*0068*/ 	.word	.L_x_2055@srel
        /*006c*/ 	.word	.L_x_2056@srel
        /*0070*/ 	.word	.L_x_2057@srel


	//----- nvinfo : EIATTR_CRS_STACK_SIZE
	.align		4
.L_760:
        /*0074*/ 	.byte	0x04, 0x1e
        /*0076*/ 	.short	(.L_762 - .L_761)
.L_761:
        /*0078*/ 	.word	0x00000000


	//----- nvinfo : EIATTR_CBANK_PARAM_SIZE
	.align		4
.L_762:
        /*007c*/ 	.byte	0x03, 0x19
        /*007e*/ 	.short	0x000c


	//----- nvinfo : EIATTR_PARAM_CBANK
	.align		4
        /*0080*/ 	.byte	0x04, 0x0a
        /*0082*/ 	.short	(.L_764 - .L_763)
	.align		4
.L_763:
        /*0084*/ 	.word	index@(.nv.constant0._Z12filter_edgesiii)
        /*0088*/ 	.short	0x0380
        /*008a*/ 	.short	0x000c


	//----- nvinfo : EIATTR_SW_WAR
	.align		4
.L_764:
        /*008c*/ 	.byte	0x04, 0x36
        /*008e*/ 	.short	(.L_766 - .L_765)
.L_765:
        /*0090*/ 	.word	0x00000008
.L_766:


//--------------------- .nv.info._Z15filter_verticesiii --------------------------
	.section	.nv.info._Z15filter_verticesiii,"",@"SHT_CUDA_INFO"
	.sectionflags	@""
	.align	4


	//----- nvinfo : EIATTR_CUDA_API_VERSION
	.align		4
        /*0000*/ 	.byte	0x04, 0x37
        /*0002*/ 	.short	(.L_768 - .L_767)
.L_767:
        /*0004*/ 	.word	0x00000082


	//----- nvinfo : EIATTR_KPARAM_INFO
	.align		4
.L_768:
        /*0008*/ 	.byte	0x04, 0x17
        /*000a*/ 	.short	(.L_770 - .L_769)
.L_769:
        /*000c*/ 	.word	0x00000000
        /*0010*/ 	.short	0x0002
        /*0012*/ 	.short	0x0008
        /*0014*/ 	.byte	0x00, 0xf0, 0x11, 0x00


	//----- nvinfo : EIATTR_KPARAM_INFO
	.align		4
.L_770:
        /*0018*/ 	.byte	0x04, 0x17
        /*001a*/ 	.short	(.L_772 - .L_771)
.L_771:
        /*001c*/ 	.word	0x00000000
        /*0020*/ 	.short	0x0001
        /*0022*/ 	.short	0x0004
        /*0024*/ 	.byte	0x00, 0xf0, 0x11, 0x00


	//----- nvinfo : EIATTR_KPARAM_INFO
	.align		4
.L_772:
        /*0028*/ 	.byte	0x04, 0x17
        /*002a*/ 	.short	(.L_774 - .L_773)
.L_773:
        /*002c*/ 	.word	0x00000000
        /*0030*/ 	.short	0x0000
        /*0032*/ 	.short	0x0000
        /*0034*/ 	.byte	0x00, 0xf0, 0x11, 0x00


	//----- nvinfo : EIATTR_SPARSE_MMA_MASK
	.align		4
.L_774:
        /*0038*/ 	.byte	0x03, 0x50
        /*003a*/ 	.short	0x0000


	//----- nvinfo : EIATTR_MAXREG_COUNT
	.align		4
        /*003c*/ 	.byte	0x03, 0x1b
        /*003e*/ 	.short	0x00ff


	//----- nvinfo : EIATTR_MERCURY_ISA_VERSION
	.align		4
        /*0040*/ 	.byte	0x03, 0x5f
        /*0042*/ 	.short	0x0101


	//----- nvinfo : EIATTR_VRC_CTA_INIT_COUNT
	.align		4
        /*0044*/ 	.byte	0x02, 0x4a
	.zero		1
	.zero		1


	//----- nvinfo : EIATTR_EXIT_INSTR_OFFSETS
	.align		4
        /*0048*/ 	.byte	0x04, 0x1c
        /*004a*/ 	.short	(.L_776 - .L_775)


	//   ....[0]....
.L_775:
        /*004c*/ 	.word	0x00000090


	//   ....[1]....
        /*0050*/ 	.word	0x000000f0


	//   ....[2]....
        /*0054*/ 	.word	0x00000250


	//----- nvinfo : EIATTR_CBANK_PARAM_SIZE
	.align		4
.L_776:
        /*0058*/ 	.byte	0x03, 0x19
        /*005a*/ 	.short	0x000c


	//----- nvinfo : EIATTR_PARAM_CBANK
	.align		4
        /*005c*/ 	.byte	0x04, 0x0a
        /*005e*/ 	.short	(.L_778 - .L_777)
	.align		4
.L_777:
        /*0060*/ 	.word	index@(.nv.constant0._Z15filter_verticesiii)
        /*0064*/ 	.short	0x0380
        /*0066*/ 	.short	0x000c


	//----- nvinfo : EIATTR_SW_WAR
	.align		4
.L_778:
        /*0068*/ 	.byte	0x04, 0x36
        /*006a*/ 	.short	(.L_780 - .L_779)
.L_779:
        /*006c*/ 	.word	0x00000008
.L_780:


//--------------------- .nv.info._Z13get_cp_numberiiii --------------------------
	.section	.nv.info._Z13get_cp_numberiiii,"",@"SHT_CUDA_INFO"
	.sectionflags	@""
	.align	4


	//----- nvinfo : EIATTR_CUDA_API_VERSION
	.align		4
        /*0000*/ 	.byte	0x04, 0x37
        /*0002*/ 	.short	(.L_782 - .L_781)
.L_781:
        /*0004*/ 	.word	0x00000082


	//----- nvinfo : EIATTR_KPARAM_INFO
	.align		4
.L_782:
        /*0008*/ 	.byte	0x04, 0x17
        /*000a*/ 	.short	(.L_784 - .L_783)
.L_783:
        /*000c*/ 	.word	0x00000000
        /*0010*/ 	.short	0x0003
        /*0012*/ 	.short	0x000c
        /*0014*/ 	.byte	0x00, 0xf0, 0x11, 0x00


	//----- nvinfo : EIATTR_KPARAM_INFO
	.align		4
.L_784:
        /*0018*/ 	.byte	0x04, 0x17
        /*001a*/ 	.short	(.L_786 - .L_785)
.L_785:
        /*001c*/ 	.word	0x00000000
        /*0020*/ 	.short	0x0002
        /*0022*/ 	.short	0x0008
        /*0024*/ 	.byte	0x00, 0xf0, 0x11, 0x00


	//----- nvinfo : EIATTR_KPARAM_INFO
	.align		4
.L_786:
        /*0028*/ 	.byte	0x04, 0x17
        /*002a*/ 	.short	(.L_788 - .L_787)
.L_787:
        /*002c*/ 	.word	0x00000000
        /*0030*/ 	.short	0x0001
        /*0032*/ 	.short	0x0004
        /*0034*/ 	.byte	0x00, 0xf0, 0x11, 0x00


	//----- nvinfo : EIATTR_KPARAM_INFO
	.align		4
.L_788:
        /*0038*/ 	.byte	0x04, 0x17
        /*003a*/ 	.short	(.L_790 - .L_789)
.L_789:
        /*003c*/ 	.word	0x00000000
        /*0040*/ 	.short	0x0000
        /*0042*/ 	.short	0x0000
        /*0044*/ 	.byte	0x00, 0xf0, 0x11, 0x00


	//----- nvinfo : EIATTR_SPARSE_MMA_MASK
	.align		4
.L_790:
        /*0048*/ 	.byte	0x03, 0x50
        /*004a*/ 	.short	0x0000


	//----- nvinfo : EIATTR_MAXREG_COUNT
	.align		4
        /*004c*/ 	.byte	0x03, 0x1b
        /*004e*/ 	.short	0x00ff


	//----- nvinfo : EIATTR_EXTERNS
	.align		4
        /*0050*/ 	.byte	0x04, 0x0f
        /*0052*/ 	.short	(.L_792 - .L_791)


	//   ....[0]....
	.align		4
.L_791:
        /*0054*/ 	.word	index@(vprintf)


	//----- nvinfo : EIATTR_MERCURY_ISA_VERSION
	.align		4
.L_792:
        /*0058*/ 	.byte	0x03, 0x5f
        /*005a*/ 	.short	0x0101


	//----- nvinfo : EIATTR_VRC_CTA_INIT_COUNT
	.align		4
        /*005c*/ 	.byte	0x02, 0x4a
	.zero		1
	.zero		1


	//----- nvinfo : EIATTR_SYSCALL_OFFSETS
	.align		4
        /*0060*/ 	.byte	0x04, 0x46
        /*0062*/ 	.short	(.L_794 - .L_793)


	//   ....[0]....
.L_793:
        /*0064*/ 	.word	0x00000200


	//   ....[1]....
        /*0068*/ 	.word	0x00000340


	//   ....[2]....
        /*006c*/ 	.word	0x00000420


	//   ....[3]....
        /*0070*/ 	.word	0x00000560


	//   ....[4]....
        /*0074*/ 	.word	0x00002d20


	//   ....[5]....
        /*0078*/ 	.word	0x00005a00


	//----- nvinfo : EIATTR_EXIT_INSTR_OFFSETS
	.align		4
.L_794:
        /*007c*/ 	.byte	0x04, 0x1c
        /*007e*/ 	.short	(.L_796 - .L_795)


	//   ....[0]....
.L_795:
        /*0080*/ 	.word	0x00005a10


	//----- nvinfo : EIATTR_INDIRECT_BRANCH_TARGETS
	.align		4
.L_796:
        /*0084*/ 	.byte	0x04, 0x34
        /*0086*/ 	.short	(.L_798 - .L_797)


	//   ....[0]....
.L_797:
        /*0088*/ 	.word	.L_x_2058@srel
        /*008c*/ 	.short	0x0
        /*008e*/ 	.short	0x0
        /*0090*/ 	.word	0x3
        /*0094*/ 	.word	.L_x_2059@srel
        /*0098*/ 	.word	.L_x_2060@srel
        /*009c*/ 	.word	.L_x_2061@srel


	//   ....[1]....
        /* <DEDUP_REMOVED lines=8> */


	//   ....[2]....
        /* <DEDUP_REMOVED lines=8> */


	//   ....[3]....
        /*00d8*/ 	.word	.L_x_2072@srel
        /*00dc*/ 	.short	0x0
        /*00de*/ 	.short	0x0
        /*00e0*/ 	.word	0x3
        /*00e4*/ 	.word	.L_x_2073@srel
        /*00e8*/ 	.word	.L_x_2074@srel
        /*00ec*/ 	.word	.L_x_2075@srel


	//----- nvinfo : EIATTR_CRS_STACK_SIZE
	.align		4
.L_798:
        /*00f0*/ 	.byte	0x04, 0x1e
        /*00f2*/ 	.short	(.L_800 - .L_799)
.L_799:
        /*00f4*/ 	.word	0x00000000


	//----- nvinfo : EIATTR_CBANK_PARAM_SIZE
	.align		4
.L_800:
        /*00f8*/ 	.byte	0x03, 0x19
        /*00fa*/ 	.short	0x0010


	//----- nvinfo : EIATTR_PARAM_CBANK
	.align		4
        /*00fc*/ 	.byte	0x04, 0x0a
        /*00fe*/ 	.short	(.L_802 - .L_801)
	.align		4
.L_801:
        /*0100*/ 	.word	index@(.nv.constant0._Z13get_cp_numberiiii)
        /*0104*/ 	.short	0x0380
        /*0106*/ 	.short	0x0010


	//----- nvinfo : EIATTR_SW_WAR
	.align		4
.L_802:
        /*0108*/ 	.byte	0x04, 0x36
        /*010a*/ 	.short	(.L_804 - .L_803)
.L_803:
        /*010c*/ 	.word	0x00000008
.L_804:


//--------------------- .nv.info._Z21trianglePairingKerneliiiiiiiii --------------------------
	.section	.nv.info._Z21trianglePairingKerneliiiiiiiii,"",@"SHT_CUDA_INFO"
	.sectionflags	@""
	.align	4


	//----- nvinfo : EIATTR_CUDA_API_VERSION
	.align		4
        /*0000*/ 	.byte	0x04, 0x37
        /*0002*/ 	.short	(.L_806 - .L_805)
.L_805:
        /*0004*/ 	.word	0x00000082


	//----- nvinfo : EIATTR_KPARAM_INFO
	.align		4
.L_806:
        /*0008*/ 	.byte	0x04, 0x17
        /*000a*/ 	.short	(.L_808 - .L_807)
.L_807:
        /*000c*/ 	.word	0x00000000
        /*0010*/ 	.short	0x0008
        /*0012*/ 	.short	0x0020
        /*0014*/ 	.byte	0x00, 0xf0, 0x11, 0x00


	//----- nvinfo : EIATTR_KPARAM_INFO
	.align		4
.L_808:
        /*0018*/ 	.byte	0x04, 0x17
        /*001a*/ 	.short	(.L_810 - .L_809)
.L_809:
        /*001c*/ 	.word	0x00000000
        /*0020*/ 	.short	0x0007
        /*0022*/ 	.short	0x001c
        /*0024*/ 	.byte	0x00, 0xf0, 0x11, 0x00


	//----- nvinfo : EIATTR_KPARAM_INFO
	.align		4
.L_810:
        /*0028*/ 	.byte	0x04, 0x17
        /*002a*/ 	.short	(.L_812 - .L_811)
.L_811:
        /*002c*/ 	.word	0x00000000
        /*0030*/ 	.short	0x0006
        /*0032*/ 	.short	0x0018
        /*0034*/ 	.byte	0x00, 0xf0, 0x11, 0x00


	//----- nvinfo : EIATTR_KPARAM_INFO
	.align		4
.L_812:
        /*0038*/ 	.byte	0x04, 0x17
        /*003a*/ 	.short	(.L_814 - .L_813)
.L_813:
        /*003c*/ 	.word	0x00000000
        /*0040*/ 	.short	0x0005
        /*0042*/ 	.short	0x0014
        /*0044*/ 	.byte	0x00, 0xf0, 0x11, 0x00


	//----- nvinfo : EIATTR_KPARAM_INFO
	.align		4
.L_814:
        /*0048*/ 	.byte	0x04, 0x17
        /*004a*/ 	.short	(.L_816 - .L_815)
.L_815:
        /*004c*/ 	.word	0x00000000
        /*0050*/ 	.short	0x0004
        /*0052*/ 	.short	0x0010
        /*0054*/ 	.byte	0x00, 0xf0, 0x11, 0x00


	//----- nvinfo : EIATTR_KPARAM_INFO
	.align		4
.L_816:
        /*0058*/ 	.byte	0x04, 0x17
        /*005a*/ 	.short	(.L_818 - .L_817)
.L_817:
        /*005c*/ 	.word	0x00000000
        /*0060*/ 	.short	0x0003
        /*0062*/ 	.short	0x000c
        /*0064*/ 	.byte	0x00, 0xf0, 0x11, 0x00


	//----- nvinfo : EIATTR_KPARAM_INFO
	.align		4
.L_818:
        /*0068*/ 	.byte	0x04, 0x17
        /*006a*/ 	.short	(.L_820 - .L_819)
.L_819:
        /*006c*/ 	.word	0x00000000
        /*0070*/ 	.short	0x0002
        /*0072*/ 	.short	0x0008
        /*0074*/ 	.byte	0x00, 0xf0, 0x11, 0x00


	//----- nvinfo : EIATTR_KPARAM_INFO
	.align		4
.L_820:
        /*0078*/ 	.byte	0x04, 0x17
        /*007a*/ 	.short	(.L_822 - .L_821)
.L_821:
        /*007c*/ 	.word	0x00000000
        /*0080*/ 	.short	0x0001
        /*0082*/ 	.short	0x0004
        /*0084*/ 	.byte	0x00, 0xf0, 0x11, 0x00


	//----- nvinfo : EIATTR_KPARAM_INFO
	.align		4
.L_822:
        /*0088*/ 	.byte	0x04, 0x17
        /*008a*/ 	.short	(.L_824 - .L_823)
.L_823:
        /*008c*/ 	.word	0x00000000
        /*0090*/ 	.short	0x0000
        /*0092*/ 	.short	0x0000
        /*0094*/ 	.byte	0x00, 0xf0, 0x11, 0x00


	//----- nvinfo : EIATTR_SPARSE_MMA_MASK
	.align		4
.L_824:
        /*0098*/ 	.byte	0x03, 0x50
        /*009a*/ 	.short	0x0000


	//----- nvinfo : EIATTR_MAXREG_COUNT
	.align		4
        /*009c*/ 	.byte	0x03, 0x1b
        /*009e*/ 	.short	0x00ff


	//----- nvinfo : EIATTR_MERCURY_ISA_VERSION
	.align		4
        /*00a0*/ 	.byte	0x03, 0x5f
        /*00a2*/ 	.short	0x0101


	//----- nvinfo : EIATTR_VRC_CTA_INIT_COUNT
	.align		4
        /*00a4*/ 	.byte	0x02, 0x4a
	.zero		1
	.zero		1


	//----- nvinfo : EIATTR_EXIT_INSTR_OFFSETS
	.align		4
        /*00a8*/ 	.byte	0x04, 0x1c
        /*00aa*/ 	.short	(.L_826 - .L_825)


	//   ....[0]....
.L_825:
        /*00ac*/ 	.word	0x00000070


	//   ....[1]....
        /*00b0*/ 	.word	0x00000210


	//   ....[2]....
        /*00b4*/ 	.word	0x00000230


	//   ....[3]....
        /*00b8*/ 	.word	0x00004f30


	//   ....[4]....
        /*00bc*/ 	.word	0x00004f70


	//   ....[5]....
        /*00c0*/ 	.word	0x00004fa0


	//----- nvinfo : EIATTR_INDIRECT_BRANCH_TARGETS
	.align		4
.L_826:
        /*00c4*/ 	.byte	0x04, 0x34
        /*00c6*/ 	.short	(.L_828 - .L_827)


	//   ....[0]....
.L_827:
        /* <DEDUP_REMOVED lines=8> */


	//   ....[1]....
        /* <DEDUP_REMOVED lines=8> */


	//----- nvinfo : EIATTR_CRS_STACK_SIZE
	.align		4
.L_828:
        /*0100*/ 	.byte	0x04, 0x1e
        /*0102*/ 	.short	(.L_830 - .L_829)
.L_829:
        /*0104*/ 	.word	0x00000000


	//----- nvinfo : EIATTR_CBANK_PARAM_SIZE
	.align		4
.L_830:
        /*0108*/ 	.byte	0x03, 0x19
        /*010a*/ 	.short	0x0024


	//----- nvinfo : EIATTR_PARAM_CBANK
	.align		4
        /*010c*/ 	.byte	0x04, 0x0a
        /*010e*/ 	.short	(.L_832 - .L_831)
	.align		4
.L_831:
        /*0110*/ 	.word	index@(.nv.constant0._Z21trianglePairingKerneliiiiiiiii)
        /*0114*/ 	.short	0x0380
        /*0116*/ 	.short	0x0024


	//----- nvinfo : EIATTR_SW_WAR
	.align		4
.L_832:
        /*0118*/ 	.byte	0x04, 0x36
        /*011a*/ 	.short	(.L_834 - .L_833)
.L_833:
        /*011c*/ 	.word	0x00000008
.L_834:


//--------------------- .nv.info._Z17edgePairingKerneliiiiiiii --------------------------
	.section	.nv.info._Z17edgePairingKerneliiiiiiii,"",@"SHT_CUDA_INFO"
	.sectionflags	@""
	.align	4


	//----- nvinfo : EIATTR_CUDA_API_VERSION
	.align		4
        /*0000*/ 	.byte	0x04, 0x37
        /*0002*/ 	.short	(.L_836 - .L_835)
.L_835:
        /*0004*/ 	.word	0x00000082


	//----- nvinfo : EIATTR_KPARAM_INFO
	.align		4
.L_836:
        /*0008*/ 	.byte	0x04, 0x17
        /*000a*/ 	.short	(.L_838 - .L_837)
.L_837:
        /*000c*/ 	.word	0x00000000
        /*0010*/ 	.short	0x0007
        /*0012*/ 	.short	0x001c
        /*0014*/ 	.byte	0x00, 0xf0, 0x11, 0x00


	//----- nvinfo : EIATTR_KPARAM_INFO
	.align		4
.L_838:
        /*0018*/ 	.byte	0x04, 0x17
        /*001a*/ 	.short	(.L_840 - .L_839)
.L_839:
        /*001c*/ 	.word	0x00000000
        /*0020*/ 	.short	0x0006
        /*0022*/ 	.short	0x0018
        /*0024*/ 	.byte	0x00, 0xf0, 0x11, 0x00


	//----- nvinfo : EIATTR_KPARAM_INFO
	.align		4
.L_840:
        /*0028*/ 	.byte	0x04, 0x17
        /*002a*/ 	.short	(.L_842 - .L_841)
.L_841:
        /*002c*/ 	.word	0x00000000
        /*0030*/ 	.short	0x0005
        /*0032*/ 	.short	0x0014
        /*0034*/ 	.byte	0x00, 0xf0, 0x11, 0x00


	//----- nvinfo : EIATTR_KPARAM_INFO
	.align		4
.L_842:
        /*0038*/ 	.byte	0x04, 0x17
        /*003a*/ 	.short	(.L_844 - .L_843)
.L_843:
        /*003c*/ 	.word	0x00000000
        /*0040*/ 	.short	0x0004
        /*0042*/ 	.short	0x0010
        /*0044*/ 	.byte	0x00, 0xf0, 0x11, 0x00


	//----- nvinfo : EIATTR_KPARAM_INFO
	.align		4
.L_844:
        /*0048*/ 	.byte	0x04, 0x17
        /*004a*/ 	.short	(.L_846 - .L_845)
.L_845:
        /*004c*/ 	.word	0x00000000
        /*0050*/ 	.short	0x0003
        /*0052*/ 	.short	0x000c
        /*0054*/ 	.byte	0x00, 0xf0, 0x11, 0x00


	//----- nvinfo : EIATTR_KPARAM_INFO
	.align		4
.L_846:
        /*0058*/ 	.byte	0x04, 0x17
        /*005a*/ 	.short	(.L_848 - .L_847)
.L_847:
        /*005c*/ 	.word	0x00000000
        /*0060*/ 	.short	0x0002
        /*0062*/ 	.short	0x0008
        /*0064*/ 	.byte	0x00, 0xf0, 0x11, 0x00


	//----- nvinfo : EIATTR_KPARAM_INFO
	.align		4
.L_848:
        /*0068*/ 	.byte	0x04, 0x17
        /*006a*/ 	.short	(.L_850 - .L_849)
.L_849:
        /*006c*/ 	.word	0x00000000
        /*0070*/ 	.short	0x0001
        /*0072*/ 	.short	0x0004
        /*0074*/ 	.byte	0x00, 0xf0, 0x11, 0x00


	//----- nvinfo : EIATTR_KPARAM_INFO
	.align		4
.L_850:
        /*0078*/ 	.byte	0x04, 0x17
        /*007a*/ 	.short	(.L_852 - .L_851)
.L_851:
        /*007c*/ 	.word	0x00000000
        /*0080*/ 	.short	0x0000
        /*0082*/ 	.short	0x0000
        /*0084*/ 	.byte	0x00, 0xf0, 0x11, 0x00


	//----- nvinfo : EIATTR_SPARSE_MMA_MASK
	.align		4
.L_852:
        /*0088*/ 	.byte	0x03, 0x50
        /*008a*/ 	.short	0x0000


	//----- nvinfo : EIATTR_MAXREG_COUNT
	.align		4
        /*008c*/ 	.byte	0x03, 0x1b
        /*008e*/ 	.short	0x00ff


	//----- nvinfo : EIATTR_MERCURY_ISA_VERSION
	.align		4
        /*0090*/ 	.byte	0x03, 0x5f
        /*0092*/ 	.short	0x0101


	//----- nvinfo : EIATTR_VRC_CTA_INIT_COUNT
	.align		4
        /*0094*/ 	.byte	0x02, 0x4a
	.zero		1
	.zero		1


	//----- nvinfo : EIATTR_EXIT_INSTR_OFFSETS
	.align		4
        /*0098*/ 	.byte	0x04, 0x1c
        /*009a*/ 	.short	(.L_854 - .L_853)


	//   ....[0]....
.L_853:
        /*009c*/ 	.word	0x00000070


	//   ....[1]....
        /*00a0*/ 	.word	0x00000210


	//   ....[2]....
        /*00a4*/ 	.word	0x00000230


	//   ....[3]....
        /*00a8*/ 	.word	0x00006420


	//   ....[4]....
        /*00ac*/ 	.word	0x00006460


	//   ....[5]....
        /*00b0*/ 	.word	0x00006490


	//----- nvinfo : EIATTR_INDIRECT_BRANCH_TARGETS
	.align		4
.L_854:
        /*00b4*/ 	.byte	0x04, 0x34
        /*00b6*/ 	.short	(.L_856 - .L_855)


	//   ....[0]....
.L_855:
        /*00b8*/ 	.word	.L_x_2086@srel
        /*00bc*/ 	.short	0x0
        /*00be*/ 	.short	0x0
        /*00c0*/ 	.word	0x3
        /*00c4*/ 	.word	.L_x_2087@srel
        /*00c8*/ 	.word	.L_x_2088@srel
        /*00cc*/ 	.word	.L_x_2089@srel


	//----- nvinfo : EIATTR_CRS_STACK_SIZE
	.align		4
.L_856:
        /*00d0*/ 	.byte	0x04, 0x1e
        /*00d2*/ 	.short	(.L_858 - .L_857)
.L_857:
        /*00d4*/ 	.word	0x00000000


	//----- nvinfo : EIATTR_CBANK_PARAM_SIZE
	.align		4
.L_858:
        /*00d8*/ 	.byte	0x03, 0x19
        /*00da*/ 	.short	0x0020


	//----- nvinfo : EIATTR_PARAM_CBANK
	.align		4
        /*00dc*/ 	.byte	0x04, 0x0a
        /*00de*/ 	.short	(.L_860 - .L_859)
	.align		4
.L_859:
        /*00e0*/ 	.word	index@(.nv.constant0._Z17edgePairingKerneliiiiiiii)
        /*00e4*/ 	.short	0x0380
        /*00e6*/ 	.short	0x0020


	//----- nvinfo : EIATTR_SW_WAR
	.align		4
.L_860:
        /*00e8*/ 	.byte	0x04, 0x36
        /*00ea*/ 	.short	(.L_862 - .L_861)
.L_861:
        /*00ec*/ 	.word	0x00000008
.L_862:


//--------------------- .nv.info._Z15processVerticesiiiii --------------------------
	.section	.nv.info._Z15processVerticesiiiii,"",@"SHT_CUDA_INFO"
	.sectionflags	@""
	.align	4


	//----- nvinfo : EIATTR_CUDA_API_VERSION
	.align		4
        /*0000*/ 	.byte	0x04, 0x37
        /*0002*/ 	.short	(.L_864 - .L_863)
.L_863:
        /*0004*/ 	.word	0x00000082


	//----- nvinfo : EIATTR_KPARAM_INFO
	.align		4
.L_864:
        /*0008*/ 	.byte	0x04, 0x17
        /*000a*/ 	.short	(.L_866 - .L_865)
.L_865:
        /*000c*/ 	.word	0x00000000
        /*0010*/ 	.short	0x0004
        /*0012*/ 	.short	0x0010
        /*0014*/ 	.byte	0x00, 0xf0, 0x11, 0x00


	//----- nvinfo : EIATTR_KPARAM_INFO
	.align		4
.L_866:
        /*0018*/ 	.byte	0x04, 0x17
        /*001a*/ 	.short	(.L_868 - .L_867)
.L_867:
        /*001c*/ 	.word	0x00000000
        /*0020*/ 	.short	0x0003
        /*0022*/ 	.short	0x000c
        /*0024*/ 	.byte	0x00, 0xf0, 0x11, 0x00


	//----- nvinfo : EIATTR_KPARAM_INFO
	.align		4
.L_868:
        /*0028*/ 	.byte	0x04, 0x17
        /*002a*/ 	.short	(.L_870 - .L_869)
.L_869:
        /*002c*/ 	.word	0x00000000
        /*0030*/ 	.short	0x0002
        /*0032*/ 	.short	0x0008
        /*0034*/ 	.byte	0x00, 0xf0, 0x11, 0x00


	//----- nvinfo : EIATTR_KPARAM_INFO
	.align		4
.L_870:
        /*0038*/ 	.byte	0x04, 0x17
        /*003a*/ 	.short	(.L_872 - .L_871)
.L_871:
        /*003c*/ 	.word	0x00000000
        /*0040*/ 	.short	0x0001
        /*0042*/ 	.short	0x0004
        /*0044*/ 	.byte	0x00, 0xf0, 0x11, 0x00


	//----- nvinfo : EIATTR_KPARAM_INFO
	.align		4
.L_872:
        /*0048*/ 	.byte	0x04, 0x17
        /*004a*/ 	.short	(.L_874 - .L_873)
.L_873:
        /*004c*/ 	.word	0x00000000
        /*0050*/ 	.short	0x0000
        /*0052*/ 	.short	0x0000
        /*0054*/ 	.byte	0x00, 0xf0, 0x11, 0x00


	//----- nvinfo : EIATTR_SPARSE_MMA_MASK
	.align		4
.L_874:
        /*0058*/ 	.byte	0x03, 0x50
        /*005a*/ 	.short	0x0000


	//----- nvinfo : EIATTR_MAXREG_COUNT
	.align		4
        /*005c*/ 	.byte	0x03, 0x1b
        /*005e*/ 	.short	0x00ff


	//----- nvinfo : EIATTR_MERCURY_ISA_VERSION
	.align		4
        /*0060*/ 	.byte	0x03, 0x5f
        /*0062*/ 	.short	0x0101


	//----- nvinfo : EIATTR_VRC_CTA_INIT_COUNT
	.align		4
        /*0064*/ 	.byte	0x02, 0x4a
	.zero		1
	.zero		1


	//----- nvinfo : EIATTR_EXIT_INSTR_OFFSETS
	.align		4
        /*0068*/ 	.byte	0x04, 0x1c
        /*006a*/ 	.short	(.L_876 - .L_875)


	//   ....[0]....
.L_875:
        /*006c*/ 	.word	0x00000070


	//   ....[1]....
        /*0070*/ 	.word	0x00001310


	//   ....[2]....
        /*0074*/ 	.word	0x00001360


	//----- nvinfo : EIATTR_CRS_STACK_SIZE
	.align		4
.L_876:
        /*0078*/ 	.byte	0x04, 0x1e
        /*007a*/ 	.short	(.L_878 - .L_877)
.L_877:
        /*007c*/ 	.word	0x00000000


	//----- nvinfo : EIATTR_CBANK_PARAM_SIZE
	.align		4
.L_878:
        /*0080*/ 	.byte	0x03, 0x19
        /*0082*/ 	.short	0x0014


	//----- nvinfo : EIATTR_PARAM_CBANK
	.align		4
        /*0084*/ 	.byte	0x04, 0x0a
        /*0086*/ 	.short	(.L_880 - .L_879)
	.align		4
.L_879:
        /*0088*/ 	.word	index@(.nv.constant0._Z15processVerticesiiiii)
        /*008c*/ 	.short	0x0380
        /*008e*/ 	.short	0x0014


	//----- nvinfo : EIATTR_SW_WAR
	.align		4
.L_880:
        /*0090*/ 	.byte	0x04, 0x36
        /*0092*/ 	.short	(.L_882 - .L_881)
.L_881:
        /*0094*/ 	.word	0x00000008
.L_882:


//--------------------- .nv.info._Z10get_vertexiii --------------------------
	.section	.nv.info._Z10get_vertexiii,"",@"SHT_CUDA_INFO"
	.sectionflags	@""
	.align	4


	//----- nvinfo : EIATTR_CUDA_API_VERSION
	.align		4
        /*0000*/ 	.byte	0x04, 0x37
        /*0002*/ 	.short	(.L_884 - .L_883)
.L_883:
        /*0004*/ 	.word	0x00000082


	//----- nvinfo : EIATTR_KPARAM_INFO
	.align		4
.L_884:
        /*0008*/ 	.byte	0x04, 0x17
        /*000a*/ 	.short	(.L_886 - .L_885)
.L_885:
        /*000c*/ 	.word	0x00000000
        /*0010*/ 	.short	0x0002
        /*0012*/ 	.short	0x0008
        /*0014*/ 	.byte	0x00, 0xf0, 0x11, 0x00


	//----- nvinfo : EIATTR_KPARAM_INFO
	.align		4
.L_886:
        /*0018*/ 	.byte	0x04, 0x17
        /*001a*/ 	.short	(.L_888 - .L_887)
.L_887:
        /*001c*/ 	.word	0x00000000
        /*0020*/ 	.short	0x0001
        /*0022*/ 	.short	0x0004
        /*0024*/ 	.byte	0x00, 0xf0, 0x11, 0x00


	//----- nvinfo : EIATTR_KPARAM_INFO
	.align		4
.L_888:
        /*0028*/ 	.byte	0x04, 0x17
        /*002a*/ 	.short	(.L_890 - .L_889)
.L_889:
        /*002c*/ 	.word	0x00000000
        /*0030*/ 	.short	0x0000
        /*0032*/ 	.short	0x0000
        /*0034*/ 	.byte	0x00, 0xf0, 0x11, 0x00


	//----- nvinfo : EIATTR_SPARSE_MMA_MASK
	.align		4
.L_890:
        /*0038*/ 	.byte	0x03, 0x50
        /*003a*/ 	.short	0x0000


	//----- nvinfo : EIATTR_MAXREG_COUNT
	.align		4
        /*003c*/ 	.byte	0x03, 0x1b
        /*003e*/ 	.short	0x00ff


	//----- nvinfo : EIATTR_EXTERNS
	.align		4
        /*0040*/ 	.byte	0x04, 0x0f
        /*0042*/ 	.short	(.L_892 - .L_891)


	//   ....[0]....
	.align		4
.L_891:
        /*0044*/ 	.word	index@(vprintf)


	//----- nvinfo : EIATTR_MERCURY_ISA_VERSION
	.align		4
.L_892:
        /*0048*/ 	.byte	0x03, 0x5f
        /*004a*/ 	.short	0x0101


	//----- nvinfo : EIATTR_VRC_CTA_INIT_COUNT
	.align		4
        /*004c*/ 	.byte	0x02, 0x4a
	.zero		1
	.zero		1


	//----- nvinfo : EIATTR_SYSCALL_OFFSETS
	.align		4
        /*0050*/ 	.byte	0x04, 0x46
        /*0052*/ 	.short	(.L_894 - .L_893)


	//   ....[0]....
.L_893:
        /*0054*/ 	.word	0x00000c20


	//----- nvinfo : EIATTR_EXIT_INSTR_OFFSETS
	.align		4
.L_894:
        /*0058*/ 	.byte	0x04, 0x1c
        /*005a*/ 	.short	(.L_896 - .L_895)


	//   ....[0]....
.L_895:
        /*005c*/ 	.word	0x000000e0


	//   ....[1]....
        /*0060*/ 	.word	0x00000b00


	//   ....[2]....
        /*0064*/ 	.word	0x00000c30


	//----- nvinfo : EIATTR_INDIRECT_BRANCH_TARGETS
	.align		4
.L_896:
        /*0068*/ 	.byte	0x04, 0x34
        /*006a*/ 	.short	(.L_898 - .L_897)


	//   ....[0]....
.L_897:
        /* <DEDUP_REMOVED lines=8> */


	//   ....[1]....
        /* <DEDUP_REMOVED lines=8> */


	//----- nvinfo : EIATTR_CRS_STACK_SIZE
	.align		4
.L_898:
        /*00a4*/ 	.byte	0x04, 0x1e
        /*00a6*/ 	.short	(.L_900 - .L_899)
.L_899:
        /*00a8*/ 	.word	0x00000000


	//----- nvinfo : EIATTR_CBANK_PARAM_SIZE
	.align		4
.L_900:
        /*00ac*/ 	.byte	0x03, 0x19
        /*00ae*/ 	.short	0x000c


	//----- nvinfo : EIATTR_PARAM_CBANK
	.align		4
        /*00b0*/ 	.byte	0x04, 0x0a
        /*00b2*/ 	.short	(.L_902 - .L_901)
	.align		4
.L_901:
        /*00b4*/ 	.word	index@(.nv.constant0._Z10get_vertexiii)
        /*00b8*/ 	.short	0x0380
        /*00ba*/ 	.short	0x000c


	//----- nvinfo : EIATTR_SW_WAR
	.align		4
.L_902:
        /*00bc*/ 	.byte	0x04, 0x36
        /*00be*/ 	.short	(.L_904 - .L_903)
.L_903:
        /*00c0*/ 	.word	0x00000008
.L_904:


//--------------------- .nv.info._Z12build_tetrasiiiiiiiii --------------------------
	.section	.nv.info._Z12build_tetrasiiiiiiiii,"",@"SHT_CUDA_INFO"
	.sectionflags	@""
	.align	4


	//----- nvinfo : EIATTR_CUDA_API_VERSION
	.align		4
        /*0000*/ 	.byte	0x04, 0x37
        /*0002*/ 	.short	(.L_906 - .L_905)
.L_905:
        /*0004*/ 	.word	0x00000082


	//----- nvinfo : EIATTR_KPARAM_INFO
	.align		4
.L_906:
        /*0008*/ 	.byte	0x04, 0x17
        /*000a*/ 	.short	(.L_908 - .L_907)
.L_907:
        /*000c*/ 	.word	0x00000000
        /*0010*/ 	.short	0x0008
        /*0012*/ 	.short	0x0020
        /*0014*/ 	.byte	0x00, 0xf0, 0x11, 0x00


	//----- nvinfo : EIATTR_KPARAM_INFO
	.align		4
.L_908:
        /*0018*/ 	.byte	0x04, 0x17
        /*001a*/ 	.short	(.L_910 - .L_909)
.L_909:
        /*001c*/ 	.word	0x00000000
        /*0020*/ 	.short	0x0007
        /*0022*/ 	.short	0x001c
        /*0024*/ 	.byte	0x00, 0xf0, 0x11, 0x00


	//----- nvinfo : EIATTR_KPARAM_INFO
	.align		4
.L_910:
        /*0028*/ 	.byte	0x04, 0x17
        /*002a*/ 	.short	(.L_912 - .L_911)
.L_911:
        /*002c*/ 	.word	0x00000000
        /*0030*/ 	.short	0x0006
        /*0032*/ 	.short	0x0018
        /*0034*/ 	.byte	0x00, 0xf0, 0x11, 0x00


	//----- nvinfo : EIATTR_KPARAM_INFO
	.align		4
.L_912:
        /*0038*/ 	.byte	0x04, 0x17
        /*003a*/ 	.short	(.L_914 - .L_913)
.L_913:
        /*003c*/ 	.word	0x00000000
        /*0040*/ 	.short	0x0005
        /*0042*/ 	.short	0x0014
        /*0044*/ 	.byte	0x00, 0xf0, 0x11, 0x00


	//----- nvinfo : EIATTR_KPARAM_INFO
	.align		4
.L_914:
        /*0048*/ 	.byte	0x04, 0x17
        /*004a*/ 	.short	(.L_916 - .L_915)
.L_915:
        /*004c*/ 	.word	0x00000000
        /*0050*/ 	.short	0x0004
        /*0052*/ 	.short	0x0010
        /*0054*/ 	.byte	0x00, 0xf0, 0x11, 0x00


	//----- nvinfo : EIATTR_KPARAM_INFO
	.align		4
.L_916:
        /*0058*/ 	.byte	0x04, 0x17
        /*005a*/ 	.short	(.L_918 - .L_917)
.L_917:
        /*005c*/ 	.word	0x00000000
        /*0060*/ 	.short	0x0003
        /*0062*/ 	.short	0x000c
        /*0064*/ 	.byte	0x00, 0xf0, 0x11, 0x00


	//----- nvinfo : EIATTR_KPARAM_INFO
	.align		4
.L_918:
        /*0068*/ 	.byte	0x04, 0x17
        /*006a*/ 	.short	(.L_920 - .L_919)
.L_919:
        /*006c*/ 	.word	0x00000000
        /*0070*/ 	.short	0x0002
        /*0072*/ 	.short	0x0008
        /*0074*/ 	.byte	0x00, 0xf0, 0x11, 0x00


	//----- nvinfo : EIATTR_KPARAM_INFO
	.align		4
.L_920:
        /*0078*/ 	.byte	0x04, 0x17
        /*007a*/ 	.short	(.L_922 - .L_921)
.L_921:
        /*007c*/ 	.word	0x00000000
        /*0080*/ 	.short	0x0001
        /*0082*/ 	.short	0x0004
        /*0084*/ 	.byte	0x00, 0xf0, 0x11, 0x00


	//----- nvinfo : EIATTR_KPARAM_INFO
	.align		4
.L_922:
        /*0088*/ 	.byte	0x04, 0x17
        /*008a*/ 	.short	(.L_924 - .L_923)
.L_923:
        /*008c*/ 	.word	0x00000000
        /*0090*/ 	.short	0x0000
        /*0092*/ 	.short	0x0000
        /*0094*/ 	.byte	0x00, 0xf0, 0x11, 0x00


	//----- nvinfo : EIATTR_SPARSE_MMA_MASK
	.align		4
.L_924:
        /*0098*/ 	.byte	0x03, 0x50
        /*009a*/ 	.short	0x0000


	//----- nvinfo : EIATTR_MAXREG_COUNT
	.align		4
        /*009c*/ 	.byte	0x03, 0x1b
        /*009e*/ 	.short	0x00ff


	//----- nvinfo : EIATTR_MERCURY_ISA_VERSION
	.align		4
        /*00a0*/ 	.byte	0x03, 0x5f
        /*00a2*/ 	.short	0x0101


	//----- nvinfo : EIATTR_VRC_CTA_INIT_COUNT
	.align		4
        /*00a4*/ 	.byte	0x02, 0x4a
	.zero		1
	.zero		1


	//----- nvinfo : EIATTR_EXIT_INSTR_OFFSETS
	.align		4
        /*00a8*/ 	.byte	0x04, 0x1c
        /*00aa*/ 	.short	(.L_926 - .L_925)


	//   ....[0]....
.L_925:
        /*00ac*/ 	.word	0x00000070


	//   ....[1]....
        /*00b0*/ 	.word	0x000000c0


	//   ....[2]....
        /*00b4*/ 	.word	0x00002ef0


	//----- nvinfo : EIATTR_CRS_STACK_SIZE
	.align		4
.L_926:
        /*00b8*/ 	.byte	0x04, 0x1e
        /*00ba*/ 	.short	(.L_928 - .L_927)
.L_927:
        /*00bc*/ 	.word	0x00000000


	//----- nvinfo : EIATTR_CBANK_PARAM_SIZE
	.align		4
.L_928:
        /*00c0*/ 	.byte	0x03, 0x19
        /*00c2*/ 	.short	0x0024


	//----- nvinfo : EIATTR_PARAM_CBANK
	.align		4
        /*00c4*/ 	.byte	0x04, 0x0a
        /*00c6*/ 	.short	(.L_930 - .L_929)
	.align		4
.L_929:
        /*00c8*/ 	.word	index@(.nv.constant0._Z12build_tetrasiiiiiiiii)
        /*00cc*/ 	.short	0x0380
        /*00ce*/ 	.short	0x0024


	//----- nvinfo : EIATTR_SW_WAR
	.align		4
.L_930:
        /*00d0*/ 	.byte	0x04, 0x36
        /*00d2*/ 	.short	(.L_932 - .L_931)
.L_931:
        /*00d4*/ 	.word	0x00000008
.L_932:


//--------------------- .nv.info._Z11build_facesiiiiiiii --------------------------
	.section	.nv.info._Z11build_facesiiiiiiii,"",@"SHT_CUDA_INFO"
	.sectionflags	@""
	.align	4


	//----- nvinfo : EIATTR_CUDA_API_VERSION
	.align		4
        /*0000*/ 	.byte	0x04, 0x37
        /*0002*/ 	.short	(.L_934 - .L_933)
.L_933:
        /*0004*/ 	.word	0x00000082


	//----- nvinfo : EIATTR_KPARAM_INFO
	.align		4
.L_934:
        /*0008*/ 	.byte	0x04, 0x17
        /*000a*/ 	.short	(.L_936 - .L_935)
.L_935:
        /*000c*/ 	.word	0x00000000
        /*0010*/ 	.short	0x0007
        /*0012*/ 	.short	0x001c
        /*0014*/ 	.byte	0x00, 0xf0, 0x11, 0x00


	//----- nvinfo : EIATTR_KPARAM_INFO
	.align		4
.L_936:
        /*0018*/ 	.byte	0x04, 0x17
        /*001a*/ 	.short	(.L_938 - .L_937)
.L_937:
        /*001c*/ 	.word	0x00000000
        /*0020*/ 	.short	0x0006
        /*0022*/ 	.short	0x0018
        /*0024*/ 	.byte	0x00, 0xf0, 0x11, 0x00


	//----- nvinfo : EIATTR_KPARAM_INFO
	.align		4
.L_938:
        /*0028*/ 	.byte	0x04, 0x17
        /*002a*/ 	.short	(.L_940 - .L_939)
.L_939:
        /*002c*/ 	.word	0x00000000
        /*0030*/ 	.short	0x0005
        /*0032*/ 	.short	0x0014
        /*0034*/ 	.byte	0x00, 0xf0, 0x11, 0x00


	//----- nvinfo : EIATTR_KPARAM_INFO
	.align		4
.L_940:
        /*0038*/ 	.byte	0x04, 0x17
        /*003a*/ 	.short	(.L_942 - .L_941)
.L_941:
        /*003c*/ 	.word	0x00000000
        /*0040*/ 	.short	0x0004
        /*0042*/ 	.short	0x0010
        /*0044*/ 	.byte	0x00, 0xf0, 0x11, 0x00


	//----- nvinfo : EIATTR_KPARAM_INFO
	.align		4
.L_942:
        /*0048*/ 	.byte	0x04, 0x17
        /*004a*/ 	.short	(.L_944 - .L_943)
.L_943:
        /*004c*/ 	.word	0x00000000
        /*0050*/ 	.short	0x0003
        /*0052*/ 	.short	0x000c
        /*0054*/ 	.byte	0x00, 0xf0, 0x11, 0x00


	//----- nvinfo : EIATTR_KPARAM_INFO
	.align		4
.L_944:
        /*0058*/ 	.byte	0x04, 0x17
        /*005a*/ 	.short	(.L_946 - .L_945)
.L_945:
        /*005c*/ 	.word	0x00000000
        /*0060*/ 	.short	0x0002
        /*0062*/ 	.short	0x0008
        /*0064*/ 	.byte	0x00, 0xf0, 0x11, 0x00


	//----- nvinfo : EIATTR_KPARAM_INFO
	.align		4
.L_946:
        /*0068*/ 	.byte	0x04, 0x17
        /*006a*/ 	.short	(.L_948 - .L_947)
.L_947:
        /*006c*/ 	.word	0x00000000
        /*0070*/ 	.short	0x0001
        /*0072*/ 	.short	0x0004
        /*0074*/ 	.byte	0x00, 0xf0, 0x11, 0x00


	//----- nvinfo : EIATTR_KPARAM_INFO
	.align		4
.L_948:
        /*0078*/ 	.byte	0x04, 0x17
        /*007a*/ 	.short	(.L_950 - .L_949)
.L_949:
        /*007c*/ 	.word	0x00000000
        /*0080*/ 	.short	0x0000
        /*0082*/ 	.short	0x0000
        /*0084*/ 	.byte	0x00, 0xf0, 0x11, 0x00


	//----- nvinfo : EIATTR_SPARSE_MMA_MASK
	.align		4
.L_950:
        /*0088*/ 	.byte	0x03, 0x50
        /*008a*/ 	.short	0x0000


	//----- nvinfo : EIATTR_MAXREG_COUNT
	.align		4
        /*008c*/ 	.byte	0x03, 0x1b
        /*008e*/ 	.short	0x00ff


	//----- nvinfo : EIATTR_MERCURY_ISA_VERSION
	.align		4
        /*0090*/ 	.byte	0x03, 0x5f
        /*0092*/ 	.short	0x0101


	//----- nvinfo : EIATTR_VRC_CTA_INIT_COUNT
	.align		4
        /*0094*/ 	.byte	0x02, 0x4a
	.zero		1
	.zero		1


	//----- nvinfo : EIATTR_EXIT_INSTR_OFFSETS
	.align		4
        /*0098*/ 	.byte	0x04, 0x1c
        /*009a*/ 	.short	(.L_952 - .L_951)


	//   ....[0]....
.L_951:
        /*009c*/ 	.word	0x00000070


	//   ....[1]....
        /*00a0*/ 	.word	0x000000c0


	//   ....[2]....
        /*00a4*/ 	.word	0x000035b0


	//----- nvinfo : EIATTR_CRS_STACK_SIZE
	.align		4
.L_952:
        /*00a8*/ 	.byte	0x04, 0x1e
        /*00aa*/ 	.short	(.L_954 - .L_953)
.L_953:
        /*00ac*/ 	.word	0x00000000


	//----- nvinfo : EIATTR_CBANK_PARAM_SIZE
	.align		4
.L_954:
        /*00b0*/ 	.byte	0x03, 0x19
        /*00b2*/ 	.short	0x0020


	//----- nvinfo : EIATTR_PARAM_CBANK
	.align		4
        /*00b4*/ 	.byte	0x04, 0x0a
        /*00b6*/ 	.short	(.L_956 - .L_955)
	.align		4
.L_955:
        /*00b8*/ 	.word	index@(.nv.constant0._Z11build_facesiiiiiiii)
        /*00bc*/ 	.short	0x0380
        /*00be*/ 	.short	0x0020


	//----- nvinfo : EIATTR_SW_WAR
	.align		4
.L_956:
        /*00c0*/ 	.byte	0x04, 0x36
        /*00c2*/ 	.short	(.L_958 - .L_957)
.L_957:
        /*00c4*/ 	.word	0x00000008
.L_958:


//--------------------- .nv.info._Z17applyDeltaBuffer1iii --------------------------
	.section	.nv.info._Z17applyDeltaBuffer1iii,"",@"SHT_CUDA_INFO"
	.sectionflags	@""
	.align	4


	//----- nvinfo : EIATTR_CUDA_API_VERSION
	.align		4
        /*0000*/ 	.byte	0x04, 0x37
        /*0002*/ 	.short	(.L_960 - .L_959)
.L_959:
        /*0004*/ 	.word	0x00000082


	//----- nvinfo : EIATTR_KPARAM_INFO
	.align		4
.L_960:
        /*0008*/ 	.byte	0x04, 0x17
        /*000a*/ 	.short	(.L_962 - .L_961)
.L_961:
        /*000c*/ 	.word	0x00000000
        /*0010*/ 	.short	0x0002
        /*0012*/ 	.short	0x0008
        /*0014*/ 	.byte	0x00, 0xf0, 0x11, 0x00


	//----- nvinfo : EIATTR_KPARAM_INFO
	.align		4
.L_962:
        /*0018*/ 	.byte	0x04, 0x17
        /*001a*/ 	.short	(.L_964 - .L_963)
.L_963:
        /*001c*/ 	.word	0x00000000
        /*0020*/ 	.short	0x0001
        /*0022*/ 	.short	0x0004
        /*0024*/ 	.byte	0x00, 0xf0, 0x11, 0x00


	//----- nvinfo : EIATTR_KPARAM_INFO
	.align		4
.L_964:
        /*0028*/ 	.byte	0x04, 0x17
        /*002a*/ 	.short	(.L_966 - .L_965)
.L_965:
        /*002c*/ 	.word	0x00000000
        /*0030*/ 	.short	0x0000
        /*0032*/ 	.short	0x0000
        /*0034*/ 	.byte	0x00, 0xf0, 0x11, 0x00


	//----- nvinfo : EIATTR_SPARSE_MMA_MASK
	.align		4
.L_966:
        /*0038*/ 	.byte	0x03, 0x50
        /*003a*/ 	.short	0x0000


	//----- nvinfo : EIATTR_MAXREG_COUNT
	.align		4
        /*003c*/ 	.byte	0x03, 0x1b
        /*003e*/ 	.short	0x00ff


	//----- nvinfo : EIATTR_MERCURY_ISA_VERSION
	.align		4
        /*0040*/ 	.byte	0x03, 0x5f
        /*0042*/ 	.short	0x0101


	//----- nvinfo : EIATTR_VRC_CTA_INIT_COUNT
	.align		4
        /*0044*/ 	.byte	0x02, 0x4a
	.zero		1
	.zero		1


	//----- nvinfo : EIATTR_EXIT_INSTR_OFFSETS
	.align		4
        /*0048*/ 	.byte	0x04, 0x1c
        /*004a*/ 	.short	(.L_968 - .L_967)


	//   ....[0]....
.L_967:
        /*004c*/ 	.word	0x00000090


	//   ....[1]....
        /*0050*/ 	.word	0x00000120


	//   ....[2]....
        /*0054*/ 	.word	0x00000380


	//   ....[3]....
        /*0058*/ 	.word	0x00000480


	//   ....[4]....
        /*005c*/ 	.word	0x00000590


	//----- nvinfo : EIATTR_CRS_STACK_SIZE
	.align		4
.L_968:
        /*0060*/ 	.byte	0x04, 0x1e
        /*0062*/ 	.short	(.L_970 - .L_969)
.L_969:
        /*0064*/ 	.word	0x00000000


	//----- nvinfo : EIATTR_CBANK_PARAM_SIZE
	.align		4
.L_970:
        /*0068*/ 	.byte	0x03, 0x19
        /*006a*/ 	.short	0x000c


	//----- nvinfo : EIATTR_PARAM_CBANK
	.align		4
        /*006c*/ 	.byte	0x04, 0x0a
        /*006e*/ 	.short	(.L_972 - .L_971)
	.align		4
.L_971:
        /*0070*/ 	.word	index@(.nv.constant0._Z17applyDeltaBuffer1iii)
        /*0074*/ 	.short	0x0380
        /*0076*/ 	.short	0x000c


	//----- nvinfo : EIATTR_SW_WAR
	.align		4
.L_972:
        /*0078*/ 	.byte	0x04, 0x36
        /*007a*/ 	.short	(.L_974 - .L_973)
.L_973:
        /*007c*/ 	.word	0x00000008
.L_974:


//--------------------- .nv.info._Z17initializeKernel1v --------------------------
	.section	.nv.info._Z17initializeKernel1v,"",@"SHT_CUDA_INFO"
	.sectionflags	@""
	.align	4


	//----- nvinfo : EIATTR_CUDA_API_VERSION
	.align		4
        /*0000*/ 	.byte	0x04, 0x37
        /*0002*/ 	.short	(.L_976 - .L_975)
.L_975:
        /*0004*/ 	.word	0x00000082


	//----- nvinfo : EIATTR_SPARSE_MMA_MASK
	.align		4
.L_976:
        /*0008*/ 	.byte	0x03, 0x50
        /*000a*/ 	.short	0x0000


	//----- nvinfo : EIATTR_MAXREG_COUNT
	.align		4
        /*000c*/ 	.byte	0x03, 0x1b
        /*000e*/ 	.short	0x00ff


	//----- nvinfo : EIATTR_MERCURY_ISA_VERSION
	.align		4
        /*0010*/ 	.byte	0x03, 0x5f
        /*0012*/ 	.short	0x0101


	//----- nvinfo : EIATTR_VRC_CTA_INIT_COUNT
	.align		4
        /*0014*/ 	.byte	0x02, 0x4a
	.zero		1
	.zero		1


	//----- nvinfo : EIATTR_EXIT_INSTR_OFFSETS
	.align		4
        /*0018*/ 	.byte	0x04, 0x1c
        /*001a*/ 	.short	(.L_978 - .L_977)


	//   ....[0]....
.L_977:
        /*001c*/ 	.word	0x00000090


	//   ....[1]....
        /*0020*/ 	.word	0x00000110


	//----- nvinfo : EIATTR_SW_WAR
	.align		4
.L_978:
        /*0024*/ 	.byte	0x04, 0x36
        /*0026*/ 	.short	(.L_980 - .L_979)
.L_979:
        /*0028*/ 	.word	0x00000008
.L_980:


//--------------------- .nv.callgraph             --------------------------
	.section	.nv.callgraph,"",@"SHT_CUDA_CALLGRAPH"
	.align	4
	.sectionentsize	8
	.align		4
        /*0000*/ 	.word	0x00000000
	.align		4
        /*0004*/ 	.word	0xffffffff
	.align		4
        /*0008*/ 	.word	index@(_Z12fix_as_vpathiii)
	.align		4
        /*000c*/ 	.word	index@(vprintf)
	.align		4
        /*0010*/ 	.word	index@(_Z17get_false_ds_walliiiPii)
	.align		4
        /*0014*/ 	.word	index@(vprintf)
	.align		4
        /*0018*/ 	.word	index@(_Z17get_false_ds_walliiiPii)
	.align		4
        /*001c*/ 	.word	index@(malloc)
	.align		4
        /*0020*/ 	.word	index@(_Z17get_false_ds_walliiiPii)
	.align		4
        /*0024*/ 	.word	index@(free)
	.align		4
        /*0028*/ 	.word	index@(_Z31get_false_as_vpath_connectivityiii)
	.align		4
        /*002c*/ 	.word	index@(vprintf)
	.align		4
        /*0030*/ 	.word	index@(_Z18get_false_as_vpathiii)
	.align		4
        /*0034*/ 	.word	index@(vprintf)
	.align		4
        /*0038*/ 	.word	index@(_Z11fix_maximumiii)
	.align		4
        /*003c*/ 	.word	index@(vprintf)
	.align		4
        /*0040*/ 	.word	index@(_Z10fix_saddleiii)
	.align		4
        /*0044*/ 	.word	index@(vprintf)
	.align		4
        /*0048*/ 	.word	index@(_Z13get_cp_numberiiii)
	.align		4
        /*004c*/ 	.word	index@(vprintf)
	.align		4
        /*0050*/ 	.word	index@(_Z10get_vertexiii)
	.align		4
        /*0054*/ 	.word	index@(vprintf)
	.align		4
        /*0058*/ 	.word	0x00000000
	.align		4
        /*005c*/ 	.word	0xfffffffe
	.align		4
        /*0060*/ 	.word	0x00000000
	.align		4
        /*0064*/ 	.word	0xfffffffd
	.align		4
        /*0068*/ 	.word	0x00000000
	.align		4
        /*006c*/ 	.word	0xfffffffc


//--------------------- .nv.constant4             --------------------------
	.section	.nv.constant4,"a",@progbits
	.align	8
	.align		8
.nv.constant4:
        /*0000*/ 	.dword	numNeighbors
	.align		8
        /*0008*/ 	.dword	directions1
	.align		8
        /*0010*/ 	.dword	decp_data
	.align		8
        /*0018*/ 	.dword	input_data
	.align		8
        /*0020*/ 	.dword	vertices
	.align		8
        /*0028*/ 	.dword	dec_vertices
	.align		8
        /*0030*/ 	.dword	edges
	.align		8
        /*0038*/ 	.dword	dec_edges
	.align		8
        /*0040*/ 	.dword	faces
	.align		8
        /*0048*/ 	.dword	dec_faces
	.align		8
        /*0050*/ 	.dword	tetrahedras
	.align		8
        /*0058*/ 	.dword	dec_tetrahedras
	.align		8
        /*0060*/ 	.dword	count_f_max
	.align		8
        /*0068*/ 	.dword	count_f_min
	.align		8
        /*0070*/ 	.dword	count_f_saddle
	.align		8
        /*0078*/ 	.dword	count_f_2_saddle
	.align		8
        /*0080*/ 	.dword	count_f_as_vpath
	.align		8
        /*0088*/ 	.dword	count_f_ds_vpath
	.align		8
        /*0090*/ 	.dword	count_f_ds_wall
	.align		8
        /*0098*/ 	.dword	count_f_as_wall
	.align		8
        /*00a0*/ 	.dword	paired_vertices
	.align		8
        /*00a8*/ 	.dword	preserve_type1
	.align		8
        /*00b0*/ 	.dword	paired_faces
	.align		8
        /*00b8*/ 	.dword	paired_edges
	.align		8
        /*00c0*/ 	.dword	paired_tetrahedras
	.align		8
        /*00c8*/ 	.dword	connected_max_saddle
	.align		8
        /*00d0*/ 	.dword	connected_min_saddle
	.align		8
        /*00d8*/ 	.dword	delta_counter
	.align		8
        /*00e0*/ 	.dword	neighbors_index
	.align		8
        /*00e8*/ 	.dword	visited_faces
	.align		8
        /*00f0*/ 	.dword	simplification
	.align		8
        /*00f8*/ 	.dword	unchangeable_vertices
	.align		8
        /*0100*/ 	.dword	dec_paired_vertices
	.align		8
        /*0108*/ 	.dword	dec_paired_edges
	.align		8
        /*0110*/ 	.dword	dec_paired_faces
	.align		8
        /*0118*/ 	.dword	dec_paired_tetrahedras
	.align		8
        /*0120*/ 	.dword	vertex_paired_edge
	.align		8
        /*0128*/ 	.dword	edge_paired_vertex
	.align		8
        /*0130*/ 	.dword	edge_paired_face
	.align		8
        /*0138*/ 	.dword	face_paired_edge
	.align		8
        /*0140*/ 	.dword	face_paired_tetra
	.align		8
        /*0148*/ 	.dword	tetra_paired_face
	.align		8
        /*0150*/ 	.dword	range
	.align		8
        /*0158*/ 	.dword	num_Vertices
	.align		8
        /*0160*/ 	.dword	num_Edges
	.align		8
        /*0168*/ 	.dword	num_Faces
	.align		8
        /*0170*/ 	.dword	num_Tetrahedras
	.align		8
        /*0178*/ 	.dword	edit_type
	.align		8
        /*0180*/ 	.dword	bound
	.align		8
        /*0188*/ 	.dword	persistence
	.align		8
        /*0190*/ 	.dword	dec_persistence
	.align		8
        /*0198*/ 	.dword	d_deltaBuffer
	.align		8
        /*01a0*/ 	.dword	changed_index
	.align		8
        /*01a8*/ 	.dword	false_max
	.align		8
        /*01b0*/ 	.dword	false_min
	.align		8
        /*01b8*/ 	.dword	false_saddle
	.align		8
        /*01c0*/ 	.dword	false_2saddle
	.align		8
        /*01c8*/ 	.dword	false_as_vpath
	.align		8
        /*01d0*/ 	.dword	false_ds_vpath
	.align		8
        /*01d8*/ 	.dword	false_ds_wall
	.align		8
        /*01e0*/ 	.dword	false_as_wall
	.align		8
        /*01e8*/ 	.dword	false_as_wall_index
	.align		8
        /*01f0*/ 	.dword	false_ds_wall_index
	.align		8
        /*01f8*/ 	.dword	false_as_vpath_index
	.align		8
        /*0200*/ 	.dword	false_ds_vpath_index
	.align		8
        /*0208*/ 	.dword	num
	.align		8
        /*0210*/ 	.dword	$str
	.align		8
        /*0218*/ 	.dword	$str$1
	.align		8
        /*0220*/ 	.dword	$str$2
	.align		8
        /*0228*/ 	.dword	$str$3
	.align		8
        /*0230*/ 	.dword	$str$4
	.align		8
        /*0238*/ 	.dword	$str$5
	.align		8
        /*0240*/ 	.dword	$str$6
	.align		8
        /*0248*/ 	.dword	$str$7
	.align		8
        /*0250*/ 	.dword	$str$8
	.align		8
        /*0258*/ 	.dword	$str$9
	.align		8
        /*0260*/ 	.dword	$str$10
	.align		8
        /*0268*/ 	.dword	$str$11
	.align		8
        /*0270*/ 	.dword	$str$12
	.align		8
        /*0278*/ 	.dword	vprintf
	.align		8
        /*0280*/ 	.dword	free
	.align		8
        /*0288*/ 	.dword	malloc


//--------------------- .nv.constant2._Z11fix_ds_walliii --------------------------
	.section	.nv.constant2._Z11fix_ds_walliii,"a",@progbits
	.sectionflags	@""
	.align	4
.nv.constant2._Z11fix_ds_walliii:
        /*0000*/ 	.byte	0x30, 0x0b, 0x00, 0x00, 0xf0, 0x06, 0x00, 0x00, 0x70, 0x0f, 0x00, 0x00, 0x60, 0x3b, 0x00, 0x00
        /*0010*/ 	.byte	0x10, 0x3c, 0x00, 0x00, 0xe0, 0x3a, 0x00, 0x00, 0x40, 0x3e, 0x00, 0x00, 0x70, 0x3d, 0x00, 0x00
        /*0020*/ 	.byte	0xd0, 0x3d, 0x00, 0x00, 0xf0, 0x3c, 0x00, 0x00, 0x40, 0x3e, 0x00, 0x00, 0x90, 0x56, 0x00, 0x00
        /*0030*/ 	.byte	0x40, 0x52, 0x00, 0x00, 0xb0, 0x5a, 0x00, 0x00, 0x70, 0x85, 0x00, 0x00, 0x60, 0x81, 0x00, 0x00
        /*0040*/ 	.byte	0x80, 0x89, 0x00, 0x00, 0x70, 0xb5, 0x00, 0x00, 0x20, 0xb6, 0x00, 0x00, 0xf0, 0xb4, 0x00, 0x00
        /*0050*/ 	.byte	0x50, 0xb8, 0x00, 0x00, 0x80, 0xb7, 0x00, 0x00, 0xe0, 0xb7, 0x00, 0x00, 0x00, 0xb7, 0x00, 0x00
        /*0060*/ 	.byte	0x50, 0xb8, 0x00, 0x00


//--------------------- .nv.constant2._Z12fix_ds_vpathiii --------------------------
	.section	.nv.constant2._Z12fix_ds_vpathiii,"a",@progbits
	.sectionflags	@""
	.align	4
.nv.constant2._Z12fix_ds_vpathiii:
        /*0000*/ 	.byte	0x20, 0x0e, 0x00, 0x00, 0x20, 0x0a, 0x00, 0x00, 0x50, 0x12, 0x00, 0x00


//--------------------- .nv.constant2._Z12fix_as_vpathiii --------------------------
	.section	.nv.constant2._Z12fix_as_vpathiii,"a",@progbits
	.sectionflags	@""
	.align	4
.nv.constant2._Z12fix_as_vpathiii:
        /*0000*/ 	.byte	0x00, 0x08, 0x00, 0x00, 0xb0, 0x08, 0x00, 0x00, 0x70, 0x07, 0x00, 0x00, 0x50, 0x0b, 0x00, 0x00
        /* <DEDUP_REMOVED lines=8> */
        /*0090*/ 	.byte	0x20, 0x6d, 0x00, 0x00, 0xa0, 0x6e, 0x00, 0x00


//--------------------- .nv.constant2._Z17get_false_ds_walliiiPii --------------------------
	.section	.nv.constant2._Z17get_false_ds_walliiiPii,"a",@progbits
	.sectionflags	@""
	.align	4
.nv.constant2._Z17get_false_ds_walliiiPii:
        /*0000*/ 	.byte	0x80, 0x1b, 0x00, 0x00, 0x40, 0x1c, 0x00, 0x00, 0xf0, 0x1a, 0x00, 0x00, 0xd0, 0x1e, 0x00, 0x00
        /*0010*/ 	.byte	0xd0, 0x1d, 0x00, 0x00, 0x40, 0x1e, 0x00, 0x00, 0x30, 0x1d, 0x00, 0x00, 0xd0, 0x1e, 0x00, 0x00


//--------------------- .nv.constant2._Z31get_false_ds_vpath_connectivityiii --------------------------
	.section	.nv.constant2._Z31get_false_ds_vpath_connectivityiii,"a",@progbits
	.sectionflags	@""
	.align	4
.nv.constant2._Z31get_false_ds_vpath_connectivityiii:
        /*0000*/ 	.byte	0x80, 0x09, 0x00, 0x00, 0x50, 0x05, 0x00, 0x00, 0xb0, 0x0d, 0x00, 0x00, 0xc0, 0x2c, 0x00, 0x00
        /*0010*/ 	.byte	0xb0, 0x28, 0x00, 0x00, 0xd0, 0x30, 0x00, 0x00, 0x80, 0x4f, 0x00, 0x00, 0x80, 0x4b, 0x00, 0x00
        /*0020*/ 	.byte	0x80, 0x53, 0x00, 0x00


//--------------------- .nv.constant2._Z18get_false_ds_vpathiii --------------------------
	.section	.nv.constant2._Z18get_false_ds_vpathiii,"a",@progbits
	.sectionflags	@""
	.align	4
.nv.constant2._Z18get_false_ds_vpathiii:
        /*0000*/ 	.byte	0x50, 0x09, 0x00, 0x00, 0x20, 0x05, 0x00, 0x00, 0xa0, 0x0d, 0x00, 0x00, 0xd0, 0x2c, 0x00, 0x00
        /*0010*/ 	.byte	0xa0, 0x28, 0x00, 0x00, 0x00, 0x31, 0x00, 0x00, 0xe0, 0x4e, 0x00, 0x00, 0xc0, 0x4a, 0x00, 0x00
        /*0020*/ 	.byte	0x00, 0x53, 0x00, 0x00


//--------------------- .nv.constant2._Z31get_false_as_vpath_connectivityiii --------------------------
	.section	.nv.constant2._Z31get_false_as_vpath_connectivityiii,"a",@progbits
	.sectionflags	@""
	.align	4
.nv.constant2._Z31get_false_as_vpath_connectivityiii:
        /*0000*/ 	.byte	0x50, 0x18, 0x00, 0x00, 0xf0, 0x18, 0x00, 0x00, 0xc0, 0x17, 0x00, 0x00, 0x60, 0x1b, 0x00, 0x00
        /*0010*/ 	.byte	0x70, 0x1a, 0x00, 0x00, 0xe0, 0x1a, 0x00, 0x00, 0xe0, 0x19, 0x00, 0x00, 0x60, 0x1b, 0x00, 0x00
        /*0020*/ 	.byte	0x90, 0x5d, 0x00, 0x00, 0x40, 0x5e, 0x00, 0x00, 0x10, 0x5d, 0x00, 0x00, 0x70, 0x60, 0x00, 0x00
        /*0030*/ 	.byte	0xa0, 0x5f, 0x00, 0x00, 0x00, 0x60, 0x00, 0x00, 0x20, 0x5f, 0x00, 0x00, 0x70, 0x60, 0x00, 0x00
        /*0040*/ 	.byte	0x00, 0xa5, 0x00, 0x00, 0xb0, 0xa5, 0x00, 0x00, 0x80, 0xa4, 0x00, 0x00, 0xe0, 0xa7, 0x00, 0x00
        /*0050*/ 	.byte	0x10, 0xa7, 0x00, 0x00, 0x70, 0xa7, 0x00, 0x00, 0x90, 0xa6, 0x00, 0x00, 0xe0, 0xa7, 0x00, 0x00


//--------------------- .nv.constant2._Z28get_orginal_saddle_max_pairsiii --------------------------
	.section	.nv.constant2._Z28get_orginal_saddle_max_pairsiii,"a",@progbits
	.sectionflags	@""
	.align	4
.nv.constant2._Z28get_orginal_saddle_max_pairsiii:
        /*0000*/ 	.byte	0x20, 0x18, 0x00, 0x00, 0xc0, 0x18, 0x00, 0x00, 0x90, 0x17, 0x00, 0x00, 0x30, 0x1b, 0x00, 0x00
        /*0010*/ 	.byte	0x40, 0x1a, 0x00, 0x00, 0xb0, 0x1a, 0x00, 0x00, 0xb0, 0x19, 0x00, 0x00, 0x30, 0x1b, 0x00, 0x00
        /*0020*/ 	.byte	0xd0, 0x5d, 0x00, 0x00, 0x80, 0x5e, 0x00, 0x00, 0x50, 0x5d, 0x00, 0x00, 0xb0, 0x60, 0x00, 0x00
        /*0030*/ 	.byte	0xe0, 0x5f, 0x00, 0x00, 0x40, 0x60, 0x00, 0x00, 0x60, 0x5f, 0x00, 0x00, 0xb0, 0x60, 0x00, 0x00


//--------------------- .nv.constant2._Z28get_orginal_saddle_min_pairsiii --------------------------
	.section	.nv.constant2._Z28get_orginal_saddle_min_pairsiii,"a",@progbits
	.sectionflags	@""
	.align	4
.nv.constant2._Z28get_orginal_saddle_min_pairsiii:
        /*0000*/ 	.byte	0x50, 0x09, 0x00, 0x00, 0x20, 0x05, 0x00, 0x00, 0x90, 0x0d, 0x00, 0x00, 0x30, 0x2c, 0x00, 0x00
        /*0010*/ 	.byte	0x10, 0x28, 0x00, 0x00, 0x50, 0x30, 0x00, 0x00, 0x00, 0x4e, 0x00, 0x00, 0x00, 0x4a, 0x00, 0x00
        /*0020*/ 	.byte	0x00, 0x52, 0x00, 0x00


//--------------------- .nv.constant2._Z18get_false_as_vpathiii --------------------------
	.section	.nv.constant2._Z18get_false_as_vpathiii,"a",@progbits
	.sectionflags	@""
	.align	4
.nv.constant2._Z18get_false_as_vpathiii:
        /*0000*/ 	.byte	0x90, 0x18, 0x00, 0x00, 0x30, 0x19, 0x00, 0x00, 0x00, 0x18, 0x00, 0x00, 0xa0, 0x1b, 0x00, 0x00
        /*0010*/ 	.byte	0xb0, 0x1a, 0x00, 0x00, 0x20, 0x1b, 0x00, 0x00, 0x20, 0x1a, 0x00, 0x00, 0xa0, 0x1b, 0x00, 0x00
        /*0020*/ 	.byte	0xb0, 0x5d, 0x00, 0x00, 0x60, 0x5e, 0x00, 0x00, 0x30, 0x5d, 0x00, 0x00, 0x90, 0x60, 0x00, 0x00
        /*0030*/ 	.byte	0xc0, 0x5f, 0x00, 0x00, 0x20, 0x60, 0x00, 0x00, 0x40, 0x5f, 0x00, 0x00, 0x90, 0x60, 0x00, 0x00


//--------------------- .nv.constant2._Z11fix_maximumiii --------------------------
	.section	.nv.constant2._Z11fix_maximumiii,"a",@progbits
	.sectionflags	@""
	.align	4
.nv.constant2._Z11fix_maximumiii:
        /* <DEDUP_REMOVED lines=14> */


//--------------------- .nv.constant2._Z11fix_2saddleiii --------------------------
	.section	.nv.constant2._Z11fix_2saddleiii,"a",@progbits
	.sectionflags	@""
	.align	4
.nv.constant2._Z11fix_2saddleiii:
        /* <DEDUP_REMOVED lines=22> */


//--------------------- .nv.constant2._Z10fix_saddleiii --------------------------
	.section	.nv.constant2._Z10fix_saddleiii,"a",@progbits
	.sectionflags	@""
	.align	4
.nv.constant2._Z10fix_saddleiii:
        /* <DEDUP_REMOVED lines=13> */


//--------------------- .nv.constant2._Z11fix_minimumiii --------------------------
	.section	.nv.constant2._Z11fix_minimumiii,"a",@progbits
	.sectionflags	@""
	.align	4
.nv.constant2._Z11fix_minimumiii:
        /*0000*/ 	.byte	0x50, 0x09, 0x00, 0x00, 0x30, 0x05, 0x00, 0x00, 0x90, 0x0d, 0x00, 0x00


//--------------------- .nv.constant2._Z18filter_tetrahedrasiii --------------------------
	.section	.nv.constant2._Z18filter_tetrahedrasiii,"a",@progbits
	.sectionflags	@""
	.align	4
.nv.constant2._Z18filter_tetrahedrasiii:
        /*0000*/ 	.byte	0x60, 0x06, 0x00, 0x00, 0x10, 0x07, 0x00, 0x00, 0xd0, 0x05, 0x00, 0x00, 0xb0, 0x09, 0x00, 0x00
        /*0010*/ 	.byte	0x80, 0x08, 0x00, 0x00, 0x30, 0x09, 0x00, 0x00, 0xe0, 0x07, 0x00, 0x00, 0xb0, 0x09, 0x00, 0x00


//--------------------- .nv.constant2._Z12filter_facesiii --------------------------
	.section	.nv.constant2._Z12filter_facesiii,"a",@progbits
	.sectionflags	@""
	.align	4
.nv.constant2._Z12filter_facesiii:
        /*0000*/ 	.byte	0x10, 0x18, 0x00, 0x00, 0xb0, 0x18, 0x00, 0x00, 0x80, 0x17, 0x00, 0x00, 0x20, 0x1b, 0x00, 0x00
        /*0010*/ 	.byte	0x30, 0x1a, 0x00, 0x00, 0xa0, 0x1a, 0x00, 0x00, 0xa0, 0x19, 0x00, 0x00, 0x20, 0x1b, 0x00, 0x00


//--------------------- .nv.constant2._Z12filter_edgesiii --------------------------
	.section	.nv.constant2._Z12filter_edgesiii,"a",@progbits
	.sectionflags	@""
	.align	4
.nv.constant2._Z12filter_edgesiii:
        /*0000*/ 	.byte	0x50, 0x09, 0x00, 0x00, 0x10, 0x05, 0x00, 0x00, 0x60, 0x0d, 0x00, 0x00


//--------------------- .nv.constant2._Z13get_cp_numberiiii --------------------------
	.section	.nv.constant2._Z13get_cp_numberiiii,"a",@progbits
	.sectionflags	@""
	.align	4
.nv.constant2._Z13get_cp_numberiiii:
        /*0000*/ 	.byte	0xd0, 0x0e, 0x00, 0x00, 0x80, 0x0a, 0x00, 0x00, 0x20, 0x13, 0x00, 0x00, 0xe0, 0x44, 0x00, 0x00
        /*0010*/ 	.byte	0xa0, 0x45, 0x00, 0x00, 0x60, 0x44, 0x00, 0x00, 0xf0, 0x47, 0x00, 0x00, 0x10, 0x47, 0x00, 0x00
        /*0020*/ 	.byte	0x80, 0x47, 0x00, 0x00, 0x80, 0x46, 0x00, 0x00, 0xf0, 0x47, 0x00, 0x00, 0xb0, 0x53, 0x00, 0x00
        /*0030*/ 	.byte	0x20, 0x53, 0x00, 0x00, 0x50, 0x54, 0x00, 0x00


//--------------------- .nv.constant2._Z21trianglePairingKerneliiiiiiiii --------------------------
	.section	.nv.constant2._Z21trianglePairingKerneliiiiiiiii,"a",@progbits
	.sectionflags	@""
	.align	4
.nv.constant2._Z21trianglePairingKerneliiiiiiiii:
        /*0000*/ 	.byte	0x80, 0x19, 0x00, 0x00, 0x20, 0x1a, 0x00, 0x00, 0xf0, 0x18, 0x00, 0x00, 0x90, 0x1c, 0x00, 0x00
        /*0010*/ 	.byte	0xa0, 0x1b, 0x00, 0x00, 0x10, 0x1c, 0x00, 0x00, 0x10, 0x1b, 0x00, 0x00, 0x90, 0x1c, 0x00, 0x00


//--------------------- .nv.constant2._Z17edgePairingKerneliiiiiiii --------------------------
	.section	.nv.constant2._Z17edgePairingKerneliiiiiiii,"a",@progbits
	.sectionflags	@""
	.align	4
.nv.constant2._Z17edgePairingKerneliiiiiiii:
        /*0000*/ 	.byte	0x80, 0x0a, 0x00, 0x00, 0x80, 0x06, 0x00, 0x00, 0xb0, 0x0e, 0x00, 0x00


//--------------------- .nv.constant2._Z10get_vertexiii --------------------------
	.section	.nv.constant2._Z10get_vertexiii,"a",@progbits
	.sectionflags	@""
	.align	4
.nv.constant2._Z10get_vertexiii:
        /*0000*/ 	.byte	0xa0, 0x06, 0x00, 0x00, 0x50, 0x07, 0x00, 0x00, 0x10, 0x06, 0x00, 0x00, 0xf0, 0x09, 0x00, 0x00
        /*0010*/ 	.byte	0xc0, 0x08, 0x00, 0x00, 0x70, 0x09, 0x00, 0x00, 0x20, 0x08, 0x00, 0x00, 0xf0, 0x09, 0x00, 0x00


//--------------------- .text._Z14init_neighborsv --------------------------
	.section	.text._Z14init_neighborsv,"ax",@progbits
	.align	128
        .global         _Z14init_neighborsv
        .type           _Z14init_neighborsv,@function
        .size           _Z14init_neighborsv,(.L_x_2107 - _Z14init_neighborsv)
        .other          _Z14init_neighborsv,@"STO_CUDA_ENTRY STV_DEFAULT"
_Z14init_neighborsv:
.text._Z14init_neighborsv:
[----:B------:R-:W-:Y:S08]  /*0000*/  LDC R1, c[0x0][0x37c] ;  /* 0x0000df00ff017b82 */ /* 0x000ff00000000800 */
[----:B------:R-:W0:Y:S01]  /*0010*/  LDC.64 R2, c[0x4][0x158] ;  /* 0x01005600ff027b82 */ /* 0x000e220000000a00 */
[----:B------:R-:W0:Y:S02]  /*0020*/  LDCU.64 UR4, c[0x0][0x358] ;  /* 0x00006b00ff0477ac */ /* 0x000e240008000a00 */
[----:B0-----:R-:W2:Y:S05]  /*0030*/  LDG.E R3, desc[UR4][R2.64] ;  /* 0x0000000402037981 */ /* 0x001eaa000c1e1900 */
[----:B------:R-:W0:Y:S01]  /*0040*/  S2UR UR6, SR_CTAID.X ;  /* 0x00000000000679c3 */ /* 0x000e220000002500 */
[----:B------:R-:W0:Y:S07]  /*0050*/  S2R R5, SR_TID.X ;  /* 0x0000000000057919 */ /* 0x000e2e0000002100 */
[----:B------:R-:W0:Y:S02]  /*0060*/  LDC R4, c[0x0][0x360] ;  /* 0x0000d800ff047b82 */ /* 0x000e240000000800 */
[----:B0-----:R-:W-:-:S05]  /*0070*/  IMAD R4, R4, UR6, R5 ;  /* 0x0000000604047c24 */ /* 0x001fca000f8e0205 */
[----:B--2---:R-:W-:-:S13]  /*0080*/  ISETP.GE.AND P0, PT, R4, R3, PT ;  /* 0x000000030400720c */ /* 0x004fda0003f06270 */
[----:B------:R-:W-:Y:S05]  /*0090*/  @P0 EXIT ;  /* 0x000000000000094d */ /* 0x000fea0003800000 */
[----:B------:R-:W0:Y:S02]  /*00a0*/  LDC.64 R2, c[0x4][0xe0] ;  /* 0x01003800ff027b82 */ /* 0x000e240000000a00 */
[----:B0-----:R-:W2:Y:S01]  /*00b0*/  LDG.E.64 R6, desc[UR4][R2.64] ;  /* 0x0000000402067981 */ /* 0x001ea2000c1e1b00 */
[----:B------:R-:W-:Y:S01]  /*00c0*/  IMAD R4, R4, 0xe, RZ ;  /* 0x0000000e04047824 */ /* 0x000fe200078e02ff */
[----:B------:R-:W-:-:S03]  /*00d0*/  MOV R0, 0xffffffff ;  /* 0xffffffff00007802 */ /* 0x000fc60000000f00 */
[----:B--2---:R-:W-:-:S05]  /*00e0*/  IMAD.WIDE R6, R4, 0x4, R6 ;  /* 0x0000000404067825 */ /* 0x004fca00078e0206 */
[----:B------:R0:W-:Y:S04]  /*00f0*/  STG.E desc[UR4][R6.64], R0 ;  /* 0x0000000006007986 */ /* 0x0001e8000c101904 */
[----:B------:R-:W2:Y:S02]  /*0100*/  LDG.E.64 R8, desc[UR4][R2.64] ;  /* 0x0000000402087981 */ /* 0x000ea4000c1e1b00 */
[----:B--2---:R-:W-:-:S05]  /*0110*/  IMAD.WIDE R8, R4, 0x4, R8 ;  /* 0x0000000404087825 */ /* 0x004fca00078e0208 */
[----:B------:R1:W-:Y:S04]  /*0120*/  STG.E desc[UR4][R8.64+0x4], R0 ;  /* 0x0000040008007986 */ /* 0x0003e8000c101904 */
[----:B------:R-:W2:Y:S02]  /*0130*/  LDG.E.64 R10, desc[UR4][R2.64] ;  /* 0x00000004020a7981 */ /* 0x000ea4000c1e1b00 */
[----:B--2---:R-:W-:-:S05]  /*0140*/  IMAD.WIDE R10, R4, 0x4, R10 ;  /* 0x00000004040a7825 */ /* 0x004fca00078e020a */
[----:B------:R2:W-:Y:S04]  /*0150*/  STG.E desc[UR4][R10.64+0x8], R0 ;  /* 0x000008000a007986 */ /* 0x0005e8000c101904 */
[----:B------:R-:W3:Y:S02]  /*0160*/  LDG.E.64 R12, desc[UR4][R2.64] ;  /* 0x00000004020c7981 */ /* 0x000ee4000c1e1b00 */
[----:B---3--:R-:W-:-:S05]  /*0170*/  IMAD.WIDE R12, R4, 0x4, R12 ;  /* 0x00000004040c7825 */ /* 0x008fca00078e020c */
[----:B------:R3:W-:Y:S04]  /*0180*/  STG.E desc[UR4][R12.64+0xc], R0 ;  /* 0x00000c000c007986 */ /* 0x0007e8000c101904 */
[----:B------:R-:W4:Y:S02]  /*0190*/  LDG.E.64 R14, desc[UR4][R2.64] ;  /* 0x00000004020e7981 */ /* 0x000f24000c1e1b00 */
[----:B----4-:R-:W-:-:S05]  /*01a0*/  IMAD.WIDE R14, R4, 0x4, R14 ;  /* 0x00000004040e7825 */ /* 0x010fca00078e020e */
[----:B------:R4:W-:Y:S04]  /*01b0*/  STG.E desc[UR4][R14.64+0x10], R0 ;  /* 0x000010000e007986 */ /* 0x0009e8000c101904 */
[----:B0-----:R-:W5:Y:S02]  /*01c0*/  LDG.E.64 R6, desc[UR4][R2.64] ;  /* 0x0000000402067981 */ /* 0x001f64000c1e1b00 */
[----:B-----5:R-:W-:-:S05]  /*01d0*/  IMAD.WIDE R6, R4, 0x4, R6 ;  /* 0x0000000404067825 */ /* 0x020fca00078e0206 */
[----:B------:R0:W-:Y:S04]  /*01e0*/  STG.E desc[UR4][R6.64+0x14], R0 ;  /* 0x0000140006007986 */ /* 0x0001e8000c101904 */
[----:B-1----:R-:W5:Y:S02]  /*01f0*/  LDG.E.64 R8, desc[UR4][R2.64] ;  /* 0x0000000402087981 */ /* 0x002f64000c1e1b00 */
[----:B-----5:R-:W-:-:S05]  /*0200*/  IMAD.WIDE R8, R4, 0x4, R8 ;  /* 0x0000000404087825 */ /* 0x020fca00078e0208 */
[----:B------:R1:W-:Y:S04]  /*0210*/  STG.E desc[UR4][R8.64+0x18], R0 ;  /* 0x0000180008007986 */ /* 0x0003e8000c101904 */
[----:B--2---:R-:W2:Y:S02]  /*0220*/  LDG.E.64 R10, desc[UR4][R2.64] ;  /* 0x00000004020a7981 */ /* 0x004ea4000c1e1b00 */
[----:B--2---:R-:W-:-:S05]  /*0230*/  IMAD.WIDE R10, R4, 0x4, R10 ;  /* 0x00000004040a7825 */ /* 0x004fca00078e020a */
[----:B------:R2:W-:Y:S04]  /*0240*/  STG.E desc[UR4][R10.64+0x1c], R0 ;  /* 0x00001c000a007986 */ /* 0x0005e8000c101904 */
[----:B---3--:R-:W3:Y:S02]  /*0250*/  LDG.E.64 R12, desc[UR4][R2.64] ;  /* 0x00000004020c7981 */ /* 0x008ee4000c1e1b00 */
[----:B---3--:R-:W-:-:S05]  /*0260*/  IMAD.WIDE R12, R4, 0x4, R12 ;  /* 0x00000004040c7825 */ /* 0x008fca00078e020c */
[----:B------:R3:W-:Y:S04]  /*0270*/  STG.E desc[UR4][R12.64+0x20], R0 ;  /* 0x000020000c007986 */ /* 0x0007e8000c101904 */
[----:B----4-:R-:W4:Y:S02]  /*0280*/  LDG.E.64 R14, desc[UR4][R2.64] ;  /* 0x00000004020e7981 */ /* 0x010f24000c1e1b00 */
[----:B----4-:R-:W-:-:S05]  /*0290*/  IMAD.WIDE R14, R4, 0x4, R14 ;  /* 0x00000004040e7825 */ /* 0x010fca00078e020e */
[----:B------:R-:W-:Y:S04]  /*02a0*/  STG.E desc[UR4][R14.64+0x24], R0 ;  /* 0x000024000e007986 */ /* 0x000fe8000c101904 */
[----:B0-----:R-:W4:Y:S02]  /*02b0*/  LDG.E.64 R6, desc[UR4][R2.64] ;  /* 0x0000000402067981 */ /* 0x001f24000c1e1b00 */
[----:B----4-:R-:W-:-:S05]  /*02c0*/  IMAD.WIDE R6, R4, 0x4, R6 ;  /* 0x0000000404067825 */ /* 0x010fca00078e0206 */
[----:B------:R-:W-:Y:S04]  /*02d0*/  STG.E desc[UR4][R6.64+0x28], R0 ;  /* 0x0000280006007986 */ /* 0x000fe8000c101904 */
[----:B-1----:R-:W4:Y:S02]  /*02e0*/  LDG.E.64 R8, desc[UR4][R2.64] ;  /* 0x0000000402087981 */ /* 0x002f24000c1e1b00 */
[----:B----4-:R-:W-:-:S05]  /*02f0*/  IMAD.WIDE R8, R4, 0x4, R8 ;  /* 0x0000000404087825 */ /* 0x010fca00078e0208 */
[----:B------:R-:W-:Y:S04]  /*0300*/  STG.E desc[UR4][R8.64+0x2c], R0 ;  /* 0x00002c0008007986 */ /* 0x000fe8000c101904 */
[----:B--2---:R-:W2:Y:S02]  /*0310*/  LDG.E.64 R10, desc[UR4][R2.64] ;  /* 0x00000004020a7981 */ /* 0x004ea4000c1e1b00 */
[----:B--2---:R-:W-:-:S05]  /*0320*/  IMAD.WIDE R10, R4, 0x4, R10 ;  /* 0x00000004040a7825 */ /* 0x004fca00078e020a */
[----:B------:R-:W-:Y:S04]  /*0330*/  STG.E desc[UR4][R10.64+0x30], R0 ;  /* 0x000030000a007986 */ /* 0x000fe8000c101904 */
[----:B---3--:R-:W2:Y:S02]  /*0340*/  LDG.E.64 R12, desc[UR4][R2.64] ;  /* 0x00000004020c7981 */ /* 0x008ea4000c1e1b00 */
[----:B--2---:R-:W-:-:S05]  /*0350*/  IMAD.WIDE R12, R4, 0x4, R12 ;  /* 0x00000004040c7825 */ /* 0x004fca00078e020c */
[----:B------:R-:W-:Y:S01]  /*0360*/  STG.E desc[UR4][R12.64+0x34], R0 ;  /* 0x000034000c007986 */ /* 0x000fe2000c101904 */
[----:B------:R-:W-:Y:S05]  /*0370*/  EXIT ;  /* 0x000000000000794d */ /* 0x000fea0003800000 */
.L_x_0:
[----:B------:R-:W-:-:S00]  /*0380*/  BRA `(.L_x_0) ;  /* 0xfffffffc00fc7947 */ /* 0x000fc0000383ffff */
[----:B------:R-:W-:-:S00]  /*0390*/  NOP ;  /* 0x0000000000007918 */ /* 0x000fc00000000000 */
        /* <DEDUP_REMOVED lines=14> */
.L_x_2107:


//--------------------- .text._Z12init_counterv   --------------------------
	.section	.text._Z12init_counterv,"ax",@progbits
	.align	128
        .global         _Z12init_counterv
        .type           _Z12init_counterv,@function
        .size           _Z12init_counterv,(.L_x_2108 - _Z12init_counterv)
        .other          _Z12init_counterv,@"STO_CUDA_ENTRY STV_DEFAULT"
_Z12init_counterv:
.text._Z12init_counterv:
        /* <DEDUP_REMOVED lines=12> */
[----:B------:R-:W-:Y:S02]  /*00c0*/  HFMA2 R7, -RZ, RZ, 0, 5.9604644775390625e-08 ;  /* 0x00000001ff077431 */ /* 0x000fe400000001ff */
[----:B--2---:R-:W-:-:S05]  /*00d0*/  IMAD.WIDE R4, R5, 0x4, R2 ;  /* 0x0000000405047825 */ /* 0x004fca00078e0202 */
[----:B------:R-:W-:Y:S01]  /*00e0*/  STG.E desc[UR4][R4.64], R7 ;  /* 0x0000000704007986 */ /* 0x000fe2000c101904 */
[----:B------:R-:W-:Y:S05]  /*00f0*/  EXIT ;  /* 0x000000000000794d */ /* 0x000fea0003800000 */
.L_x_1:
        /* <DEDUP_REMOVED lines=16> */
.L_x_2108:


//--------------------- .text._Z11fix_ds_walliii  --------------------------
	.section	.text._Z11fix_ds_walliii,"ax",@progbits
	.align	128
        .global         _Z11fix_ds_walliii
        .type           _Z11fix_ds_walliii,@function
        .size           _Z11fix_ds_walliii,(.L_x_2100 - _Z11fix_ds_walliii)
        .other          _Z11fix_ds_walliii,@"STO_CUDA_ENTRY STV_DEFAULT"
_Z11fix_ds_walliii:
.text._Z11fix_ds_walliii:
        /* <DEDUP_REMOVED lines=11> */
[----:B0-----:R-:W2:Y:S06]  /*00b0*/  LDG.E.64 R2, desc[UR4][R2.64] ;  /* 0x0000000402027981 */ /* 0x001eac000c1e1b00 */
[----:B------:R-:W0:Y:S02]  /*00c0*/  LDC.64 R8, c[0x4][0x1f0] ;  /* 0x01007c00ff087b82 */ /* 0x000e240000000a00 */
[----:B0-----:R-:W3:Y:S01]  /*00d0*/  LDG.E.64 R8, desc[UR4][R8.64] ;  /* 0x0000000408087981 */ /* 0x001ee2000c1e1b00 */
[----:B--2---:R-:W-:-:S06]  /*00e0*/  IMAD.WIDE R4, R5, 0x4, R2 ;  /* 0x0000000405047825 */ /* 0x004fcc00078e0202 */
[----:B------:R-:W3:Y:S01]  /*00f0*/  LD.E R5, desc[UR4][R4.64] ;  /* 0x0000000404057980 */ /* 0x000ee2000c101900 */
[----:B------:R-:W0:Y:S08]  /*0100*/  LDC.64 R14, c[0x4][0x108] ;  /* 0x01004200ff0e7b82 */ /* 0x000e300000000a00 */
[----:B------:R-:W1:Y:S01]  /*0110*/  LDC.64 R10, c[0x4][0xb8] ;  /* 0x01002e00ff0a7b82 */ /* 0x000e620000000a00 */
[----:B0-----:R-:W2:Y:S04]  /*0120*/  LDG.E.64 R14, desc[UR4][R14.64] ;  /* 0x000000040e0e7981 */ /* 0x001ea8000c1e1b00 */
[----:B-1----:R-:W4:Y:S01]  /*0130*/  LDG.E.64 R10, desc[UR4][R10.64] ;  /* 0x000000040a0a7981 */ /* 0x002f22000c1e1b00 */
[----:B---3--:R-:W-:-:S06]  /*0140*/  IMAD.WIDE R6, R5, 0x4, R8 ;  /* 0x0000000405067825 */ /* 0x008fcc00078e0208 */
[----:B------:R-:W2:Y:S02]  /*0150*/  LD.E R6, desc[UR4][R6.64] ;  /* 0x0000000406067980 */ /* 0x000ea4000c101900 */
[----:B--2---:R-:W-:-:S04]  /*0160*/  IMAD.WIDE R2, R6, 0x4, R14 ;  /* 0x0000000406027825 */ /* 0x004fc800078e020e */
[----:B----4-:R-:W-:Y:S02]  /*0170*/  IMAD.WIDE R12, R6, 0x4, R10 ;  /* 0x00000004060c7825 */ /* 0x010fe400078e020a */
[----:B------:R-:W2:Y:S04]  /*0180*/  LD.E R3, desc[UR4][R2.64] ;  /* 0x0000000402037980 */ /* 0x000ea8000c101900 */
[----:B------:R-:W2:Y:S02]  /*0190*/  LD.E R0, desc[UR4][R12.64] ;  /* 0x000000040c007980 */ /* 0x000ea4000c101900 */
[----:B--2---:R-:W-:-:S13]  /*01a0*/  ISETP.NE.AND P0, PT, R0, R3, PT ;  /* 0x000000030000720c */ /* 0x004fda0003f05270 */
[----:B------:R-:W-:Y:S05]  /*01b0*/  @!P0 EXIT ;  /* 0x000000000000894d */ /* 0x000fea0003800000 */
[----:B------:R-:W0:Y:S02]  /*01c0*/  LDC.64 R4, c[0x4][0x168] ;  /* 0x01005a00ff047b82 */ /* 0x000e240000000a00 */
[----:B0-----:R-:W2:Y:S01]  /*01d0*/  LDG.E R10, desc[UR4][R4.64] ;  /* 0x00000004040a7981 */ /* 0x001ea2000c1e1900 */
[----:B------:R-:W-:Y:S01]  /*01e0*/  LOP3.LUT R2, R3, R0, RZ, 0xfc, !PT ;  /* 0x0000000003027212 */ /* 0x000fe200078efcff */
[----:B------:R-:W-:Y:S01]  /*01f0*/  BSSY.RECONVERGENT B1, `(.L_x_2) ;  /* 0x00004b9000017945 */ /* 0x000fe20003800200 */
[----:B--2---:R-:W-:-:S04]  /*0200*/  ISETP.GE.AND P0, PT, R0, R10, PT ;  /* 0x0000000a0000720c */ /* 0x004fc80003f06270 */
[----:B------:R-:W-:-:S13]  /*0210*/  ISETP.LT.OR P1, PT, R2, RZ, P0 ;  /* 0x000000ff0200720c */ /* 0x000fda0000721670 */
[----:B------:R-:W-:Y:S05]  /*0220*/  @P1 BRA `(.L_x_3) ;  /* 0x0000004800d41947 */ /* 0x000fea0003800000 */
[----:B------:R-:W0:Y:S02]  /*0230*/  LDC.64 R4, c[0x4][0xb0] ;  /* 0x01002c00ff047b82 */ /* 0x000e240000000a00 */
[----:B0-----:R-:W2:Y:S02]  /*0240*/  LDG.E.64 R4, desc[UR4][R4.64] ;  /* 0x0000000404047981 */ /* 0x001ea4000c1e1b00 */
[----:B--2---:R-:W-:-:S06]  /*0250*/  IMAD.WIDE R8, R0, 0x4, R4 ;  /* 0x0000000400087825 */ /* 0x004fcc00078e0204 */
[----:B------:R-:W2:Y:S01]  /*0260*/  LD.E R9, desc[UR4][R8.64] ;  /* 0x0000000408097980 */ /* 0x000ea2000c101900 */
[----:B------:R-:W-:-:S04]  /*0270*/  ISETP.GE.AND P1, PT, R3, R10, PT ;  /* 0x0000000a0300720c */ /* 0x000fc80003f26270 */
[----:B--2---:R-:W-:-:S13]  /*0280*/  ISETP.NE.OR P1, PT, R9, R6, P1 ;  /* 0x000000060900720c */ /* 0x004fda0000f25670 */
[----:B------:R-:W-:Y:S05]  /*0290*/  @P1 BRA `(.L_x_3) ;  /* 0x0000004800b81947 */ /* 0x000fea0003800000 */
[----:B------:R-:W0:Y:S02]  /*02a0*/  LDC.64 R4, c[0x4][0x110] ;  /* 0x01004400ff047b82 */ /* 0x000e240000000a00 */
[----:B0-----:R-:W2:Y:S02]  /*02b0*/  LDG.E.64 R4, desc[UR4][R4.64] ;  /* 0x0000000404047981 */ /* 0x001ea4000c1e1b00 */
[----:B--2---:R-:W-:-:S06]  /*02c0*/  IMAD.WIDE R8, R3, 0x4, R4 ;  /* 0x0000000403087825 */ /* 0x004fcc00078e0204 */
[----:B------:R-:W2:Y:S02]  /*02d0*/  LD.E R9, desc[UR4][R8.64] ;  /* 0x0000000408097980 */ /* 0x000ea4000c101900 */
[----:B--2---:R-:W-:-:S13]  /*02e0*/  ISETP.NE.AND P1, PT, R9, R6, PT ;  /* 0x000000060900720c */ /* 0x004fda0003f25270 */
[----:B------:R-:W-:Y:S05]  /*02f0*/  @P1 BRA `(.L_x_3) ;  /* 0x0000004800a01947 */ /* 0x000fea0003800000 */
[----:B------:R-:W0:Y:S01]  /*0300*/  LDC.64 R4, c[0x0][0x380] ;  /* 0x0000e000ff047b82 */ /* 0x000e220000000a00 */
[----:B------:R-:W-:Y:S04]  /*0310*/  BSSY.RECONVERGENT B2, `(.L_x_4) ;  /* 0x0000229000027945 */ /* 0x000fe80003800200 */
[----:B------:R-:W-:Y:S01]  /*0320*/  BSSY.RELIABLE B0, `(.L_x_5) ;  /* 0x0000033000007945 */ /* 0x000fe20003800100 */
[----:B------:R-:W-:Y:S02]  /*0330*/  HFMA2 R15, -RZ, RZ, 0, 0 ;  /* 0x00000000ff0f7431 */ /* 0x000fe400000001ff */
[----:B------:R-:W-:Y:S01]  /*0340*/  IMAD.MOV.U32 R2, RZ, RZ, RZ ;  /* 0x000000ffff027224 */ /* 0x000fe200078e00ff */
[----:B------:R-:W1:Y:S01]  /*0350*/  LDC R7, c[0x0][0x388] ;  /* 0x0000e200ff077b82 */ /* 0x000e620000000800 */
[----:B0-----:R-:W-:-:S02]  /*0360*/  VIADD R8, R4, 0xffffffff ;  /* 0xffffffff04087836 */ /* 0x001fc40000000000 */
[----:B------:R-:W-:Y:S02]  /*0370*/  VIADD R9, R5, 0xffffffff ;  /* 0xffffffff05097836 */ /* 0x000fe40000000000 */
[----:B------:R-:W-:Y:S02]  /*0380*/  IMAD R10, R8, R5, RZ ;  /* 0x00000005080a7224 */ /* 0x000fe400078e02ff */
[----:B------:R-:W-:Y:S02]  /*0390*/  IMAD R12, R9, R4, RZ ;  /* 0x00000004090c7224 */ /* 0x000fe400078e02ff */
[----:B-1----:R-:W-:Y:S02]  /*03a0*/  IMAD R3, R10, R7, RZ ;  /* 0x000000070a037224 */ /* 0x002fe400078e02ff */
[----:B------:R-:W-:Y:S02]  /*03b0*/  IMAD R11, R4, R5, RZ ;  /* 0x00000005040b7224 */ /* 0x000fe400078e02ff */
[----:B------:R-:W-:Y:S01]  /*03c0*/  VIADD R13, R7, 0xffffffff ;  /* 0xffffffff070d7836 */ /* 0x000fe20000000000 */
[----:B------:R-:W-:Y:S01]  /*03d0*/  ISETP.GE.AND P0, PT, R6, R3, PT ;  /* 0x000000030600720c */ /* 0x000fe20003f06270 */
[----:B------:R-:W-:-:S12]  /*03e0*/  IMAD.IADD R14, R12, 0x1, -R9 ;  /* 0x000000010c0e7824 */ /* 0x000fd800078e0a09 */
[----:B------:R-:W-:Y:S05]  /*03f0*/  @!P0 BRA `(.L_x_6) ;  /* 0x0000000000948947 */ /* 0x000fea0003800000 */
[----:B------:R-:W-:Y:S01]  /*0400*/  IMAD.IADD R16, R10, 0x1, R12 ;  /* 0x000000010a107824 */ /* 0x000fe200078e020c */
[----:B------:R-:W-:Y:S01]  /*0410*/  MOV R2, 0x1 ;  /* 0x0000000100027802 */ /* 0x000fe20000000f00 */
[----:B------:R-:W-:Y:S02]  /*0420*/  IMAD.MOV.U32 R15, RZ, RZ, R3 ;  /* 0x000000ffff0f7224 */ /* 0x000fe400078e0003 */
[----:B------:R-:W-:-:S05]  /*0430*/  IMAD R16, R16, R7, RZ ;  /* 0x0000000710107224 */ /* 0x000fca00078e02ff */
[----:B------:R-:W-:-:S13]  /*0440*/  ISETP.GE.AND P0, PT, R6, R16, PT ;  /* 0x000000100600720c */ /* 0x000fda0003f06270 */
[----:B------:R-:W-:Y:S05]  /*0450*/  @!P0 BRA `(.L_x_6) ;  /* 0x00000000007c8947 */ /* 0x000fea0003800000 */
[--C-:B------:R-:W-:Y:S02]  /*0460*/  IMAD R17, R11, R13, R16.reuse ;  /* 0x0000000d0b117224 */ /* 0x100fe400078e0210 */
[----:B------:R-:W-:Y:S02]  /*0470*/  IMAD.MOV.U32 R15, RZ, RZ, R16 ;  /* 0x000000ffff0f7224 */ /* 0x000fe400078e0010 */
[----:B------:R-:W-:Y:S01]  /*0480*/  IMAD.MOV.U32 R2, RZ, RZ, 0x2 ;  /* 0x00000002ff027424 */ /* 0x000fe200078e00ff */
[----:B------:R-:W-:-:S13]  /*0490*/  ISETP.GE.AND P0, PT, R6, R17, PT ;  /* 0x000000110600720c */ /* 0x000fda0003f06270 */
[----:B------:R-:W-:Y:S05]  /*04a0*/  @!P0 BRA `(.L_x_6) ;  /* 0x0000000000688947 */ /* 0x000fea0003800000 */
[----:B------:R-:W-:Y:S01]  /*04b0*/  IMAD R16, R9, R4, -R9 ;  /* 0x0000000409107224 */ /* 0x000fe200078e0a09 */
[----:B------:R-:W-:Y:S01]  /*04c0*/  MOV R15, R17 ;  /* 0x00000011000f7202 */ /* 0x000fe20000000f00 */
[----:B------:R-:W-:Y:S02]  /*04d0*/  IMAD.MOV.U32 R2, RZ, RZ, 0x3 ;  /* 0x00000003ff027424 */ /* 0x000fe400078e00ff */
[----:B------:R-:W-:-:S05]  /*04e0*/  IMAD R19, R16, R7, R17 ;  /* 0x0000000710137224 */ /* 0x000fca00078e0211 */
[----:B------:R-:W-:-:S13]  /*04f0*/  ISETP.GE.AND P0, PT, R6, R19, PT ;  /* 0x000000130600720c */ /* 0x000fda0003f06270 */
[----:B------:R-:W-:Y:S05]  /*0500*/  @!P0 BRA `(.L_x_6) ;  /* 0x0000000000508947 */ /* 0x000fea0003800000 */
[----:B------:R-:W-:Y:S02]  /*0510*/  IMAD R2, R12, R7, -R12 ;  /* 0x000000070c027224 */ /* 0x000fe400078e0a0c */
[----:B------:R-:W-:Y:S02]  /*0520*/  IMAD.MOV.U32 R15, RZ, RZ, R19 ;  /* 0x000000ffff0f7224 */ /* 0x000fe400078e0013 */
[----:B------:R-:W-:Y:S02]  /*0530*/  IMAD.IADD R17, R19, 0x1, R2 ;  /* 0x0000000113117824 */ /* 0x000fe400078e0202 */
[----:B------:R-:W-:-:S03]  /*0540*/  HFMA2 R2, -RZ, RZ, 0, 2.384185791015625e-07 ;  /* 0x00000004ff027431 */ /* 0x000fc600000001ff */
[----:B------:R-:W-:-:S13]  /*0550*/  ISETP.GE.AND P0, PT, R6, R17, PT ;  /* 0x000000110600720c */ /* 0x000fda0003f06270 */
[----:B------:R-:W-:Y:S05]  /*0560*/  @!P0 BRA `(.L_x_6) ;  /* 0x0000000000388947 */ /* 0x000fea0003800000 */
[----:B------:R-:W-:Y:S01]  /*0570*/  IADD3 R19, PT, PT, R17, R3, -R10 ;  /* 0x0000000311137210 */ /* 0x000fe20007ffe80a */
[----:B------:R-:W-:Y:S02]  /*0580*/  IMAD.MOV.U32 R15, RZ, RZ, R17 ;  /* 0x000000ffff0f7224 */ /* 0x000fe400078e0011 */
[----:B------:R-:W-:Y:S01]  /*0590*/  IMAD.MOV.U32 R2, RZ, RZ, 0x5 ;  /* 0x00000005ff027424 */ /* 0x000fe200078e00ff */
[----:B------:R-:W-:-:S13]  /*05a0*/  ISETP.GE.AND P0, PT, R6, R19, PT ;  /* 0x000000130600720c */ /* 0x000fda0003f06270 */
[----:B------:R-:W-:Y:S05]  /*05b0*/  @!P0 BRA `(.L_x_6) ;  /* 0x0000000000248947 */ /* 0x000fea0003800000 */
[----:B------:R-:W-:-:S04]  /*05c0*/  IMAD R2, R16, R7, -R14 ;  /* 0x0000000710027224 */ /* 0x000fc800078e0a0e */
[----:B------:R-:W-:Y:S01]  /*05d0*/  IMAD.IADD R3, R19, 0x1, R2 ;  /* 0x0000000113037824 */ /* 0x000fe200078e0202 */
[----:B------:R-:W-:-:S04]  /*05e0*/  MOV R2, 0xffffffff ;  /* 0xffffffff00027802 */ /* 0x000fc80000000f00 */
[----:B------:R-:W-:Y:S01]  /*05f0*/  ISETP.GE.AND P0, PT, R6, R3, PT ;  /* 0x000000030600720c */ /* 0x000fe20003f06270 */
[----:B------:R-:W-:-:S12]  /*0600*/  IMAD.MOV.U32 R3, RZ, RZ, -0x1 ;  /* 0xffffffffff037424 */ /* 0x000fd800078e00ff */
[----:B------:R-:W-:Y:S05]  /*0610*/  @P0 BREAK.RELIABLE B0 ;  /* 0x0000000000000942 */ /* 0x000fea0003800100 */
[----:B------:R-:W-:Y:S05]  /*0620*/  @P0 BRA `(.L_x_7) ;  /* 0x0000001c00dc0947 */ /* 0x000fea0003800000 */
[----:B------:R-:W-:Y:S02]  /*0630*/  IMAD.MOV.U32 R15, RZ, RZ, R19 ;  /* 0x000000ffff0f7224 */ /* 0x000fe400078e0013 */
[----:B------:R-:W-:-:S07]  /*0640*/  IMAD.MOV.U32 R2, RZ, RZ, 0x6 ;  /* 0x00000006ff027424 */ /* 0x000fce00078e00ff */
.L_x_6:
[----:B------:R-:W-:Y:S05]  /*0650*/  BSYNC.RELIABLE B0 ;  /* 0x0000000000007941 */ /* 0x000fea0003800100 */
.L_x_5:
[----:B------:R-:W-:Y:S01]  /*0660*/  ISETP.GT.AND P0, PT, R2, 0x2, PT ;  /* 0x000000020200780c */ /* 0x000fe20003f04270 */
[----:B------:R-:W-:Y:S01]  /*0670*/  BSSY.RECONVERGENT B3, `(.L_x_8) ;  /* 0x00001ec000037945 */ /* 0x000fe20003800200 */
[----:B------:R-:W-:-:S11]  /*0680*/  IADD3 R3, PT, PT, R6, -R15, RZ ;  /* 0x8000000f06037210 */ /* 0x000fd60007ffe0ff */
[----:B------:R-:W-:Y:S05]  /*0690*/  @P0 BRA `(.L_x_9) ;  /* 0x0000000c00480947 */ /* 0x000fea0003800000 */
[----:B------:R-:W-:-:S05]  /*06a0*/  VIMNMX.U32 R2, PT, PT, R2, 0x2, PT ;  /* 0x0000000202027848 */ /* 0x000fca0003fe0000 */
[----:B------:R-:W-:-:S04]  /*06b0*/  IMAD.SHL.U32 R2, R2, 0x4, RZ ;  /* 0x0000000402027824 */ /* 0x000fc800078e00ff */
[----:B------:R-:W0:Y:S02]  /*06c0*/  LDC R16, c[0x2][R2] ;  /* 0x0080000002107b82 */ /* 0x000e240000000800 */
[----:B0-----:R-:W-:-:S04]  /*06d0*/  SHF.R.S32.HI R17, RZ, 0x1f, R16 ;  /* 0x0000001fff117819 */ /* 0x001fc80000011410 */
.L_x_1586:
[----:B------:R-:W-:Y:S05]  /*06e0*/  BRX R16 -0x6f0                                                  (*"BRANCH_TARGETS .L_x_1587,.L_x_1588,.L_x_1589"*) ;  /* 0xfffffff810447949 */ /* 0x000fea000383ffff */
.L_x_1588:
[-C--:B------:R-:W-:Y:S02]  /*06f0*/  IABS R15, R12.reuse ;  /* 0x0000000c000f7213 */ /* 0x080fe40000000000 */
[----:B------:R-:W-:Y:S02]  /*0700*/  IABS R18, R12 ;  /* 0x0000000c00127213 */ /* 0x000fe40000000000 */
[----:B------:R-:W0:Y:S01]  /*0710*/  I2F.RP R2, R15 ;  /* 0x0000000f00027306 */ /* 0x000e220000209400 */
[----:B------:R-:W-:-:S05]  /*0720*/  IABS R21, R9 ;  /* 0x0000000900157213 */ /* 0x000fca0000000000 */
[----:B------:R-:W-:Y:S02]  /*0730*/  IMAD.MOV R21, RZ, RZ, -R21 ;  /* 0x000000ffff157224 */ /* 0x000fe400078e0a15 */
[----:B0-----:R-:W0:Y:S02]  /*0740*/  MUFU.RCP R2, R2 ;  /* 0x0000000200027308 */ /* 0x001e240000001000 */
[----:B0-----:R-:W-:Y:S01]  /*0750*/  VIADD R16, R2, 0xffffffe ;  /* 0x0ffffffe02107836 */ /* 0x001fe20000000000 */
[----:B------:R-:W-:-:S05]  /*0760*/  IABS R2, R9 ;  /* 0x0000000900027213 */ /* 0x000fca0000000000 */
[----:B------:R0:W1:Y:S02]  /*0770*/  F2I.FTZ.U32.TRUNC.NTZ R17, R16 ;  /* 0x0000001000117305 */ /* 0x000064000021f000 */
[----:B0-----:R-:W-:Y:S02]  /*0780*/  HFMA2 R16, -RZ, RZ, 0, 0 ;  /* 0x00000000ff107431 */ /* 0x001fe400000001ff */
[----:B-1----:R-:W-:-:S04]  /*0790*/  IMAD.MOV R6, RZ, RZ, -R17 ;  /* 0x000000ffff067224 */ /* 0x002fc800078e0a11 */
[----:B------:R-:W-:Y:S01]  /*07a0*/  IMAD R19, R6, R15, RZ ;  /* 0x0000000f06137224 */ /* 0x000fe200078e02ff */
[----:B------:R-:W-:-:S03]  /*07b0*/  IABS R6, R3 ;  /* 0x0000000300067213 */ /* 0x000fc60000000000 */
[----:B------:R-:W-:-:S04]  /*07c0*/  IMAD.HI.U32 R17, R17, R19, R16 ;  /* 0x0000001311117227 */ /* 0x000fc800078e0010 */
[----:B------:R-:W-:Y:S02]  /*07d0*/  IMAD.MOV R16, RZ, RZ, -R18 ;  /* 0x000000ffff107224 */ /* 0x000fe400078e0a12 */
[----:B------:R-:W-:Y:S01]  /*07e0*/  IMAD.HI.U32 R19, R17, R6, RZ ;  /* 0x0000000611137227 */ /* 0x000fe200078e00ff */
[----:B------:R-:W0:Y:S03]  /*07f0*/  I2F.RP R18, R2 ;  /* 0x0000000200127306 */ /* 0x000e260000209400 */
[----:B------:R-:W-:-:S05]  /*0800*/  IMAD R16, R19, R16, R6 ;  /* 0x0000001013107224 */ /* 0x000fca00078e0206 */
[----:B------:R-:W-:Y:S01]  /*0810*/  ISETP.GT.U32.AND P1, PT, R15, R16, PT ;  /* 0x000000100f00720c */ /* 0x000fe20003f24070 */
[----:B0-----:R-:W0:-:S12]  /*0820*/  MUFU.RCP R18, R18 ;  /* 0x0000001200127308 */ /* 0x001e180000001000 */
[----:B------:R-:W-:Y:S01]  /*0830*/  @!P1 IMAD.IADD R16, R16, 0x1, -R15 ;  /* 0x0000000110109824 */ /* 0x000fe200078e0a0f */
[----:B------:R-:W-:Y:S02]  /*0840*/  @!P1 IADD3 R19, PT, PT, R19, 0x1, RZ ;  /* 0x0000000113139810 */ /* 0x000fe40007ffe0ff */
[----:B------:R-:W-:Y:S02]  /*0850*/  ISETP.NE.AND P1, PT, R12, RZ, PT ;  /* 0x000000ff0c00720c */ /* 0x000fe40003f25270 */
[----:B------:R-:W-:Y:S02]  /*0860*/  ISETP.GE.U32.AND P0, PT, R16, R15, PT ;  /* 0x0000000f1000720c */ /* 0x000fe40003f06070 */
[----:B------:R-:W-:-:S04]  /*0870*/  LOP3.LUT R15, R3, R12, RZ, 0x3c, !PT ;  /* 0x0000000c030f7212 */ /* 0x000fc800078e3cff */
[----:B------:R-:W-:Y:S01]  /*0880*/  ISETP.GE.AND P2, PT, R15, RZ, PT ;  /* 0x000000ff0f00720c */ /* 0x000fe20003f46270 */
[----:B0-----:R-:W-:-:S04]  /*0890*/  VIADD R16, R18, 0xffffffe ;  /* 0x0ffffffe12107836 */ /* 0x001fc80000000000 */
[----:B------:R0:W1:Y:S02]  /*08a0*/  F2I.FTZ.U32.TRUNC.NTZ R17, R16 ;  /* 0x0000001000117305 */ /* 0x000064000021f000 */
[----:B------:R-:W-:-:S04]  /*08b0*/  @P0 VIADD R19, R19, 0x1 ;  /* 0x0000000113130836 */ /* 0x000fc80000000000 */
[----:B------:R-:W-:Y:S02]  /*08c0*/  IMAD.MOV.U32 R15, RZ, RZ, R19 ;  /* 0x000000ffff0f7224 */ /* 0x000fe400078e0013 */
[----:B0-----:R-:W-:Y:S02]  /*08d0*/  IMAD.MOV.U32 R16, RZ, RZ, RZ ;  /* 0x000000ffff107224 */ /* 0x001fe400078e00ff */
[----:B------:R-:W-:Y:S01]  /*08e0*/  @!P2 IMAD.MOV R15, RZ, RZ, -R15 ;  /* 0x000000ffff0fa224 */ /* 0x000fe200078e0a0f */
[----:B------:R-:W-:Y:S02]  /*08f0*/  @!P1 LOP3.LUT R15, RZ, R12, RZ, 0x33, !PT ;  /* 0x0000000cff0f9212 */ /* 0x000fe400078e33ff */
[----:B-1----:R-:W-:-:S03]  /*0900*/  IADD3 R19, PT, PT, RZ, -R17, RZ ;  /* 0x80000011ff137210 */ /* 0x002fc60007ffe0ff */
[----:B------:R-:W-:Y:S02]  /*0910*/  IMAD.MOV R18, RZ, RZ, -R15 ;  /* 0x000000ffff127224 */ /* 0x000fe400078e0a0f */
[----:B------:R-:W-:Y:S02]  /*0920*/  IMAD R19, R19, R2, RZ ;  /* 0x0000000213137224 */ /* 0x000fe400078e02ff */
[----:B------:R-:W-:Y:S02]  /*0930*/  IMAD R18, R12, R18, R3 ;  /* 0x000000120c127224 */ /* 0x000fe400078e0203 */
[----:B------:R-:W-:-:S03]  /*0940*/  IMAD.HI.U32 R17, R17, R19, R16 ;  /* 0x0000001311117227 */ /* 0x000fc600078e0010 */
[----:B------:R-:W-:Y:S02]  /*0950*/  IABS R20, R18 ;  /* 0x0000001200147213 */ /* 0x000fe40000000000 */
[----:B------:R-:W-:Y:S01]  /*0960*/  LOP3.LUT R18, R18, R9, RZ, 0x3c, !PT ;  /* 0x0000000912127212 */ /* 0x000fe200078e3cff */
[C---:B------:R-:W-:Y:S01]  /*0970*/  IMAD.HI.U32 R19, R17.reuse, R6, RZ ;  /* 0x0000000611137227 */ /* 0x040fe200078e00ff */
[----:B------:R-:W-:Y:S02]  /*0980*/  MOV R16, R20 ;  /* 0x0000001400107202 */ /* 0x000fe40000000f00 */
[----:B------:R-:W-:Y:S01]  /*0990*/  ISETP.GE.AND P2, PT, R18, RZ, PT ;  /* 0x000000ff1200720c */ /* 0x000fe20003f46270 */
[----:B------:R-:W-:Y:S02]  /*09a0*/  IMAD.MOV.U32 R20, RZ, RZ, R21 ;  /* 0x000000ffff147224 */ /* 0x000fe400078e0015 */
[----:B------:R-:W-:-:S04]  /*09b0*/  IMAD.HI.U32 R17, R17, R16, RZ ;  /* 0x0000001011117227 */ /* 0x000fc800078e00ff */
[-C--:B------:R-:W-:Y:S01]  /*09c0*/  IMAD R21, R19, R20.reuse, R6 ;  /* 0x0000001413157224 */ /* 0x080fe200078e0206 */
[----:B------:R-:W-:Y:S01]  /*09d0*/  LOP3.LUT R6, RZ, R9, RZ, 0x33, !PT ;  /* 0x00000009ff067212 */ /* 0x000fe200078e33ff */
[----:B------:R-:W-:-:S03]  /*09e0*/  IMAD R19, R17, R20, R16 ;  /* 0x0000001411137224 */ /* 0x000fc600078e0210 */
[C---:B------:R-:W-:Y:S02]  /*09f0*/  ISETP.GT.U32.AND P1, PT, R2.reuse, R21, PT ;  /* 0x000000150200720c */ /* 0x040fe40003f24070 */
[----:B------:R-:W-:-:S11]  /*0a00*/  ISETP.GT.U32.AND P0, PT, R2, R19, PT ;  /* 0x000000130200720c */ /* 0x000fd60003f04070 */
[--C-:B------:R-:W-:Y:S01]  /*0a10*/  @!P1 IMAD.IADD R21, R21, 0x1, -R2.reuse ;  /* 0x0000000115159824 */ /* 0x100fe200078e0a02 */
[----:B------:R-:W-:Y:S01]  /*0a20*/  ISETP.GE.AND P1, PT, R3, RZ, PT ;  /* 0x000000ff0300720c */ /* 0x000fe20003f26270 */
[----:B------:R-:W-:Y:S01]  /*0a30*/  @!P0 IMAD.IADD R19, R19, 0x1, -R2 ;  /* 0x0000000113138824 */ /* 0x000fe200078e0a02 */
[----:B------:R-:W-:Y:S02]  /*0a40*/  @!P0 IADD3 R17, PT, PT, R17, 0x1, RZ ;  /* 0x0000000111118810 */ /* 0x000fe40007ffe0ff */
[----:B------:R-:W-:Y:S02]  /*0a50*/  ISETP.GT.U32.AND P4, PT, R2, R21, PT ;  /* 0x000000150200720c */ /* 0x000fe40003f84070 */
[----:B------:R-:W-:Y:S02]  /*0a60*/  ISETP.GE.U32.AND P3, PT, R19, R2, PT ;  /* 0x000000021300720c */ /* 0x000fe40003f66070 */
[----:B------:R-:W-:-:S09]  /*0a70*/  ISETP.NE.AND P0, PT, R9, RZ, PT ;  /* 0x000000ff0900720c */ /* 0x000fd20003f05270 */
[----:B------:R-:W-:Y:S02]  /*0a80*/  @!P4 IMAD.IADD R21, R21, 0x1, -R2 ;  /* 0x000000011515c824 */ /* 0x000fe400078e0a02 */
[----:B------:R-:W-:Y:S02]  /*0a90*/  @P3 VIADD R17, R17, 0x1 ;  /* 0x0000000111113836 */ /* 0x000fe40000000000 */
[----:B------:R-:W-:Y:S02]  /*0aa0*/  @!P1 IMAD.MOV R21, RZ, RZ, -R21 ;  /* 0x000000ffff159224 */ /* 0x000fe400078e0a15 */
[----:B------:R-:W-:Y:S01]  /*0ab0*/  IMAD.MOV.U32 R2, RZ, RZ, R15 ;  /* 0x000000ffff027224 */ /* 0x000fe200078e000f */
[----:B------:R-:W-:Y:S02]  /*0ac0*/  @!P2 IADD3 R17, PT, PT, -R17, RZ, RZ ;  /* 0x000000ff1111a210 */ /* 0x000fe40007ffe1ff */
[C---:B------:R-:W-:Y:S01]  /*0ad0*/  SEL R21, R6.reuse, R21, !P0 ;  /* 0x0000001506157207 */ /* 0x040fe20004000000 */
[----:B------:R-:W-:Y:S01]  /*0ae0*/  IMAD.MOV.U32 R16, RZ, RZ, R2 ;  /* 0x000000ffff107224 */ /* 0x000fe200078e0002 */
[----:B------:R-:W-:-:S03]  /*0af0*/  SEL R18, R6, R17, !P0 ;  /* 0x0000001106127207 */ /* 0x000fc60004000000 */
[----:B------:R-:W-:Y:S01]  /*0b00*/  VIADD R3, R21, 0x1 ;  /* 0x0000000115037836 */ /* 0x000fe20000000000 */
[----:B------:R-:W-:Y:S01]  /*0b10*/  MOV R6, R18 ;  /* 0x0000001200067202 */ /* 0x000fe20000000f00 */
[----:B------:R-:W-:Y:S06]  /*0b20*/  BRA `(.L_x_10) ;  /* 0x0000001800807947 */ /* 0x000fec0003800000 */
.L_x_1587:
        /* <DEDUP_REMOVED lines=9> */
[----:B0-----:R-:W-:Y:S02]  /*0bc0*/  IMAD.MOV.U32 R16, RZ, RZ, RZ ;  /* 0x000000ffff107224 */ /* 0x001fe400078e00ff */
[----:B-1----:R-:W-:-:S04]  /*0bd0*/  IMAD.MOV R6, RZ, RZ, -R17 ;  /* 0x000000ffff067224 */ /* 0x002fc800078e0a11 */
[----:B------:R-:W-:Y:S01]  /*0be0*/  IMAD R19, R6, R15, RZ ;  /* 0x0000000f06137224 */ /* 0x000fe200078e02ff */
[----:B------:R-:W-:-:S03]  /*0bf0*/  IABS R6, R3 ;  /* 0x0000000300067213 */ /* 0x000fc60000000000 */
[----:B------:R-:W-:Y:S01]  /*0c00*/  IMAD.HI.U32 R17, R17, R19, R16 ;  /* 0x0000001311117227 */ /* 0x000fe200078e0010 */
[----:B------:R-:W-:Y:S02]  /*0c10*/  IADD3 R16, PT, PT, RZ, -R18, RZ ;  /* 0x80000012ff107210 */ /* 0x000fe40007ffe0ff */
[----:B------:R-:W0:Y:S03]  /*0c20*/  I2F.RP R18, R2 ;  /* 0x0000000200127306 */ /* 0x000e260000209400 */
[----:B------:R-:W-:-:S04]  /*0c30*/  IMAD.HI.U32 R19, R17, R6, RZ ;  /* 0x0000000611137227 */ /* 0x000fc800078e00ff */
[----:B------:R-:W-:-:S05]  /*0c40*/  IMAD R16, R19, R16, R6 ;  /* 0x0000001013107224 */ /* 0x000fca00078e0206 */
[----:B------:R-:W-:Y:S01]  /*0c50*/  ISETP.GT.U32.AND P1, PT, R15, R16, PT ;  /* 0x000000100f00720c */ /* 0x000fe20003f24070 */
[----:B0-----:R-:W0:-:S12]  /*0c60*/  MUFU.RCP R18, R18 ;  /* 0x0000001200127308 */ /* 0x001e180000001000 */
[----:B------:R-:W-:Y:S02]  /*0c70*/  @!P1 IMAD.IADD R16, R16, 0x1, -R15 ;  /* 0x0000000110109824 */ /* 0x000fe400078e0a0f */
[----:B------:R-:W-:Y:S01]  /*0c80*/  @!P1 VIADD R19, R19, 0x1 ;  /* 0x0000000113139836 */ /* 0x000fe20000000000 */
[----:B------:R-:W-:Y:S02]  /*0c90*/  ISETP.NE.AND P1, PT, R10, RZ, PT ;  /* 0x000000ff0a00720c */ /* 0x000fe40003f25270 */
[----:B------:R-:W-:Y:S02]  /*0ca0*/  ISETP.GE.U32.AND P0, PT, R16, R15, PT ;  /* 0x0000000f1000720c */ /* 0x000fe40003f06070 */
[----:B------:R-:W-:Y:S01]  /*0cb0*/  LOP3.LUT R15, R3, R10, RZ, 0x3c, !PT ;  /* 0x0000000a030f7212 */ /* 0x000fe200078e3cff */
[----:B0-----:R-:W-:-:S03]  /*0cc0*/  VIADD R16, R18, 0xffffffe ;  /* 0x0ffffffe12107836 */ /* 0x001fc60000000000 */
[----:B------:R-:W-:Y:S01]  /*0cd0*/  ISETP.GE.AND P2, PT, R15, RZ, PT ;  /* 0x000000ff0f00720c */ /* 0x000fe20003f46270 */
[----:B------:R0:W1:Y:S06]  /*0ce0*/  F2I.FTZ.U32.TRUNC.NTZ R17, R16 ;  /* 0x0000001000117305 */ /* 0x00006c000021f000 */
[----:B------:R-:W-:Y:S01]  /*0cf0*/  @P0 IADD3 R19, PT, PT, R19, 0x1, RZ ;  /* 0x0000000113130810 */ /* 0x000fe20007ffe0ff */
[----:B0-----:R-:W-:-:S04]  /*0d00*/  IMAD.MOV.U32 R16, RZ, RZ, RZ ;  /* 0x000000ffff107224 */ /* 0x001fc800078e00ff */
[----:B------:R-:W-:-:S04]  /*0d10*/  IMAD.MOV.U32 R15, RZ, RZ, R19 ;  /* 0x000000ffff0f7224 */ /* 0x000fc800078e0013 */
[----:B------:R-:W-:Y:S01]  /*0d20*/  @!P2 IMAD.MOV R15, RZ, RZ, -R15 ;  /* 0x000000ffff0fa224 */ /* 0x000fe200078e0a0f */
[----:B------:R-:W-:Y:S01]  /*0d30*/  @!P1 LOP3.LUT R15, RZ, R10, RZ, 0x33, !PT ;  /* 0x0000000aff0f9212 */ /* 0x000fe200078e33ff */
[----:B-1----:R-:W-:-:S03]  /*0d40*/  IMAD.MOV R21, RZ, RZ, -R17 ;  /* 0x000000ffff157224 */ /* 0x002fc600078e0a11 */
[----:B------:R-:W-:Y:S01]  /*0d50*/  IADD3 R19, PT, PT, -R15, RZ, RZ ;  /* 0x000000ff0f137210 */ /* 0x000fe20007ffe1ff */
[----:B------:R-:W-:-:S04]  /*0d60*/  IMAD R21, R21, R2, RZ ;  /* 0x0000000215157224 */ /* 0x000fc800078e02ff */
[----:B------:R-:W-:Y:S02]  /*0d70*/  IMAD R19, R10, R19, R3 ;  /* 0x000000130a137224 */ /* 0x000fe400078e0203 */
[----:B------:R-:W-:-:S03]  /*0d80*/  IMAD.HI.U32 R17, R17, R21, R16 ;  /* 0x0000001511117227 */ /* 0x000fc600078e0010 */
[----:B------:R-:W-:Y:S02]  /*0d90*/  IABS R18, R19 ;  /* 0x0000001300127213 */ /* 0x000fe40000000000 */
[----:B------:R-:W-:Y:S01]  /*0da0*/  LOP3.LUT R19, R19, R8, RZ, 0x3c, !PT ;  /* 0x0000000813137212 */ /* 0x000fe200078e3cff */
[----:B------:R-:W-:-:S03]  /*0db0*/  IMAD.HI.U32 R21, R17, R6, RZ ;  /* 0x0000000611157227 */ /* 0x000fc600078e00ff */
[----:B------:R-:W-:Y:S01]  /*0dc0*/  ISETP.GE.AND P2, PT, R19, RZ, PT ;  /* 0x000000ff1300720c */ /* 0x000fe20003f46270 */
[----:B------:R-:W-:Y:S01]  /*0dd0*/  IMAD.MOV.U32 R16, RZ, RZ, R18 ;  /* 0x000000ffff107224 */ /* 0x000fe200078e0012 */
[----:B------:R-:W-:-:S03]  /*0de0*/  MOV R18, R20 ;  /* 0x0000001400127202 */ /* 0x000fc60000000f00 */
[----:B------:R-:W-:-:S04]  /*0df0*/  IMAD.HI.U32 R17, R17, R16, RZ ;  /* 0x0000001011117227 */ /* 0x000fc800078e00ff */
[----:B------:R-:W-:Y:S01]  /*0e00*/  IMAD R23, R21, R18, R6 ;  /* 0x0000001215177224 */ /* 0x000fe200078e0206 */
[----:B------:R-:W-:Y:S01]  /*0e10*/  LOP3.LUT R6, RZ, R8, RZ, 0x33, !PT ;  /* 0x00000008ff067212 */ /* 0x000fe200078e33ff */
[----:B------:R-:W-:-:S03]  /*0e20*/  IMAD R21, R17, R18, R16 ;  /* 0x0000001211157224 */ /* 0x000fc600078e0210 */
[C---:B------:R-:W-:Y:S02]  /*0e30*/  ISETP.GT.U32.AND P1, PT, R2.reuse, R23, PT ;  /* 0x000000170200720c */ /* 0x040fe40003f24070 */
[----:B------:R-:W-:-:S11]  /*0e40*/  ISETP.GT.U32.AND P0, PT, R2, R21, PT ;  /* 0x000000150200720c */ /* 0x000fd60003f04070 */
[--C-:B------:R-:W-:Y:S01]  /*0e50*/  @!P1 IMAD.IADD R23, R23, 0x1, -R2.reuse ;  /* 0x0000000117179824 */ /* 0x100fe200078e0a02 */
[----:B------:R-:W-:Y:S01]  /*0e60*/  ISETP.GE.AND P1, PT, R3, RZ, PT ;  /* 0x000000ff0300720c */ /* 0x000fe20003f26270 */
[----:B------:R-:W-:Y:S02]  /*0e70*/  @!P0 IMAD.IADD R21, R21, 0x1, -R2 ;  /* 0x0000000115158824 */ /* 0x000fe400078e0a02 */
[----:B------:R-:W-:Y:S01]  /*0e80*/  @!P0 VIADD R17, R17, 0x1 ;  /* 0x0000000111118836 */ /* 0x000fe20000000000 */
[----:B------:R-:W-:Y:S02]  /*0e90*/  ISETP.GT.U32.AND P4, PT, R2, R23, PT ;  /* 0x000000170200720c */ /* 0x000fe40003f84070 */
[----:B------:R-:W-:Y:S02]  /*0ea0*/  ISETP.GE.U32.AND P3, PT, R21, R2, PT ;  /* 0x000000021500720c */ /* 0x000fe40003f66070 */
[----:B------:R-:W-:-:S09]  /*0eb0*/  ISETP.NE.AND P0, PT, R8, RZ, PT ;  /* 0x000000ff0800720c */ /* 0x000fd20003f05270 */
[----:B------:R-:W-:Y:S02]  /*0ec0*/  @!P4 IADD3 R23, PT, PT, R23, -R2, RZ ;  /* 0x800000021717c210 */ /* 0x000fe40007ffe0ff */
[----:B------:R-:W-:Y:S01]  /*0ed0*/  @P3 VIADD R17, R17, 0x1 ;  /* 0x0000000111113836 */ /* 0x000fe20000000000 */
[----:B------:R-:W-:Y:S02]  /*0ee0*/  MOV R2, R15 ;  /* 0x0000000f00027202 */ /* 0x000fe40000000f00 */
[----:B------:R-:W-:Y:S02]  /*0ef0*/  @!P1 IMAD.MOV R23, RZ, RZ, -R23 ;  /* 0x000000ffff179224 */ /* 0x000fe400078e0a17 */
[----:B------:R-:W-:Y:S02]  /*0f00*/  @!P2 IMAD.MOV R17, RZ, RZ, -R17 ;  /* 0x000000ffff11a224 */ /* 0x000fe400078e0a11 */
[----:B------:R-:W-:Y:S01]  /*0f10*/  IMAD.MOV.U32 R16, RZ, RZ, R2 ;  /* 0x000000ffff107224 */ /* 0x000fe200078e0002 */
[----:B------:R-:W-:-:S02]  /*0f20*/  SEL R18, R6, R23, !P0 ;  /* 0x0000001706127207 */ /* 0x000fc40004000000 */
[----:B------:R-:W-:-:S03]  /*0f30*/  SEL R21, R6, R17, !P0 ;  /* 0x0000001106157207 */ /* 0x000fc60004000000 */
[----:B------:R-:W-:Y:S02]  /*0f40*/  VIADD R6, R18, 0x1 ;  /* 0x0000000112067836 */ /* 0x000fe40000000000 */
[----:B------:R-:W-:Y:S01]  /*0f50*/  IMAD.MOV.U32 R3, RZ, RZ, R21 ;  /* 0x000000ffff037224 */ /* 0x000fe200078e0015 */
[----:B------:R-:W-:Y:S06]  /*0f60*/  BRA `(.L_x_10) ;  /* 0x0000001400707947 */ /* 0x000fec0003800000 */
.L_x_1589:
[----:B------:R-:W-:Y:S01]  /*0f70*/  IMAD R2, R13, R4, RZ ;  /* 0x000000040d027224 */ /* 0x000fe200078e02ff */
[----:B------:R-:W-:-:S04]  /*0f80*/  IABS R19, R3 ;  /* 0x0000000300137213 */ /* 0x000fc80000000000 */
[-C--:B------:R-:W-:Y:S02]  /*0f90*/  IABS R18, R2.reuse ;  /* 0x0000000200127213 */ /* 0x080fe40000000000 */
[----:B------:R-:W-:Y:S02]  /*0fa0*/  IABS R21, R2 ;  /* 0x0000000200157213 */ /* 0x000fe40000000000 */
[----:B------:R-:W0:Y:S08]  /*0fb0*/  I2F.RP R6, R18 ;  /* 0x0000001200067306 */ /* 0x000e300000209400 */
[----:B0-----:R-:W0:Y:S02]  /*0fc0*/  MUFU.RCP R6, R6 ;  /* 0x0000000600067308 */ /* 0x001e240000001000 */
[----:B0-----:R-:W-:-:S02]  /*0fd0*/  IADD3 R16, PT, PT, R6, 0xffffffe, RZ ;  /* 0x0ffffffe06107810 */ /* 0x001fc40007ffe0ff */
[----:B------:R-:W-:-:S04]  /*0fe0*/  IABS R6, R13 ;  /* 0x0000000d00067213 */ /* 0x000fc80000000000 */
[----:B------:R0:W1:Y:S02]  /*0ff0*/  F2I.FTZ.U32.TRUNC.NTZ R17, R16 ;  /* 0x0000001000117305 */ /* 0x000064000021f000 */
[----:B0-----:R-:W-:Y:S02]  /*1000*/  IMAD.MOV.U32 R16, RZ, RZ, RZ ;  /* 0x000000ffff107224 */ /* 0x001fe400078e00ff */
[----:B-1----:R-:W-:-:S04]  /*1010*/  IMAD.MOV R15, RZ, RZ, -R17 ;  /* 0x000000ffff0f7224 */ /* 0x002fc800078e0a11 */
[----:B------:R-:W-:-:S04]  /*1020*/  IMAD R15, R15, R18, RZ ;  /* 0x000000120f0f7224 */ /* 0x000fc800078e02ff */
[----:B------:R-:W-:Y:S01]  /*1030*/  IMAD.HI.U32 R20, R17, R15, R16 ;  /* 0x0000000f11147227 */ /* 0x000fe200078e0010 */
[----:B------:R-:W-:Y:S02]  /*1040*/  IADD3 R17, PT, PT, RZ, -R21, RZ ;  /* 0x80000015ff117210 */ /* 0x000fe40007ffe0ff */
[----:B------:R-:W-:Y:S01]  /*1050*/  LOP3.LUT R16, R3, R2, RZ, 0x3c, !PT ;  /* 0x0000000203107212 */ /* 0x000fe200078e3cff */
[----:B------:R-:W-:Y:S02]  /*1060*/  IMAD.MOV.U32 R15, RZ, RZ, R19 ;  /* 0x000000ffff0f7224 */ /* 0x000fe400078e0013 */
[----:B------:R-:W0:Y:S01]  /*1070*/  I2F.RP R19, R6 ;  /* 0x0000000600137306 */ /* 0x000e220000209400 */
[----:B------:R-:W-:Y:S01]  /*1080*/  ISETP.GE.AND P2, PT, R16, RZ, PT ;  /* 0x000000ff1000720c */ /* 0x000fe20003f46270 */
[----:B------:R-:W-:-:S04]  /*1090*/  IMAD.HI.U32 R20, R20, R15, RZ ;  /* 0x0000000f14147227 */ /* 0x000fc800078e00ff */
[----:B------:R-:W-:-:S05]  /*10a0*/  IMAD R17, R20, R17, R15 ;  /* 0x0000001114117224 */ /* 0x000fca00078e020f */
[----:B------:R-:W-:Y:S01]  /*10b0*/  ISETP.GT.U32.AND P1, PT, R18, R17, PT ;  /* 0x000000111200720c */ /* 0x000fe20003f24070 */
[----:B0-----:R-:W0:-:S12]  /*10c0*/  MUFU.RCP R19, R19 ;  /* 0x0000001300137308 */ /* 0x001e180000001000 */
[----:B------:R-:W-:Y:S02]  /*10d0*/  @!P1 IMAD.IADD R17, R17, 0x1, -R18 ;  /* 0x0000000111119824 */ /* 0x000fe400078e0a12 */
[----:B------:R-:W-:Y:S01]  /*10e0*/  @!P1 VIADD R20, R20, 0x1 ;  /* 0x0000000114149836 */ /* 0x000fe20000000000 */
[----:B------:R-:W-:Y:S02]  /*10f0*/  ISETP.NE.AND P1, PT, R2, RZ, PT ;  /* 0x000000ff0200720c */ /* 0x000fe40003f25270 */
[----:B------:R-:W-:Y:S01]  /*1100*/  ISETP.GE.U32.AND P0, PT, R17, R18, PT ;  /* 0x000000121100720c */ /* 0x000fe20003f06070 */
[----:B0-----:R-:W-:-:S04]  /*1110*/  VIADD R16, R19, 0xffffffe ;  /* 0x0ffffffe13107836 */ /* 0x001fc80000000000 */
[----:B------:R0:W1:Y:S08]  /*1120*/  F2I.FTZ.U32.TRUNC.NTZ R17, R16 ;  /* 0x0000001000117305 */ /* 0x000070000021f000 */
[----:B------:R-:W-:Y:S01]  /*1130*/  @P0 IADD3 R20, PT, PT, R20, 0x1, RZ ;  /* 0x0000000114140810 */ /* 0x000fe20007ffe0ff */
[----:B0-----:R-:W-:-:S04]  /*1140*/  IMAD.MOV.U32 R16, RZ, RZ, RZ ;  /* 0x000000ffff107224 */ /* 0x001fc800078e00ff */
[----:B------:R-:W-:-:S04]  /*1150*/  IMAD.MOV.U32 R18, RZ, RZ, R20 ;  /* 0x000000ffff127224 */ /* 0x000fc800078e0014 */
[----:B------:R-:W-:Y:S01]  /*1160*/  @!P2 IMAD.MOV R18, RZ, RZ, -R18 ;  /* 0x000000ffff12a224 */ /* 0x000fe200078e0a12 */
[----:B------:R-:W-:Y:S01]  /*1170*/  @!P1 LOP3.LUT R18, RZ, R2, RZ, 0x33, !PT ;  /* 0x00000002ff129212 */ /* 0x000fe200078e33ff */
[----:B-1----:R-:W-:-:S03]  /*1180*/  IMAD.MOV R21, RZ, RZ, -R17 ;  /* 0x000000ffff157224 */ /* 0x002fc600078e0a11 */
[----:B------:R-:W-:-:S05]  /*1190*/  IADD3 R19, PT, PT, -R18, RZ, RZ ;  /* 0x000000ff12137210 */ /* 0x000fca0007ffe1ff */
[----:B------:R-:W-:Y:S02]  /*11a0*/  IMAD R2, R2, R19, R3 ;  /* 0x0000001302027224 */ /* 0x000fe400078e0203 */
[----:B------:R-:W-:Y:S01]  /*11b0*/  IMAD R19, R21, R6, RZ ;  /* 0x0000000615137224 */ /* 0x000fe200078e02ff */
[----:B------:R-:W-:Y:S02]  /*11c0*/  IABS R21, R13 ;  /* 0x0000000d00157213 */ /* 0x000fe40000000000 */
[----:B------:R-:W-:Y:S01]  /*11d0*/  IABS R20, R2 ;  /* 0x0000000200147213 */ /* 0x000fe20000000000 */
[----:B------:R-:W-:Y:S01]  /*11e0*/  IMAD.HI.U32 R16, R17, R19, R16 ;  /* 0x0000001311107227 */ /* 0x000fe200078e0010 */
[----:B------:R-:W-:-:S03]  /*11f0*/  LOP3.LUT R2, R2, R13, RZ, 0x3c, !PT ;  /* 0x0000000d02027212 */ /* 0x000fc600078e3cff */
[----:B------:R-:W-:Y:S01]  /*1200*/  IMAD.MOV.U32 R19, RZ, RZ, R20 ;  /* 0x000000ffff137224 */ /* 0x000fe200078e0014 */
[----:B------:R-:W-:Y:S01]  /*1210*/  ISETP.GE.AND P2, PT, R2, RZ, PT ;  /* 0x000000ff0200720c */ /* 0x000fe20003f46270 */
[----:B------:R-:W-:Y:S02]  /*1220*/  IMAD.MOV R21, RZ, RZ, -R21 ;  /* 0x000000ffff157224 */ /* 0x000fe400078e0a15 */
[----:B------:R-:W-:-:S04]  /*1230*/  IMAD.HI.U32 R20, R16, R15, RZ ;  /* 0x0000000f10147227 */ /* 0x000fc800078e00ff */
[----:B------:R-:W-:-:S04]  /*1240*/  IMAD.HI.U32 R16, R16, R19, RZ ;  /* 0x0000001310107227 */ /* 0x000fc800078e00ff */
[-C--:B------:R-:W-:Y:S02]  /*1250*/  IMAD R17, R20, R21.reuse, R15 ;  /* 0x0000001514117224 */ /* 0x080fe400078e020f */
[----:B------:R-:W-:Y:S02]  /*1260*/  IMAD R15, R16, R21, R19 ;  /* 0x00000015100f7224 */ /* 0x000fe400078e0213 */
[----:B------:R-:W-:Y:S01]  /*1270*/  IMAD.MOV.U32 R21, RZ, RZ, R18 ;  /* 0x000000ffff157224 */ /* 0x000fe200078e0012 */
[C---:B------:R-:W-:Y:S02]  /*1280*/  ISETP.GT.U32.AND P1, PT, R6.reuse, R17, PT ;  /* 0x000000110600720c */ /* 0x040fe40003f24070 */
[----:B------:R-:W-:-:S11]  /*1290*/  ISETP.GT.U32.AND P0, PT, R6, R15, PT ;  /* 0x0000000f0600720c */ /* 0x000fd60003f04070 */
[-C--:B------:R-:W-:Y:S02]  /*12a0*/  @!P1 IADD3 R17, PT, PT, R17, -R6.reuse, RZ ;  /* 0x8000000611119210 */ /* 0x080fe40007ffe0ff */
[----:B------:R-:W-:Y:S01]  /*12b0*/  @!P0 IMAD.IADD R15, R15, 0x1, -R6 ;  /* 0x000000010f0f8824 */ /* 0x000fe200078e0a06 */
[----:B------:R-:W-:Y:S01]  /*12c0*/  ISETP.GE.AND P1, PT, R3, RZ, PT ;  /* 0x000000ff0300720c */ /* 0x000fe20003f26270 */
[----:B------:R-:W-:Y:S01]  /*12d0*/  @!P0 VIADD R16, R16, 0x1 ;  /* 0x0000000110108836 */ /* 0x000fe20000000000 */
[----:B------:R-:W-:Y:S02]  /*12e0*/  ISETP.GT.U32.AND P4, PT, R6, R17, PT ;  /* 0x000000110600720c */ /* 0x000fe40003f84070 */
[----:B------:R-:W-:Y:S02]  /*12f0*/  ISETP.GE.U32.AND P3, PT, R15, R6, PT ;  /* 0x000000060f00720c */ /* 0x000fe40003f66070 */
[----:B------:R-:W-:Y:S02]  /*1300*/  ISETP.NE.AND P0, PT, R13, RZ, PT ;  /* 0x000000ff0d00720c */ /* 0x000fe40003f05270 */
[----:B------:R-:W-:-:S07]  /*1310*/  LOP3.LUT R3, RZ, R13, RZ, 0x33, !PT ;  /* 0x0000000dff037212 */ /* 0x000fce00078e33ff */
[----:B------:R-:W-:Y:S02]  /*1320*/  @!P4 IMAD.IADD R17, R17, 0x1, -R6 ;  /* 0x000000011111c824 */ /* 0x000fe400078e0a06 */
[----:B------:R-:W-:Y:S02]  /*1330*/  @P3 IADD3 R16, PT, PT, R16, 0x1, RZ ;  /* 0x0000000110103810 */ /* 0x000fe40007ffe0ff */
[----:B------:R-:W-:-:S03]  /*1340*/  @!P1 IMAD.MOV R17, RZ, RZ, -R17 ;  /* 0x000000ffff119224 */ /* 0x000fc600078e0a11 */
[----:B------:R-:W-:Y:S02]  /*1350*/  @!P2 IMAD.MOV R16, RZ, RZ, -R16 ;  /* 0x000000ffff10a224 */ /* 0x000fe400078e0a10 */
[----:B------:R-:W-:-:S03]  /*1360*/  SEL R2, R3, R17, !P0 ;  /* 0x0000001103027207 */ /* 0x000fc60004000000 */
[----:B------:R-:W-:Y:S01]  /*1370*/  SEL R18, R3, R16, !P0 ;  /* 0x0000001003127207 */ /* 0x000fe20004000000 */
[----:B------:R-:W-:Y:S01]  /*1380*/  IMAD.MOV.U32 R3, RZ, RZ, R21 ;  /* 0x000000ffff037224 */ /* 0x000fe200078e0015 */
[----:B------:R-:W-:-:S03]  /*1390*/  IADD3 R16, PT, PT, R2, 0x1, RZ ;  /* 0x0000000102107810 */ /* 0x000fc60007ffe0ff */
[----:B------:R-:W-:Y:S01]  /*13a0*/  IMAD.MOV.U32 R6, RZ, RZ, R18 ;  /* 0x000000ffff067224 */ /* 0x000fe200078e0012 */
[----:B------:R-:W-:Y:S06]  /*13b0*/  BRA `(.L_x_10) ;  /* 0x00000010005c7947 */ /* 0x000fec0003800000 */
.L_x_9:
[----:B------:R-:W-:-:S13]  /*13c0*/  ISETP.GT.AND P0, PT, R2, 0x4, PT ;  /* 0x000000040200780c */ /* 0x000fda0003f04270 */
[----:B------:R-:W-:Y:S05]  /*13d0*/  @P0 BRA `(.L_x_11) ;  /* 0x00000008002c0947 */ /* 0x000fea0003800000 */
[----:B------:R-:W-:-:S13]  /*13e0*/  ISETP.NE.AND P0, PT, R2, 0x3, PT ;  /* 0x000000030200780c */ /* 0x000fda0003f05270 */
[----:B------:R-:W-:Y:S05]  /*13f0*/  @!P0 BRA `(.L_x_12) ;  /* 0x0000000400188947 */ /* 0x000fea0003800000 */
[----:B------:R-:W-:Y:S01]  /*1400*/  IMAD R2, R9, R13, RZ ;  /* 0x0000000d09027224 */ /* 0x000fe200078e02ff */
[----:B------:R-:W-:-:S04]  /*1410*/  IABS R19, R3 ;  /* 0x0000000300137213 */ /* 0x000fc80000000000 */
[-C--:B------:R-:W-:Y:S02]  /*1420*/  IABS R18, R2.reuse ;  /* 0x0000000200127213 */ /* 0x080fe40000000000 */
[----:B------:R-:W-:Y:S02]  /*1430*/  IABS R21, R2 ;  /* 0x0000000200157213 */ /* 0x000fe40000000000 */
[----:B------:R-:W0:Y:S08]  /*1440*/  I2F.RP R6, R18 ;  /* 0x0000001200067306 */ /* 0x000e300000209400 */
[----:B0-----:R-:W0:Y:S02]  /*1450*/  MUFU.RCP R6, R6 ;  /* 0x0000000600067308 */ /* 0x001e240000001000 */
[----:B0-----:R-:W-:Y:S01]  /*1460*/  VIADD R16, R6, 0xffffffe ;  /* 0x0ffffffe06107836 */ /* 0x001fe20000000000 */
[----:B------:R-:W-:-:S05]  /*1470*/  IABS R6, R13 ;  /* 0x0000000d00067213 */ /* 0x000fca0000000000 */
[----:B------:R0:W1:Y:S02]  /*1480*/  F2I.FTZ.U32.TRUNC.NTZ R17, R16 ;  /* 0x0000001000117305 */ /* 0x000064000021f000 */
[----:B0-----:R-:W-:Y:S01]  /*1490*/  IMAD.MOV.U32 R16, RZ, RZ, RZ ;  /* 0x000000ffff107224 */ /* 0x001fe200078e00ff */
[----:B-1----:R-:W-:-:S05]  /*14a0*/  IADD3 R15, PT, PT, RZ, -R17, RZ ;  /* 0x80000011ff0f7210 */ /* 0x002fca0007ffe0ff */
[----:B------:R-:W-:-:S04]  /*14b0*/  IMAD R15, R15, R18, RZ ;  /* 0x000000120f0f7224 */ /* 0x000fc800078e02ff */
[----:B------:R-:W-:Y:S01]  /*14c0*/  IMAD.HI.U32 R20, R17, R15, R16 ;  /* 0x0000000f11147227 */ /* 0x000fe200078e0010 */
[----:B------:R-:W-:-:S03]  /*14d0*/  LOP3.LUT R16, R3, R2, RZ, 0x3c, !PT ;  /* 0x0000000203107212 */ /* 0x000fc600078e3cff */
[----:B------:R-:W-:Y:S01]  /*14e0*/  IMAD.MOV.U32 R15, RZ, RZ, R19 ;  /* 0x000000ffff0f7224 */ /* 0x000fe200078e0013 */
[----:B------:R-:W-:Y:S01]  /*14f0*/  ISETP.GE.AND P2, PT, R16, RZ, PT ;  /* 0x000000ff1000720c */ /* 0x000fe20003f46270 */
[----:B------:R-:W-:Y:S01]  /*1500*/  IMAD.MOV R17, RZ, RZ, -R21 ;  /* 0x000000ffff117224 */ /* 0x000fe200078e0a15 */
[----:B------:R-:W0:Y:S01]  /*1510*/  I2F.RP R19, R6 ;  /* 0x0000000600137306 */ /* 0x000e220000209400 */
[----:B------:R-:W-:Y:S01]  /*1520*/  IMAD.HI.U32 R20, R20, R15, RZ ;  /* 0x0000000f14147227 */ /* 0x000fe200078e00ff */
[----:B------:R-:W-:-:S03]  /*1530*/  IABS R21, R13 ;  /* 0x0000000d00157213 */ /* 0x000fc60000000000 */
[----:B------:R-:W-:Y:S02]  /*1540*/  IMAD R17, R20, R17, R15 ;  /* 0x0000001114117224 */ /* 0x000fe400078e020f */
[----:B------:R-:W-:-:S03]  /*1550*/  IMAD.MOV R21, RZ, RZ, -R21 ;  /* 0x000000ffff157224 */ /* 0x000fc600078e0a15 */
[----:B------:R-:W-:Y:S01]  /*1560*/  ISETP.GT.U32.AND P1, PT, R18, R17, PT ;  /* 0x000000111200720c */ /* 0x000fe20003f24070 */
[----:B0-----:R-:W0:-:S12]  /*1570*/  MUFU.RCP R19, R19 ;  /* 0x0000001300137308 */ /* 0x001e180000001000 */
[-C--:B------:R-:W-:Y:S01]  /*1580*/  @!P1 IADD3 R17, PT, PT, R17, -R18.reuse, RZ ;  /* 0x8000001211119210 */ /* 0x080fe20007ffe0ff */
[----:B------:R-:W-:Y:S01]  /*1590*/  @!P1 VIADD R20, R20, 0x1 ;  /* 0x0000000114149836 */ /* 0x000fe20000000000 */
[----:B------:R-:W-:Y:S02]  /*15a0*/  ISETP.NE.AND P1, PT, R2, RZ, PT ;  /* 0x000000ff0200720c */ /* 0x000fe40003f25270 */
[----:B------:R-:W-:Y:S01]  /*15b0*/  ISETP.GE.U32.AND P0, PT, R17, R18, PT ;  /* 0x000000121100720c */ /* 0x000fe20003f06070 */
[----:B0-----:R-:W-:-:S06]  /*15c0*/  VIADD R17, R19, 0xffffffe ;  /* 0x0ffffffe13117836 */ /* 0x001fcc0000000000 */
[----:B------:R-:W0:Y:S06]  /*15d0*/  F2I.FTZ.U32.TRUNC.NTZ R17, R17 ;  /* 0x0000001100117305 */ /* 0x000e2c000021f000 */
[----:B------:R-:W-:-:S05]  /*15e0*/  @P0 VIADD R20, R20, 0x1 ;  /* 0x0000000114140836 */ /* 0x000fca0000000000 */
[----:B------:R-:W-:-:S05]  /*15f0*/  MOV R18, R20 ;  /* 0x0000001400127202 */ /* 0x000fca0000000f00 */
[----:B------:R-:W-:Y:S01]  /*1600*/  @!P2 IMAD.MOV R18, RZ, RZ, -R18 ;  /* 0x000000ffff12a224 */ /* 0x000fe200078e0a12 */
[----:B------:R-:W-:Y:S01]  /*1610*/  @!P1 LOP3.LUT R18, RZ, R2, RZ, 0x33, !PT ;  /* 0x00000002ff129212 */ /* 0x000fe200078e33ff */
[----:B0-----:R-:W-:-:S04]  /*1620*/  IMAD.MOV R19, RZ, RZ, -R17 ;  /* 0x000000ffff137224 */ /* 0x001fc800078e0a11 */
[----:B------:R-:W-:Y:S02]  /*1630*/  IMAD.MOV R16, RZ, RZ, -R18 ;  /* 0x000000ffff107224 */ /* 0x000fe400078e0a12 */
[----:B------:R-:W-:Y:S02]  /*1640*/  IMAD R19, R19, R6, RZ ;  /* 0x0000000613137224 */ /* 0x000fe400078e02ff */
[----:B------:R-:W-:Y:S02]  /*1650*/  IMAD R2, R2, R16, R3 ;  /* 0x0000001002027224 */ /* 0x000fe400078e0203 */
[----:B------:R-:W-:-:S03]  /*1660*/  HFMA2 R16, -RZ, RZ, 0, 0 ;  /* 0x00000000ff107431 */ /* 0x000fc600000001ff */
[----:B------:R-:W-:Y:S02]  /*1670*/  IABS R20, R2 ;  /* 0x0000000200147213 */ /* 0x000fe40000000000 */
[----:B------:R-:W-:Y:S01]  /*1680*/  LOP3.LUT R2, R2, R13, RZ, 0x3c, !PT ;  /* 0x0000000d02027212 */ /* 0x000fe200078e3cff */
[----:B------:R-:W-:-:S03]  /*1690*/  IMAD.HI.U32 R16, R17, R19, R16 ;  /* 0x0000001311107227 */ /* 0x000fc600078e0010 */
[----:B------:R-:W-:Y:S01]  /*16a0*/  ISETP.GE.AND P2, PT, R2, RZ, PT ;  /* 0x000000ff0200720c */ /* 0x000fe20003f46270 */
[----:B------:R-:W-:Y:S02]  /*16b0*/  IMAD.MOV.U32 R17, RZ, RZ, R20 ;  /* 0x000000ffff117224 */ /* 0x000fe400078e0014 */
[----:B------:R-:W-:Y:S01]  /*16c0*/  IMAD.MOV.U32 R20, RZ, RZ, R21 ;  /* 0x000000ffff147224 */ /* 0x000fe200078e0015 */
[----:B------:R-:W-:Y:S01]  /*16d0*/  LOP3.LUT R21, RZ, R13, RZ, 0x33, !PT ;  /* 0x0000000dff157212 */ /* 0x000fe200078e33ff */
[----:B------:R-:W-:-:S04]  /*16e0*/  IMAD.HI.U32 R19, R16, R15, RZ ;  /* 0x0000000f10137227 */ /* 0x000fc800078e00ff */
[----:B------:R-:W-:-:S04]  /*16f0*/  IMAD.HI.U32 R16, R16, R17, RZ ;  /* 0x0000001110107227 */ /* 0x000fc800078e00ff */
[-C--:B------:R-:W-:Y:S02]  /*1700*/  IMAD R19, R19, R20.reuse, R15 ;  /* 0x0000001413137224 */ /* 0x080fe400078e020f */
[----:B------:R-:W-:-:S03]  /*1710*/  IMAD R15, R16, R20, R17 ;  /* 0x00000014100f7224 */ /* 0x000fc600078e0211 */
        /* <DEDUP_REMOVED lines=8> */
[----:B------:R-:W-:-:S09]  /*17a0*/  ISETP.NE.AND P0, PT, R13, RZ, PT ;  /* 0x000000ff0d00720c */ /* 0x000fd20003f05270 */
[----:B------:R-:W-:Y:S02]  /*17b0*/  @!P4 IMAD.IADD R19, R19, 0x1, -R6 ;  /* 0x000000011313c824 */ /* 0x000fe400078e0a06 */
[----:B------:R-:W-:Y:S01]  /*17c0*/  @P3 IADD3 R16, PT, PT, R16, 0x1, RZ ;  /* 0x0000000110103810 */ /* 0x000fe20007ffe0ff */
[----:B------:R-:W-:Y:S02]  /*17d0*/  IMAD.MOV.U32 R6, RZ, RZ, R18 ;  /* 0x000000ffff067224 */ /* 0x000fe400078e0012 */
[----:B------:R-:W-:Y:S02]  /*17e0*/  IMAD.MOV.U32 R2, RZ, RZ, R19 ;  /* 0x000000ffff027224 */ /* 0x000fe400078e0013 */
[----:B------:R-:W-:Y:S02]  /*17f0*/  @!P2 IMAD.MOV R16, RZ, RZ, -R16 ;  /* 0x000000ffff10a224 */ /* 0x000fe400078e0a10 */
[----:B------:R-:W-:-:S05]  /*1800*/  @!P1 IMAD.MOV R2, RZ, RZ, -R2 ;  /* 0x000000ffff029224 */ /* 0x000fca00078e0a02 */
[C---:B------:R-:W-:Y:S02]  /*1810*/  SEL R2, R21.reuse, R2, !P0 ;  /* 0x0000000215027207 */ /* 0x040fe40004000000 */
[----:B------:R-:W-:Y:S02]  /*1820*/  SEL R21, R21, R16, !P0 ;  /* 0x0000001015157207 */ /* 0x000fe40004000000 */
[----:B------:R-:W-:-:S03]  /*1830*/  IADD3 R16, PT, PT, R2, 0x1, RZ ;  /* 0x0000000102107810 */ /* 0x000fc60007ffe0ff */
[----:B------:R-:W-:Y:S01]  /*1840*/  VIADD R3, R21, 0x1 ;  /* 0x0000000115037836 */ /* 0x000fe20000000000 */
[----:B------:R-:W-:Y:S06]  /*1850*/  BRA `(.L_x_10) ;  /* 0x0000000c00347947 */ /* 0x000fec0003800000 */
.L_x_12:
[-C--:B------:R-:W-:Y:S02]  /*1860*/  IABS R15, R14.reuse ;  /* 0x0000000e000f7213 */ /* 0x080fe40000000000 */
[----:B------:R-:W-:Y:S02]  /*1870*/  IABS R18, R14 ;  /* 0x0000000e00127213 */ /* 0x000fe40000000000 */
[----:B------:R-:W0:Y:S01]  /*1880*/  I2F.RP R2, R15 ;  /* 0x0000000f00027306 */ /* 0x000e220000209400 */
[----:B------:R-:W-:-:S07]  /*1890*/  IABS R20, R8 ;  /* 0x0000000800147213 */ /* 0x000fce0000000000 */
[----:B0-----:R-:W0:Y:S02]  /*18a0*/  MUFU.RCP R2, R2 ;  /* 0x0000000200027308 */ /* 0x001e240000001000 */
[----:B0-----:R-:W-:Y:S01]  /*18b0*/  VIADD R16, R2, 0xffffffe ;  /* 0x0ffffffe02107836 */ /* 0x001fe20000000000 */
[----:B------:R-:W-:-:S05]  /*18c0*/  IABS R2, R8 ;  /* 0x0000000800027213 */ /* 0x000fca0000000000 */
[----:B------:R0:W1:Y:S02]  /*18d0*/  F2I.FTZ.U32.TRUNC.NTZ R17, R16 ;  /* 0x0000001000117305 */ /* 0x000064000021f000 */
[----:B0-----:R-:W-:Y:S01]  /*18e0*/  IMAD.MOV.U32 R16, RZ, RZ, RZ ;  /* 0x000000ffff107224 */ /* 0x001fe200078e00ff */
[----:B-1----:R-:W-:-:S05]  /*18f0*/  IADD3 R6, PT, PT, RZ, -R17, RZ ;  /* 0x80000011ff067210 */ /* 0x002fca0007ffe0ff */
        /* <DEDUP_REMOVED lines=9> */
[----:B------:R-:W-:Y:S02]  /*1990*/  @!P1 IMAD.IADD R16, R16, 0x1, -R15 ;  /* 0x0000000110109824 */ /* 0x000fe400078e0a0f */
[----:B------:R-:W-:Y:S01]  /*19a0*/  @!P1 VIADD R19, R19, 0x1 ;  /* 0x0000000113139836 */ /* 0x000fe20000000000 */
[----:B------:R-:W-:Y:S02]  /*19b0*/  ISETP.NE.AND P1, PT, R14, RZ, PT ;  /* 0x000000ff0e00720c */ /* 0x000fe40003f25270 */
[----:B------:R-:W-:Y:S02]  /*19c0*/  ISETP.GE.U32.AND P0, PT, R16, R15, PT ;  /* 0x0000000f1000720c */ /* 0x000fe40003f06070 */
[----:B------:R-:W-:-:S04]  /*19d0*/  LOP3.LUT R15, R3, R14, RZ, 0x3c, !PT ;  /* 0x0000000e030f7212 */ /* 0x000fc800078e3cff */
[----:B------:R-:W-:Y:S02]  /*19e0*/  ISETP.GE.AND P2, PT, R15, RZ, PT ;  /* 0x000000ff0f00720c */ /* 0x000fe40003f46270 */
[----:B0-----:R-:W-:-:S04]  /*19f0*/  IADD3 R16, PT, PT, R18, 0xffffffe, RZ ;  /* 0x0ffffffe12107810 */ /* 0x001fc80007ffe0ff */
[----:B------:R0:W1:Y:S01]  /*1a00*/  F2I.FTZ.U32.TRUNC.NTZ R17, R16 ;  /* 0x0000001000117305 */ /* 0x000062000021f000 */
[----:B------:R-:W-:-:S04]  /*1a10*/  @P0 VIADD R19, R19, 0x1 ;  /* 0x0000000113130836 */ /* 0x000fc80000000000 */
[----:B------:R-:W-:Y:S02]  /*1a20*/  IMAD.MOV.U32 R15, RZ, RZ, R19 ;  /* 0x000000ffff0f7224 */ /* 0x000fe400078e0013 */
[----:B0-----:R-:W-:-:S03]  /*1a30*/  IMAD.MOV.U32 R16, RZ, RZ, RZ ;  /* 0x000000ffff107224 */ /* 0x001fc600078e00ff */
[----:B------:R-:W-:Y:S02]  /*1a40*/  @!P2 IADD3 R15, PT, PT, -R15, RZ, RZ ;  /* 0x000000ff0f0fa210 */ /* 0x000fe40007ffe1ff */
[----:B------:R-:W-:Y:S01]  /*1a50*/  @!P1 LOP3.LUT R15, RZ, R14, RZ, 0x33, !PT ;  /* 0x0000000eff0f9212 */ /* 0x000fe200078e33ff */
[----:B-1----:R-:W-:-:S04]  /*1a60*/  IMAD.MOV R21, RZ, RZ, -R17 ;  /* 0x000000ffff157224 */ /* 0x002fc800078e0a11 */
[----:B------:R-:W-:Y:S02]  /*1a70*/  IMAD.MOV R19, RZ, RZ, -R15 ;  /* 0x000000ffff137224 */ /* 0x000fe400078e0a0f */
[----:B------:R-:W-:Y:S02]  /*1a80*/  IMAD R21, R21, R2, RZ ;  /* 0x0000000215157224 */ /* 0x000fe400078e02ff */
[----:B------:R-:W-:Y:S02]  /*1a90*/  IMAD R19, R14, R19, R3 ;  /* 0x000000130e137224 */ /* 0x000fe400078e0203 */
[----:B------:R-:W-:Y:S01]  /*1aa0*/  IMAD.HI.U32 R16, R17, R21, R16 ;  /* 0x0000001511107227 */ /* 0x000fe200078e0010 */
[----:B------:R-:W-:Y:S02]  /*1ab0*/  IADD3 R21, PT, PT, RZ, -R20, RZ ;  /* 0x80000014ff157210 */ /* 0x000fe40007ffe0ff */
[----:B------:R-:W-:Y:S02]  /*1ac0*/  IABS R18, R19 ;  /* 0x0000001300127213 */ /* 0x000fe40000000000 */
[----:B------:R-:W-:-:S03]  /*1ad0*/  LOP3.LUT R19, R19, R8, RZ, 0x3c, !PT ;  /* 0x0000000813137212 */ /* 0x000fc600078e3cff */
[----:B------:R-:W-:Y:S01]  /*1ae0*/  IMAD.MOV.U32 R17, RZ, RZ, R18 ;  /* 0x000000ffff117224 */ /* 0x000fe200078e0012 */
[----:B------:R-:W-:Y:S01]  /*1af0*/  ISETP.GE.AND P2, PT, R19, RZ, PT ;  /* 0x000000ff1300720c */ /* 0x000fe20003f46270 */
[----:B------:R-:W-:-:S04]  /*1b00*/  IMAD.HI.U32 R18, R16, R6, RZ ;  /* 0x0000000610127227 */ /* 0x000fc800078e00ff */
[----:B------:R-:W-:-:S04]  /*1b10*/  IMAD.HI.U32 R16, R16, R17, RZ ;  /* 0x0000001110107227 */ /* 0x000fc800078e00ff */
[-C--:B------:R-:W-:Y:S02]  /*1b20*/  IMAD R6, R18, R21.reuse, R6 ;  /* 0x0000001512067224 */ /* 0x080fe400078e0206 */
[----:B------:R-:W-:Y:S01]  /*1b30*/  IMAD R17, R16, R21, R17 ;  /* 0x0000001510117224 */ /* 0x000fe200078e0211 */
[----:B------:R-:W-:Y:S02]  /*1b40*/  LOP3.LUT R21, RZ, R8, RZ, 0x33, !PT ;  /* 0x00000008ff157212 */ /* 0x000fe400078e33ff */
        /* <DEDUP_REMOVED lines=14> */
[C---:B------:R-:W-:Y:S02]  /*1c30*/  SEL R6, R21.reuse, R6, !P0 ;  /* 0x0000000615067207 */ /* 0x040fe40004000000 */
[----:B------:R-:W-:Y:S01]  /*1c40*/  SEL R21, R21, R16, !P0 ;  /* 0x0000001015157207 */ /* 0x000fe20004000000 */
[----:B------:R-:W-:-:S02]  /*1c50*/  IMAD.MOV.U32 R16, RZ, RZ, R2 ;  /* 0x000000ffff107224 */ /* 0x000fc400078e0002 */
[----:B------:R-:W-:Y:S01]  /*1c60*/  VIADD R18, R6, 0x1 ;  /* 0x0000000106127836 */ /* 0x000fe20000000000 */
[----:B------:R-:W-:Y:S01]  /*1c70*/  IADD3 R3, PT, PT, R21, 0x1, RZ ;  /* 0x0000000115037810 */ /* 0x000fe20007ffe0ff */
[----:B------:R-:W-:Y:S06]  /*1c80*/  BRA `(.L_x_10) ;  /* 0x0000000800287947 */ /* 0x000fec0003800000 */
.L_x_11:
[----:B------:R-:W-:-:S13]  /*1c90*/  ISETP.NE.AND P0, PT, R2, 0x5, PT ;  /* 0x000000050200780c */ /* 0x000fda0003f05270 */
[----:B------:R-:W-:Y:S05]  /*1ca0*/  @!P0 BRA `(.L_x_13) ;  /* 0x00000004000c8947 */ /* 0x000fea0003800000 */
        /* <DEDUP_REMOVED lines=37> */
[----:B------:R-:W-:Y:S01]  /*1f00*/  IABS R18, R19 ;  /* 0x0000001300127213 */ /* 0x000fe20000000000 */
[----:B------:R-:W-:Y:S01]  /*1f10*/  IMAD.MOV R21, RZ, RZ, -R20 ;  /* 0x000000ffff157224 */ /* 0x000fe200078e0a14 */
        /* <DEDUP_REMOVED lines=10> */
[----:B------:R-:W-:Y:S02]  /*1fc0*/  @!P0 IMAD.IADD R17, R17, 0x1, -R2 ;  /* 0x0000000111118824 */ /* 0x000fe400078e0a02 */
[----:B------:R-:W-:Y:S01]  /*1fd0*/  @!P1 IADD3 R6, PT, PT, R6, -R2, RZ ;  /* 0x8000000206069210 */ /* 0x000fe20007ffe0ff */
[----:B------:R-:W-:Y:S01]  /*1fe0*/  @!P0 VIADD R16, R16, 0x1 ;  /* 0x0000000110108836 */ /* 0x000fe20000000000 */
[----:B------:R-:W-:Y:S02]  /*1ff0*/  ISETP.GE.AND P1, PT, R3, RZ, PT ;  /* 0x000000ff0300720c */ /* 0x000fe40003f26270 */
[----:B------:R-:W-:Y:S02]  /*2000*/  ISETP.GT.U32.AND P4, PT, R2, R6, PT ;  /* 0x000000060200720c */ /* 0x000fe40003f84070 */
[----:B------:R-:W-:Y:S02]  /*2010*/  ISETP.GE.U32.AND P3, PT, R17, R2, PT ;  /* 0x000000021100720c */ /* 0x000fe40003f66070 */
[----:B------:R-:W-:-:S09]  /*2020*/  ISETP.NE.AND P0, PT, R8, RZ, PT ;  /* 0x000000ff0800720c */ /* 0x000fd20003f05270 */
[----:B------:R-:W-:Y:S02]  /*2030*/  @!P4 IMAD.IADD R6, R6, 0x1, -R2 ;  /* 0x000000010606c824 */ /* 0x000fe400078e0a02 */
[----:B------:R-:W-:Y:S01]  /*2040*/  @P3 IADD3 R16, PT, PT, R16, 0x1, RZ ;  /* 0x0000000110103810 */ /* 0x000fe20007ffe0ff */
[----:B------:R-:W-:Y:S02]  /*2050*/  IMAD.MOV.U32 R2, RZ, RZ, R15 ;  /* 0x000000ffff027224 */ /* 0x000fe400078e000f */
[----:B------:R-:W-:Y:S02]  /*2060*/  @!P1 IMAD.MOV R6, RZ, RZ, -R6 ;  /* 0x000000ffff069224 */ /* 0x000fe400078e0a06 */
[----:B------:R-:W-:-:S03]  /*2070*/  @!P2 IMAD.MOV R16, RZ, RZ, -R16 ;  /* 0x000000ffff10a224 */ /* 0x000fc600078e0a10 */
[C---:B------:R-:W-:Y:S02]  /*2080*/  SEL R6, R21.reuse, R6, !P0 ;  /* 0x0000000615067207 */ /* 0x040fe40004000000 */
[----:B------:R-:W-:Y:S01]  /*2090*/  SEL R21, R21, R16, !P0 ;  /* 0x0000001015157207 */ /* 0x000fe20004000000 */
[----:B------:R-:W-:Y:S01]  /*20a0*/  VIADD R16, R2, 0x1 ;  /* 0x0000000102107836 */ /* 0x000fe20000000000 */
[----:B------:R-:W-:-:S03]  /*20b0*/  IADD3 R18, PT, PT, R6, 0x1, RZ ;  /* 0x0000000106127810 */ /* 0x000fc60007ffe0ff */
[----:B------:R-:W-:Y:S01]  /*20c0*/  VIADD R3, R21, 0x1 ;  /* 0x0000000115037836 */ /* 0x000fe20000000000 */
[----:B------:R-:W-:Y:S06]  /*20d0*/  BRA `(.L_x_10) ;  /* 0x0000000400147947 */ /* 0x000fec0003800000 */
.L_x_13:
[----:B------:R-:W-:Y:S01]  /*20e0*/  IMAD R2, R8, R13, RZ ;  /* 0x0000000d08027224 */ /* 0x000fe200078e02ff */
[----:B------:R-:W-:Y:S02]  /*20f0*/  IABS R19, R3 ;  /* 0x0000000300137213 */ /* 0x000fe40000000000 */
[----:B------:R-:W-:Y:S02]  /*2100*/  IABS R22, R8 ;  /* 0x0000000800167213 */ /* 0x000fe40000000000 */
        /* <DEDUP_REMOVED lines=16> */
[----:B------:R-:W-:-:S04]  /*2210*/  IMAD.HI.U32 R20, R20, R15, RZ ;  /* 0x0000000f14147227 */ /* 0x000fc800078e00ff */
[----:B------:R-:W-:-:S05]  /*2220*/  IMAD R17, R20, R17, R15 ;  /* 0x0000001114117224 */ /* 0x000fca00078e020f */
[----:B------:R-:W-:Y:S01]  /*2230*/  ISETP.GT.U32.AND P1, PT, R18, R17, PT ;  /* 0x000000111200720c */ /* 0x000fe20003f24070 */
[----:B0-----:R-:W0:-:S12]  /*2240*/  MUFU.RCP R19, R19 ;  /* 0x0000001300137308 */ /* 0x001e180000001000 */
[-C--:B------:R-:W-:Y:S01]  /*2250*/  @!P1 IADD3 R17, PT, PT, R17, -R18.reuse, RZ ;  /* 0x8000001211119210 */ /* 0x080fe20007ffe0ff */
[----:B------:R-:W-:Y:S01]  /*2260*/  @!P1 VIADD R20, R20, 0x1 ;  /* 0x0000000114149836 */ /* 0x000fe20000000000 */
[----:B------:R-:W-:Y:S02]  /*2270*/  ISETP.NE.AND P1, PT, R2, RZ, PT ;  /* 0x000000ff0200720c */ /* 0x000fe40003f25270 */
[----:B------:R-:W-:Y:S01]  /*2280*/  ISETP.GE.U32.AND P0, PT, R17, R18, PT ;  /* 0x000000121100720c */ /* 0x000fe20003f06070 */
[----:B0-----:R-:W-:-:S04]  /*2290*/  VIADD R16, R19, 0xffffffe ;  /* 0x0ffffffe13107836 */ /* 0x001fc80000000000 */
[----:B------:R0:W1:Y:S08]  /*22a0*/  F2I.FTZ.U32.TRUNC.NTZ R17, R16 ;  /* 0x0000001000117305 */ /* 0x000070000021f000 */
[----:B------:R-:W-:-:S05]  /*22b0*/  @P0 VIADD R20, R20, 0x1 ;  /* 0x0000000114140836 */ /* 0x000fca0000000000 */
[----:B------:R-:W-:Y:S01]  /*22c0*/  MOV R18, R20 ;  /* 0x0000001400127202 */ /* 0x000fe20000000f00 */
[----:B0-----:R-:W-:-:S04]  /*22d0*/  HFMA2 R16, -RZ, RZ, 0, 0 ;  /* 0x00000000ff107431 */ /* 0x001fc800000001ff */
[----:B------:R-:W-:Y:S01]  /*22e0*/  @!P2 IMAD.MOV R18, RZ, RZ, -R18 ;  /* 0x000000ffff12a224 */ /* 0x000fe200078e0a12 */
[----:B------:R-:W-:Y:S01]  /*22f0*/  @!P1 LOP3.LUT R18, RZ, R2, RZ, 0x33, !PT ;  /* 0x00000002ff129212 */ /* 0x000fe200078e33ff */
[----:B-1----:R-:W-:-:S04]  /*2300*/  IMAD.MOV R21, RZ, RZ, -R17 ;  /* 0x000000ffff157224 */ /* 0x002fc800078e0a11 */
[----:B------:R-:W-:Y:S02]  /*2310*/  IMAD.MOV R19, RZ, RZ, -R18 ;  /* 0x000000ffff137224 */ /* 0x000fe400078e0a12 */
[----:B------:R-:W-:Y:S02]  /*2320*/  IMAD R21, R21, R6, RZ ;  /* 0x0000000615157224 */ /* 0x000fe400078e02ff */
        /* <DEDUP_REMOVED lines=8> */
[----:B------:R-:W-:Y:S02]  /*23b0*/  IMAD R21, R20, R16, R15 ;  /* 0x0000001014157224 */ /* 0x000fe400078e020f */
[----:B------:R-:W-:-:S03]  /*23c0*/  IMAD.HI.U32 R2, R2, R17, RZ ;  /* 0x0000001102027227 */ /* 0x000fc600078e00ff */
[----:B------:R-:W-:Y:S01]  /*23d0*/  ISETP.GT.U32.AND P1, PT, R6, R21, PT ;  /* 0x000000150600720c */ /* 0x000fe20003f24070 */
[----:B------:R-:W-:-:S05]  /*23e0*/  IMAD R15, R2, R16, R17 ;  /* 0x00000010020f7224 */ /* 0x000fca00078e0211 */
[----:B------:R-:W-:-:S07]  /*23f0*/  ISETP.GT.U32.AND P0, PT, R6, R15, PT ;  /* 0x0000000f0600720c */ /* 0x000fce0003f04070 */
[----:B------:R-:W-:Y:S01]  /*2400*/  @!P1 IMAD.IADD R21, R21, 0x1, -R6 ;  /* 0x0000000115159824 */ /* 0x000fe200078e0a06 */
[----:B------:R-:W-:Y:S02]  /*2410*/  ISETP.GE.AND P1, PT, R3, RZ, PT ;  /* 0x000000ff0300720c */ /* 0x000fe40003f26270 */
[----:B------:R-:W-:Y:S02]  /*2420*/  LOP3.LUT R3, RZ, R8, RZ, 0x33, !PT ;  /* 0x00000008ff037212 */ /* 0x000fe400078e33ff */
[----:B------:R-:W-:Y:S01]  /*2430*/  ISETP.GT.U32.AND P4, PT, R6, R21, PT ;  /* 0x000000150600720c */ /* 0x000fe20003f84070 */
[----:B------:R-:W-:Y:S01]  /*2440*/  @!P0 VIADD R2, R2, 0x1 ;  /* 0x0000000102028836 */ /* 0x000fe20000000000 */
[-C--:B------:R-:W-:Y:S02]  /*2450*/  @!P0 IADD3 R15, PT, PT, R15, -R6.reuse, RZ ;  /* 0x800000060f0f8210 */ /* 0x080fe40007ffe0ff */
[----:B------:R-:W-:Y:S02]  /*2460*/  ISETP.NE.AND P0, PT, R8, RZ, PT ;  /* 0x000000ff0800720c */ /* 0x000fe40003f05270 */
[----:B------:R-:W-:-:S07]  /*2470*/  ISETP.GE.U32.AND P3, PT, R15, R6, PT ;  /* 0x000000060f00720c */ /* 0x000fce0003f66070 */
[----:B------:R-:W-:-:S05]  /*2480*/  @!P4 IMAD.IADD R21, R21, 0x1, -R6 ;  /* 0x000000011515c824 */ /* 0x000fca00078e0a06 */
[----:B------:R-:W-:Y:S01]  /*2490*/  MOV R6, R21 ;  /* 0x0000001500067202 */ /* 0x000fe20000000f00 */
[----:B------:R-:W-:Y:S02]  /*24a0*/  @P3 VIADD R2, R2, 0x1 ;  /* 0x0000000102023836 */ /* 0x000fe40000000000 */
[----:B------:R-:W-:Y:S02]  /*24b0*/  IMAD.MOV.U32 R21, RZ, RZ, R18 ;  /* 0x000000ffff157224 */ /* 0x000fe400078e0012 */
[----:B------:R-:W-:Y:S02]  /*24c0*/  @!P2 IMAD.MOV R2, RZ, RZ, -R2 ;  /* 0x000000ffff02a224 */ /* 0x000fe400078e0a02 */
[----:B------:R-:W-:-:S03]  /*24d0*/  @!P1 IMAD.MOV R6, RZ, RZ, -R6 ;  /* 0x000000ffff069224 */ /* 0x000fc600078e0a06 */
[C---:B------:R-:W-:Y:S02]  /*24e0*/  SEL R2, R3.reuse, R2, !P0 ;  /* 0x0000000203027207 */ /* 0x040fe40004000000 */
[----:B------:R-:W-:Y:S01]  /*24f0*/  SEL R6, R3, R6, !P0 ;  /* 0x0000000603067207 */ /* 0x000fe20004000000 */
[----:B------:R-:W-:Y:S02]  /*2500*/  IMAD.MOV.U32 R3, RZ, RZ, R21 ;  /* 0x000000ffff037224 */ /* 0x000fe400078e0015 */
[----:B------:R-:W-:Y:S01]  /*2510*/  VIADD R16, R2, 0x1 ;  /* 0x0000000102107836 */ /* 0x000fe20000000000 */
[----:B------:R-:W-:-:S07]  /*2520*/  IADD3 R18, PT, PT, R6, 0x1, RZ ;  /* 0x0000000106127810 */ /* 0x000fce0007ffe0ff */
.L_x_10:
[----:B------:R-:W-:Y:S05]  /*2530*/  BSYNC.RECONVERGENT B3 ;  /* 0x0000000000037941 */ /* 0x000fea0003800200 */
.L_x_8:
[-C--:B------:R-:W-:Y:S02]  /*2540*/  IMAD R15, R21, R4.reuse, R18 ;  /* 0x00000004150f7224 */ /* 0x080fe400078e0212 */
[----:B------:R-:W-:Y:S02]  /*2550*/  IMAD R3, R3, R4, R6 ;  /* 0x0000000403037224 */ /* 0x000fe400078e0206 */
[C---:B------:R-:W-:Y:S02]  /*2560*/  IMAD R15, R11.reuse, R2, R15 ;  /* 0x000000020b0f7224 */ /* 0x040fe400078e020f */
[----:B------:R-:W-:-:S05]  /*2570*/  IMAD R16, R11, R16, R3 ;  /* 0x000000100b107224 */ /* 0x000fca00078e0203 */
[CC--:B------:R-:W-:Y:S02]  /*2580*/  VIMNMX R2, PT, PT, R15.reuse, R16.reuse, PT ;  /* 0x000000100f027248 */ /* 0x0c0fe40003fe0100 */
[----:B------:R-:W-:-:S07]  /*2590*/  VIMNMX R3, PT, PT, R15, R16, !PT ;  /* 0x000000100f037248 */ /* 0x000fce0007fe0100 */
.L_x_7:
[----:B------:R-:W-:Y:S05]  /*25a0*/  BSYNC.RECONVERGENT B2 ;  /* 0x0000000000027941 */ /* 0x000fea0003800200 */
.L_x_4:
[----:B------:R-:W-:Y:S01]  /*25b0*/  IMAD R6, R8, R7, RZ ;  /* 0x0000000708067224 */ /* 0x000fe200078e02ff */
[----:B------:R-:W-:Y:S03]  /*25c0*/  BSSY.RECONVERGENT B2, `(.L_x_14) ;  /* 0x000018f000027945 */ /* 0x000fe60003800200 */
[----:B------:R-:W-:-:S04]  /*25d0*/  IMAD R6, R9, R6, RZ ;  /* 0x0000000609067224 */ /* 0x000fc800078e02ff */
[----:B------:R-:W-:-:S05]  /*25e0*/  IMAD.SHL.U32 R7, R6, 0x2, RZ ;  /* 0x0000000206077824 */ /* 0x000fca00078e00ff */
[----:B------:R-:W-:-:S13]  /*25f0*/  ISETP.GE.AND P0, PT, R0, R7, PT ;  /* 0x000000070000720c */ /* 0x000fda0003f06270 */
[----:B------:R-:W-:Y:S05]  /*2600*/  @P0 BRA `(.L_x_15) ;  /* 0x0000000400500947 */ /* 0x000fea0003800000 */
[----:B------:R-:W-:Y:S02]  /*2610*/  IABS R12, R14 ;  /* 0x0000000e000c7213 */ /* 0x000fe40000000000 */
[----:B------:R-:W-:Y:S02]  /*2620*/  LEA.HI R5, R0, R0, RZ, 0x1 ;  /* 0x0000000000057211 */ /* 0x000fe400078f08ff */
[----:B------:R-:W0:Y:S01]  /*2630*/  I2F.RP R9, R12 ;  /* 0x0000000c00097306 */ /* 0x000e220000209400 */
[----:B------:R-:W-:Y:S02]  /*2640*/  IABS R15, R14 ;  /* 0x0000000e000f7213 */ /* 0x000fe40000000000 */
[----:B------:R-:W-:Y:S02]  /*2650*/  SHF.R.S32.HI R5, RZ, 0x1, R5 ;  /* 0x00000001ff057819 */ /* 0x000fe40000011405 */
[----:B------:R-:W-:Y:S02]  /*2660*/  IABS R16, R8 ;  /* 0x0000000800107213 */ /* 0x000fe40000000000 */
[----:B------:R-:W-:-:S02]  /*2670*/  IABS R10, R5 ;  /* 0x00000005000a7213 */ /* 0x000fc40000000000 */
[----:B------:R-:W-:Y:S01]  /*2680*/  LOP3.LUT R0, R0, 0x1, RZ, 0xc0, !PT ;  /* 0x0000000100007812 */ /* 0x000fe200078ec0ff */
[----:B------:R-:W-:Y:S01]  /*2690*/  IMAD.MOV R16, RZ, RZ, -R16 ;  /* 0x000000ffff107224 */ /* 0x000fe200078e0a10 */
[----:B0-----:R-:W0:Y:S02]  /*26a0*/  MUFU.RCP R9, R9 ;  /* 0x0000000900097308 */ /* 0x001e240000001000 */
[----:B0-----:R-:W-:Y:S02]  /*26b0*/  IADD3 R6, PT, PT, R9, 0xffffffe, RZ ;  /* 0x0ffffffe09067810 */ /* 0x001fe40007ffe0ff */
[----:B------:R-:W-:-:S04]  /*26c0*/  IABS R9, R8 ;  /* 0x0000000800097213 */ /* 0x000fc80000000000 */
[----:B------:R0:W1:Y:S02]  /*26d0*/  F2I.FTZ.U32.TRUNC.NTZ R7, R6 ;  /* 0x0000000600077305 */ /* 0x000064000021f000 */
[----:B0-----:R-:W-:Y:S02]  /*26e0*/  IMAD.MOV.U32 R6, RZ, RZ, RZ ;  /* 0x000000ffff067224 */ /* 0x001fe400078e00ff */
[----:B-1----:R-:W-:-:S04]  /*26f0*/  IMAD.MOV R13, RZ, RZ, -R7 ;  /* 0x000000ffff0d7224 */ /* 0x002fc800078e0a07 */
[----:B------:R-:W-:-:S04]  /*2700*/  IMAD R13, R13, R12, RZ ;  /* 0x0000000c0d0d7224 */ /* 0x000fc800078e02ff */
[----:B------:R-:W-:Y:S01]  /*2710*/  IMAD.HI.U32 R13, R7, R13, R6 ;  /* 0x0000000d070d7227 */ /* 0x000fe200078e0006 */
[----:B------:R-:W-:-:S03]  /*2720*/  LOP3.LUT R6, R5, R14, RZ, 0x3c, !PT ;  /* 0x0000000e05067212 */ /* 0x000fc600078e3cff */
[----:B------:R-:W-:Y:S01]  /*2730*/  IMAD.MOV R7, RZ, RZ, -R15 ;  /* 0x000000ffff077224 */ /* 0x000fe200078e0a0f */
[----:B------:R-:W-:Y:S01]  /*2740*/  ISETP.GE.AND P2, PT, R6, RZ, PT ;  /* 0x000000ff0600720c */ /* 0x000fe20003f46270 */
        /* <DEDUP_REMOVED lines=18> */
[----:B------:R-:W-:Y:S02]  /*2870*/  HFMA2 R6, -RZ, RZ, 0, 0 ;  /* 0x00000000ff067431 */ /* 0x000fe400000001ff */
[----:B------:R-:W-:Y:S02]  /*2880*/  IMAD R13, R14, R13, R5 ;  /* 0x0000000d0e0d7224 */ /* 0x000fe400078e0205 */
[----:B------:R-:W-:Y:S02]  /*2890*/  IMAD R11, R11, R12, RZ ;  /* 0x0000000c0b0b7224 */ /* 0x000fe400078e02ff */
[----:B------:R-:W-:Y:S01]  /*28a0*/  IMAD.HI.U32 R6, R7, R15, R6 ;  /* 0x0000000f07067227 */ /* 0x000fe200078e0006 */
[----:B------:R-:W-:-:S02]  /*28b0*/  IABS R15, R13 ;  /* 0x0000000d000f7213 */ /* 0x000fc40000000000 */
[----:B------:R-:W-:-:S03]  /*28c0*/  LOP3.LUT R13, R13, R8, RZ, 0x3c, !PT ;  /* 0x000000080d0d7212 */ /* 0x000fc600078e3cff */
[----:B------:R-:W-:-:S04]  /*28d0*/  IMAD.HI.U32 R7, R6, R10, RZ ;  /* 0x0000000a06077227 */ /* 0x000fc800078e00ff */
[----:B------:R-:W-:Y:S01]  /*28e0*/  IMAD R14, R7, R16, R10 ;  /* 0x00000010070e7224 */ /* 0x000fe200078e020a */
[----:B------:R-:W-:Y:S01]  /*28f0*/  LOP3.LUT R7, RZ, R8, RZ, 0x33, !PT ;  /* 0x00000008ff077212 */ /* 0x000fe200078e33ff */
[----:B------:R-:W-:-:S03]  /*2900*/  IMAD.HI.U32 R6, R6, R15, RZ ;  /* 0x0000000f06067227 */ /* 0x000fc600078e00ff */
[----:B------:R-:W-:Y:S01]  /*2910*/  ISETP.GT.U32.AND P1, PT, R9, R14, PT ;  /* 0x0000000e0900720c */ /* 0x000fe20003f24070 */
[----:B------:R-:W-:-:S05]  /*2920*/  IMAD R10, R6, R16, R15 ;  /* 0x00000010060a7224 */ /* 0x000fca00078e020f */
[----:B------:R-:W-:-:S07]  /*2930*/  ISETP.GT.U32.AND P0, PT, R9, R10, PT ;  /* 0x0000000a0900720c */ /* 0x000fce0003f04070 */
[----:B------:R-:W-:Y:S01]  /*2940*/  @!P1 IMAD.IADD R14, R14, 0x1, -R9 ;  /* 0x000000010e0e9824 */ /* 0x000fe200078e0a09 */
[----:B------:R-:W-:-:S04]  /*2950*/  ISETP.GE.AND P1, PT, R5, RZ, PT ;  /* 0x000000ff0500720c */ /* 0x000fc80003f26270 */
[----:B------:R-:W-:Y:S01]  /*2960*/  ISETP.GT.U32.AND P3, PT, R9, R14, PT ;  /* 0x0000000e0900720c */ /* 0x000fe20003f64070 */
[----:B------:R-:W-:Y:S02]  /*2970*/  @!P0 IMAD.IADD R10, R10, 0x1, -R9 ;  /* 0x000000010a0a8824 */ /* 0x000fe400078e0a09 */
[----:B------:R-:W-:Y:S01]  /*2980*/  @!P0 VIADD R6, R6, 0x1 ;  /* 0x0000000106068836 */ /* 0x000fe20000000000 */
[----:B------:R-:W-:Y:S02]  /*2990*/  ISETP.NE.U32.AND P0, PT, R0, 0x1, PT ;  /* 0x000000010000780c */ /* 0x000fe40003f05070 */
[----:B------:R-:W-:-:S07]  /*29a0*/  ISETP.GE.U32.AND P2, PT, R10, R9, PT ;  /* 0x000000090a00720c */ /* 0x000fce0003f46070 */
[----:B------:R-:W-:Y:S02]  /*29b0*/  @!P3 IADD3 R14, PT, PT, R14, -R9, RZ ;  /* 0x800000090e0eb210 */ /* 0x000fe40007ffe0ff */
[----:B------:R-:W-:-:S03]  /*29c0*/  ISETP.GE.AND P3, PT, R13, RZ, PT ;  /* 0x000000ff0d00720c */ /* 0x000fc60003f66270 */
[----:B------:R-:W-:Y:S02]  /*29d0*/  @!P1 IMAD.MOV R14, RZ, RZ, -R14 ;  /* 0x000000ffff0e9224 */ /* 0x000fe400078e0a0e */
[----:B------:R-:W-:Y:S01]  /*29e0*/  @P2 VIADD R6, R6, 0x1 ;  /* 0x0000000106062836 */ /* 0x000fe20000000000 */
[----:B------:R-:W-:-:S04]  /*29f0*/  ISETP.NE.AND P2, PT, R8, RZ, PT ;  /* 0x000000ff0800720c */ /* 0x000fc80003f45270 */
[----:B------:R-:W-:-:S03]  /*2a00*/  SEL R14, R7, R14, !P2 ;  /* 0x0000000e070e7207 */ /* 0x000fc60005000000 */
[----:B------:R-:W-:Y:S02]  /*2a10*/  @!P3 IADD3 R6, PT, PT, -R6, RZ, RZ ;  /* 0x000000ff0606b210 */ /* 0x000fe40007ffe1ff */
[----:B------:R-:W-:Y:S02]  /*2a20*/  @P0 IMAD.IADD R5, R14, 0x1, R11 ;  /* 0x000000010e050824 */ /* 0x000fe400078e020b */
[----:B------:R-:W-:-:S05]  /*2a30*/  SEL R6, R7, R6, !P2 ;  /* 0x0000000607067207 */ /* 0x000fca0005000000 */
[CC--:B------:R-:W-:Y:S02]  /*2a40*/  @P0 IMAD R5, R6.reuse, R4.reuse, R5 ;  /* 0x0000000406050224 */ /* 0x0c0fe400078e0205 */
[----:B------:R-:W-:Y:S02]  /*2a50*/  IMAD R11, R6, R4, R11 ;  /* 0x00000004060b7224 */ /* 0x000fe400078e020b */
[----:B------:R-:W-:Y:S02]  /*2a60*/  @P0 VIADD R0, R5, 0x1 ;  /* 0x0000000105000836 */ /* 0x000fe40000000000 */
[C---:B------:R-:W-:Y:S01]  /*2a70*/  @!P0 VIADD R6, R14.reuse, 0x1 ;  /* 0x000000010e068836 */ /* 0x040fe20000000000 */
[----:B------:R-:W-:Y:S01]  /*2a80*/  @P0 IADD3 R5, PT, PT, R14, R11, RZ ;  /* 0x0000000b0e050210 */ /* 0x000fe20007ffe0ff */
[C---:B------:R-:W-:Y:S02]  /*2a90*/  @!P0 IMAD.IADD R7, R11.reuse, 0x1, R4 ;  /* 0x000000010b078824 */ /* 0x040fe400078e0204 */
[----:B------:R-:W-:-:S02]  /*2aa0*/  @!P0 IMAD.IADD R0, R11, 0x1, R6 ;  /* 0x000000010b008824 */ /* 0x000fc400078e0206 */
[----:B------:R-:W-:Y:S01]  /*2ab0*/  @P0 IMAD.IADD R4, R5, 0x1, R4 ;  /* 0x0000000105040824 */ /* 0x000fe200078e0204 */
[----:B------:R-:W-:Y:S01]  /*2ac0*/  @!P0 IADD3 R5, PT, PT, R6, R7, RZ ;  /* 0x0000000706058210 */ /* 0x000fe20007ffe0ff */
[----:B------:R-:W-:-:S03]  /*2ad0*/  @!P0 IMAD.IADD R4, R14, 0x1, R7 ;  /* 0x000000010e048824 */ /* 0x000fc600078e0207 */
[CC--:B------:R-:W-:Y:S02]  /*2ae0*/  VIMNMX R7, PT, PT, R0.reuse, R5.reuse, !PT ;  /* 0x0000000500077248 */ /* 0x0c0fe40007fe0100 */
[----:B------:R-:W-:Y:S02]  /*2af0*/  VIMNMX R0, PT, PT, R0, R5, PT ;  /* 0x0000000500007248 */ /* 0x000fe40003fe0100 */
[CC--:B------:R-:W-:Y:S02]  /*2b00*/  VIMNMX R5, PT, PT, R7.reuse, R4.reuse, PT ;  /* 0x0000000407057248 */ /* 0x0c0fe40003fe0100 */
[----:B------:R-:W-:Y:S02]  /*2b10*/  VIMNMX R8, PT, PT, R7, R4, !PT ;  /* 0x0000000407087248 */ /* 0x000fe40007fe0100 */
[CC--:B------:R-:W-:Y:S02]  /*2b20*/  VIMNMX R9, PT, PT, R0.reuse, R5.reuse, PT ;  /* 0x0000000500097248 */ /* 0x0c0fe40003fe0100 */
[----:B------:R-:W-:Y:S01]  /*2b30*/  VIMNMX R0, PT, PT, R0, R5, !PT ;  /* 0x0000000500007248 */ /* 0x000fe20007fe0100 */
[----:B------:R-:W-:Y:S06]  /*2b40*/  BRA `(.L_x_16) ;  /* 0x0000001000d87947 */ /* 0x000fec0003800000 */
.L_x_15:
[----:B------:R-:W-:Y:S02]  /*2b50*/  IMAD R6, R12, R13, RZ ;  /* 0x0000000d0c067224 */ /* 0x000fe400078e02ff */
[----:B------:R-:W-:Y:S02]  /*2b60*/  IMAD.IADD R12, R0, 0x1, -R7 ;  /* 0x00000001000c7824 */ /* 0x000fe400078e0a07 */
[----:B------:R-:W-:-:S05]  /*2b70*/  IMAD.SHL.U32 R7, R6, 0x2, RZ ;  /* 0x0000000206077824 */ /* 0x000fca00078e00ff */
[----:B------:R-:W-:-:S13]  /*2b80*/  ISETP.GE.AND P0, PT, R12, R7, PT ;  /* 0x000000070c00720c */ /* 0x000fda0003f06270 */
[----:B------:R-:W-:Y:S05]  /*2b90*/  @P0 BRA `(.L_x_17) ;  /* 0x00000004004c0947 */ /* 0x000fea0003800000 */
[----:B------:R-:W-:Y:S01]  /*2ba0*/  IMAD R6, R9, R13, RZ ;  /* 0x0000000d09067224 */ /* 0x000fe200078e02ff */
[----:B------:R-:W-:-:S04]  /*2bb0*/  LEA.HI R5, R12, R12, RZ, 0x1 ;  /* 0x0000000c0c057211 */ /* 0x000fc800078f08ff */
[----:B------:R-:W-:Y:S02]  /*2bc0*/  IABS R7, R6 ;  /* 0x0000000600077213 */ /* 0x000fe40000000000 */
[----:B------:R-:W-:Y:S02]  /*2bd0*/  SHF.R.S32.HI R5, RZ, 0x1, R5 ;  /* 0x00000001ff057819 */ /* 0x000fe40000011405 */
[----:B------:R-:W0:Y:S08]  /*2be0*/  I2F.RP R10, R7 ;  /* 0x00000007000a7306 */ /* 0x000e300000209400 */
[----:B0-----:R-:W0:Y:S02]  /*2bf0*/  MUFU.RCP R10, R10 ;  /* 0x0000000a000a7308 */ /* 0x001e240000001000 */
[----:B0-----:R-:W-:-:S06]  /*2c00*/  IADD3 R8, PT, PT, R10, 0xffffffe, RZ ;  /* 0x0ffffffe0a087810 */ /* 0x001fcc0007ffe0ff */
[----:B------:R0:W1:Y:S02]  /*2c10*/  F2I.FTZ.U32.TRUNC.NTZ R9, R8 ;  /* 0x0000000800097305 */ /* 0x000064000021f000 */
[----:B0-----:R-:W-:Y:S02]  /*2c20*/  IMAD.MOV.U32 R8, RZ, RZ, RZ ;  /* 0x000000ffff087224 */ /* 0x001fe400078e00ff */
[----:B-1----:R-:W-:-:S04]  /*2c30*/  IMAD.MOV R14, RZ, RZ, -R9 ;  /* 0x000000ffff0e7224 */ /* 0x002fc800078e0a09 */
[----:B------:R-:W-:Y:S01]  /*2c40*/  IMAD.MOV.U32 R12, RZ, RZ, R14 ;  /* 0x000000ffff0c7224 */ /* 0x000fe200078e000e */
[----:B------:R-:W-:-:S03]  /*2c50*/  IABS R14, R6 ;  /* 0x00000006000e7213 */ /* 0x000fc60000000000 */
[----:B------:R-:W-:Y:S01]  /*2c60*/  IMAD R15, R12, R7, RZ ;  /* 0x000000070c0f7224 */ /* 0x000fe200078e02ff */
[----:B------:R-:W-:Y:S02]  /*2c70*/  IABS R12, R5 ;  /* 0x00000005000c7213 */ /* 0x000fe40000000000 */
[----:B------:R-:W-:Y:S01]  /*2c80*/  IADD3 R14, PT, PT, RZ, -R14, RZ ;  /* 0x8000000eff0e7210 */ /* 0x000fe20007ffe0ff */
[----:B------:R-:W-:Y:S01]  /*2c90*/  IMAD.HI.U32 R10, R9, R15, R8 ;  /* 0x0000000f090a7227 */ /* 0x000fe200078e0008 */
[----:B------:R-:W-:-:S03]  /*2ca0*/  IABS R8, R13 ;  /* 0x0000000d00087213 */ /* 0x000fc60000000000 */
[----:B------:R-:W-:Y:S02]  /*2cb0*/  IMAD.MOV.U32 R9, RZ, RZ, R12 ;  /* 0x000000ffff097224 */ /* 0x000fe400078e000c */
[----:B------:R-:W-:Y:S02]  /*2cc0*/  IMAD.MOV.U32 R12, RZ, RZ, R14 ;  /* 0x000000ffff0c7224 */ /* 0x000fe400078e000e */
        /* <DEDUP_REMOVED lines=11> */
[----:B0-----:R-:W-:-:S05]  /*2d80*/  IADD3 R7, PT, PT, R14, 0xffffffe, RZ ;  /* 0x0ffffffe0e077810 */ /* 0x001fca0007ffe0ff */
[----:B------:R-:W-:Y:S01]  /*2d90*/  @P0 VIADD R15, R15, 0x1 ;  /* 0x000000010f0f0836 */ /* 0x000fe20000000000 */
[----:B------:R-:W0:Y:S05]  /*2da0*/  F2I.FTZ.U32.TRUNC.NTZ R7, R7 ;  /* 0x0000000700077305 */ /* 0x000e2a000021f000 */
[----:B------:R-:W-:Y:S01]  /*2db0*/  @!P2 IMAD.MOV R15, RZ, RZ, -R15 ;  /* 0x000000ffff0fa224 */ /* 0x000fe200078e0a0f */
[----:B------:R-:W-:-:S05]  /*2dc0*/  @!P1 LOP3.LUT R15, RZ, R6, RZ, 0x33, !PT ;  /* 0x00000006ff0f9212 */ /* 0x000fca00078e33ff */
[----:B------:R-:W-:-:S04]  /*2dd0*/  IMAD.MOV R10, RZ, RZ, -R15 ;  /* 0x000000ffff0a7224 */ /* 0x000fc800078e0a0f */
[----:B------:R-:W-:Y:S01]  /*2de0*/  IMAD R10, R6, R10, R5 ;  /* 0x0000000a060a7224 */ /* 0x000fe200078e0205 */
[----:B------:R-:W-:Y:S02]  /*2df0*/  IABS R6, R13 ;  /* 0x0000000d00067213 */ /* 0x000fe40000000000 */
[----:B0-----:R-:W-:Y:S02]  /*2e00*/  IADD3 R17, PT, PT, RZ, -R7, RZ ;  /* 0x80000007ff117210 */ /* 0x001fe40007ffe0ff */
[----:B------:R-:W-:Y:S01]  /*2e10*/  IABS R14, R10 ;  /* 0x0000000a000e7213 */ /* 0x000fe20000000000 */
[----:B------:R-:W-:Y:S01]  /*2e20*/  IMAD.MOV R16, RZ, RZ, -R6 ;  /* 0x000000ffff107224 */ /* 0x000fe200078e0a06 */
[----:B------:R-:W-:Y:S01]  /*2e30*/  LOP3.LUT R10, R10, R13, RZ, 0x3c, !PT ;  /* 0x0000000d0a0a7212 */ /* 0x000fe200078e3cff */
[----:B------:R-:W-:Y:S02]  /*2e40*/  IMAD R17, R17, R8, RZ ;  /* 0x0000000811117224 */ /* 0x000fe400078e02ff */
[----:B------:R-:W-:-:S04]  /*2e50*/  IMAD.MOV.U32 R6, RZ, RZ, RZ ;  /* 0x000000ffff067224 */ /* 0x000fc800078e00ff */
[----:B------:R-:W-:Y:S01]  /*2e60*/  IMAD.HI.U32 R12, R7, R17, R6 ;  /* 0x00000011070c7227 */ /* 0x000fe200078e0006 */
[----:B------:R-:W-:-:S03]  /*2e70*/  MOV R7, R14 ;  /* 0x0000000e00077202 */ /* 0x000fc60000000f00 */
[----:B------:R-:W-:Y:S02]  /*2e80*/  IMAD.MOV.U32 R14, RZ, RZ, R16 ;  /* 0x000000ffff0e7224 */ /* 0x000fe400078e0010 */
[----:B------:R-:W-:-:S04]  /*2e90*/  IMAD.HI.U32 R6, R12, R7, RZ ;  /* 0x000000070c067227 */ /* 0x000fc800078e00ff */
[----:B------:R-:W-:-:S04]  /*2ea0*/  IMAD.HI.U32 R12, R12, R9, RZ ;  /* 0x000000090c0c7227 */ /* 0x000fc800078e00ff */
[-C--:B------:R-:W-:Y:S02]  /*2eb0*/  IMAD R7, R6, R14.reuse, R7 ;  /* 0x0000000e06077224 */ /* 0x080fe400078e0207 */
[----:B------:R-:W-:-:S03]  /*2ec0*/  IMAD R9, R12, R14, R9 ;  /* 0x0000000e0c097224 */ /* 0x000fc600078e0209 */
[C---:B------:R-:W-:Y:S02]  /*2ed0*/  ISETP.GT.U32.AND P2, PT, R8.reuse, R7, PT ;  /* 0x000000070800720c */ /* 0x040fe40003f44070 */
[----:B------:R-:W-:-:S11]  /*2ee0*/  ISETP.GT.U32.AND P0, PT, R8, R9, PT ;  /* 0x000000090800720c */ /* 0x000fd60003f04070 */
[--C-:B------:R-:W-:Y:S01]  /*2ef0*/  @!P2 IMAD.IADD R7, R7, 0x1, -R8.reuse ;  /* 0x000000010707a824 */ /* 0x100fe200078e0a08 */
[----:B------:R-:W-:Y:S01]  /*2f00*/  @!P2 IADD3 R6, PT, PT, R6, 0x1, RZ ;  /* 0x000000010606a810 */ /* 0x000fe20007ffe0ff */
[----:B------:R-:W-:Y:S01]  /*2f10*/  @!P0 IMAD.IADD R9, R9, 0x1, -R8 ;  /* 0x0000000109098824 */ /* 0x000fe200078e0a08 */
[----:B------:R-:W-:Y:S02]  /*2f20*/  ISETP.GE.AND P0, PT, R10, RZ, PT ;  /* 0x000000ff0a00720c */ /* 0x000fe40003f06270 */
[----:B------:R-:W-:Y:S02]  /*2f30*/  ISETP.GE.U32.AND P1, PT, R7, R8, PT ;  /* 0x000000080700720c */ /* 0x000fe40003f26070 */
[----:B------:R-:W-:Y:S02]  /*2f40*/  ISETP.GT.U32.AND P3, PT, R8, R9, PT ;  /* 0x000000090800720c */ /* 0x000fe40003f64070 */
[----:B------:R-:W-:Y:S02]  /*2f50*/  ISETP.GE.AND P2, PT, R5, RZ, PT ;  /* 0x000000ff0500720c */ /* 0x000fe40003f46270 */
[----:B------:R-:W-:-:S07]  /*2f60*/  LOP3.LUT R5, R0, 0x1, RZ, 0xc0, !PT ;  /* 0x0000000100057812 */ /* 0x000fce00078ec0ff */
[----:B------:R-:W-:Y:S01]  /*2f70*/  @P1 VIADD R6, R6, 0x1 ;  /* 0x0000000106061836 */ /* 0x000fe20000000000 */
[----:B------:R-:W-:Y:S01]  /*2f80*/  ISETP.NE.AND P1, PT, R13, RZ, PT ;  /* 0x000000ff0d00720c */ /* 0x000fe20003f25270 */
[----:B------:R-:W-:Y:S01]  /*2f90*/  @!P3 IMAD.IADD R9, R9, 0x1, -R8 ;  /* 0x000000010909b824 */ /* 0x000fe200078e0a08 */
[----:B------:R-:W-:Y:S01]  /*2fa0*/  LOP3.LUT R13, RZ, R13, RZ, 0x33, !PT ;  /* 0x0000000dff0d7212 */ /* 0x000fe200078e33ff */
[----:B------:R-:W-:Y:S01]  /*2fb0*/  @!P0 IMAD.MOV R6, RZ, RZ, -R6 ;  /* 0x000000ffff068224 */ /* 0x000fe200078e0a06 */
[----:B------:R-:W-:Y:S02]  /*2fc0*/  ISETP.NE.U32.AND P0, PT, R5, 0x1, PT ;  /* 0x000000010500780c */ /* 0x000fe40003f05070 */
[----:B------:R-:W-:Y:S02]  /*2fd0*/  @!P2 IADD3 R9, PT, PT, -R9, RZ, RZ ;  /* 0x000000ff0909a210 */ /* 0x000fe40007ffe1ff */
[C---:B------:R-:W-:Y:S02]  /*2fe0*/  SEL R0, R13.reuse, R6, !P1 ;  /* 0x000000060d007207 */ /* 0x040fe40004800000 */
[----:B------:R-:W-:-:S03]  /*2ff0*/  SEL R9, R13, R9, !P1 ;  /* 0x000000090d097207 */ /* 0x000fc60004800000 */
[----:B------:R-:W-:-:S04]  /*3000*/  IMAD R0, R0, R4, R15 ;  /* 0x0000000400007224 */ /* 0x000fc800078e020f */
[----:B------:R-:W-:-:S04]  /*3010*/  IMAD R0, R11, R9, R0 ;  /* 0x000000090b007224 */ /* 0x000fc800078e0200 */
[----:B------:R-:W-:-:S04]  /*3020*/  @P0 IMAD.IADD R5, R0, 0x1, R4 ;  /* 0x0000000100050824 */ /* 0x000fc800078e0204 */
[C---:B------:R-:W-:Y:S02]  /*3030*/  @P0 IMAD.IADD R8, R11.reuse, 0x1, R5 ;  /* 0x000000010b080824 */ /* 0x040fe400078e0205 */
[----:B------:R-:W-:-:S05]  /*3040*/  @!P0 IMAD.IADD R5, R11, 0x1, R0 ;  /* 0x000000010b058824 */ /* 0x000fca00078e0200 */
[C---:B------:R-:W-:Y:S02]  /*3050*/  @!P0 IADD3 R8, PT, PT, R5.reuse, R4, RZ ;  /* 0x0000000405088210 */ /* 0x040fe40007ffe0ff */
[CC--:B------:R-:W-:Y:S02]  /*3060*/  VIMNMX R7, PT, PT, R5.reuse, R0.reuse, !PT ;  /* 0x0000000005077248 */ /* 0x0c0fe40007fe0100 */
[----:B------:R-:W-:Y:S02]  /*3070*/  VIMNMX R0, PT, PT, R5, R0, PT ;  /* 0x0000000005007248 */ /* 0x000fe40003fe0100 */
[CC--:B------:R-:W-:Y:S02]  /*3080*/  VIMNMX R5, PT, PT, R7.reuse, R8.reuse, PT ;  /* 0x0000000807057248 */ /* 0x0c0fe40003fe0100 */
[----:B------:R-:W-:Y:S02]  /*3090*/  VIMNMX R8, PT, PT, R7, R8, !PT ;  /* 0x0000000807087248 */ /* 0x000fe40007fe0100 */
[----:B------:R-:W-:-:S02]  /*30a0*/  VIMNMX R9, PT, PT, R0, R5, PT ;  /* 0x0000000500097248 */ /* 0x000fc40003fe0100 */
[----:B------:R-:W-:Y:S01]  /*30b0*/  VIMNMX R0, PT, PT, R0, R5, !PT ;  /* 0x0000000500007248 */ /* 0x000fe20007fe0100 */
[----:B------:R-:W-:Y:S06]  /*30c0*/  BRA `(.L_x_16) ;  /* 0x0000000c00787947 */ /* 0x000fec0003800000 */
.L_x_17:
[----:B------:R-:W-:Y:S02]  /*30d0*/  IMAD R10, R10, R13, RZ ;  /* 0x0000000d0a0a7224 */ /* 0x000fe400078e02ff */
[----:B------:R-:W-:Y:S02]  /*30e0*/  IMAD.IADD R9, R12, 0x1, -R7 ;  /* 0x000000010c097824 */ /* 0x000fe400078e0a07 */
[----:B------:R-:W-:-:S05]  /*30f0*/  IMAD.SHL.U32 R10, R10, 0x2, RZ ;  /* 0x000000020a0a7824 */ /* 0x000fca00078e00ff */
[----:B------:R-:W-:-:S13]  /*3100*/  ISETP.GE.AND P0, PT, R9, R10, PT ;  /* 0x0000000a0900720c */ /* 0x000fda0003f06270 */
[----:B------:R-:W-:Y:S05]  /*3110*/  @P0 BRA `(.L_x_18) ;  /* 0x0000000400480947 */ /* 0x000fea0003800000 */
[----:B------:R-:W-:Y:S01]  /*3120*/  IMAD R6, R8, R13, RZ ;  /* 0x0000000d08067224 */ /* 0x000fe200078e02ff */
[----:B------:R-:W-:Y:S02]  /*3130*/  LEA.HI R5, R9, R9, RZ, 0x1 ;  /* 0x0000000909057211 */ /* 0x000fe400078f08ff */
[----:B------:R-:W-:Y:S02]  /*3140*/  IABS R15, R8 ;  /* 0x00000008000f7213 */ /* 0x000fe40000000000 */
[----:B------:R-:W-:Y:S02]  /*3150*/  IABS R7, R6 ;  /* 0x0000000600077213 */ /* 0x000fe40000000000 */
[----:B------:R-:W-:Y:S02]  /*3160*/  SHF.R.S32.HI R5, RZ, 0x1, R5 ;  /* 0x00000001ff057819 */ /* 0x000fe40000011405 */
[----:B------:R-:W0:Y:S01]  /*3170*/  I2F.RP R10, R7 ;  /* 0x00000007000a7306 */ /* 0x000e220000209400 */
[----:B------:R-:W-:-:S07]  /*3180*/  LOP3.LUT R0, R0, 0x1, RZ, 0xc0, !PT ;  /* 0x0000000100007812 */ /* 0x000fce00078ec0ff */
        /* <DEDUP_REMOVED lines=9> */
[----:B------:R-:W-:Y:S02]  /*3220*/  IMAD.MOV.U32 R9, RZ, RZ, R15 ;  /* 0x000000ffff097224 */ /* 0x000fe400078e000f */
[----:B------:R-:W-:Y:S02]  /*3230*/  IMAD.MOV R12, RZ, RZ, -R14 ;  /* 0x000000ffff0c7224 */ /* 0x000fe400078e0a0e */
        /* <DEDUP_REMOVED lines=8> */
[----:B------:R-:W-:Y:S02]  /*32c0*/  ISETP.GE.U32.AND P0, PT, R12, R7, PT ;  /* 0x000000070c00720c */ /* 0x000fe40003f06070 */
[----:B------:R-:W-:Y:S01]  /*32d0*/  LOP3.LUT R7, R5, R6, RZ, 0x3c, !PT ;  /* 0x0000000605077212 */ /* 0x000fe200078e3cff */
[----:B0-----:R-:W-:-:S03]  /*32e0*/  VIADD R12, R14, 0xffffffe ;  /* 0x0ffffffe0e0c7836 */ /* 0x001fc60000000000 */
[----:B------:R-:W-:Y:S02]  /*32f0*/  ISETP.GE.AND P2, PT, R7, RZ, PT ;  /* 0x000000ff0700720c */ /* 0x000fe40003f46270 */
[----:B------:R0:W1:Y:S05]  /*3300*/  F2I.FTZ.U32.TRUNC.NTZ R7, R12 ;  /* 0x0000000c00077305 */ /* 0x00006a000021f000 */
[----:B------:R-:W-:Y:S01]  /*3310*/  @P0 VIADD R13, R13, 0x1 ;  /* 0x000000010d0d0836 */ /* 0x000fe20000000000 */
[----:B0-----:R-:W-:-:S05]  /*3320*/  IABS R12, R8 ;  /* 0x00000008000c7213 */ /* 0x001fca0000000000 */
[----:B------:R-:W-:Y:S02]  /*3330*/  @!P2 IADD3 R13, PT, PT, -R13, RZ, RZ ;  /* 0x000000ff0d0da210 */ /* 0x000fe40007ffe1ff */
[----:B------:R-:W-:Y:S01]  /*3340*/  @!P1 LOP3.LUT R13, RZ, R6, RZ, 0x33, !PT ;  /* 0x00000006ff0d9212 */ /* 0x000fe200078e33ff */
[----:B-1----:R-:W-:-:S04]  /*3350*/  IMAD.MOV R14, RZ, RZ, -R7 ;  /* 0x000000ffff0e7224 */ /* 0x002fc800078e0a07 */
[----:B------:R-:W-:Y:S02]  /*3360*/  IMAD.MOV R15, RZ, RZ, -R13 ;  /* 0x000000ffff0f7224 */ /* 0x000fe400078e0a0d */
[----:B------:R-:W-:Y:S01]  /*3370*/  IMAD R17, R14, R9, RZ ;  /* 0x000000090e117224 */ /* 0x000fe200078e02ff */
[----:B------:R-:W-:Y:S01]  /*3380*/  IADD3 R14, PT, PT, RZ, -R12, RZ ;  /* 0x8000000cff0e7210 */ /* 0x000fe20007ffe0ff */
[----:B------:R-:W-:Y:S02]  /*3390*/  IMAD R15, R6, R15, R5 ;  /* 0x0000000f060f7224 */ /* 0x000fe400078e0205 */
[----:B------:R-:W-:-:S04]  /*33a0*/  IMAD.MOV.U32 R6, RZ, RZ, RZ ;  /* 0x000000ffff067224 */ /* 0x000fc800078e00ff */
[----:B------:R-:W-:Y:S01]  /*33b0*/  IMAD.HI.U32 R6, R7, R17, R6 ;  /* 0x0000001107067227 */ /* 0x000fe200078e0006 */
[----:B------:R-:W-:Y:S02]  /*33c0*/  IABS R17, R15 ;  /* 0x0000000f00117213 */ /* 0x000fe40000000000 */
[----:B------:R-:W-:-:S03]  /*33d0*/  LOP3.LUT R15, R15, R8, RZ, 0x3c, !PT ;  /* 0x000000080f0f7212 */ /* 0x000fc600078e3cff */
[----:B------:R-:W-:-:S04]  /*33e0*/  IMAD.HI.U32 R7, R6, R10, RZ ;  /* 0x0000000a06077227 */ /* 0x000fc800078e00ff */
[----:B------:R-:W-:Y:S02]  /*33f0*/  IMAD R12, R7, R14, R10 ;  /* 0x0000000e070c7224 */ /* 0x000fe400078e020a */
[----:B------:R-:W-:-:S03]  /*3400*/  IMAD.HI.U32 R6, R6, R17, RZ ;  /* 0x0000001106067227 */ /* 0x000fc600078e00ff */
[----:B------:R-:W-:Y:S01]  /*3410*/  ISETP.GT.U32.AND P1, PT, R9, R12, PT ;  /* 0x0000000c0900720c */ /* 0x000fe20003f24070 */
[----:B------:R-:W-:-:S05]  /*3420*/  IMAD R10, R6, R14, R17 ;  /* 0x0000000e060a7224 */ /* 0x000fca00078e0211 */
[----:B------:R-:W-:-:S07]  /*3430*/  ISETP.GT.U32.AND P0, PT, R9, R10, PT ;  /* 0x0000000a0900720c */ /* 0x000fce0003f04070 */
[--C-:B------:R-:W-:Y:S01]  /*3440*/  @!P1 IMAD.IADD R12, R12, 0x1, -R9.reuse ;  /* 0x000000010c0c9824 */ /* 0x100fe200078e0a09 */
[----:B------:R-:W-:Y:S02]  /*3450*/  ISETP.GE.AND P1, PT, R5, RZ, PT ;  /* 0x000000ff0500720c */ /* 0x000fe40003f26270 */
[----:B------:R-:W-:Y:S02]  /*3460*/  LOP3.LUT R5, RZ, R8, RZ, 0x33, !PT ;  /* 0x00000008ff057212 */ /* 0x000fe400078e33ff */
[----:B------:R-:W-:Y:S01]  /*3470*/  ISETP.GT.U32.AND P3, PT, R9, R12, PT ;  /* 0x0000000c0900720c */ /* 0x000fe20003f64070 */
[----:B------:R-:W-:Y:S01]  /*3480*/  @!P0 IMAD.IADD R10, R10, 0x1, -R9 ;  /* 0x000000010a0a8824 */ /* 0x000fe200078e0a09 */
[----:B------:R-:W-:Y:S02]  /*3490*/  @!P0 IADD3 R6, PT, PT, R6, 0x1, RZ ;  /* 0x0000000106068810 */ /* 0x000fe40007ffe0ff */
[----:B------:R-:W-:Y:S02]  /*34a0*/  ISETP.NE.AND P0, PT, R8, RZ, PT ;  /* 0x000000ff0800720c */ /* 0x000fe40003f05270 */
[----:B------:R-:W-:-:S07]  /*34b0*/  ISETP.GE.U32.AND P2, PT, R10, R9, PT ;  /* 0x000000090a00720c */ /* 0x000fce0003f46070 */
[----:B------:R-:W-:Y:S01]  /*34c0*/  @!P3 IMAD.IADD R12, R12, 0x1, -R9 ;  /* 0x000000010c0cb824 */ /* 0x000fe200078e0a09 */
[----:B------:R-:W-:-:S03]  /*34d0*/  ISETP.GE.AND P3, PT, R15, RZ, PT ;  /* 0x000000ff0f00720c */ /* 0x000fc60003f66270 */
[----:B------:R-:W-:Y:S01]  /*34e0*/  @!P1 IMAD.MOV R12, RZ, RZ, -R12 ;  /* 0x000000ffff0c9224 */ /* 0x000fe200078e0a0c */
[----:B------:R-:W-:Y:S01]  /*34f0*/  ISETP.NE.U32.AND P1, PT, R0, 0x1, PT ;  /* 0x000000010000780c */ /* 0x000fe20003f25070 */
[----:B------:R-:W-:-:S03]  /*3500*/  @P2 VIADD R6, R6, 0x1 ;  /* 0x0000000106062836 */ /* 0x000fc60000000000 */
[----:B------:R-:W-:-:S05]  /*3510*/  SEL R12, R5, R12, !P0 ;  /* 0x0000000c050c7207 */ /* 0x000fca0004000000 */
[----:B------:R-:W-:Y:S02]  /*3520*/  @!P3 IMAD.MOV R6, RZ, RZ, -R6 ;  /* 0x000000ffff06b224 */ /* 0x000fe400078e0a06 */
[----:B------:R-:W-:-:S03]  /*3530*/  IMAD R4, R13, R4, R12 ;  /* 0x000000040d047224 */ /* 0x000fc600078e020c */
[----:B------:R-:W-:-:S05]  /*3540*/  SEL R6, R5, R6, !P0 ;  /* 0x0000000605067207 */ /* 0x000fca0004000000 */
[CC--:B------:R-:W-:Y:S02]  /*3550*/  IMAD R0, R11.reuse, R6.reuse, R4 ;  /* 0x000000060b007224 */ /* 0x0c0fe400078e0204 */
[C---:B------:R-:W-:Y:S02]  /*3560*/  @!P1 IMAD R9, R11.reuse, R6, R11 ;  /* 0x000000060b099224 */ /* 0x040fe400078e020b */
[----:B------:R-:W-:Y:S01]  /*3570*/  @P1 IMAD.IADD R8, R11, 0x1, R0 ;  /* 0x000000010b081824 */ /* 0x000fe200078e0200 */
[----:B------:R-:W-:-:S04]  /*3580*/  IADD3 R5, PT, PT, R0, 0x1, RZ ;  /* 0x0000000100057810 */ /* 0x000fc80007ffe0ff */
[----:B------:R-:W-:Y:S01]  /*3590*/  @!P1 MOV R0, R5 ;  /* 0x0000000500009202 */ /* 0x000fe20000000f00 */
[----:B------:R-:W-:Y:S02]  /*35a0*/  @P1 IMAD.MOV.U32 R7, RZ, RZ, R5 ;  /* 0x000000ffff071224 */ /* 0x000fe400078e0005 */
[----:B------:R-:W-:-:S04]  /*35b0*/  @!P1 IMAD.IADD R7, R4, 0x1, R9 ;  /* 0x0000000104079824 */ /* 0x000fc800078e0209 */
[C---:B------:R-:W-:Y:S01]  /*35c0*/  @!P1 VIADD R8, R7.reuse, 0x1 ;  /* 0x0000000107089836 */ /* 0x040fe20000000000 */
[CC--:B------:R-:W-:Y:S02]  /*35d0*/  VIMNMX R5, PT, PT, R7.reuse, R0.reuse, !PT ;  /* 0x0000000007057248 */ /* 0x0c0fe40007fe0100 */
[----:B------:R-:W-:Y:S02]  /*35e0*/  VIMNMX R0, PT, PT, R7, R0, PT ;  /* 0x0000000007007248 */ /* 0x000fe40003fe0100 */
[CC--:B------:R-:W-:Y:S02]  /*35f0*/  VIMNMX R7, PT, PT, R5.reuse, R8.reuse, PT ;  /* 0x0000000805077248 */ /* 0x0c0fe40003fe0100 */
[----:B------:R-:W-:Y:S02]  /*3600*/  VIMNMX R8, PT, PT, R5, R8, !PT ;  /* 0x0000000805087248 */ /* 0x000fe40007fe0100 */
[CC--:B------:R-:W-:Y:S02]  /*3610*/  VIMNMX R9, PT, PT, R0.reuse, R7.reuse, PT ;  /* 0x0000000700097248 */ /* 0x0c0fe40003fe0100 */
[----:B------:R-:W-:Y:S01]  /*3620*/  VIMNMX R0, PT, PT, R0, R7, !PT ;  /* 0x0000000700007248 */ /* 0x000fe20007fe0100 */
[----:B------:R-:W-:Y:S06]  /*3630*/  BRA `(.L_x_16) ;  /* 0x00000008001c7947 */ /* 0x000fec0003800000 */
.L_x_18:
[-C--:B------:R-:W-:Y:S01]  /*3640*/  IABS R0, R14.reuse ;  /* 0x0000000e00007213 */ /* 0x080fe20000000000 */
[----:B------:R-:W-:Y:S01]  /*3650*/  IMAD.IADD R9, R9, 0x1, -R10 ;  /* 0x0000000109097824 */ /* 0x000fe200078e0a0a */
[----:B------:R-:W-:Y:S01]  /*3660*/  IABS R10, R14 ;  /* 0x0000000e000a7213 */ /* 0x000fe20000000000 */
[----:B------:R-:W-:Y:S01]  /*3670*/  BSSY.RECONVERGENT B3, `(.L_x_19) ;  /* 0x000007d000037945 */ /* 0x000fe20003800200 */
[----:B------:R-:W0:Y:S01]  /*3680*/  I2F.RP R12, R0 ;  /* 0x00000000000c7306 */ /* 0x000e220000209400 */
[----:B------:R-:W-:-:S05]  /*3690*/  IMAD.HI R13, R9, 0x2aaaaaab, RZ ;  /* 0x2aaaaaab090d7827 */ /* 0x000fca00078e02ff */
[----:B------:R-:W-:Y:S02]  /*36a0*/  LEA.HI R13, R13, R13, RZ, 0x1 ;  /* 0x0000000d0d0d7211 */ /* 0x000fe400078f08ff */
        /* <DEDUP_REMOVED lines=8> */
[----:B------:R-:W-:-:S03]  /*3730*/  IABS R6, R8 ;  /* 0x0000000800067213 */ /* 0x000fc60000000000 */
[----:B------:R-:W-:Y:S02]  /*3740*/  IMAD.MOV R7, RZ, RZ, -R10 ;  /* 0x000000ffff077224 */ /* 0x000fe400078e0a0a */
[----:B------:R-:W-:Y:S02]  /*3750*/  IMAD.MOV.U32 R10, RZ, RZ, R6 ;  /* 0x000000ffff0a7224 */ /* 0x000fe400078e0006 */
[----:B------:R-:W-:Y:S02]  /*3760*/  IMAD.HI.U32 R15, R15, R12, RZ ;  /* 0x0000000c0f0f7227 */ /* 0x000fe400078e00ff */
[----:B------:R-:W0:Y:S02]  /*3770*/  I2F.RP R16, R10 ;  /* 0x0000000a00107306 */ /* 0x000e240000209400 */
[----:B------:R-:W-:-:S05]  /*3780*/  IMAD R7, R15, R7, R12 ;  /* 0x000000070f077224 */ /* 0x000fca00078e020c */
[----:B------:R-:W-:Y:S01]  /*3790*/  ISETP.GT.U32.AND P1, PT, R0, R7, PT ;  /* 0x000000070000720c */ /* 0x000fe20003f24070 */
[----:B0-----:R-:W0:-:S12]  /*37a0*/  MUFU.RCP R16, R16 ;  /* 0x0000001000107308 */ /* 0x001e180000001000 */
[-C--:B------:R-:W-:Y:S01]  /*37b0*/  @!P1 IADD3 R7, PT, PT, R7, -R0.reuse, RZ ;  /* 0x8000000007079210 */ /* 0x080fe20007ffe0ff */
[----:B------:R-:W-:Y:S01]  /*37c0*/  @!P1 VIADD R15, R15, 0x1 ;  /* 0x000000010f0f9836 */ /* 0x000fe20000000000 */
[----:B------:R-:W-:Y:S02]  /*37d0*/  ISETP.NE.AND P1, PT, R14, RZ, PT ;  /* 0x000000ff0e00720c */ /* 0x000fe40003f25270 */
[----:B------:R-:W-:Y:S02]  /*37e0*/  ISETP.GE.U32.AND P0, PT, R7, R0, PT ;  /* 0x000000000700720c */ /* 0x000fe40003f06070 */
[----:B------:R-:W-:-:S04]  /*37f0*/  LOP3.LUT R0, R13, R14, RZ, 0x3c, !PT ;  /* 0x0000000e0d007212 */ /* 0x000fc800078e3cff */
[----:B------:R-:W-:Y:S01]  /*3800*/  ISETP.GE.AND P2, PT, R0, RZ, PT ;  /* 0x000000ff0000720c */ /* 0x000fe20003f46270 */
[----:B0-----:R-:W-:-:S04]  /*3810*/  VIADD R6, R16, 0xffffffe ;  /* 0x0ffffffe10067836 */ /* 0x001fc80000000000 */
[----:B------:R0:W1:Y:S02]  /*3820*/  F2I.FTZ.U32.TRUNC.NTZ R7, R6 ;  /* 0x0000000600077305 */ /* 0x000064000021f000 */
[----:B------:R-:W-:-:S05]  /*3830*/  @P0 VIADD R15, R15, 0x1 ;  /* 0x000000010f0f0836 */ /* 0x000fca0000000000 */
[----:B------:R-:W-:Y:S01]  /*3840*/  MOV R0, R15 ;  /* 0x0000000f00007202 */ /* 0x000fe20000000f00 */
[----:B0-----:R-:W-:-:S04]  /*3850*/  HFMA2 R6, -RZ, RZ, 0, 0 ;  /* 0x00000000ff067431 */ /* 0x001fc800000001ff */
[----:B------:R-:W-:Y:S01]  /*3860*/  @!P2 IMAD.MOV R0, RZ, RZ, -R0 ;  /* 0x000000ffff00a224 */ /* 0x000fe200078e0a00 */
[----:B------:R-:W-:Y:S02]  /*3870*/  @!P1 LOP3.LUT R0, RZ, R14, RZ, 0x33, !PT ;  /* 0x0000000eff009212 */ /* 0x000fe400078e33ff */
[----:B------:R-:W-:Y:S01]  /*3880*/  ISETP.GE.AND P2, PT, R13, RZ, PT ;  /* 0x000000ff0d00720c */ /* 0x000fe20003f46270 */
[----:B-1----:R-:W-:Y:S02]  /*3890*/  IMAD.MOV R17, RZ, RZ, -R7 ;  /* 0x000000ffff117224 */ /* 0x002fe400078e0a07 */
[----:B------:R-:W-:Y:S02]  /*38a0*/  IMAD.MOV R15, RZ, RZ, -R0 ;  /* 0x000000ffff0f7224 */ /* 0x000fe400078e0a00 */
[----:B------:R-:W-:Y:S02]  /*38b0*/  IMAD R17, R17, R10, RZ ;  /* 0x0000000a11117224 */ /* 0x000fe400078e02ff */
[----:B------:R-:W-:Y:S01]  /*38c0*/  IMAD R15, R14, R15, R13 ;  /* 0x0000000f0e0f7224 */ /* 0x000fe200078e020d */
[----:B------:R-:W-:Y:S01]  /*38d0*/  IABS R14, R8 ;  /* 0x00000008000e7213 */ /* 0x000fe20000000000 */
[----:B------:R-:W-:-:S03]  /*38e0*/  IMAD.HI.U32 R6, R7, R17, R6 ;  /* 0x0000001107067227 */ /* 0x000fc600078e0006 */
[----:B------:R-:W-:Y:S01]  /*38f0*/  IABS R19, R15 ;  /* 0x0000000f00137213 */ /* 0x000fe20000000000 */
[----:B------:R-:W-:Y:S01]  /*3900*/  IMAD.MOV R14, RZ, RZ, -R14 ;  /* 0x000000ffff0e7224 */ /* 0x000fe200078e0a0e */
[----:B------:R-:W-:Y:S01]  /*3910*/  LOP3.LUT R15, R15, R8, RZ, 0x3c, !PT ;  /* 0x000000080f0f7212 */ /* 0x000fe200078e3cff */
[----:B------:R-:W-:-:S04]  /*3920*/  IMAD.HI.U32 R7, R6, R12, RZ ;  /* 0x0000000c06077227 */ /* 0x000fc800078e00ff */
[----:B------:R-:W-:-:S04]  /*3930*/  IMAD.HI.U32 R6, R6, R19, RZ ;  /* 0x0000001306067227 */ /* 0x000fc800078e00ff */
[-C--:B------:R-:W-:Y:S02]  /*3940*/  IMAD R17, R7, R14.reuse, R12 ;  /* 0x0000000e07117224 */ /* 0x080fe400078e020c */
[----:B------:R-:W-:Y:S02]  /*3950*/  IMAD R7, R6, R14, R19 ;  /* 0x0000000e06077224 */ /* 0x000fe400078e0213 */
[----:B------:R-:W-:Y:S01]  /*3960*/  IMAD R13, R13, -0x6, R9 ;  /* 0xfffffffa0d0d7824 */ /* 0x000fe200078e0209 */
        /* <DEDUP_REMOVED lines=8> */
[----:B------:R-:W-:-:S09]  /*39f0*/  ISETP.GT.AND P0, PT, R13, 0x2, PT ;  /* 0x000000020d00780c */ /* 0x000fd20003f04270 */
[----:B------:R-:W-:Y:S02]  /*3a00*/  @!P4 IMAD.IADD R17, R17, 0x1, -R10 ;  /* 0x000000011111c824 */ /* 0x000fe400078e0a0a */
[----:B------:R-:W-:Y:S01]  /*3a10*/  @P3 VIADD R6, R6, 0x1 ;  /* 0x0000000106063836 */ /* 0x000fe20000000000 */
[----:B------:R-:W-:Y:S01]  /*3a20*/  ISETP.NE.AND P3, PT, R8, RZ, PT ;  /* 0x000000ff0800720c */ /* 0x000fe20003f65270 */
[----:B------:R-:W-:Y:S01]  /*3a30*/  @!P2 IMAD.MOV R17, RZ, RZ, -R17 ;  /* 0x000000ffff11a224 */ /* 0x000fe200078e0a11 */
[----:B------:R-:W-:Y:S02]  /*3a40*/  LOP3.LUT R8, RZ, R8, RZ, 0x33, !PT ;  /* 0x00000008ff087212 */ /* 0x000fe400078e33ff */
[----:B------:R-:W-:Y:S02]  /*3a50*/  @!P1 IADD3 R6, PT, PT, -R6, RZ, RZ ;  /* 0x000000ff06069210 */ /* 0x000fe40007ffe1ff */
[C---:B------:R-:W-:Y:S02]  /*3a60*/  SEL R7, R8.reuse, R17, !P3 ;  /* 0x0000001108077207 */ /* 0x040fe40005800000 */
[----:B------:R-:W-:Y:S01]  /*3a70*/  SEL R9, R8, R6, !P3 ;  /* 0x0000000608097207 */ /* 0x000fe20005800000 */
[----:B------:R-:W-:Y:S06]  /*3a80*/  @P0 BRA `(.L_x_20) ;  /* 0x0000000000800947 */ /* 0x000fec0003800000 */
[----:B------:R-:W-:-:S05]  /*3a90*/  VIMNMX.U32 R13, PT, PT, R13, 0x3, PT ;  /* 0x000000030d0d7848 */ /* 0x000fca0003fe0000 */
[----:B------:R-:W-:-:S04]  /*3aa0*/  IMAD.SHL.U32 R6, R13, 0x4, RZ ;  /* 0x000000040d067824 */ /* 0x000fc800078e00ff */
[----:B------:R-:W0:Y:S02]  /*3ab0*/  LDC R12, c[0x2][R6+0xc] ;  /* 0x00800300060c7b82 */ /* 0x000e240000000800 */
[----:B0-----:R-:W-:-:S04]  /*3ac0*/  SHF.R.S32.HI R13, RZ, 0x1f, R12 ;  /* 0x0000001fff0d7819 */ /* 0x001fc8000001140c */
.L_x_1590:
[----:B------:R-:W-:Y:S05]  /*3ad0*/  BRX R12 -0x3ae0                                                 (*"BRANCH_TARGETS .L_x_1591,.L_x_1592,.L_x_1593,.L_x_21"*) ;  /* 0xffffffc40c487949 */ /* 0x000fea000383ffff */
.L_x_1593:
[----:B------:R-:W-:-:S04]  /*3ae0*/  IMAD R0, R11, R0, RZ ;  /* 0x000000000b007224 */ /* 0x000fc800078e02ff */
[----:B------:R-:W-:Y:S01]  /*3af0*/  IMAD R6, R9, R4, R0 ;  /* 0x0000000409067224 */ /* 0x000fe200078e0200 */
[----:B------:R-:W-:Y:S01]  /*3b00*/  IADD3 R0, PT, PT, R7, R0, R11 ;  /* 0x0000000007007210 */ /* 0x000fe20007ffe00b */
[----:B------:R-:W-:-:S03]  /*3b10*/  IMAD R9, R9, R4, R4 ;  /* 0x0000000409097224 */ /* 0x000fc600078e0204 */
[----:B------:R-:W-:Y:S01]  /*3b20*/  IADD3 R6, PT, PT, R7, 0x1, R6 ;  /* 0x0000000107067810 */ /* 0x000fe20007ffe006 */
[----:B------:R-:W-:-:S04]  /*3b30*/  IMAD.IADD R0, R9, 0x1, R0 ;  /* 0x0000000109007824 */ /* 0x000fc800078e0200 */
[----:B------:R-:W-:Y:S01]  /*3b40*/  IMAD.IADD R7, R6, 0x1, R4 ;  /* 0x0000000106077824 */ /* 0x000fe200078e0204 */
[----:B------:R-:W-:Y:S06]  /*3b50*/  BRA `(.L_x_21) ;  /* 0x0000000000b87947 */ /* 0x000fec0003800000 */
.L_x_1591:
[----:B------:R-:W-:Y:S02]  /*3b60*/  IMAD R6, R0, R5, R5 ;  /* 0x0000000500067224 */ /* 0x000fe400078e0205 */
[----:B------:R-:W-:-:S03]  /*3b70*/  IMAD R8, R11, R0, RZ ;  /* 0x000000000b087224 */ /* 0x000fc600078e02ff */
[----:B------:R-:W-:Y:S01]  /*3b80*/  IADD3 R5, PT, PT, R9, R6, RZ ;  /* 0x0000000609057210 */ /* 0x000fe20007ffe0ff */
[--C-:B------:R-:W-:Y:S02]  /*3b90*/  IMAD.IADD R0, R7, 0x1, R8.reuse ;  /* 0x0000000107007824 */ /* 0x100fe400078e0208 */
[-C--:B------:R-:W-:Y:S02]  /*3ba0*/  IMAD R6, R9, R4.reuse, R8 ;  /* 0x0000000409067224 */ /* 0x080fe400078e0208 */
[-C--:B------:R-:W-:Y:S02]  /*3bb0*/  IMAD R8, R5, R4.reuse, R4 ;  /* 0x0000000405087224 */ /* 0x080fe400078e0204 */
[----:B------:R-:W-:Y:S02]  /*3bc0*/  IMAD R4, R9, R4, R0 ;  /* 0x0000000409047224 */ /* 0x000fe400078e0200 */
[C---:B------:R-:W-:Y:S02]  /*3bd0*/  IMAD.IADD R6, R7.reuse, 0x1, R6 ;  /* 0x0000000107067824 */ /* 0x040fe400078e0206 */
[----:B------:R-:W-:Y:S01]  /*3be0*/  IMAD.IADD R0, R7, 0x1, R8 ;  /* 0x0000000107007824 */ /* 0x000fe200078e0208 */
[----:B------:R-:W-:Y:S01]  /*3bf0*/  IADD3 R7, PT, PT, R4, 0x1, RZ ;  /* 0x0000000104077810 */ /* 0x000fe20007ffe0ff */
[----:B------:R-:W-:Y:S06]  /*3c00*/  BRA `(.L_x_21) ;  /* 0x00000000008c7947 */ /* 0x000fec0003800000 */
.L_x_1592:
[----:B------:R-:W-:Y:S02]  /*3c10*/  IMAD R6, R9, R4, R4 ;  /* 0x0000000409067224 */ /* 0x000fe400078e0204 */
[----:B------:R-:W-:Y:S02]  /*3c20*/  IMAD R5, R11, R0, R7 ;  /* 0x000000000b057224 */ /* 0x000fe400078e0207 */
[----:B------:R-:W-:Y:S02]  /*3c30*/  IMAD.IADD R7, R7, 0x1, R6 ;  /* 0x0000000107077824 */ /* 0x000fe400078e0206 */
[----:B------:R-:W-:Y:S02]  /*3c40*/  IMAD R5, R9, R4, R5 ;  /* 0x0000000409057224 */ /* 0x000fe400078e0205 */
[----:B------:R-:W-:Y:S02]  /*3c50*/  IMAD R7, R11, R0, R7 ;  /* 0x000000000b077224 */ /* 0x000fe400078e0207 */
[----:B------:R-:W-:-:S02]  /*3c60*/  VIADD R6, R5, 0x1 ;  /* 0x0000000105067836 */ /* 0x000fc40000000000 */
[----:B------:R-:W-:Y:S01]  /*3c70*/  IMAD.IADD R0, R11, 0x1, R7 ;  /* 0x000000010b007824 */ /* 0x000fe200078e0207 */
[----:B------:R-:W-:Y:S06]  /*3c80*/  BRA `(.L_x_21) ;  /* 0x00000000006c7947 */ /* 0x000fec0003800000 */
.L_x_20:
[----:B------:R-:W-:-:S04]  /*3c90*/  MOV R6, 0xfffffffd ;  /* 0xfffffffd00067802 */ /* 0x000fc80000000f00 */
[----:B------:R-:W-:-:S05]  /*3ca0*/  VIADDMNMX.U32 R13, R13, R6, 0x3, PT ;  /* 0x000000030d0d7446 */ /* 0x000fca0003800006 */
[----:B------:R-:W-:-:S04]  /*3cb0*/  IMAD.SHL.U32 R6, R13, 0x4, RZ ;  /* 0x000000040d067824 */ /* 0x000fc800078e00ff */
[----:B------:R-:W0:Y:S02]  /*3cc0*/  LDC R12, c[0x2][R6+0x1c] ;  /* 0x00800700060c7b82 */ /* 0x000e240000000800 */
[----:B0-----:R-:W-:-:S04]  /*3cd0*/  SHF.R.S32.HI R13, RZ, 0x1f, R12 ;  /* 0x0000001fff0d7819 */ /* 0x001fc8000001140c */
.L_x_1595:
[----:B------:R-:W-:Y:S05]  /*3ce0*/  BRX R12 -0x3cf0                                                 (*"BRANCH_TARGETS .L_x_1596,.L_x_1597,.L_x_1598,.L_x_21"*) ;  /* 0xffffffc00cc47949 */ /* 0x000fea000383ffff */
.L_x_1598:
[----:B------:R-:W-:Y:S02]  /*3cf0*/  IMAD R6, R0, R5, R9 ;  /* 0x0000000500067224 */ /* 0x000fe400078e0209 */
[----:B------:R-:W-:Y:S02]  /*3d00*/  IMAD R0, R11, R0, R11 ;  /* 0x000000000b007224 */ /* 0x000fe400078e020b */
[----:B------:R-:W-:Y:S02]  /*3d10*/  IMAD R9, R9, R4, R4 ;  /* 0x0000000409097224 */ /* 0x000fe400078e0204 */
[----:B------:R-:W-:-:S03]  /*3d20*/  VIADD R5, R7, 0x1 ;  /* 0x0000000107057836 */ /* 0x000fc60000000000 */
[----:B------:R-:W-:Y:S01]  /*3d30*/  IADD3 R7, PT, PT, R9, R0, R7 ;  /* 0x0000000009077210 */ /* 0x000fe20007ffe007 */
[----:B------:R-:W-:Y:S01]  /*3d40*/  IMAD R6, R6, R4, R5 ;  /* 0x0000000406067224 */ /* 0x000fe200078e0205 */
[----:B------:R-:W-:Y:S01]  /*3d50*/  IADD3 R0, PT, PT, R5, R9, R0 ;  /* 0x0000000905007210 */ /* 0x000fe20007ffe000 */
[----:B------:R-:W-:Y:S06]  /*3d60*/  BRA `(.L_x_21) ;  /* 0x0000000000347947 */ /* 0x000fec0003800000 */
.L_x_1596:
[----:B------:R-:W-:-:S04]  /*3d70*/  IMAD R7, R9, R4, R7 ;  /* 0x0000000409077224 */ /* 0x000fc800078e0207 */
[----:B------:R-:W-:-:S04]  /*3d80*/  IMAD R0, R11, R0, R7 ;  /* 0x000000000b007224 */ /* 0x000fc800078e0207 */
[----:B------:R-:W-:Y:S01]  /*3d90*/  IMAD.IADD R7, R11, 0x1, R0 ;  /* 0x000000010b077824 */ /* 0x000fe200078e0200 */
[----:B------:R-:W-:-:S03]  /*3da0*/  IADD3 R6, PT, PT, R0, 0x1, RZ ;  /* 0x0000000100067810 */ /* 0x000fc60007ffe0ff */
[----:B------:R-:W-:Y:S01]  /*3db0*/  IMAD.IADD R0, R7, 0x1, R4 ;  /* 0x0000000107007824 */ /* 0x000fe200078e0204 */
[----:B------:R-:W-:Y:S06]  /*3dc0*/  BRA `(.L_x_21) ;  /* 0x00000000001c7947 */ /* 0x000fec0003800000 */
.L_x_1597:
[CC--:B------:R-:W-:Y:S02]  /*3dd0*/  IMAD R5, R9.reuse, R4.reuse, R7 ;  /* 0x0000000409057224 */ /* 0x0c0fe400078e0207 */
[----:B------:R-:W-:Y:S02]  /*3de0*/  IMAD R4, R9, R4, R4 ;  /* 0x0000000409047224 */ /* 0x000fe400078e0204 */
[CC--:B------:R-:W-:Y:S02]  /*3df0*/  IMAD R5, R11.reuse, R0.reuse, R5 ;  /* 0x000000000b057224 */ /* 0x0c0fe400078e0205 */
[----:B------:R-:W-:Y:S02]  /*3e00*/  IMAD R0, R11, R0, R11 ;  /* 0x000000000b007224 */ /* 0x000fe400078e020b */
[----:B------:R-:W-:-:S03]  /*3e10*/  VIADD R6, R5, 0x1 ;  /* 0x0000000105067836 */ /* 0x000fc60000000000 */
[----:B------:R-:W-:Y:S01]  /*3e20*/  IADD3 R0, PT, PT, R4, R0, R7 ;  /* 0x0000000004007210 */ /* 0x000fe20007ffe007 */
[----:B------:R-:W-:-:S07]  /*3e30*/  IMAD.IADD R7, R11, 0x1, R6 ;  /* 0x000000010b077824 */ /* 0x000fce00078e0206 */
.L_x_21:
[----:B------:R-:W-:Y:S05]  /*3e40*/  BSYNC.RECONVERGENT B3 ;  /* 0x0000000000037941 */ /* 0x000fea0003800200 */
.L_x_19:
[CC--:B------:R-:W-:Y:S02]  /*3e50*/  VIMNMX R5, PT, PT, R7.reuse, R6.reuse, !PT ;  /* 0x0000000607057248 */ /* 0x0c0fe40007fe0100 */
[----:B------:R-:W-:Y:S02]  /*3e60*/  VIMNMX R6, PT, PT, R7, R6, PT ;  /* 0x0000000607067248 */ /* 0x000fe40003fe0100 */
[CC--:B------:R-:W-:Y:S02]  /*3e70*/  VIMNMX R7, PT, PT, R5.reuse, R0.reuse, PT ;  /* 0x0000000005077248 */ /* 0x0c0fe40003fe0100 */
[----:B------:R-:W-:Y:S02]  /*3e80*/  VIMNMX R8, PT, PT, R5, R0, !PT ;  /* 0x0000000005087248 */ /* 0x000fe40007fe0100 */
[CC--:B------:R-:W-:Y:S02]  /*3e90*/  VIMNMX R9, PT, PT, R6.reuse, R7.reuse, PT ;  /* 0x0000000706097248 */ /* 0x0c0fe40003fe0100 */
[----:B------:R-:W-:-:S07]  /*3ea0*/  VIMNMX R0, PT, PT, R6, R7, !PT ;  /* 0x0000000706007248 */ /* 0x000fce0007fe0100 */
.L_x_16:
[----:B------:R-:W-:Y:S05]  /*3eb0*/  BSYNC.RECONVERGENT B2 ;  /* 0x0000000000027941 */ /* 0x000fea0003800200 */
.L_x_14:
[----:B------:R-:W0:Y:S02]  /*3ec0*/  LDC.64 R6, c[0x4][0x178] ;  /* 0x01005e00ff067b82 */ /* 0x000e240000000a00 */
[----:B0-----:R-:W2:Y:S06]  /*3ed0*/  LDG.E R4, desc[UR4][R6.64] ;  /* 0x0000000406047981 */ /* 0x001eac000c1e1900 */
[----:B------:R-:W0:Y:S01]  /*3ee0*/  LDC.64 R28, c[0x4][0x180] ;  /* 0x01006000ff1c7b82 */ /* 0x000e220000000a00 */
[-C--:B------:R-:W-:Y:S02]  /*3ef0*/  ISETP.NE.AND P0, PT, R8, R3.reuse, PT ;  /* 0x000000030800720c */ /* 0x080fe40003f05270 */
[----:B------:R-:W-:-:S02]  /*3f00*/  ISETP.NE.AND P2, PT, R0, R3, PT ;  /* 0x000000030000720c */ /* 0x000fc40003f45270 */
[----:B------:R-:W-:Y:S02]  /*3f10*/  MOV R5, R9 ;  /* 0x0000000900057202 */ /* 0x000fe40000000f00 */
[-C--:B------:R-:W-:Y:S02]  /*3f20*/  ISETP.NE.AND P1, PT, R8, R2.reuse, PT ;  /* 0x000000020800720c */ /* 0x080fe40003f25270 */
[----:B------:R-:W-:-:S05]  /*3f30*/  ISETP.NE.AND P3, PT, R0, R2, PT ;  /* 0x000000020000720c */ /* 0x000fca0003f65270 */
[----:B------:R-:W-:-:S04]  /*3f40*/  @P0 SEL R5, R8, R5, P1 ;  /* 0x0000000508050207 */ /* 0x000fc80000800000 */
[----:B------:R-:W-:Y:S02]  /*3f50*/  @P2 SEL R5, R0, R5, P3 ;  /* 0x0000000500052207 */ /* 0x000fe40001800000 */
[----:B--2---:R-:W-:-:S13]  /*3f60*/  ISETP.NE.AND P4, PT, R4, 0x1, PT ;  /* 0x000000010400780c */ /* 0x004fda0003f85270 */
[----:B0-----:R-:W-:Y:S05]  /*3f70*/  @P4 BRA `(.L_x_22) ;  /* 0x0000000000484947 */ /* 0x001fea0003800000 */
[----:B------:R-:W0:Y:S02]  /*3f80*/  LDC.64 R8, c[0x4][0xd8] ;  /* 0x01003600ff087b82 */ /* 0x000e240000000a00 */
[----:B0-----:R-:W2:Y:S02]  /*3f90*/  LDG.E.64 R8, desc[UR4][R8.64] ;  /* 0x0000000408087981 */ /* 0x001ea4000c1e1b00 */
[----:B--2---:R-:W-:-:S05]  /*3fa0*/  IMAD.WIDE R10, R5, 0x4, R8 ;  /* 0x00000004050a7825 */ /* 0x004fca00078e0208 */
[----:B------:R-:W2:Y:S01]  /*3fb0*/  LD.E R6, desc[UR4][R10.64] ;  /* 0x000000040a067980 */ /* 0x000ea2000c101900 */
[----:B------:R-:W-:Y:S01]  /*3fc0*/  BSSY.RECONVERGENT B2, `(.L_x_23) ;  /* 0x0000006000027945 */ /* 0x000fe20003800200 */
[----:B------:R-:W-:Y:S01]  /*3fd0*/  MOV R0, 0x4020 ;  /* 0x0000402000007802 */ /* 0x000fe20000000f00 */
[----:B--2---:R-:W-:-:S06]  /*3fe0*/  IMAD.MOV R25, RZ, RZ, -R6 ;  /* 0x000000ffff197224 */ /* 0x004fcc00078e0a06 */
[----:B------:R-:W0:Y:S02]  /*3ff0*/  I2F.F64 R24, R25 ;  /* 0x0000001900187312 */ /* 0x000e240000201c00 */
[----:B0-----:R-:W-:-:S07]  /*4000*/  IMAD.MOV.U32 R7, RZ, RZ, R25 ;  /* 0x000000ffff077224 */ /* 0x001fce00078e0019 */
[----:B------:R-:W-:Y:S05]  /*4010*/  CALL.REL.NOINC `($_Z11fix_ds_walliii$__internal_accurate_pow) ;  /* 0x0000007c00547944 */ /* 0x000fea0003c00000 */
[----:B------:R-:W-:Y:S05]  /*4020*/  BSYNC.RECONVERGENT B2 ;  /* 0x0000000000027941 */ /* 0x000fea0003800200 */
.L_x_23:
[----:B------:R-:W2:Y:S01]  /*4030*/  LDG.E.64 R26, desc[UR4][R28.64] ;  /* 0x000000041c1a7981 */ /* 0x000ea2000c1e1b00 */
[----:B------:R-:W-:Y:S01]  /*4040*/  DADD R10, -RZ, -R10 ;  /* 0x00000000ff0a7229 */ /* 0x000fe2000000090a */
[----:B------:R-:W-:-:S09]  /*4050*/  ISETP.NE.AND P0, PT, R6, RZ, PT ;  /* 0x000000ff0600720c */ /* 0x000fd20003f05270 */
[----:B------:R-:W-:Y:S02]  /*4060*/  FSEL R10, R10, RZ, P0 ;  /* 0x000000ff0a0a7208 */ /* 0x000fe40000000000 */
[----:B------:R-:W-:-:S06]  /*4070*/  FSEL R11, R11, -1.875, P0 ;  /* 0xbff000000b0b7808 */ /* 0x000fcc0000000000 */
[----:B--2---:R-:W-:Y:S01]  /*4080*/  DMUL R10, R26, R10 ;  /* 0x0000000a1a0a7228 */ /* 0x004fe20000000000 */
[----:B------:R-:W-:Y:S10]  /*4090*/  BRA `(.L_x_24) ;  /* 0x0000000000307947 */ /* 0x000ff40003800000 */
.L_x_22:
[----:B------:R-:W0:Y:S01]  /*40a0*/  LDC.64 R6, c[0x4][0x18] ;  /* 0x01000600ff067b82 */ /* 0x000e220000000a00 */
[----:B------:R-:W2:Y:S07]  /*40b0*/  LDG.E.64 R26, desc[UR4][R28.64] ;  /* 0x000000041c1a7981 */ /* 0x000eae000c1e1b00 */
[----:B------:R-:W1:Y:S01]  /*40c0*/  LDC.64 R12, c[0x4][0x10] ;  /* 0x01000400ff0c7b82 */ /* 0x000e620000000a00 */
[----:B0-----:R-:W3:Y:S04]  /*40d0*/  LDG.E.64 R6, desc[UR4][R6.64] ;  /* 0x0000000406067981 */ /* 0x001ee8000c1e1b00 */
[----:B-1----:R-:W4:Y:S01]  /*40e0*/  LDG.E.64 R12, desc[UR4][R12.64] ;  /* 0x000000040c0c7981 */ /* 0x002f22000c1e1b00 */
[----:B---3--:R-:W-:-:S06]  /*40f0*/  IMAD.WIDE R8, R5, 0x8, R6 ;  /* 0x0000000805087825 */ /* 0x008fcc00078e0206 */
[----:B------:R-:W2:Y:S01]  /*4100*/  LD.E.64 R8, desc[UR4][R8.64] ;  /* 0x0000000408087980 */ /* 0x000ea2000c101b00 */
[----:B----4-:R-:W-:-:S06]  /*4110*/  IMAD.WIDE R14, R5, 0x8, R12 ;  /* 0x00000008050e7825 */ /* 0x010fcc00078e020c */
[----:B------:R-:W3:Y:S01]  /*4120*/  LD.E.64 R14, desc[UR4][R14.64] ;  /* 0x000000040e0e7980 */ /* 0x000ee2000c101b00 */
[----:B--2---:R-:W-:-:S08]  /*4130*/  DADD R10, -R26, R8 ;  /* 0x000000001a0a7229 */ /* 0x004fd00000000108 */
[----:B---3--:R-:W-:-:S08]  /*4140*/  DADD R10, R10, -R14 ;  /* 0x000000000a0a7229 */ /* 0x008fd0000000080e */
[----:B------:R-:W-:-:S11]  /*4150*/  DMUL R10, R10, 0.5 ;  /* 0x3fe000000a0a7828 */ /* 0x000fd60000000000 */
.L_x_24:
[----:B------:R-:W0:Y:S02]  /*4160*/  LDC.64 R6, c[0x4][0x150] ;  /* 0x01005400ff067b82 */ /* 0x000e240000000a00 */
[----:B0-----:R-:W2:Y:S01]  /*4170*/  LDG.E.64 R6, desc[UR4][R6.64] ;  /* 0x0000000406067981 */ /* 0x001ea2000c1e1b00 */
[----:B------:R-:W-:Y:S01]  /*4180*/  UMOV UR6, 0x97d889bc ;  /* 0x97d889bc00067882 */ /* 0x000fe20000000000 */
[----:B------:R-:W-:Y:S02]  /*4190*/  UMOV UR7, 0x3c9cd2b2 ;  /* 0x3c9cd2b200077882 */ /* 0x000fe40000000000 */
[----:B--2---:R-:W-:-:S08]  /*41a0*/  DMUL R8, R6, UR6 ;  /* 0x0000000606087c28 */ /* 0x004fd00008000000 */
[----:B------:R-:W-:-:S14]  /*41b0*/  DSETP.GT.AND P0, PT, |R10|, R8, PT ;  /* 0x000000080a00722a */ /* 0x000fdc0003f04200 */
[----:B------:R-:W-:Y:S05]  /*41c0*/  @!P0 BRA `(.L_x_25) ;  /* 0x0000000000808947 */ /* 0x000fea0003800000 */
[----:B------:R-:W-:-:S13]  /*41d0*/  ISETP.NE.AND P0, PT, R4, RZ, PT ;  /* 0x000000ff0400720c */ /* 0x000fda0003f05270 */
[----:B------:R-:W-:Y:S05]  /*41e0*/  @P0 BRA `(.L_x_26) ;  /* 0x0000000000640947 */ /* 0x000fea0003800000 */
[----:B------:R-:W0:Y:S02]  /*41f0*/  LDC.64 R2, c[0x4][0x198] ;  /* 0x01006600ff027b82 */ /* 0x000e240000000a00 */
[----:B0-----:R-:W2:Y:S02]  /*4200*/  LDG.E.64 R6, desc[UR4][R2.64] ;  /* 0x0000000402067981 */ /* 0x001ea4000c1e1b00 */
[----:B--2---:R-:W-:-:S06]  /*4210*/  IMAD.WIDE R6, R5, 0x8, R6 ;  /* 0x0000000805067825 */ /* 0x004fcc00078e0206 */
[----:B------:R-:W2:Y:S02]  /*4220*/  LD.E.64 R6, desc[UR4][R6.64] ;  /* 0x0000000406067980 */ /* 0x000ea4000c101b00 */
[----:B--2---:R-:W-:-:S14]  /*4230*/  DSETP.GT.AND P0, PT, R10, R6, PT ;  /* 0x000000060a00722a */ /* 0x004fdc0003f04000 */
[----:B------:R-:W-:Y:S05]  /*4240*/  @!P0 EXIT ;  /* 0x000000000000894d */ /* 0x000fea0003800000 */
.L_x_29:
[----:B------:R-:W2:Y:S02]  /*4250*/  LDG.E.64 R6, desc[UR4][R2.64] ;  /* 0x0000000402067981 */ /* 0x000ea4000c1e1b00 */
[----:B0-2---:R-:W-:-:S05]  /*4260*/  IMAD.WIDE R14, R5, 0x8, R6 ;  /* 0x00000008050e7825 */ /* 0x005fca00078e0206 */
[----:B------:R-:W2:Y:S01]  /*4270*/  LD.E.64 R8, desc[UR4][R14.64] ;  /* 0x000000040e087980 */ /* 0x000ea2000c101b00 */
[----:B------:R-:W-:Y:S05]  /*4280*/  YIELD ;  /* 0x0000000000007946 */ /* 0x000fea0003800000 */
[----:B--2---:R-:W-:-:S14]  /*4290*/  DSETP.GT.AND P0, PT, R10, R8, PT ;  /* 0x000000080a00722a */ /* 0x004fdc0003f04000 */
[----:B------:R-:W-:Y:S05]  /*42a0*/  @!P0 EXIT ;  /* 0x000000000000894d */ /* 0x000fea0003800000 */
[----:B------:R0:W5:Y:S01]  /*42b0*/  ATOM.E.CAS.64.STRONG.GPU P0, R6, [R14], R8, R10 ;  /* 0x000000080e06738b */ /* 0x000162000010e50a */
[----:B------:R-:W-:Y:S04]  /*42c0*/  BSSY.RECONVERGENT B2, `(.L_x_27) ;  /* 0x0000008000027945 */ /* 0x000fe80003800200 */
[----:B0-----:R-:W-:Y:S05]  /*42d0*/  @P0 BRA `(.L_x_28) ;  /* 0x0000000000180947 */ /* 0x001fea0003800000 */
[----:B-----5:R-:W2:Y:S02]  /*42e0*/  LD.E.64 R6, [R14] ;  /* 0x000000000e067980 */ /* 0x020ea40000100b00 */
[----:B--2---:R-:W-:-:S04]  /*42f0*/  ISETP.EQ.U32.AND P0, PT, R6, R8, PT ;  /* 0x000000080600720c */ /* 0x004fc80003f02070 */
[----:B------:R-:W-:-:S04]  /*4300*/  ISETP.EQ.U32.AND.EX P0, PT, R7, R9, PT, P0 ;  /* 0x000000090700720c */ /* 0x000fc80003f02100 */
[----:B------:R-:W-:Y:S02]  /*4310*/  SEL R12, R10, R6, P0 ;  /* 0x000000060a0c7207 */ /* 0x000fe40000000000 */
[----:B------:R-:W-:-:S05]  /*4320*/  SEL R13, R11, R7, P0 ;  /* 0x000000070b0d7207 */ /* 0x000fca0000000000 */
[----:B------:R0:W-:Y:S02]  /*4330*/  ST.E.64 [R14], R12 ;  /* 0x000000000e007385 */ /* 0x0001e40000100b0c */
.L_x_28:
[----:B------:R-:W-:Y:S05]  /*4340*/  BSYNC.RECONVERGENT B2 ;  /* 0x0000000000027941 */ /* 0x000fea0003800200 */
.L_x_27:
[----:B-----5:R-:W-:-:S14]  /*4350*/  DSETP.NEU.AND P0, PT, R8, R6, PT ;  /* 0x000000060800722a */ /* 0x020fdc0003f0d000 */
[----:B------:R-:W-:Y:S05]  /*4360*/  @P0 BRA `(.L_x_29) ;  /* 0xfffffffc00b80947 */ /* 0x000fea000383ffff */
[----:B------:R-:W-:Y:S05]  /*4370*/  EXIT ;  /* 0x000000000000794d */ /* 0x000fea0003800000 */
.L_x_26:
[----:B------:R-:W0:Y:S02]  /*4380*/  LDC.64 R6, c[0x4][0x198] ;  /* 0x01006600ff067b82 */ /* 0x000e240000000a00 */
[----:B0-----:R-:W2:Y:S02]  /*4390*/  LDG.E.64 R2, desc[UR4][R6.64] ;  /* 0x0000000406027981 */ /* 0x001ea4000c1e1b00 */
[----:B--2---:R-:W-:-:S05]  /*43a0*/  IMAD.WIDE R2, R5, 0x8, R2 ;  /* 0x0000000805027825 */ /* 0x004fca00078e0202 */
[----:B------:R-:W-:Y:S01]  /*43b0*/  ST.E.64 desc[UR4][R2.64], R10 ;  /* 0x0000000a02007985 */ /* 0x000fe2000c101b04 */
[----:B------:R-:W-:Y:S05]  /*43c0*/  EXIT ;  /* 0x000000000000794d */ /* 0x000fea0003800000 */
.L_x_25:
[----:B------:R-:W-:-:S13]  /*43d0*/  ISETP.NE.AND P0, PT, R4, RZ, PT ;  /* 0x000000ff0400720c */ /* 0x000fda0003f05270 */
[----:B------:R-:W-:Y:S05]  /*43e0*/  @!P0 BRA `(.L_x_30) ;  /* 0x0000000400288947 */ /* 0x000fea0003800000 */
[----:B------:R-:W-:-:S13]  /*43f0*/  ISETP.NE.AND P0, PT, R4, 0x1, PT ;  /* 0x000000010400780c */ /* 0x000fda0003f05270 */
[----:B------:R-:W-:Y:S05]  /*4400*/  @P0 BRA `(.L_x_31) ;  /* 0x0000000000ac0947 */ /* 0x000fea0003800000 */
[----:B------:R-:W0:Y:S02]  /*4410*/  LDC.64 R8, c[0x4][0xd8] ;  /* 0x01003600ff087b82 */ /* 0x000e240000000a00 */
[----:B0-----:R-:W2:Y:S02]  /*4420*/  LDG.E.64 R4, desc[UR4][R8.64] ;  /* 0x0000000408047981 */ /* 0x001ea4000c1e1b00 */
[----:B--2---:R-:W-:-:S06]  /*4430*/  IMAD.WIDE R4, R3, 0x4, R4 ;  /* 0x0000000403047825 */ /* 0x004fcc00078e0204 */
[----:B------:R-:W2:Y:S01]  /*4440*/  LD.E R4, desc[UR4][R4.64] ;  /* 0x0000000404047980 */ /* 0x000ea2000c101900 */
[----:B------:R-:W-:Y:S01]  /*4450*/  BSSY.RECONVERGENT B2, `(.L_x_32) ;  /* 0x0000006000027945 */ /* 0x000fe20003800200 */
[----:B------:R-:W-:Y:S01]  /*4460*/  MOV R0, 0x44b0 ;  /* 0x000044b000007802 */ /* 0x000fe20000000f00 */
[----:B--2---:R-:W-:-:S06]  /*4470*/  IMAD.MOV R6, RZ, RZ, -R4 ;  /* 0x000000ffff067224 */ /* 0x004fcc00078e0a04 */
[----:B------:R-:W0:Y:S02]  /*4480*/  I2F.F64 R6, R6 ;  /* 0x0000000600067312 */ /* 0x000e240000201c00 */
[----:B0-----:R-:W-:-:S07]  /*4490*/  MOV R24, R6 ;  /* 0x0000000600187202 */ /* 0x001fce0000000f00 */
[----:B------:R-:W-:Y:S05]  /*44a0*/  CALL.REL.NOINC `($_Z11fix_ds_walliii$__internal_accurate_pow) ;  /* 0x0000007800307944 */ /* 0x000fea0003c00000 */
[----:B------:R-:W-:Y:S05]  /*44b0*/  BSYNC.RECONVERGENT B2 ;  /* 0x0000000000027941 */ /* 0x000fea0003800200 */
.L_x_32:
[----:B------:R-:W0:Y:S02]  /*44c0*/  LDC.64 R8, c[0x4][0x198] ;  /* 0x01006600ff087b82 */ /* 0x000e240000000a00 */
[----:B0-----:R-:W2:Y:S01]  /*44d0*/  LDG.E.64 R6, desc[UR4][R8.64] ;  /* 0x0000000408067981 */ /* 0x001ea2000c1e1b00 */
[----:B------:R-:W-:-:S05]  /*44e0*/  DADD R10, -RZ, -R10 ;  /* 0x00000000ff0a7229 */ /* 0x000fca000000090a */
[----:B------:R-:W0:Y:S01]  /*44f0*/  LDC.64 R12, c[0x4][0xd8] ;  /* 0x01003600ff0c7b82 */ /* 0x000e220000000a00 */
[----:B------:R-:W-:-:S04]  /*4500*/  ISETP.NE.AND P0, PT, R4, RZ, PT ;  /* 0x000000ff0400720c */ /* 0x000fc80003f05270 */
[----:B------:R-:W-:Y:S02]  /*4510*/  FSEL R4, R10, RZ, P0 ;  /* 0x000000ff0a047208 */ /* 0x000fe40000000000 */
[----:B------:R-:W-:-:S06]  /*4520*/  FSEL R5, R11, -1.875, P0 ;  /* 0xbff000000b057808 */ /* 0x000fcc0000000000 */
[----:B------:R-:W-:Y:S01]  /*4530*/  DMUL R26, R26, R4 ;  /* 0x000000041a1a7228 */ /* 0x000fe20000000000 */
[----:B--2---:R-:W-:-:S06]  /*4540*/  IMAD.WIDE R4, R3, 0x8, R6 ;  /* 0x0000000803047825 */ /* 0x004fcc00078e0206 */
[----:B------:R1:W-:Y:S04]  /*4550*/  ST.E.64 desc[UR4][R4.64], R26 ;  /* 0x0000001a04007985 */ /* 0x0003e8000c101b04 */
[----:B0-----:R-:W2:Y:S02]  /*4560*/  LDG.E.64 R6, desc[UR4][R12.64] ;  /* 0x000000040c067981 */ /* 0x001ea4000c1e1b00 */
[----:B--2---:R-:W-:-:S05]  /*4570*/  IMAD.WIDE R8, R2, 0x4, R6 ;  /* 0x0000000402087825 */ /* 0x004fca00078e0206 */
[----:B------:R-:W2:Y:S01]  /*4580*/  LD.E R3, desc[UR4][R8.64] ;  /* 0x0000000408037980 */ /* 0x000ea2000c101900 */
[----:B------:R-:W-:Y:S01]  /*4590*/  BSSY.RECONVERGENT B2, `(.L_x_33) ;  /* 0x0000006000027945 */ /* 0x000fe20003800200 */
[----:B------:R-:W-:Y:S01]  /*45a0*/  MOV R0, 0x45f0 ;  /* 0x000045f000007802 */ /* 0x000fe20000000f00 */
[----:B--2---:R-:W-:-:S06]  /*45b0*/  IMAD.MOV R6, RZ, RZ, -R3 ;  /* 0x000000ffff067224 */ /* 0x004fcc00078e0a03 */
[----:B------:R-:W0:Y:S02]  /*45c0*/  I2F.F64 R6, R6 ;  /* 0x0000000600067312 */ /* 0x000e240000201c00 */
[----:B01----:R-:W-:-:S07]  /*45d0*/  IMAD.MOV.U32 R24, RZ, RZ, R6 ;  /* 0x000000ffff187224 */ /* 0x003fce00078e0006 */
[----:B------:R-:W-:Y:S05]  /*45e0*/  CALL.REL.NOINC `($_Z11fix_ds_walliii$__internal_accurate_pow) ;  /* 0x0000007400e07944 */ /* 0x000fea0003c00000 */
[----:B------:R-:W-:Y:S05]  /*45f0*/  BSYNC.RECONVERGENT B2 ;  /* 0x0000000000027941 */ /* 0x000fea0003800200 */
.L_x_33:
[----:B------:R-:W0:Y:S08]  /*4600*/  LDC.64 R12, c[0x4][0x180] ;  /* 0x01006000ff0c7b82 */ /* 0x000e300000000a00 */
[----:B------:R-:W1:Y:S01]  /*4610*/  LDC.64 R14, c[0x4][0x198] ;  /* 0x01006600ff0e7b82 */ /* 0x000e620000000a00 */
[----:B0-----:R-:W2:Y:S04]  /*4620*/  LDG.E.64 R4, desc[UR4][R12.64] ;  /* 0x000000040c047981 */ /* 0x001ea8000c1e1b00 */
[----:B-1----:R-:W3:Y:S01]  /*4630*/  LDG.E.64 R6, desc[UR4][R14.64] ;  /* 0x000000040e067981 */ /* 0x002ee2000c1e1b00 */
[----:B------:R-:W-:Y:S01]  /*4640*/  DADD R10, -RZ, -R10 ;  /* 0x00000000ff0a7229 */ /* 0x000fe2000000090a */
[----:B------:R-:W-:-:S09]  /*4650*/  ISETP.NE.AND P0, PT, R3, RZ, PT ;  /* 0x000000ff0300720c */ /* 0x000fd20003f05270 */
[----:B------:R-:W-:Y:S02]  /*4660*/  FSEL R8, R10, RZ, P0 ;  /* 0x000000ff0a087208 */ /* 0x000fe40000000000 */
[----:B------:R-:W-:-:S06]  /*4670*/  FSEL R9, R11, -1.875, P0 ;  /* 0xbff000000b097808 */ /* 0x000fcc0000000000 */
[----:B--2---:R-:W-:Y:S01]  /*4680*/  DMUL R4, R4, R8 ;  /* 0x0000000804047228 */ /* 0x004fe20000000000 */
[----:B---3--:R-:W-:-:S06]  /*4690*/  IMAD.WIDE R6, R2, 0x8, R6 ;  /* 0x0000000802067825 */ /* 0x008fcc00078e0206 */
[----:B------:R-:W-:Y:S01]  /*46a0*/  ST.E.64 desc[UR4][R6.64], R4 ;  /* 0x0000000406007985 */ /* 0x000fe2000c101b04 */
[----:B------:R-:W-:Y:S05]  /*46b0*/  EXIT ;  /* 0x000000000000794d */ /* 0x000fea0003800000 */
.L_x_31:
[----:B------:R-:W0:Y:S08]  /*46c0*/  LDC.64 R8, c[0x4][0x18] ;  /* 0x01000600ff087b82 */ /* 0x000e300000000a00 */
[----:B------:R-:W1:Y:S01]  /*46d0*/  LDC.64 R6, c[0x4][0x10] ;  /* 0x01000400ff067b82 */ /* 0x000e620000000a00 */
[----:B0-----:R-:W2:Y:S04]  /*46e0*/  LDG.E.64 R10, desc[UR4][R8.64] ;  /* 0x00000004080a7981 */ /* 0x001ea8000c1e1b00 */
[----:B-1----:R-:W3:Y:S03]  /*46f0*/  LDG.E.64 R12, desc[UR4][R6.64] ;  /* 0x00000004060c7981 */ /* 0x002ee6000c1e1b00 */
[----:B------:R-:W0:Y:S02]  /*4700*/  LDC.64 R4, c[0x4][0x198] ;  /* 0x01006600ff047b82 */ /* 0x000e240000000a00 */
[----:B0-----:R-:W4:Y:S01]  /*4710*/  LDG.E.64 R14, desc[UR4][R4.64] ;  /* 0x00000004040e7981 */ /* 0x001f22000c1e1b00 */
[----:B--2---:R-:W-:-:S06]  /*4720*/  IMAD.WIDE R10, R3, 0x8, R10 ;  /* 0x00000008030a7825 */ /* 0x004fcc00078e020a */
[----:B------:R-:W2:Y:S01]  /*4730*/  LD.E.64 R10, desc[UR4][R10.64] ;  /* 0x000000040a0a7980 */ /* 0x000ea2000c101b00 */
[----:B---3--:R-:W-:-:S06]  /*4740*/  IMAD.WIDE R12, R3, 0x8, R12 ;  /* 0x00000008030c7825 */ /* 0x008fcc00078e020c */
[----:B------:R-:W3:Y:S01]  /*4750*/  LD.E.64 R12, desc[UR4][R12.64] ;  /* 0x000000040c0c7980 */ /* 0x000ee2000c101b00 */
[----:B----4-:R-:W-:Y:S01]  /*4760*/  IMAD.WIDE R14, R3, 0x8, R14 ;  /* 0x00000008030e7825 */ /* 0x010fe200078e020e */
[----:B--2---:R-:W-:-:S08]  /*4770*/  DADD R26, R10, -R26 ;  /* 0x000000000a1a7229 */ /* 0x004fd0000000081a */
[----:B---3--:R-:W-:-:S08]  /*4780*/  DADD R26, R26, -R12 ;  /* 0x000000001a1a7229 */ /* 0x008fd0000000080c */
[----:B------:R-:W-:-:S07]  /*4790*/  DMUL R26, R26, 0.5 ;  /* 0x3fe000001a1a7828 */ /* 0x000fce0000000000 */
[----:B------:R-:W-:Y:S04]  /*47a0*/  ST.E.64 desc[UR4][R14.64], R26 ;  /* 0x0000001a0e007985 */ /* 0x000fe8000c101b04 */
[----:B------:R-:W2:Y:S04]  /*47b0*/  LDG.E.64 R8, desc[UR4][R8.64] ;  /* 0x0000000408087981 */ /* 0x000ea8000c1e1b00 */
[----:B------:R-:W3:Y:S04]  /*47c0*/  LDG.E.64 R6, desc[UR4][R6.64] ;  /* 0x0000000406067981 */ /* 0x000ee8000c1e1b00 */
[----:B------:R-:W4:Y:S04]  /*47d0*/  LDG.E.64 R28, desc[UR4][R28.64] ;  /* 0x000000041c1c7981 */ /* 0x000f28000c1e1b00 */
[----:B------:R-:W5:Y:S01]  /*47e0*/  LDG.E.64 R4, desc[UR4][R4.64] ;  /* 0x0000000404047981 */ /* 0x000f62000c1e1b00 */
[----:B--2---:R-:W-:-:S04]  /*47f0*/  IMAD.WIDE R10, R2, 0x8, R8 ;  /* 0x00000008020a7825 */ /* 0x004fc800078e0208 */
[C---:B---3--:R-:W-:Y:S02]  /*4800*/  IMAD.WIDE R16, R2.reuse, 0x8, R6 ;  /* 0x0000000802107825 */ /* 0x048fe400078e0206 */
[----:B------:R-:W4:Y:S04]  /*4810*/  LD.E.64 R10, desc[UR4][R10.64] ;  /* 0x000000040a0a7980 */ /* 0x000f28000c101b00 */
[----:B------:R-:W2:Y:S01]  /*4820*/  LD.E.64 R16, desc[UR4][R16.64] ;  /* 0x0000000410107980 */ /* 0x000ea2000c101b00 */
[----:B-----5:R-:W-:Y:S01]  /*4830*/  IMAD.WIDE R2, R2, 0x8, R4 ;  /* 0x0000000802027825 */ /* 0x020fe200078e0204 */
[----:B----4-:R-:W-:-:S08]  /*4840*/  DADD R12, R10, -R28 ;  /* 0x000000000a0c7229 */ /* 0x010fd0000000081c */
[----:B--2---:R-:W-:-:S08]  /*4850*/  DADD R12, R12, -R16 ;  /* 0x000000000c0c7229 */ /* 0x004fd00000000810 */
[----:B------:R-:W-:-:S07]  /*4860*/  DMUL R12, R12, 0.5 ;  /* 0x3fe000000c0c7828 */ /* 0x000fce0000000000 */
[----:B------:R-:W-:Y:S01]  /*4870*/  ST.E.64 desc[UR4][R2.64], R12 ;  /* 0x0000000c02007985 */ /* 0x000fe2000c101b04 */
[----:B------:R-:W-:Y:S05]  /*4880*/  EXIT ;  /* 0x000000000000794d */ /* 0x000fea0003800000 */
.L_x_30:
[----:B------:R-:W0:Y:S08]  /*4890*/  LDC.64 R16, c[0x4][0x18] ;  /* 0x01000600ff107b82 */ /* 0x000e300000000a00 */
[----:B------:R-:W1:Y:S08]  /*48a0*/  LDC.64 R18, c[0x4][0x10] ;  /* 0x01000400ff127b82 */ /* 0x000e700000000a00 */
[----:B------:R-:W2:Y:S01]  /*48b0*/  LDC.64 R4, c[0x4][0x198] ;  /* 0x01006600ff047b82 */ /* 0x000ea20000000a00 */
[----:B0-----:R-:W3:Y:S04]  /*48c0*/  LDG.E.64 R8, desc[UR4][R16.64] ;  /* 0x0000000410087981 */ /* 0x001ee8000c1e1b00 */
[----:B-1----:R-:W4:Y:S04]  /*48d0*/  LDG.E.64 R10, desc[UR4][R18.64] ;  /* 0x00000004120a7981 */ /* 0x002f28000c1e1b00 */
[----:B--2---:R-:W2:Y:S01]  /*48e0*/  LDG.E.64 R6, desc[UR4][R4.64] ;  /* 0x0000000404067981 */ /* 0x004ea2000c1e1b00 */
[----:B---3--:R-:W-:-:S06]  /*48f0*/  IMAD.WIDE R8, R3, 0x8, R8 ;  /* 0x0000000803087825 */ /* 0x008fcc00078e0208 */
[----:B------:R-:W3:Y:S01]  /*4900*/  LD.E.64 R8, desc[UR4][R8.64] ;  /* 0x0000000408087980 */ /* 0x000ee2000c101b00 */
[----:B----4-:R-:W-:-:S06]  /*4910*/  IMAD.WIDE R12, R3, 0x8, R10 ;  /* 0x00000008030c7825 */ /* 0x010fcc00078e020a */
[----:B------:R-:W4:Y:S01]  /*4920*/  LD.E.64 R12, desc[UR4][R12.64] ;  /* 0x000000040c0c7980 */ /* 0x000f22000c101b00 */
[----:B--2---:R-:W-:-:S06]  /*4930*/  IMAD.WIDE R14, R3, 0x8, R6 ;  /* 0x00000008030e7825 */ /* 0x004fcc00078e0206 */
[----:B------:R-:W2:Y:S01]  /*4940*/  LD.E.64 R14, desc[UR4][R14.64] ;  /* 0x000000040e0e7980 */ /* 0x000ea2000c101b00 */
[----:B------:R-:W-:Y:S01]  /*4950*/  BSSY B2, `(.L_x_34) ;  /* 0x000001d000027945 */ /* 0x000fe20003800000 */
[----:B---3--:R-:W-:-:S08]  /*4960*/  DADD R26, R8, -R26 ;  /* 0x00000000081a7229 */ /* 0x008fd0000000081a */
[----:B----4-:R-:W-:-:S08]  /*4970*/  DADD R10, R26, -R12 ;  /* 0x000000001a0a7229 */ /* 0x010fd0000000080c */
[----:B------:R-:W-:-:S08]  /*4980*/  DMUL R10, R10, 0.5 ;  /* 0x3fe000000a0a7828 */ /* 0x000fd00000000000 */
[----:B--2---:R-:W-:-:S14]  /*4990*/  DSETP.GT.AND P0, PT, R10, R14, PT ;  /* 0x0000000e0a00722a */ /* 0x004fdc0003f04000 */
[----:B------:R-:W-:Y:S05]  /*49a0*/  @!P0 BRA `(.L_x_35) ;  /* 0x00000000005c8947 */ /* 0x000fea0003800000 */
[----:B------:R-:W-:Y:S01]  /*49b0*/  BSSY B3, `(.L_x_36) ;  /* 0x0000014000037945 */ /* 0x000fe20003800000 */
.L_x_39:
[----:B------:R-:W2:Y:S02]  /*49c0*/  LDG.E.64 R6, desc[UR4][R4.64] ;  /* 0x0000000404067981 */ /* 0x000ea4000c1e1b00 */
[----:B0-2---:R-:W-:-:S05]  /*49d0*/  IMAD.WIDE R14, R3, 0x8, R6 ;  /* 0x00000008030e7825 */ /* 0x005fca00078e0206 */
[----:B------:R-:W2:Y:S01]  /*49e0*/  LD.E.64 R8, desc[UR4][R14.64] ;  /* 0x000000040e087980 */ /* 0x000ea2000c101b00 */
[----:B------:R-:W-:Y:S05]  /*49f0*/  YIELD ;  /* 0x0000000000007946 */ /* 0x000fea0003800000 */
[----:B--2---:R-:W-:-:S14]  /*4a00*/  DSETP.GT.AND P0, PT, R10, R8, PT ;  /* 0x000000080a00722a */ /* 0x004fdc0003f04000 */
[----:B------:R-:W-:Y:S05]  /*4a10*/  @!P0 BREAK B3 ;  /* 0x0000000000038942 */ /* 0x000fea0003800000 */
[----:B------:R-:W-:Y:S05]  /*4a20*/  @!P0 BRA `(.L_x_35) ;  /* 0x00000000003c8947 */ /* 0x000fea0003800000 */
        /* <DEDUP_REMOVED lines=9> */
.L_x_38:
[----:B------:R-:W-:Y:S05]  /*4ac0*/  BSYNC.RECONVERGENT B4 ;  /* 0x0000000000047941 */ /* 0x000fea0003800200 */
.L_x_37:
[----:B-----5:R-:W-:-:S14]  /*4ad0*/  DSETP.NEU.AND P0, PT, R8, R6, PT ;  /* 0x000000060800722a */ /* 0x020fdc0003f0d000 */
[----:B------:R-:W-:Y:S05]  /*4ae0*/  @P0 BRA `(.L_x_39) ;  /* 0xfffffffc00b40947 */ /* 0x000fea000383ffff */
[----:B------:R-:W-:Y:S05]  /*4af0*/  BSYNC B3 ;  /* 0x0000000000037941 */ /* 0x000fea0003800000 */
.L_x_36:
[----:B------:R-:W1:Y:S02]  /*4b00*/  LDC.64 R6, c[0x4][0x198] ;  /* 0x01006600ff067b82 */ /* 0x000e640000000a00 */
[----:B-1----:R-:W5:Y:S02]  /*4b10*/  LDG.E.64 R6, desc[UR4][R6.64] ;  /* 0x0000000406067981 */ /* 0x002f64000c1e1b00 */
.L_x_35:
[----:B------:R-:W-:Y:S05]  /*4b20*/  BSYNC B2 ;  /* 0x0000000000027941 */ /* 0x000fea0003800000 */
.L_x_34:
[----:B0-----:R-:W0:Y:S08]  /*4b30*/  LDC.64 R14, c[0x4][0x18] ;  /* 0x01000600ff0e7b82 */ /* 0x001e300000000a00 */
[----:B------:R-:W1:Y:S01]  /*4b40*/  LDC.64 R18, c[0x4][0x10] ;  /* 0x01000400ff127b82 */ /* 0x000e620000000a00 */
[----:B0-----:R-:W2:Y:S04]  /*4b50*/  LDG.E.64 R4, desc[UR4][R14.64] ;  /* 0x000000040e047981 */ /* 0x001ea8000c1e1b00 */
[----:B-1----:R-:W3:Y:S03]  /*4b60*/  LDG.E.64 R10, desc[UR4][R18.64] ;  /* 0x00000004120a7981 */ /* 0x002ee6000c1e1b00 */
[----:B------:R-:W0:Y:S01]  /*4b70*/  LDC.64 R16, c[0x4][0x180] ;  /* 0x01006000ff107b82 */ /* 0x000e220000000a00 */
[----:B-----5:R-:W-:-:S06]  /*4b80*/  IMAD.WIDE R12, R2, 0x8, R6 ;  /* 0x00000008020c7825 */ /* 0x020fcc00078e0206 */
[----:B------:R-:W4:Y:S04]  /*4b90*/  LD.E.64 R12, desc[UR4][R12.64] ;  /* 0x000000040c0c7980 */ /* 0x000f28000c101b00 */
[----:B0-----:R-:W4:Y:S01]  /*4ba0*/  LDG.E.64 R8, desc[UR4][R16.64] ;  /* 0x0000000410087981 */ /* 0x001f22000c1e1b00 */
[----:B--2---:R-:W-:-:S06]  /*4bb0*/  IMAD.WIDE R4, R2, 0x8, R4 ;  /* 0x0000000802047825 */ /* 0x004fcc00078e0204 */
[----:B------:R-:W4:Y:S01]  /*4bc0*/  LD.E.64 R4, desc[UR4][R4.64] ;  /* 0x0000000404047980 */ /* 0x000f22000c101b00 */
[----:B---3--:R-:W-:-:S06]  /*4bd0*/  IMAD.WIDE R10, R2, 0x8, R10 ;  /* 0x00000008020a7825 */ /* 0x008fcc00078e020a */
[----:B------:R-:W2:Y:S01]  /*4be0*/  LD.E.64 R10, desc[UR4][R10.64] ;  /* 0x000000040a0a7980 */ /* 0x000ea2000c101b00 */
[----:B----4-:R-:W-:-:S08]  /*4bf0*/  DADD R8, R4, -R8 ;  /* 0x0000000004087229 */ /* 0x010fd00000000808 */
[----:B--2---:R-:W-:-:S08]  /*4c00*/  DADD R6, R8, -R10 ;  /* 0x0000000008067229 */ /* 0x004fd0000000080a */
[----:B------:R-:W-:-:S08]  /*4c10*/  DMUL R6, R6, 0.5 ;  /* 0x3fe0000006067828 */ /* 0x000fd00000000000 */
[----:B------:R-:W-:-:S14]  /*4c20*/  DSETP.GT.AND P0, PT, R6, R12, PT ;  /* 0x0000000c0600722a */ /* 0x000fdc0003f04000 */
[----:B------:R-:W-:Y:S05]  /*4c30*/  @!P0 EXIT ;  /* 0x000000000000894d */ /* 0x000fea0003800000 */
[----:B------:R-:W0:Y:S02]  /*4c40*/  LDC.64 R14, c[0x4][0x198] ;  /* 0x01006600ff0e7b82 */ /* 0x000e240000000a00 */
.L_x_42:
[----:B0-----:R-:W2:Y:S02]  /*4c50*/  LDG.E.64 R4, desc[UR4][R14.64] ;  /* 0x000000040e047981 */ /* 0x001ea4000c1e1b00 */
[----:B--2---:R-:W-:-:S05]  /*4c60*/  IMAD.WIDE R12, R2, 0x8, R4 ;  /* 0x00000008020c7825 */ /* 0x004fca00078e0204 */
        /* <DEDUP_REMOVED lines=13> */
.L_x_41:
[----:B------:R-:W-:Y:S05]  /*4d40*/  BSYNC.RECONVERGENT B2 ;  /* 0x0000000000027941 */ /* 0x000fea0003800200 */
.L_x_40:
[----:B-----5:R-:W-:-:S14]  /*4d50*/  DSETP.NEU.AND P0, PT, R4, R8, PT ;  /* 0x000000080400722a */ /* 0x020fdc0003f0d000 */
[----:B------:R-:W-:Y:S05]  /*4d60*/  @P0 BRA `(.L_x_42) ;  /* 0xfffffffc00b80947 */ /* 0x000fea000383ffff */
[----:B------:R-:W-:Y:S05]  /*4d70*/  EXIT ;  /* 0x000000000000794d */ /* 0x000fea0003800000 */
.L_x_3:
[----:B------:R-:W-:Y:S05]  /*4d80*/  BSYNC.RECONVERGENT B1 ;  /* 0x0000000000017941 */ /* 0x000fea0003800200 */
.L_x_2:
[----:B------:R-:W-:-:S13]  /*4d90*/  ISETP.EQ.OR P0, PT, R0, -0x1, P0 ;  /* 0xffffffff0000780c */ /* 0x000fda0000702670 */
[----:B------:R-:W-:Y:S05]  /*4da0*/  @P0 BRA `(.L_x_43) ;  /* 0x0000000000240947 */ /* 0x000fea0003800000 */
[----:B------:R-:W-:Y:S01]  /*4db0*/  ISETP.GE.AND P0, PT, R0, RZ, PT ;  /* 0x000000ff0000720c */ /* 0x000fe20003f06270 */
[----:B------:R-:W-:-:S12]  /*4dc0*/  BSSY.RECONVERGENT B0, `(.L_x_44) ;  /* 0x00002ed000007945 */ /* 0x000fd80003800200 */
[----:B------:R-:W-:Y:S05]  /*4dd0*/  @!P0 BRA `(.L_x_45) ;  /* 0x0000002c00ac8947 */ /* 0x000fea0003800000 */
[----:B------:R-:W0:Y:S02]  /*4de0*/  LDC.64 R8, c[0x4][0xb0] ;  /* 0x01002c00ff087b82 */ /* 0x000e240000000a00 */
[----:B0-----:R-:W2:Y:S02]  /*4df0*/  LDG.E.64 R4, desc[UR4][R8.64] ;  /* 0x0000000408047981 */ /* 0x001ea4000c1e1b00 */
[----:B--2---:R-:W-:-:S06]  /*4e00*/  IMAD.WIDE.U32 R4, R0, 0x4, R4 ;  /* 0x0000000400047825 */ /* 0x004fcc00078e0004 */
[----:B------:R-:W2:Y:S02]  /*4e10*/  LD.E R5, desc[UR4][R4.64] ;  /* 0x0000000404057980 */ /* 0x000ea4000c101900 */
[----:B--2---:R-:W-:-:S13]  /*4e20*/  ISETP.NE.AND P0, PT, R5, R6, PT ;  /* 0x000000060500720c */ /* 0x004fda0003f05270 */
[----:B------:R-:W-:Y:S05]  /*4e30*/  @!P0 BRA `(.L_x_45) ;  /* 0x0000002c00948947 */ /* 0x000fea0003800000 */
.L_x_43:
[----:B------:R-:W0:Y:S01]  /*4e40*/  LDC.64 R2, c[0x0][0x380] ;  /* 0x0000e000ff027b82 */ /* 0x000e220000000a00 */
[----:B------:R-:W-:Y:S04]  /*4e50*/  BSSY.RECONVERGENT B1, `(.L_x_46) ;  /* 0x0000226000017945 */ /* 0x000fe80003800200 */
[----:B------:R-:W-:Y:S01]  /*4e60*/  BSSY.RELIABLE B2, `(.L_x_47) ;  /* 0x0000034000027945 */ /* 0x000fe20003800100 */
[----:B------:R-:W-:Y:S02]  /*4e70*/  CS2R R4, SRZ ;  /* 0x0000000000047805 */ /* 0x000fe4000001ff00 */
[----:B------:R-:W1:Y:S01]  /*4e80*/  LDC R10, c[0x0][0x388] ;  /* 0x0000e200ff0a7b82 */ /* 0x000e620000000800 */
[----:B0-----:R-:W-:Y:S01]  /*4e90*/  VIADD R0, R2, 0xffffffff ;  /* 0xffffffff02007836 */ /* 0x001fe20000000000 */
[----:B------:R-:W-:-:S03]  /*4ea0*/  IADD3 R11, PT, PT, R3, -0x1, RZ ;  /* 0xffffffff030b7810 */ /* 0x000fc60007ffe0ff */
[-C--:B------:R-:W-:Y:S02]  /*4eb0*/  IMAD R13, R0, R3.reuse, RZ ;  /* 0x00000003000d7224 */ /* 0x080fe400078e02ff */
[----:B------:R-:W-:Y:S02]  /*4ec0*/  IMAD R8, R11, R2, RZ ;  /* 0x000000020b087224 */ /* 0x000fe400078e02ff */
[----:B-1----:R-:W-:Y:S02]  /*4ed0*/  IMAD R12, R13, R10, RZ ;  /* 0x0000000a0d0c7224 */ /* 0x002fe400078e02ff */
[----:B------:R-:W-:Y:S02]  /*4ee0*/  IMAD R3, R2, R3, RZ ;  /* 0x0000000302037224 */ /* 0x000fe400078e02ff */
[----:B------:R-:W-:Y:S01]  /*4ef0*/  VIADD R7, R10, 0xffffffff ;  /* 0xffffffff0a077836 */ /* 0x000fe20000000000 */
[----:B------:R-:W-:Y:S01]  /*4f00*/  ISETP.GE.AND P0, PT, R6, R12, PT ;  /* 0x0000000c0600720c */ /* 0x000fe20003f06270 */
[----:B------:R-:W-:-:S12]  /*4f10*/  IMAD.IADD R9, R8, 0x1, -R11 ;  /* 0x0000000108097824 */ /* 0x000fd800078e0a0b */
[----:B------:R-:W-:Y:S05]  /*4f20*/  @!P0 BRA `(.L_x_48) ;  /* 0x00000000009c8947 */ /* 0x000fea0003800000 */
[----:B------:R-:W-:Y:S02]  /*4f30*/  IMAD.IADD R5, R13, 0x1, R8 ;  /* 0x000000010d057824 */ /* 0x000fe400078e0208 */
[----:B------:R-:W-:Y:S02]  /*4f40*/  HFMA2 R4, -RZ, RZ, 0, 5.9604644775390625e-08 ;  /* 0x00000001ff047431 */ /* 0x000fe400000001ff */
[----:B------:R-:W-:Y:S02]  /*4f50*/  IMAD R14, R5, R10, RZ ;  /* 0x0000000a050e7224 */ /* 0x000fe400078e02ff */
[----:B------:R-:W-:-:S03]  /*4f60*/  IMAD.MOV.U32 R5, RZ, RZ, R12 ;  /* 0x000000ffff057224 */ /* 0x000fc600078e000c */
        /* <DEDUP_REMOVED lines=24> */
[----:B------:R-:W-:Y:S01]  /*50f0*/  IMAD R10, R14, R10, -R9 ;  /* 0x0000000a0e0a7224 */ /* 0x000fe200078e0a09 */
[----:B------:R-:W-:Y:S01]  /*5100*/  MOV R26, 0xffffffff ;  /* 0xffffffff001a7802 */ /* 0x000fe20000000f00 */
[----:B------:R-:W-:Y:S02]  /*5110*/  IMAD.MOV.U32 R27, RZ, RZ, -0x1 ;  /* 0xffffffffff1b7424 */ /* 0x000fe400078e00ff */
[----:B------:R-:W-:Y:S02]  /*5120*/  IMAD.IADD R5, R17, 0x1, R10 ;  /* 0x0000000111057824 */ /* 0x000fe400078e020a */
[----:B------:R-:W-:-:S03]  /*5130*/  IMAD.MOV.U32 R4, RZ, RZ, -0x1 ;  /* 0xffffffffff047424 */ /* 0x000fc600078e00ff */
[----:B------:R-:W-:Y:S01]  /*5140*/  ISETP.GE.AND P0, PT, R6, R5, PT ;  /* 0x000000050600720c */ /* 0x000fe20003f06270 */
[----:B------:R-:W-:-:S12]  /*5150*/  IMAD.MOV.U32 R5, RZ, RZ, -0x1 ;  /* 0xffffffffff057424 */ /* 0x000fd800078e00ff */
[----:B------:R-:W-:Y:S05]  /*5160*/  @P0 BREAK.RELIABLE B2 ;  /* 0x0000000000020942 */ /* 0x000fea0003800100 */
[----:B------:R-:W-:Y:S05]  /*5170*/  @P0 BRA `(.L_x_49) ;  /* 0x0000001c00cc0947 */ /* 0x000fea0003800000 */
[----:B------:R-:W-:Y:S01]  /*5180*/  MOV R5, R17 ;  /* 0x0000001100057202 */ /* 0x000fe20000000f00 */
[----:B------:R-:W-:-:S07]  /*5190*/  IMAD.MOV.U32 R4, RZ, RZ, 0x6 ;  /* 0x00000006ff047424 */ /* 0x000fce00078e00ff */
.L_x_48:
[----:B------:R-:W-:Y:S05]  /*51a0*/  BSYNC.RELIABLE B2 ;  /* 0x0000000000027941 */ /* 0x000fea0003800100 */
.L_x_47:
[----:B------:R-:W-:Y:S01]  /*51b0*/  ISETP.GT.AND P0, PT, R4, 0x2, PT ;  /* 0x000000020400780c */ /* 0x000fe20003f04270 */
[----:B------:R-:W-:Y:S01]  /*51c0*/  BSSY.RECONVERGENT B3, `(.L_x_50) ;  /* 0x00001e6000037945 */ /* 0x000fe20003800200 */
[----:B------:R-:W-:-:S11]  /*51d0*/  IMAD.IADD R6, R6, 0x1, -R5 ;  /* 0x0000000106067824 */ /* 0x000fd600078e0a05 */
[----:B------:R-:W-:Y:S05]  /*51e0*/  @P0 BRA `(.L_x_51) ;  /* 0x0000000c00380947 */ /* 0x000fea0003800000 */
[----:B------:R-:W-:-:S05]  /*51f0*/  VIMNMX.U32 R4, PT, PT, R4, 0x2, PT ;  /* 0x0000000204047848 */ /* 0x000fca0003fe0000 */
[----:B------:R-:W-:-:S04]  /*5200*/  IMAD.SHL.U32 R9, R4, 0x4, RZ ;  /* 0x0000000404097824 */ /* 0x000fc800078e00ff */
[----:B------:R-:W0:Y:S02]  /*5210*/  LDC R4, c[0x2][R9+0x2c] ;  /* 0x00800b0009047b82 */ /* 0x000e240000000800 */
[----:B0-----:R-:W-:-:S04]  /*5220*/  SHF.R.S32.HI R5, RZ, 0x1f, R4 ;  /* 0x0000001fff057819 */ /* 0x001fc80000011404 */
.L_x_1600:
[----:B------:R-:W-:Y:S05]  /*5230*/  BRX R4 -0x5240                                                  (*"BRANCH_TARGETS .L_x_1601,.L_x_1602,.L_x_1603"*) ;  /* 0xffffffac04707949 */ /* 0x000fea000383ffff */
.L_x_1602:
[----:B------:R-:W-:Y:S01]  /*5240*/  IABS R10, R8 ;  /* 0x00000008000a7213 */ /* 0x000fe20000000000 */
[----:B------:R-:W-:Y:S01]  /*5250*/  IMAD.MOV.U32 R4, RZ, RZ, RZ ;  /* 0x000000ffff047224 */ /* 0x000fe200078e00ff */
[----:B------:R-:W-:Y:S02]  /*5260*/  IABS R9, R6 ;  /* 0x0000000600097213 */ /* 0x000fe40000000000 */
[----:B------:R-:W0:Y:S01]  /*5270*/  I2F.RP R0, R10 ;  /* 0x0000000a00007306 */ /* 0x000e220000209400 */
[----:B------:R-:W-:-:S07]  /*5280*/  IABS R12, R8 ;  /* 0x00000008000c7213 */ /* 0x000fce0000000000 */
[----:B0-----:R-:W0:Y:S02]  /*5290*/  MUFU.RCP R0, R0 ;  /* 0x0000000000007308 */ /* 0x001e240000001000 */
[----:B0-----:R-:W-:Y:S02]  /*52a0*/  IADD3 R5, PT, PT, R0, 0xffffffe, RZ ;  /* 0x0ffffffe00057810 */ /* 0x001fe40007ffe0ff */
[----:B------:R-:W-:-:S04]  /*52b0*/  IABS R0, R11 ;  /* 0x0000000b00007213 */ /* 0x000fc80000000000 */
[----:B------:R-:W0:Y:S02]  /*52c0*/  F2I.FTZ.U32.TRUNC.NTZ R5, R5 ;  /* 0x0000000500057305 */ /* 0x000e24000021f000 */
[----:B0-----:R-:W-:-:S04]  /*52d0*/  IMAD.MOV R7, RZ, RZ, -R5 ;  /* 0x000000ffff077224 */ /* 0x001fc800078e0a05 */
[----:B------:R-:W-:-:S04]  /*52e0*/  IMAD R7, R7, R10, RZ ;  /* 0x0000000a07077224 */ /* 0x000fc800078e02ff */
[----:B------:R-:W-:-:S04]  /*52f0*/  IMAD.HI.U32 R7, R5, R7, R4 ;  /* 0x0000000705077227 */ /* 0x000fc800078e0004 */
[----:B------:R-:W-:Y:S01]  /*5300*/  IMAD.MOV.U32 R4, RZ, RZ, R9 ;  /* 0x000000ffff047224 */ /* 0x000fe200078e0009 */
[----:B------:R-:W-:Y:S02]  /*5310*/  IADD3 R9, PT, PT, RZ, -R12, RZ ;  /* 0x8000000cff097210 */ /* 0x000fe40007ffe0ff */
[----:B------:R-:W0:Y:S01]  /*5320*/  I2F.RP R12, R0 ;  /* 0x00000000000c7306 */ /* 0x000e220000209400 */
        /* <DEDUP_REMOVED lines=10> */
[----:B------:R-:W-:-:S03]  /*53d0*/  ISETP.GE.AND P2, PT, R7, RZ, PT ;  /* 0x000000ff0700720c */ /* 0x000fc60003f46270 */
[----:B------:R-:W0:Y:S04]  /*53e0*/  F2I.FTZ.U32.TRUNC.NTZ R9, R9 ;  /* 0x0000000900097305 */ /* 0x000e28000021f000 */
[----:B------:R-:W-:-:S06]  /*53f0*/  @P0 IADD3 R5, PT, PT, R5, 0x1, RZ ;  /* 0x0000000105050810 */ /* 0x000fcc0007ffe0ff */
[----:B------:R-:W-:Y:S01]  /*5400*/  @!P2 IMAD.MOV R5, RZ, RZ, -R5 ;  /* 0x000000ffff05a224 */ /* 0x000fe200078e0a05 */
[----:B------:R-:W-:Y:S02]  /*5410*/  @!P1 LOP3.LUT R5, RZ, R8, RZ, 0x33, !PT ;  /* 0x00000008ff059212 */ /* 0x000fe400078e33ff */
[----:B------:R-:W-:-:S03]  /*5420*/  ISETP.GE.AND P2, PT, R6, RZ, PT ;  /* 0x000000ff0600720c */ /* 0x000fc60003f46270 */
[----:B------:R-:W-:Y:S02]  /*5430*/  IMAD.MOV R7, RZ, RZ, -R5 ;  /* 0x000000ffff077224 */ /* 0x000fe400078e0a05 */
[----:B0-----:R-:W-:Y:S02]  /*5440*/  IMAD.MOV R13, RZ, RZ, -R9 ;  /* 0x000000ffff0d7224 */ /* 0x001fe400078e0a09 */
[----:B------:R-:W-:Y:S02]  /*5450*/  IMAD R10, R8, R7, R6 ;  /* 0x00000007080a7224 */ /* 0x000fe400078e0206 */
[----:B------:R-:W-:Y:S02]  /*5460*/  HFMA2 R8, -RZ, RZ, 0, 0 ;  /* 0x00000000ff087431 */ /* 0x000fe400000001ff */
[----:B------:R-:W-:Y:S01]  /*5470*/  IMAD R7, R13, R0, RZ ;  /* 0x000000000d077224 */ /* 0x000fe200078e02ff */
[----:B------:R-:W-:Y:S02]  /*5480*/  IABS R13, R11 ;  /* 0x0000000b000d7213 */ /* 0x000fe40000000000 */
[----:B------:R-:W-:-:S02]  /*5490*/  IABS R12, R10 ;  /* 0x0000000a000c7213 */ /* 0x000fc40000000000 */
[----:B------:R-:W-:Y:S01]  /*54a0*/  LOP3.LUT R10, R10, R11, RZ, 0x3c, !PT ;  /* 0x0000000b0a0a7212 */ /* 0x000fe200078e3cff */
[----:B------:R-:W-:Y:S02]  /*54b0*/  IMAD.MOV R13, RZ, RZ, -R13 ;  /* 0x000000ffff0d7224 */ /* 0x000fe400078e0a0d */
[----:B------:R-:W-:-:S04]  /*54c0*/  IMAD.HI.U32 R7, R9, R7, R8 ;  /* 0x0000000709077227 */ /* 0x000fc800078e0008 */
[----:B------:R-:W-:Y:S02]  /*54d0*/  IMAD.MOV.U32 R8, RZ, RZ, R12 ;  /* 0x000000ffff087224 */ /* 0x000fe400078e000c */
[----:B------:R-:W-:Y:S02]  /*54e0*/  IMAD.MOV.U32 R12, RZ, RZ, R13 ;  /* 0x000000ffff0c7224 */ /* 0x000fe400078e000d */
        /* <DEDUP_REMOVED lines=17> */
[----:B------:R-:W-:Y:S01]  /*5600*/  IMAD.MOV.U32 R0, RZ, RZ, R7 ;  /* 0x000000ffff007224 */ /* 0x000fe200078e0007 */
[----:B------:R-:W-:Y:S02]  /*5610*/  MOV R7, R5 ;  /* 0x0000000500077202 */ /* 0x000fe40000000f00 */
[C---:B------:R-:W-:Y:S01]  /*5620*/  SEL R10, R11.reuse, R13, !P0 ;  /* 0x0000000d0b0a7207 */ /* 0x040fe20004000000 */
[----:B------:R-:W-:Y:S02]  /*5630*/  @!P1 IMAD.MOV R0, RZ, RZ, -R0 ;  /* 0x000000ffff009224 */ /* 0x000fe400078e0a00 */
[----:B------:R-:W-:Y:S02]  /*5640*/  IMAD.MOV.U32 R4, RZ, RZ, R7 ;  /* 0x000000ffff047224 */ /* 0x000fe400078e0007 */
[----:B------:R-:W-:Y:S01]  /*5650*/  VIADD R9, R10, 0x1 ;  /* 0x000000010a097836 */ /* 0x000fe20000000000 */
[----:B------:R-:W-:-:S05]  /*5660*/  SEL R5, R11, R0, !P0 ;  /* 0x000000000b057207 */ /* 0x000fca0004000000 */
[----:B------:R-:W-:Y:S01]  /*5670*/  IMAD.MOV.U32 R0, RZ, RZ, R5 ;  /* 0x000000ffff007224 */ /* 0x000fe200078e0005 */
[----:B------:R-:W-:Y:S06]  /*5680*/  BRA `(.L_x_52) ;  /* 0x0000001800647947 */ /* 0x000fec0003800000 */
.L_x_1601:
[-C--:B------:R-:W-:Y:S02]  /*5690*/  IABS R9, R13.reuse ;  /* 0x0000000d00097213 */ /* 0x080fe40000000000 */
[----:B------:R-:W-:Y:S02]  /*56a0*/  IABS R10, R6 ;  /* 0x00000006000a7213 */ /* 0x000fe40000000000 */
[----:B------:R-:W0:Y:S01]  /*56b0*/  I2F.RP R7, R9 ;  /* 0x0000000900077306 */ /* 0x000e220000209400 */
[----:B------:R-:W-:-:S07]  /*56c0*/  IABS R12, R13 ;  /* 0x0000000d000c7213 */ /* 0x000fce0000000000 */
[----:B0-----:R-:W0:Y:S02]  /*56d0*/  MUFU.RCP R7, R7 ;  /* 0x0000000700077308 */ /* 0x001e240000001000 */
[----:B0-----:R-:W-:-:S06]  /*56e0*/  IADD3 R4, PT, PT, R7, 0xffffffe, RZ ;  /* 0x0ffffffe07047810 */ /* 0x001fcc0007ffe0ff */
[----:B------:R0:W1:Y:S02]  /*56f0*/  F2I.FTZ.U32.TRUNC.NTZ R5, R4 ;  /* 0x0000000400057305 */ /* 0x000064000021f000 */
[----:B0-----:R-:W-:Y:S02]  /*5700*/  IMAD.MOV.U32 R4, RZ, RZ, RZ ;  /* 0x000000ffff047224 */ /* 0x001fe400078e00ff */
[----:B-1----:R-:W-:-:S04]  /*5710*/  IMAD.MOV R8, RZ, RZ, -R5 ;  /* 0x000000ffff087224 */ /* 0x002fc800078e0a05 */
[----:B------:R-:W-:-:S04]  /*5720*/  IMAD R11, R8, R9, RZ ;  /* 0x00000009080b7224 */ /* 0x000fc800078e02ff */
[----:B------:R-:W-:Y:S01]  /*5730*/  IMAD.HI.U32 R8, R5, R11, R4 ;  /* 0x0000000b05087227 */ /* 0x000fe200078e0004 */
[----:B------:R-:W-:-:S03]  /*5740*/  IABS R4, R0 ;  /* 0x0000000000047213 */ /* 0x000fc60000000000 */
[----:B------:R-:W-:Y:S01]  /*5750*/  IMAD.MOV.U32 R5, RZ, RZ, R10 ;  /* 0x000000ffff057224 */ /* 0x000fe200078e000a */
[----:B------:R-:W-:Y:S01]  /*5760*/  IADD3 R10, PT, PT, RZ, -R12, RZ ;  /* 0x8000000cff0a7210 */ /* 0x000fe20007ffe0ff */
[----:B------:R-:W0:Y:S01]  /*5770*/  I2F.RP R11, R4 ;  /* 0x00000004000b7306 */ /* 0x000e220000209400 */
[----:B------:R-:W-:Y:S01]  /*5780*/  IABS R12, R0 ;  /* 0x00000000000c7213 */ /* 0x000fe20000000000 */
[----:B------:R-:W-:-:S04]  /*5790*/  IMAD.HI.U32 R7, R8, R5, RZ ;  /* 0x0000000508077227 */ /* 0x000fc800078e00ff */
[----:B------:R-:W-:Y:S02]  /*57a0*/  IMAD R8, R7, R10, R5 ;  /* 0x0000000a07087224 */ /* 0x000fe400078e0205 */
[----:B------:R-:W-:-:S03]  /*57b0*/  IMAD.MOV R12, RZ, RZ, -R12 ;  /* 0x000000ffff0c7224 */ /* 0x000fc600078e0a0c */
        /* <DEDUP_REMOVED lines=13> */
[----:B------:R-:W-:Y:S01]  /*5890*/  ISETP.GE.AND P2, PT, R6, RZ, PT ;  /* 0x000000ff0600720c */ /* 0x000fe20003f46270 */
[----:B0-----:R-:W-:Y:S02]  /*58a0*/  IMAD.MOV R11, RZ, RZ, -R9 ;  /* 0x000000ffff0b7224 */ /* 0x001fe400078e0a09 */
[----:B------:R-:W-:Y:S02]  /*58b0*/  IMAD.MOV R8, RZ, RZ, -R7 ;  /* 0x000000ffff087224 */ /* 0x000fe400078e0a07 */
[----:B------:R-:W-:Y:S02]  /*58c0*/  IMAD R11, R11, R4, RZ ;  /* 0x000000040b0b7224 */ /* 0x000fe400078e02ff */
[----:B------:R-:W-:-:S02]  /*58d0*/  IMAD R13, R13, R8, R6 ;  /* 0x000000080d0d7224 */ /* 0x000fc400078e0206 */
[----:B------:R-:W-:-:S03]  /*58e0*/  HFMA2 R8, -RZ, RZ, 0, 0 ;  /* 0x00000000ff087431 */ /* 0x000fc600000001ff */
[----:B------:R-:W-:Y:S02]  /*58f0*/  IABS R10, R13 ;  /* 0x0000000d000a7213 */ /* 0x000fe40000000000 */
[----:B------:R-:W-:Y:S01]  /*5900*/  LOP3.LUT R13, R13, R0, RZ, 0x3c, !PT ;  /* 0x000000000d0d7212 */ /* 0x000fe200078e3cff */
[----:B------:R-:W-:-:S04]  /*5910*/  IMAD.HI.U32 R8, R9, R11, R8 ;  /* 0x0000000b09087227 */ /* 0x000fc800078e0008 */
[----:B------:R-:W-:Y:S02]  /*5920*/  IMAD.MOV.U32 R11, RZ, RZ, R10 ;  /* 0x000000ffff0b7224 */ /* 0x000fe400078e000a */
[----:B------:R-:W-:-:S04]  /*5930*/  IMAD.HI.U32 R10, R8, R5, RZ ;  /* 0x00000005080a7227 */ /* 0x000fc800078e00ff */
[----:B------:R-:W-:-:S04]  /*5940*/  IMAD.HI.U32 R8, R8, R11, RZ ;  /* 0x0000000b08087227 */ /* 0x000fc800078e00ff */
[-C--:B------:R-:W-:Y:S02]  /*5950*/  IMAD R9, R10, R12.reuse, R5 ;  /* 0x0000000c0a097224 */ /* 0x080fe400078e0205 */
[----:B------:R-:W-:-:S03]  /*5960*/  IMAD R5, R8, R12, R11 ;  /* 0x0000000c08057224 */ /* 0x000fc600078e020b */
[C---:B------:R-:W-:Y:S02]  /*5970*/  ISETP.GT.U32.AND P1, PT, R4.reuse, R9, PT ;  /* 0x000000090400720c */ /* 0x040fe40003f24070 */
[----:B------:R-:W-:-:S11]  /*5980*/  ISETP.GT.U32.AND P0, PT, R4, R5, PT ;  /* 0x000000050400720c */ /* 0x000fd60003f04070 */
[----:B------:R-:W-:Y:S01]  /*5990*/  @!P1 IMAD.IADD R9, R9, 0x1, -R4 ;  /* 0x0000000109099824 */ /* 0x000fe200078e0a04 */
[----:B------:R-:W-:Y:S01]  /*59a0*/  ISETP.GE.AND P1, PT, R13, RZ, PT ;  /* 0x000000ff0d00720c */ /* 0x000fe20003f26270 */
[----:B------:R-:W-:Y:S01]  /*59b0*/  @!P0 VIADD R8, R8, 0x1 ;  /* 0x0000000108088836 */ /* 0x000fe20000000000 */
[-C--:B------:R-:W-:Y:S02]  /*59c0*/  @!P0 IADD3 R5, PT, PT, R5, -R4.reuse, RZ ;  /* 0x8000000405058210 */ /* 0x080fe40007ffe0ff */
[----:B------:R-:W-:Y:S02]  /*59d0*/  ISETP.GT.U32.AND P4, PT, R4, R9, PT ;  /* 0x000000090400720c */ /* 0x000fe40003f84070 */
[----:B------:R-:W-:Y:S02]  /*59e0*/  ISETP.GE.U32.AND P3, PT, R5, R4, PT ;  /* 0x000000040500720c */ /* 0x000fe40003f66070 */
[----:B------:R-:W-:Y:S02]  /*59f0*/  ISETP.NE.AND P0, PT, R0, RZ, PT ;  /* 0x000000ff0000720c */ /* 0x000fe40003f05270 */
[----:B------:R-:W-:-:S07]  /*5a00*/  LOP3.LUT R0, RZ, R0, RZ, 0x33, !PT ;  /* 0x00000000ff007212 */ /* 0x000fce00078e33ff */
[----:B------:R-:W-:Y:S02]  /*5a10*/  @!P4 IMAD.IADD R9, R9, 0x1, -R4 ;  /* 0x000000010909c824 */ /* 0x000fe400078e0a04 */
[----:B------:R-:W-:Y:S02]  /*5a20*/  @P3 VIADD R8, R8, 0x1 ;  /* 0x0000000108083836 */ /* 0x000fe40000000000 */
[----:B------:R-:W-:Y:S01]  /*5a30*/  IMAD.MOV.U32 R4, RZ, RZ, R7 ;  /* 0x000000ffff047224 */ /* 0x000fe200078e0007 */
[----:B------:R-:W-:Y:S01]  /*5a40*/  @!P2 IADD3 R9, PT, PT, -R9, RZ, RZ ;  /* 0x000000ff0909a210 */ /* 0x000fe20007ffe1ff */
[----:B------:R-:W-:-:S03]  /*5a50*/  @!P1 IMAD.MOV R8, RZ, RZ, -R8 ;  /* 0x000000ffff089224 */ /* 0x000fc600078e0a08 */
[C---:B------:R-:W-:Y:S02]  /*5a60*/  SEL R5, R0.reuse, R9, !P0 ;  /* 0x0000000900057207 */ /* 0x040fe40004000000 */
[----:B------:R-:W-:-:S03]  /*5a70*/  SEL R10, R0, R8, !P0 ;  /* 0x00000008000a7207 */ /* 0x000fc60004000000 */
[----:B------:R-:W-:Y:S01]  /*5a80*/  VIADD R0, R5, 0x1 ;  /* 0x0000000105007836 */ /* 0x000fe20000000000 */
[----:B------:R-:W-:Y:S01]  /*5a90*/  MOV R9, R10 ;  /* 0x0000000a00097202 */ /* 0x000fe20000000f00 */
[----:B------:R-:W-:Y:S06]  /*5aa0*/  BRA `(.L_x_52) ;  /* 0x00000014005c7947 */ /* 0x000fec0003800000 */
.L_x_1603:
[----:B------:R-:W-:-:S05]  /*5ab0*/  IMAD R5, R7, R2, RZ ;  /* 0x0000000207057224 */ /* 0x000fca00078e02ff */
[-C--:B------:R-:W-:Y:S02]  /*5ac0*/  IABS R11, R5.reuse ;  /* 0x00000005000b7213 */ /* 0x080fe40000000000 */
[----:B------:R-:W-:Y:S02]  /*5ad0*/  IABS R10, R5 ;  /* 0x00000005000a7213 */ /* 0x000fe40000000000 */
[----:B------:R-:W0:Y:S08]  /*5ae0*/  I2F.RP R0, R11 ;  /* 0x0000000b00007306 */ /* 0x000e300000209400 */
[----:B0-----:R-:W0:Y:S02]  /*5af0*/  MUFU.RCP R0, R0 ;  /* 0x0000000000007308 */ /* 0x001e240000001000 */
[----:B0-----:R-:W-:Y:S01]  /*5b00*/  VIADD R8, R0, 0xffffffe ;  /* 0x0ffffffe00087836 */ /* 0x001fe20000000000 */
[----:B------:R-:W-:-:S05]  /*5b10*/  IABS R0, R7 ;  /* 0x0000000700007213 */ /* 0x000fca0000000000 */
[----:B------:R0:W1:Y:S08]  /*5b20*/  F2I.FTZ.U32.TRUNC.NTZ R9, R8 ;  /* 0x0000000800097305 */ /* 0x000070000021f000 */
[----:B------:R-:W2:Y:S01]  /*5b30*/  I2F.RP R12, R0 ;  /* 0x00000000000c7306 */ /* 0x000ea20000209400 */
[----:B0-----:R-:W-:Y:S02]  /*5b40*/  IMAD.MOV.U32 R8, RZ, RZ, RZ ;  /* 0x000000ffff087224 */ /* 0x001fe400078e00ff */
[----:B-1----:R-:W-:-:S04]  /*5b50*/  IMAD.MOV R4, RZ, RZ, -R9 ;  /* 0x000000ffff047224 */ /* 0x002fc800078e0a09 */
[----:B------:R-:W-:Y:S01]  /*5b60*/  IMAD R13, R4, R11, RZ ;  /* 0x0000000b040d7224 */ /* 0x000fe200078e02ff */
[----:B------:R-:W-:-:S03]  /*5b70*/  IABS R4, R6 ;  /* 0x0000000600047213 */ /* 0x000fc60000000000 */
[----:B------:R-:W-:Y:S01]  /*5b80*/  IMAD.HI.U32 R13, R9, R13, R8 ;  /* 0x0000000d090d7227 */ /* 0x000fe200078e0008 */
[----:B------:R-:W-:Y:S01]  /*5b90*/  IADD3 R9, PT, PT, RZ, -R10, RZ ;  /* 0x8000000aff097210 */ /* 0x000fe20007ffe0ff */
[----:B--2---:R-:W0:Y:S04]  /*5ba0*/  MUFU.RCP R12, R12 ;  /* 0x0000000c000c7308 */ /* 0x004e280000001000 */
[----:B------:R-:W-:Y:S01]  /*5bb0*/  IMAD.HI.U32 R10, R13, R4, RZ ;  /* 0x000000040d0a7227 */ /* 0x000fe200078e00ff */
[----:B------:R-:W-:-:S03]  /*5bc0*/  IABS R13, R7 ;  /* 0x00000007000d7213 */ /* 0x000fc60000000000 */
[----:B------:R-:W-:Y:S02]  /*5bd0*/  IMAD R8, R10, R9, R4 ;  /* 0x000000090a087224 */ /* 0x000fe400078e0204 */
[----:B------:R-:W-:-:S03]  /*5be0*/  IMAD.MOV R13, RZ, RZ, -R13 ;  /* 0x000000ffff0d7224 */ /* 0x000fc600078e0a0d */
[----:B------:R-:W-:-:S13]  /*5bf0*/  ISETP.GT.U32.AND P1, PT, R11, R8, PT ;  /* 0x000000080b00720c */ /* 0x000fda0003f24070 */
[----:B------:R-:W-:Y:S02]  /*5c00*/  @!P1 IMAD.IADD R8, R8, 0x1, -R11 ;  /* 0x0000000108089824 */ /* 0x000fe400078e0a0b */
[----:B------:R-:W-:Y:S01]  /*5c10*/  @!P1 VIADD R10, R10, 0x1 ;  /* 0x000000010a0a9836 */ /* 0x000fe20000000000 */
[----:B------:R-:W-:Y:S02]  /*5c20*/  ISETP.NE.AND P1, PT, R5, RZ, PT ;  /* 0x000000ff0500720c */ /* 0x000fe40003f25270 */
[----:B------:R-:W-:Y:S02]  /*5c30*/  ISETP.GE.U32.AND P0, PT, R8, R11, PT ;  /* 0x0000000b0800720c */ /* 0x000fe40003f06070 */
[----:B------:R-:W-:-:S04]  /*5c40*/  LOP3.LUT R8, R6, R5, RZ, 0x3c, !PT ;  /* 0x0000000506087212 */ /* 0x000fc800078e3cff */
[----:B------:R-:W-:Y:S01]  /*5c50*/  ISETP.GE.AND P2, PT, R8, RZ, PT ;  /* 0x000000ff0800720c */ /* 0x000fe20003f46270 */
[----:B0-----:R-:W-:-:S04]  /*5c60*/  VIADD R8, R12, 0xffffffe ;  /* 0x0ffffffe0c087836 */ /* 0x001fc80000000000 */
[----:B------:R0:W1:Y:S02]  /*5c70*/  F2I.FTZ.U32.TRUNC.NTZ R9, R8 ;  /* 0x0000000800097305 */ /* 0x000064000021f000 */
[----:B------:R-:W-:-:S06]  /*5c80*/  @P0 IADD3 R10, PT, PT, R10, 0x1, RZ ;  /* 0x000000010a0a0810 */ /* 0x000fcc0007ffe0ff */
[----:B------:R-:W-:Y:S01]  /*5c90*/  @!P2 IMAD.MOV R10, RZ, RZ, -R10 ;  /* 0x000000ffff0aa224 */ /* 0x000fe200078e0a0a */
[----:B------:R-:W-:Y:S01]  /*5ca0*/  @!P1 LOP3.LUT R10, RZ, R5, RZ, 0x33, !PT ;  /* 0x00000005ff0a9212 */ /* 0x000fe200078e33ff */
[----:B0-----:R-:W-:Y:S01]  /*5cb0*/  HFMA2 R8, -RZ, RZ, 0, 0 ;  /* 0x00000000ff087431 */ /* 0x001fe200000001ff */
[----:B------:R-:W-:-:S03]  /*5cc0*/  ISETP.GE.AND P2, PT, R6, RZ, PT ;  /* 0x000000ff0600720c */ /* 0x000fc60003f46270 */
[----:B------:R-:W-:Y:S02]  /*5cd0*/  IMAD.MOV R12, RZ, RZ, -R10 ;  /* 0x000000ffff0c7224 */ /* 0x000fe400078e0a0a */
[----:B-1----:R-:W-:Y:S02]  /*5ce0*/  IMAD.MOV R11, RZ, RZ, -R9 ;  /* 0x000000ffff0b7224 */ /* 0x002fe400078e0a09 */
[----:B------:R-:W-:Y:S02]  /*5cf0*/  IMAD R12, R5, R12, R6 ;  /* 0x0000000c050c7224 */ /* 0x000fe400078e0206 */
[----:B------:R-:W-:-:S03]  /*5d00*/  IMAD R5, R11, R0, RZ ;  /* 0x000000000b057224 */ /* 0x000fc600078e02ff */
[----:B------:R-:W-:Y:S01]  /*5d10*/  IABS R11, R12 ;  /* 0x0000000c000b7213 */ /* 0x000fe20000000000 */
[----:B------:R-:W-:Y:S01]  /*5d20*/  IMAD.HI.U32 R5, R9, R5, R8 ;  /* 0x0000000509057227 */ /* 0x000fe200078e0008 */
[----:B------:R-:W-:-:S03]  /*5d30*/  LOP3.LUT R12, R12, R7, RZ, 0x3c, !PT ;  /* 0x000000070c0c7212 */ /* 0x000fc600078e3cff */
        /* <DEDUP_REMOVED lines=12> */
[----:B------:R-:W-:Y:S01]  /*5e00*/  ISETP.GE.U32.AND P3, PT, R9, R0, PT ;  /* 0x000000000900720c */ /* 0x000fe20003f66070 */
[----:B------:R-:W-:Y:S01]  /*5e10*/  IMAD.MOV.U32 R9, RZ, RZ, R10 ;  /* 0x000000ffff097224 */ /* 0x000fe200078e000a */
[----:B------:R-:W-:-:S09]  /*5e20*/  ISETP.NE.AND P0, PT, R7, RZ, PT ;  /* 0x000000ff0700720c */ /* 0x000fd20003f05270 */
[----:B------:R-:W-:Y:S01]  /*5e30*/  @!P4 IMAD.IADD R11, R11, 0x1, -R0 ;  /* 0x000000010b0bc824 */ /* 0x000fe200078e0a00 */
[----:B------:R-:W-:Y:S01]  /*5e40*/  LOP3.LUT R0, RZ, R7, RZ, 0x33, !PT ;  /* 0x00000007ff007212 */ /* 0x000fe200078e33ff */
[----:B------:R-:W-:-:S03]  /*5e50*/  @P3 VIADD R5, R5, 0x1 ;  /* 0x0000000105053836 */ /* 0x000fc60000000000 */
[----:B------:R-:W-:Y:S01]  /*5e60*/  @!P2 IADD3 R11, PT, PT, -R11, RZ, RZ ;  /* 0x000000ff0b0ba210 */ /* 0x000fe20007ffe1ff */
[----:B------:R-:W-:-:S03]  /*5e70*/  @!P1 IMAD.MOV R5, RZ, RZ, -R5 ;  /* 0x000000ffff059224 */ /* 0x000fc600078e0a05 */
[C---:B------:R-:W-:Y:S02]  /*5e80*/  SEL R7, R0.reuse, R11, !P0 ;  /* 0x0000000b00077207 */ /* 0x040fe40004000000 */
[----:B------:R-:W-:-:S03]  /*5e90*/  SEL R5, R0, R5, !P0 ;  /* 0x0000000500057207 */ /* 0x000fc60004000000 */
[----:B------:R-:W-:Y:S01]  /*5ea0*/  VIADD R4, R7, 0x1 ;  /* 0x0000000107047836 */ /* 0x000fe20000000000 */
[----:B------:R-:W-:Y:S01]  /*5eb0*/  MOV R0, R5 ;  /* 0x0000000500007202 */ /* 0x000fe20000000f00 */
[----:B------:R-:W-:Y:S06]  /*5ec0*/  BRA `(.L_x_52) ;  /* 0x0000001000547947 */ /* 0x000fec0003800000 */
.L_x_51:
        /* <DEDUP_REMOVED lines=12> */
[----:B------:R-:W0:Y:S02]  /*5f90*/  F2I.FTZ.U32.TRUNC.NTZ R5, R5 ;  /* 0x0000000500057305 */ /* 0x000e24000021f000 */
[----:B0-----:R-:W-:-:S04]  /*5fa0*/  IMAD.MOV R4, RZ, RZ, -R5 ;  /* 0x000000ffff047224 */ /* 0x001fc800078e0a05 */
[----:B------:R-:W-:Y:S02]  /*5fb0*/  IMAD R13, R4, R9, RZ ;  /* 0x00000009040d7224 */ /* 0x000fe400078e02ff */
[----:B------:R-:W-:-:S04]  /*5fc0*/  IMAD.MOV.U32 R4, RZ, RZ, RZ ;  /* 0x000000ffff047224 */ /* 0x000fc800078e00ff */
[----:B------:R-:W-:Y:S01]  /*5fd0*/  IMAD.HI.U32 R13, R5, R13, R4 ;  /* 0x0000000d050d7227 */ /* 0x000fe200078e0004 */
[----:B------:R-:W-:-:S03]  /*5fe0*/  MOV R4, R8 ;  /* 0x0000000800047202 */ /* 0x000fc60000000f00 */
        /* <DEDUP_REMOVED lines=14> */
[----:B------:R-:W-:-:S06]  /*60d0*/  @P0 VIADD R5, R5, 0x1 ;  /* 0x0000000105050836 */ /* 0x000fcc0000000000 */
[----:B------:R-:W-:Y:S01]  /*60e0*/  @!P2 IMAD.MOV R5, RZ, RZ, -R5 ;  /* 0x000000ffff05a224 */ /* 0x000fe200078e0a05 */
[----:B------:R-:W-:Y:S01]  /*60f0*/  @!P1 LOP3.LUT R5, RZ, R11, RZ, 0x33, !PT ;  /* 0x0000000bff059212 */ /* 0x000fe200078e33ff */
[----:B0-----:R-:W-:-:S03]  /*6100*/  IMAD.MOV.U32 R8, RZ, RZ, RZ ;  /* 0x000000ffff087224 */ /* 0x001fc600078e00ff */
[----:B------:R-:W-:Y:S01]  /*6110*/  IADD3 R10, PT, PT, -R5, RZ, RZ ;  /* 0x000000ff050a7210 */ /* 0x000fe20007ffe1ff */
[----:B-1----:R-:W-:-:S04]  /*6120*/  IMAD.MOV R13, RZ, RZ, -R9 ;  /* 0x000000ffff0d7224 */ /* 0x002fc800078e0a09 */
        /* <DEDUP_REMOVED lines=25> */
[----:B------:R-:W-:-:S03]  /*62c0*/  IMAD.MOV.U32 R0, RZ, RZ, R13 ;  /* 0x000000ffff007224 */ /* 0x000fc600078e000d */
[----:B------:R-:W-:Y:S02]  /*62d0*/  @!P2 IMAD.MOV R8, RZ, RZ, -R8 ;  /* 0x000000ffff08a224 */ /* 0x000fe400078e0a08 */
[----:B------:R-:W-:-:S03]  /*62e0*/  @!P1 IMAD.MOV R0, RZ, RZ, -R0 ;  /* 0x000000ffff009224 */ /* 0x000fc600078e0a00 */
[C---:B------:R-:W-:Y:S02]  /*62f0*/  SEL R10, R9.reuse, R8, !P0 ;  /* 0x00000008090a7207 */ /* 0x040fe40004000000 */
[----:B------:R-:W-:Y:S01]  /*6300*/  SEL R7, R9, R0, !P0 ;  /* 0x0000000009077207 */ /* 0x000fe20004000000 */
[----:B------:R-:W-:Y:S02]  /*6310*/  IMAD.MOV.U32 R0, RZ, RZ, R5 ;  /* 0x000000ffff007224 */ /* 0x000fe400078e0005 */
[----:B------:R-:W-:Y:S01]  /*6320*/  VIADD R9, R10, 0x1 ;  /* 0x000000010a097836 */ /* 0x000fe20000000000 */
[----:B------:R-:W-:Y:S01]  /*6330*/  IADD3 R4, PT, PT, R7, 0x1, RZ ;  /* 0x0000000107047810 */ /* 0x000fe20007ffe0ff */
[----:B------:R-:W-:Y:S06]  /*6340*/  BRA `(.L_x_52) ;  /* 0x0000000c00347947 */ /* 0x000fec0003800000 */
.L_x_54:
[-C--:B------:R-:W-:Y:S02]  /*6350*/  IABS R11, R9.reuse ;  /* 0x00000009000b7213 */ /* 0x080fe40000000000 */
[----:B------:R-:W-:Y:S02]  /*6360*/  IABS R10, R6 ;  /* 0x00000006000a7213 */ /* 0x000fe40000000000 */
[----:B------:R-:W0:Y:S01]  /*6370*/  I2F.RP R7, R11 ;  /* 0x0000000b00077306 */ /* 0x000e220000209400 */
[----:B------:R-:W-:Y:S02]  /*6380*/  IABS R12, R9 ;  /* 0x00000009000c7213 */ /* 0x000fe40000000000 */
[----:B------:R-:W-:-:S05]  /*6390*/  IABS R14, R0 ;  /* 0x00000000000e7213 */ /* 0x000fca0000000000 */
[----:B0-----:R-:W0:Y:S02]  /*63a0*/  MUFU.RCP R7, R7 ;  /* 0x0000000700077308 */ /* 0x001e240000001000 */
[----:B0-----:R-:W-:-:S06]  /*63b0*/  VIADD R4, R7, 0xffffffe ;  /* 0x0ffffffe07047836 */ /* 0x001fcc0000000000 */
[----:B------:R0:W1:Y:S02]  /*63c0*/  F2I.FTZ.U32.TRUNC.NTZ R5, R4 ;  /* 0x0000000400057305 */ /* 0x000064000021f000 */
[----:B0-----:R-:W-:Y:S01]  /*63d0*/  IMAD.MOV.U32 R4, RZ, RZ, RZ ;  /* 0x000000ffff047224 */ /* 0x001fe200078e00ff */
[----:B-1----:R-:W-:-:S05]  /*63e0*/  IADD3 R8, PT, PT, RZ, -R5, RZ ;  /* 0x80000005ff087210 */ /* 0x002fca0007ffe0ff */
[----:B------:R-:W-:-:S04]  /*63f0*/  IMAD R13, R8, R11, RZ ;  /* 0x0000000b080d7224 */ /* 0x000fc800078e02ff */
[----:B------:R-:W-:Y:S01]  /*6400*/  IMAD.HI.U32 R8, R5, R13, R4 ;  /* 0x0000000d05087227 */ /* 0x000fe200078e0004 */
[----:B------:R-:W-:-:S03]  /*6410*/  IABS R4, R0 ;  /* 0x0000000000047213 */ /* 0x000fc60000000000 */
[----:B------:R-:W-:Y:S02]  /*6420*/  IMAD.MOV.U32 R5, RZ, RZ, R10 ;  /* 0x000000ffff057224 */ /* 0x000fe400078e000a */
[----:B------:R-:W-:Y:S02]  /*6430*/  IMAD.MOV R10, RZ, RZ, -R12 ;  /* 0x000000ffff0a7224 */ /* 0x000fe400078e0a0c */
[----:B------:R-:W-:Y:S01]  /*6440*/  IMAD.HI.U32 R7, R8, R5, RZ ;  /* 0x0000000508077227 */ /* 0x000fe200078e00ff */
[----:B------:R-:W0:Y:S03]  /*6450*/  I2F.RP R12, R4 ;  /* 0x00000004000c7306 */ /* 0x000e260000209400 */
        /* <DEDUP_REMOVED lines=11> */
[----:B------:R-:W-:-:S06]  /*6510*/  @P0 VIADD R7, R7, 0x1 ;  /* 0x0000000107070836 */ /* 0x000fcc0000000000 */
[----:B------:R-:W-:Y:S01]  /*6520*/  @!P2 IADD3 R7, PT, PT, -R7, RZ, RZ ;  /* 0x000000ff0707a210 */ /* 0x000fe20007ffe1ff */
[----:B0-----:R-:W-:Y:S01]  /*6530*/  IMAD.MOV.U32 R10, RZ, RZ, RZ ;  /* 0x000000ffff0a7224 */ /* 0x001fe200078e00ff */
[----:B------:R-:W-:-:S05]  /*6540*/  @!P1 LOP3.LUT R7, RZ, R9, RZ, 0x33, !PT ;  /* 0x00000009ff079212 */ /* 0x000fca00078e33ff */
[----:B------:R-:W-:Y:S02]  /*6550*/  IMAD.MOV R8, RZ, RZ, -R7 ;  /* 0x000000ffff087224 */ /* 0x000fe400078e0a07 */
[----:B-1----:R-:W-:Y:S02]  /*6560*/  IMAD.MOV R13, RZ, RZ, -R11 ;  /* 0x000000ffff0d7224 */ /* 0x002fe400078e0a0b */
[----:B------:R-:W-:Y:S02]  /*6570*/  IMAD R9, R9, R8, R6 ;  /* 0x0000000809097224 */ /* 0x000fe400078e0206 */
[----:B------:R-:W-:-:S03]  /*6580*/  IMAD R13, R13, R4, RZ ;  /* 0x000000040d0d7224 */ /* 0x000fc600078e02ff */
[----:B------:R-:W-:Y:S01]  /*6590*/  IABS R12, R9 ;  /* 0x00000009000c7213 */ /* 0x000fe20000000000 */
[----:B------:R-:W-:Y:S01]  /*65a0*/  IMAD.HI.U32 R8, R11, R13, R10 ;  /* 0x0000000d0b087227 */ /* 0x000fe200078e000a */
[----:B------:R-:W-:Y:S02]  /*65b0*/  IADD3 R10, PT, PT, RZ, -R14, RZ ;  /* 0x8000000eff0a7210 */ /* 0x000fe40007ffe0ff */
[----:B------:R-:W-:Y:S01]  /*65c0*/  LOP3.LUT R9, R9, R0, RZ, 0x3c, !PT ;  /* 0x0000000009097212 */ /* 0x000fe200078e3cff */
[----:B------:R-:W-:Y:S02]  /*65d0*/  IMAD.MOV.U32 R11, RZ, RZ, R12 ;  /* 0x000000ffff0b7224 */ /* 0x000fe400078e000c */
[----:B------:R-:W-:Y:S01]  /*65e0*/  IMAD.HI.U32 R12, R8, R5, RZ ;  /* 0x00000005080c7227 */ /* 0x000fe200078e00ff */
[----:B------:R-:W-:-:S03]  /*65f0*/  ISETP.GE.AND P2, PT, R9, RZ, PT ;  /* 0x000000ff0900720c */ /* 0x000fc60003f46270 */
[----:B------:R-:W-:Y:S02]  /*6600*/  IMAD R13, R12, R10, R5 ;  /* 0x0000000a0c0d7224 */ /* 0x000fe400078e0205 */
[----:B------:R-:W-:-:S03]  /*6610*/  IMAD.HI.U32 R8, R8, R11, RZ ;  /* 0x0000000b08087227 */ /* 0x000fc600078e00ff */
[----:B------:R-:W-:Y:S01]  /*6620*/  ISETP.GT.U32.AND P1, PT, R4, R13, PT ;  /* 0x0000000d0400720c */ /* 0x000fe20003f24070 */
[----:B------:R-:W-:-:S05]  /*6630*/  IMAD R5, R8, R10, R11 ;  /* 0x0000000a08057224 */ /* 0x000fca00078e020b */
[----:B------:R-:W-:-:S07]  /*6640*/  ISETP.GT.U32.AND P0, PT, R4, R5, PT ;  /* 0x000000050400720c */ /* 0x000fce0003f04070 */
[----:B------:R-:W-:Y:S01]  /*6650*/  @!P1 IMAD.IADD R13, R13, 0x1, -R4 ;  /* 0x000000010d0d9824 */ /* 0x000fe200078e0a04 */
[----:B------:R-:W-:-:S04]  /*6660*/  ISETP.GE.AND P1, PT, R6, RZ, PT ;  /* 0x000000ff0600720c */ /* 0x000fc80003f26270 */
[----:B------:R-:W-:Y:S01]  /*6670*/  ISETP.GT.U32.AND P4, PT, R4, R13, PT ;  /* 0x0000000d0400720c */ /* 0x000fe20003f84070 */
[----:B------:R-:W-:Y:S01]  /*6680*/  @!P0 IMAD.IADD R5, R5, 0x1, -R4 ;  /* 0x0000000105058824 */ /* 0x000fe200078e0a04 */
[----:B------:R-:W-:Y:S02]  /*6690*/  @!P0 IADD3 R8, PT, PT, R8, 0x1, RZ ;  /* 0x0000000108088810 */ /* 0x000fe40007ffe0ff */
[----:B------:R-:W-:Y:S02]  /*66a0*/  ISETP.NE.AND P0, PT, R0, RZ, PT ;  /* 0x000000ff0000720c */ /* 0x000fe40003f05270 */
[----:B------:R-:W-:Y:S02]  /*66b0*/  ISETP.GE.U32.AND P3, PT, R5, R4, PT ;  /* 0x000000040500720c */ /* 0x000fe40003f66070 */
[----:B------:R-:W-:-:S05]  /*66c0*/  LOP3.LUT R5, RZ, R0, RZ, 0x33, !PT ;  /* 0x00000000ff057212 */ /* 0x000fca00078e33ff */
[----:B------:R-:W-:-:S04]  /*66d0*/  @!P4 IMAD.IADD R13, R13, 0x1, -R4 ;  /* 0x000000010d0dc824 */ /* 0x000fc800078e0a04 */
[----:B------:R-:W-:Y:S02]  /*66e0*/  IMAD.MOV.U32 R4, RZ, RZ, R13 ;  /* 0x000000ffff047224 */ /* 0x000fe400078e000d */
[----:B------:R-:W-:-:S03]  /*66f0*/  @P3 VIADD R8, R8, 0x1 ;  /* 0x0000000108083836 */ /* 0x000fc60000000000 */
[----:B------:R-:W-:Y:S01]  /*6700*/  @!P1 IADD3 R4, PT, PT, -R4, RZ, RZ ;  /* 0x000000ff04049210 */ /* 0x000fe20007ffe1ff */
[----:B------:R-:W-:-:S03]  /*6710*/  @!P2 IMAD.MOV R8, RZ, RZ, -R8 ;  /* 0x000000ffff08a224 */ /* 0x000fc600078e0a08 */
[C---:B------:R-:W-:Y:S01]  /*6720*/  SEL R0, R5.reuse, R4, !P0 ;  /* 0x0000000405007207 */ /* 0x040fe20004000000 */
[----:B------:R-:W-:Y:S01]  /*6730*/  IMAD.MOV.U32 R4, RZ, RZ, R7 ;  /* 0x000000ffff047224 */ /* 0x000fe200078e0007 */
[----:B------:R-:W-:-:S03]  /*6740*/  SEL R10, R5, R8, !P0 ;  /* 0x00000008050a7207 */ /* 0x000fc60004000000 */
[----:B------:R-:W-:Y:S01]  /*6750*/  VIADD R5, R0, 0x1 ;  /* 0x0000000100057836 */ /* 0x000fe20000000000 */
[----:B------:R-:W-:Y:S01]  /*6760*/  IADD3 R9, PT, PT, R10, 0x1, RZ ;  /* 0x000000010a097810 */ /* 0x000fe20007ffe0ff */
[----:B------:R-:W-:Y:S06]  /*6770*/  BRA `(.L_x_52) ;  /* 0x0000000800287947 */ /* 0x000fec0003800000 */
.L_x_53:
[----:B------:R-:W-:-:S13]  /*6780*/  ISETP.NE.AND P0, PT, R4, 0x5, PT ;  /* 0x000000050400780c */ /* 0x000fda0003f05270 */
[----:B------:R-:W-:Y:S05]  /*6790*/  @!P0 BRA `(.L_x_55) ;  /* 0x0000000400108947 */ /* 0x000fea0003800000 */
[-C--:B------:R-:W-:Y:S02]  /*67a0*/  IABS R7, R9.reuse ;  /* 0x0000000900077213 */ /* 0x080fe40000000000 */
[----:B------:R-:W-:Y:S02]  /*67b0*/  IABS R12, R6 ;  /* 0x00000006000c7213 */ /* 0x000fe40000000000 */
[----:B------:R-:W0:Y:S01]  /*67c0*/  I2F.RP R8, R7 ;  /* 0x0000000700087306 */ /* 0x000e220000209400 */
[----:B------:R-:W-:Y:S02]  /*67d0*/  IABS R13, R9 ;  /* 0x00000009000d7213 */ /* 0x000fe40000000000 */
[----:B------:R-:W-:-:S05]  /*67e0*/  IABS R14, R0 ;  /* 0x00000000000e7213 */ /* 0x000fca0000000000 */
[----:B0-----:R-:W0:Y:S02]  /*67f0*/  MUFU.RCP R8, R8 ;  /* 0x0000000800087308 */ /* 0x001e240000001000 */
[----:B0-----:R-:W-:Y:S02]  /*6800*/  VIADD R4, R8, 0xffffffe ;  /* 0x0ffffffe08047836 */ /* 0x001fe40000000000 */
[----:B------:R-:W-:-:S04]  /*6810*/  IMAD.MOV R8, RZ, RZ, -R13 ;  /* 0x000000ffff087224 */ /* 0x000fc800078e0a0d */
[----:B------:R0:W1:Y:S02]  /*6820*/  F2I.FTZ.U32.TRUNC.NTZ R5, R4 ;  /* 0x0000000400057305 */ /* 0x000064000021f000 */
[----:B0-----:R-:W-:Y:S02]  /*6830*/  IMAD.MOV.U32 R4, RZ, RZ, RZ ;  /* 0x000000ffff047224 */ /* 0x001fe400078e00ff */
[----:B-1----:R-:W-:-:S04]  /*6840*/  IMAD.MOV R10, RZ, RZ, -R5 ;  /* 0x000000ffff0a7224 */ /* 0x002fc800078e0a05 */
[----:B------:R-:W-:-:S04]  /*6850*/  IMAD R11, R10, R7, RZ ;  /* 0x000000070a0b7224 */ /* 0x000fc800078e02ff */
[----:B------:R-:W-:Y:S01]  /*6860*/  IMAD.HI.U32 R10, R5, R11, R4 ;  /* 0x0000000b050a7227 */ /* 0x000fe200078e0004 */
[----:B------:R-:W-:Y:S02]  /*6870*/  MOV R5, R12 ;  /* 0x0000000c00057202 */ /* 0x000fe40000000f00 */
[----:B------:R-:W-:-:S03]  /*6880*/  IABS R4, R0 ;  /* 0x0000000000047213 */ /* 0x000fc60000000000 */
        /* <DEDUP_REMOVED lines=9> */
[----:B------:R-:W-:Y:S01]  /*6920*/  LOP3.LUT R7, R6, R9, RZ, 0x3c, !PT ;  /* 0x0000000906077212 */ /* 0x000fe200078e3cff */
[----:B0-----:R-:W-:-:S03]  /*6930*/  VIADD R11, R12, 0xffffffe ;  /* 0x0ffffffe0c0b7836 */ /* 0x001fc60000000000 */
[----:B------:R-:W-:-:S03]  /*6940*/  ISETP.GE.AND P2, PT, R7, RZ, PT ;  /* 0x000000ff0700720c */ /* 0x000fc60003f46270 */
[----:B------:R-:W0:Y:S04]  /*6950*/  F2I.FTZ.U32.TRUNC.NTZ R11, R11 ;  /* 0x0000000b000b7305 */ /* 0x000e28000021f000 */
[----:B------:R-:W-:-:S04]  /*6960*/  @P1 VIADD R10, R10, 0x1 ;  /* 0x000000010a0a1836 */ /* 0x000fc80000000000 */
[----:B------:R-:W-:Y:S02]  /*6970*/  IMAD.MOV.U32 R7, RZ, RZ, R10 ;  /* 0x000000ffff077224 */ /* 0x000fe400078e000a */
[----:B------:R-:W-:Y:S02]  /*6980*/  IMAD.MOV.U32 R10, RZ, RZ, RZ ;  /* 0x000000ffff0a7224 */ /* 0x000fe400078e00ff */
[----:B------:R-:W-:Y:S01]  /*6990*/  @!P2 IMAD.MOV R7, RZ, RZ, -R7 ;  /* 0x000000ffff07a224 */ /* 0x000fe200078e0a07 */
[----:B------:R-:W-:Y:S02]  /*69a0*/  @!P0 LOP3.LUT R7, RZ, R9, RZ, 0x33, !PT ;  /* 0x00000009ff078212 */ /* 0x000fe400078e33ff */
[----:B0-----:R-:W-:-:S03]  /*69b0*/  IADD3 R13, PT, PT, RZ, -R11, RZ ;  /* 0x8000000bff0d7210 */ /* 0x001fc60007ffe0ff */
[----:B------:R-:W-:-:S04]  /*69c0*/  IMAD.MOV R8, RZ, RZ, -R7 ;  /* 0x000000ffff087224 */ /* 0x000fc800078e0a07 */
[----:B------:R-:W-:Y:S02]  /*69d0*/  IMAD R9, R9, R8, R6 ;  /* 0x0000000809097224 */ /* 0x000fe400078e0206 */
[----:B------:R-:W-:-:S03]  /*69e0*/  IMAD R13, R13, R4, RZ ;  /* 0x000000040d0d7224 */ /* 0x000fc600078e02ff */
[----:B------:R-:W-:Y:S01]  /*69f0*/  IABS R12, R9 ;  /* 0x00000009000c7213 */ /* 0x000fe20000000000 */
[----:B------:R-:W-:Y:S01]  /*6a00*/  IMAD.HI.U32 R8, R11, R13, R10 ;  /* 0x0000000d0b087227 */ /* 0x000fe200078e000a */
[----:B------:R-:W-:Y:S02]  /*6a10*/  LOP3.LUT R9, R9, R0, RZ, 0x3c, !PT ;  /* 0x0000000009097212 */ /* 0x000fe400078e3cff */
[----:B------:R-:W-:Y:S01]  /*6a20*/  MOV R11, R12 ;  /* 0x0000000c000b7202 */ /* 0x000fe20000000f00 */
[----:B------:R-:W-:Y:S01]  /*6a30*/  IMAD.MOV R10, RZ, RZ, -R14 ;  /* 0x000000ffff0a7224 */ /* 0x000fe200078e0a0e */
        /* <DEDUP_REMOVED lines=12> */
[----:B------:R-:W-:Y:S02]  /*6b00*/  ISETP.NE.AND P0, PT, R0, RZ, PT ;  /* 0x000000ff0000720c */ /* 0x000fe40003f05270 */
[----:B------:R-:W-:Y:S02]  /*6b10*/  ISETP.GE.U32.AND P3, PT, R5, R4, PT ;  /* 0x000000040500720c */ /* 0x000fe40003f66070 */
[----:B------:R-:W-:-:S05]  /*6b20*/  LOP3.LUT R5, RZ, R0, RZ, 0x33, !PT ;  /* 0x00000000ff057212 */ /* 0x000fca00078e33ff */
[----:B------:R-:W-:-:S05]  /*6b30*/  @!P4 IADD3 R13, PT, PT, R13, -R4, RZ ;  /* 0x800000040d0dc210 */ /* 0x000fca0007ffe0ff */
[----:B------:R-:W-:Y:S02]  /*6b40*/  IMAD.MOV.U32 R4, RZ, RZ, R13 ;  /* 0x000000ffff047224 */ /* 0x000fe400078e000d */
[----:B------:R-:W-:Y:S02]  /*6b50*/  @P3 VIADD R8, R8, 0x1 ;  /* 0x0000000108083836 */ /* 0x000fe40000000000 */
[----:B------:R-:W-:-:S03]  /*6b60*/  @!P1 IMAD.MOV R4, RZ, RZ, -R4 ;  /* 0x000000ffff049224 */ /* 0x000fc600078e0a04 */
[----:B------:R-:W-:Y:S02]  /*6b70*/  @!P2 IADD3 R8, PT, PT, -R8, RZ, RZ ;  /* 0x000000ff0808a210 */ /* 0x000fe40007ffe1ff */
[----:B------:R-:W-:Y:S01]  /*6b80*/  SEL R0, R5, R4, !P0 ;  /* 0x0000000405007207 */ /* 0x000fe20004000000 */
[----:B------:R-:W-:Y:S01]  /*6b90*/  VIADD R4, R7, 0x1 ;  /* 0x0000000107047836 */ /* 0x000fe20000000000 */
[----:B------:R-:W-:-:S03]  /*6ba0*/  SEL R10, R5, R8, !P0 ;  /* 0x00000008050a7207 */ /* 0x000fc60004000000 */
[----:B------:R-:W-:Y:S02]  /*6bb0*/  VIADD R5, R0, 0x1 ;  /* 0x0000000100057836 */ /* 0x000fe40000000000 */
[----:B------:R-:W-:Y:S01]  /*6bc0*/  VIADD R9, R10, 0x1 ;  /* 0x000000010a097836 */ /* 0x000fe20000000000 */
[----:B------:R-:W-:Y:S06]  /*6bd0*/  BRA `(.L_x_52) ;  /* 0x0000000400107947 */ /* 0x000fec0003800000 */
.L_x_55:
[----:B------:R-:W-:Y:S01]  /*6be0*/  IMAD R7, R0, R7, RZ ;  /* 0x0000000700077224 */ /* 0x000fe200078e02ff */
[----:B------:R-:W-:-:S04]  /*6bf0*/  IABS R12, R6 ;  /* 0x00000006000c7213 */ /* 0x000fc80000000000 */
[-C--:B------:R-:W-:Y:S02]  /*6c00*/  IABS R9, R7.reuse ;  /* 0x0000000700097213 */ /* 0x080fe40000000000 */
[----:B------:R-:W-:Y:S02]  /*6c10*/  IABS R13, R7 ;  /* 0x00000007000d7213 */ /* 0x000fe40000000000 */
[----:B------:R-:W0:Y:S08]  /*6c20*/  I2F.RP R8, R9 ;  /* 0x0000000900087306 */ /* 0x000e300000209400 */
[----:B0-----:R-:W0:Y:S02]  /*6c30*/  MUFU.RCP R8, R8 ;  /* 0x0000000800087308 */ /* 0x001e240000001000 */
[----:B0-----:R-:W-:-:S02]  /*6c40*/  IADD3 R4, PT, PT, R8, 0xffffffe, RZ ;  /* 0x0ffffffe08047810 */ /* 0x001fc40007ffe0ff */
[----:B------:R-:W-:-:S04]  /*6c50*/  IADD3 R8, PT, PT, RZ, -R13, RZ ;  /* 0x8000000dff087210 */ /* 0x000fc80007ffe0ff */
[----:B------:R0:W1:Y:S01]  /*6c60*/  F2I.FTZ.U32.TRUNC.NTZ R5, R4 ;  /* 0x0000000400057305 */ /* 0x000062000021f000 */
[----:B------:R-:W-:-:S05]  /*6c70*/  IABS R13, R0 ;  /* 0x00000000000d7213 */ /* 0x000fca0000000000 */
[----:B------:R-:W-:Y:S02]  /*6c80*/  IMAD.MOV R13, RZ, RZ, -R13 ;  /* 0x000000ffff0d7224 */ /* 0x000fe400078e0a0d */
[----:B0-----:R-:W-:Y:S02]  /*6c90*/  IMAD.MOV.U32 R4, RZ, RZ, RZ ;  /* 0x000000ffff047224 */ /* 0x001fe400078e00ff */
[----:B-1----:R-:W-:-:S04]  /*6ca0*/  IMAD.MOV R10, RZ, RZ, -R5 ;  /* 0x000000ffff0a7224 */ /* 0x002fc800078e0a05 */
[----:B------:R-:W-:-:S04]  /*6cb0*/  IMAD R11, R10, R9, RZ ;  /* 0x000000090a0b7224 */ /* 0x000fc800078e02ff */
[----:B------:R-:W-:Y:S01]  /*6cc0*/  IMAD.HI.U32 R10, R5, R11, R4 ;  /* 0x0000000b050a7227 */ /* 0x000fe200078e0004 */
[----:B------:R-:W-:-:S03]  /*6cd0*/  IABS R4, R0 ;  /* 0x0000000000047213 */ /* 0x000fc60000000000 */
[----:B------:R-:W-:Y:S01]  /*6ce0*/  IMAD.MOV.U32 R5, RZ, RZ, R12 ;  /* 0x000000ffff057224 */ /* 0x000fe200078e000c */
        /* <DEDUP_REMOVED lines=24> */
[----:B------:R-:W-:Y:S02]  /*6e70*/  ISETP.GE.AND P2, PT, R7, RZ, PT ;  /* 0x000000ff0700720c */ /* 0x000fe40003f46270 */
[----:B------:R-:W-:Y:S01]  /*6e80*/  LOP3.LUT R7, RZ, R0, RZ, 0x33, !PT ;  /* 0x00000000ff077212 */ /* 0x000fe200078e33ff */
[----:B------:R-:W-:Y:S02]  /*6e90*/  IMAD.MOV.U32 R9, RZ, RZ, R12 ;  /* 0x000000ffff097224 */ /* 0x000fe400078e000c */
[----:B------:R-:W-:Y:S02]  /*6ea0*/  IMAD.MOV.U32 R12, RZ, RZ, R13 ;  /* 0x000000ffff0c7224 */ /* 0x000fe400078e000d */
        /* <DEDUP_REMOVED lines=15> */
[----:B------:R-:W-:Y:S02]  /*6fa0*/  @P3 IADD3 R8, PT, PT, R8, 0x1, RZ ;  /* 0x0000000108083810 */ /* 0x000fe40007ffe0ff */
[----:B------:R-:W-:-:S03]  /*6fb0*/  IMAD.MOV.U32 R4, RZ, RZ, R11 ;  /* 0x000000ffff047224 */ /* 0x000fc600078e000b */
[----:B------:R-:W-:Y:S02]  /*6fc0*/  @!P2 IMAD.MOV R8, RZ, RZ, -R8 ;  /* 0x000000ffff08a224 */ /* 0x000fe400078e0a08 */
[----:B------:R-:W-:-:S05]  /*6fd0*/  @!P1 IMAD.MOV R4, RZ, RZ, -R4 ;  /* 0x000000ffff049224 */ /* 0x000fca00078e0a04 */
[C---:B------:R-:W-:Y:S02]  /*6fe0*/  SEL R0, R7.reuse, R4, !P0 ;  /* 0x0000000407007207 */ /* 0x040fe40004000000 */
[----:B------:R-:W-:Y:S02]  /*6ff0*/  SEL R7, R7, R8, !P0 ;  /* 0x0000000807077207 */ /* 0x000fe40004000000 */
[----:B------:R-:W-:-:S03]  /*7000*/  IADD3 R5, PT, PT, R0, 0x1, RZ ;  /* 0x0000000100057810 */ /* 0x000fc60007ffe0ff */
[----:B------:R-:W-:-:S07]  /*7010*/  VIADD R4, R7, 0x1 ;  /* 0x0000000107047836 */ /* 0x000fce0000000000 */
.L_x_52:
[----:B------:R-:W-:Y:S05]  /*7020*/  BSYNC.RECONVERGENT B3 ;  /* 0x0000000000037941 */ /* 0x000fea0003800200 */
.L_x_50:
[-C--:B------:R-:W-:Y:S02]  /*7030*/  IMAD R6, R10, R2.reuse, R5 ;  /* 0x000000020a067224 */ /* 0x080fe400078e0205 */
[----:B------:R-:W-:Y:S02]  /*7040*/  IMAD R9, R9, R2, R0 ;  /* 0x0000000209097224 */ /* 0x000fe400078e0200 */
[C---:B------:R-:W-:Y:S02]  /*7050*/  IMAD R6, R3.reuse, R7, R6 ;  /* 0x0000000703067224 */ /* 0x040fe400078e0206 */
[----:B------:R-:W-:-:S05]  /*7060*/  IMAD R9, R3, R4, R9 ;  /* 0x0000000403097224 */ /* 0x000fca00078e0209 */
[CC--:B------:R-:W-:Y:S02]  /*7070*/  VIMNMX R26, PT, PT, R6.reuse, R9.reuse, !PT ;  /* 0x00000009061a7248 */ /* 0x0c0fe40007fe0100 */
[----:B------:R-:W-:Y:S02]  /*7080*/  VIMNMX R4, PT, PT, R6, R9, PT ;  /* 0x0000000906047248 */ /* 0x000fe40003fe0100 */
[----:B------:R-:W-:Y:S02]  /*7090*/  SHF.R.S32.HI R27, RZ, 0x1f, R26 ;  /* 0x0000001fff1b7819 */ /* 0x000fe4000001141a */
[----:B------:R-:W-:-:S07]  /*70a0*/  SHF.R.S32.HI R5, RZ, 0x1f, R4 ;  /* 0x0000001fff057819 */ /* 0x000fce0000011404 */
.L_x_49:
[----:B------:R-:W-:Y:S05]  /*70b0*/  BSYNC.RECONVERGENT B1 ;  /* 0x0000000000017941 */ /* 0x000fea0003800200 */
.L_x_46:
[----:B------:R-:W0:Y:S02]  /*70c0*/  LDC.64 R2, c[0x4][0x178] ;  /* 0x01005e00ff027b82 */ /* 0x000e240000000a00 */
[----:B0-----:R-:W2:Y:S02]  /*70d0*/  LDG.E R2, desc[UR4][R2.64] ;  /* 0x0000000402027981 */ /* 0x001ea4000c1e1900 */
[----:B--2---:R-:W-:-:S13]  /*70e0*/  ISETP.NE.AND P0, PT, R2, RZ, PT ;  /* 0x000000ff0200720c */ /* 0x004fda0003f05270 */
[----:B------:R-:W-:Y:S05]  /*70f0*/  @!P0 BRA `(.L_x_56) ;  /* 0x0000000400708947 */ /* 0x000fea0003800000 */
[----:B------:R-:W-:-:S13]  /*7100*/  ISETP.NE.AND P0, PT, R2, 0x1, PT ;  /* 0x000000010200780c */ /* 0x000fda0003f05270 */
[----:B------:R-:W-:Y:S05]  /*7110*/  @P0 BRA `(.L_x_57) ;  /* 0x0000000000c40947 */ /* 0x000fea0003800000 */
[----:B------:R-:W0:Y:S02]  /*7120*/  LDC.64 R8, c[0x4][0xd8] ;  /* 0x01003600ff087b82 */ /* 0x000e240000000a00 */
[----:B0-----:R-:W2:Y:S02]  /*7130*/  LDG.E.64 R2, desc[UR4][R8.64] ;  /* 0x0000000408027981 */ /* 0x001ea4000c1e1b00 */
[----:B--2---:R-:W-:-:S04]  /*7140*/  LEA R2, P0, R26, R2, 0x2 ;  /* 0x000000021a027211 */ /* 0x004fc800078010ff */
[----:B------:R-:W-:-:S05]  /*7150*/  LEA.HI.X R3, R26, R3, R27, 0x2, P0 ;  /* 0x000000031a037211 */ /* 0x000fca00000f141b */
        /* <DEDUP_REMOVED lines=8> */
.L_x_58:
[----:B------:R-:W0:Y:S08]  /*71e0*/  LDC.64 R12, c[0x4][0x198] ;  /* 0x01006600ff0c7b82 */ /* 0x000e300000000a00 */
[----:B------:R-:W1:Y:S01]  /*71f0*/  LDC.64 R6, c[0x4][0x180] ;  /* 0x01006000ff067b82 */ /* 0x000e620000000a00 */
[----:B0-----:R-:W2:Y:S04]  /*7200*/  LDG.E.64 R12, desc[UR4][R12.64] ;  /* 0x000000040c0c7981 */ /* 0x001ea8000c1e1b00 */
[----:B-1----:R-:W3:Y:S01]  /*7210*/  LDG.E.64 R6, desc[UR4][R6.64] ;  /* 0x0000000406067981 */ /* 0x002ee2000c1e1b00 */
[----:B------:R-:W-:-:S02]  /*7220*/  DADD R10, -RZ, -R10 ;  /* 0x00000000ff0a7229 */ /* 0x000fc4000000090a */
[----:B------:R-:W0:Y:S01]  /*7230*/  LDC.64 R14, c[0x4][0xd8] ;  /* 0x01003600ff0e7b82 */ /* 0x000e220000000a00 */
[----:B------:R-:W-:-:S07]  /*7240*/  ISETP.NE.AND P0, PT, R2, RZ, PT ;  /* 0x000000ff0200720c */ /* 0x000fce0003f05270 */
[----:B------:R-:W-:Y:S02]  /*7250*/  FSEL R8, R10, RZ, P0 ;  /* 0x000000ff0a087208 */ /* 0x000fe40000000000 */
[----:B------:R-:W-:Y:S02]  /*7260*/  FSEL R9, R11, -1.875, P0 ;  /* 0xbff000000b097808 */ /* 0x000fe40000000000 */
[----:B--2---:R-:W-:-:S04]  /*7270*/  LEA R10, P0, R26, R12, 0x3 ;  /* 0x0000000c1a0a7211 */ /* 0x004fc800078018ff */
[----:B------:R-:W-:Y:S01]  /*7280*/  LEA.HI.X R11, R26, R13, R27, 0x3, P0 ;  /* 0x0000000d1a0b7211 */ /* 0x000fe200000f1c1b */
[----:B---3--:R-:W-:-:S07]  /*7290*/  DMUL R8, R6, R8 ;  /* 0x0000000806087228 */ /* 0x008fce0000000000 */
[----:B------:R1:W-:Y:S04]  /*72a0*/  ST.E.64 desc[UR4][R10.64], R8 ;  /* 0x000000080a007985 */ /* 0x0003e8000c101b04 */
        /* <DEDUP_REMOVED lines=11> */
.L_x_59:
[----:B------:R-:W0:Y:S08]  /*7360*/  LDC.64 R14, c[0x4][0x198] ;  /* 0x01006600ff0e7b82 */ /* 0x000e300000000a00 */
[----:B------:R-:W1:Y:S01]  /*7370*/  LDC.64 R12, c[0x4][0x180] ;  /* 0x01006000ff0c7b82 */ /* 0x000e620000000a00 */
[----:B0-----:R-:W2:Y:S04]  /*7380*/  LDG.E.64 R8, desc[UR4][R14.64] ;  /* 0x000000040e087981 */ /* 0x001ea8000c1e1b00 */
[----:B-1----:R-:W3:Y:S01]  /*7390*/  LDG.E.64 R6, desc[UR4][R12.64] ;  /* 0x000000040c067981 */ /* 0x002ee2000c1e1b00 */
[----:B------:R-:W-:Y:S01]  /*73a0*/  DADD R10, -RZ, -R10 ;  /* 0x00000000ff0a7229 */ /* 0x000fe2000000090a */
[----:B------:R-:W-:-:S09]  /*73b0*/  ISETP.NE.AND P0, PT, R2, RZ, PT ;  /* 0x000000ff0200720c */ /* 0x000fd20003f05270 */
[----:B------:R-:W-:Y:S02]  /*73c0*/  FSEL R2, R10, RZ, P0 ;  /* 0x000000ff0a027208 */ /* 0x000fe40000000000 */
[----:B------:R-:W-:Y:S02]  /*73d0*/  FSEL R3, R11, -1.875, P0 ;  /* 0xbff000000b037808 */ /* 0x000fe40000000000 */
[----:B--2---:R-:W-:-:S04]  /*73e0*/  LEA R8, P0, R4, R8, 0x3 ;  /* 0x0000000804087211 */ /* 0x004fc800078018ff */
[----:B------:R-:W-:Y:S01]  /*73f0*/  LEA.HI.X R9, R4, R9, R5, 0x3, P0 ;  /* 0x0000000904097211 */ /* 0x000fe200000f1c05 */
[----:B---3--:R-:W-:-:S07]  /*7400*/  DMUL R6, R6, R2 ;  /* 0x0000000206067228 */ /* 0x008fce0000000000 */
[----:B------:R-:W-:Y:S01]  /*7410*/  ST.E.64 desc[UR4][R8.64], R6 ;  /* 0x0000000608007985 */ /* 0x000fe2000c101b04 */
[----:B------:R-:W-:Y:S05]  /*7420*/  EXIT ;  /* 0x000000000000794d */ /* 0x000fea0003800000 */
.L_x_57:
[----:B------:R-:W0:Y:S08]  /*7430*/  LDC.64 R10, c[0x4][0x18] ;  /* 0x01000600ff0a7b82 */ /* 0x000e300000000a00 */
[----:B------:R-:W1:Y:S01]  /*7440*/  LDC.64 R6, c[0x4][0x10] ;  /* 0x01000400ff067b82 */ /* 0x000e620000000a00 */
[----:B0-----:R-:W2:Y:S04]  /*7450*/  LDG.E.64 R12, desc[UR4][R10.64] ;  /* 0x000000040a0c7981 */ /* 0x001ea8000c1e1b00 */
[----:B-1----:R-:W3:Y:S03]  /*7460*/  LDG.E.64 R16, desc[UR4][R6.64] ;  /* 0x0000000406107981 */ /* 0x002ee6000c1e1b00 */
[----:B------:R-:W0:Y:S01]  /*7470*/  LDC.64 R2, c[0x4][0x180] ;  /* 0x01006000ff027b82 */ /* 0x000e220000000a00 */
[C---:B------:R-:W-:Y:S01]  /*7480*/  IMAD.SHL.U32 R0, R26.reuse, 0x8, RZ ;  /* 0x000000081a007824 */ /* 0x040fe200078e00ff */
[----:B------:R-:W-:-:S06]  /*7490*/  SHF.L.U64.HI R26, R26, 0x3, R27 ;  /* 0x000000031a1a7819 */ /* 0x000fcc000001021b */
[----:B------:R-:W1:Y:S01]  /*74a0*/  LDC.64 R8, c[0x4][0x198] ;  /* 0x01006600ff087b82 */ /* 0x000e620000000a00 */
[----:B0-----:R-:W4:Y:S04]  /*74b0*/  LDG.E.64 R14, desc[UR4][R2.64] ;  /* 0x00000004020e7981 */ /* 0x001f28000c1e1b00 */
[----:B-1----:R-:W5:Y:S01]  /*74c0*/  LDG.E.64 R18, desc[UR4][R8.64] ;  /* 0x0000000408127981 */ /* 0x002f62000c1e1b00 */
[----:B--2---:R-:W-:-:S04]  /*74d0*/  IADD3 R20, P0, PT, R12, R0, RZ ;  /* 0x000000000c147210 */ /* 0x004fc80007f1e0ff */
[----:B------:R-:W-:Y:S02]  /*74e0*/  IADD3.X R21, PT, PT, R13, R26, RZ, P0, !PT ;  /* 0x0000001a0d157210 */ /* 0x000fe400007fe4ff */
[----:B---3--:R-:W-:-:S03]  /*74f0*/  IADD3 R16, P0, PT, R16, R0, RZ ;  /* 0x0000000010107210 */ /* 0x008fc60007f1e0ff */
[----:B------:R-:W4:Y:S02]  /*7500*/  LD.E.64 R12, desc[UR4][R20.64] ;  /* 0x00000004140c7980 */ /* 0x000f24000c101b00 */
[----:B------:R-:W-:-:S06]  /*7510*/  IMAD.X R17, R17, 0x1, R26, P0 ;  /* 0x0000000111117824 */ /* 0x000fcc00000e061a */
[----:B------:R-:W2:Y:S01]  /*7520*/  LD.E.64 R16, desc[UR4][R16.64] ;  /* 0x0000000410107980 */ /* 0x000ea2000c101b00 */
[----:B-----5:R-:W-:-:S05]  /*7530*/  IADD3 R18, P0, PT, R18, R0, RZ ;  /* 0x0000000012127210 */ /* 0x020fca0007f1e0ff */
[----:B------:R-:W-:Y:S01]  /*7540*/  IMAD.X R19, R19, 0x1, R26, P0 ;  /* 0x0000000113137824 */ /* 0x000fe200000e061a */
[----:B----4-:R-:W-:-:S08]  /*7550*/  DADD R12, R12, -R14 ;  /* 0x000000000c0c7229 */ /* 0x010fd0000000080e */
[----:B--2---:R-:W-:-:S08]  /*7560*/  DADD R12, R12, -R16 ;  /* 0x000000000c0c7229 */ /* 0x004fd00000000810 */
[----:B------:R-:W-:-:S07]  /*7570*/  DMUL R12, R12, 0.5 ;  /* 0x3fe000000c0c7828 */ /* 0x000fce0000000000 */
[----:B------:R0:W-:Y:S04]  /*7580*/  ST.E.64 desc[UR4][R18.64], R12 ;  /* 0x0000000c12007985 */ /* 0x0001e8000c101b04 */
[----:B------:R-:W2:Y:S04]  /*7590*/  LDG.E.64 R10, desc[UR4][R10.64] ;  /* 0x000000040a0a7981 */ /* 0x000ea8000c1e1b00 */
[----:B------:R-:W3:Y:S01]  /*75a0*/  LDG.E.64 R6, desc[UR4][R6.64] ;  /* 0x0000000406067981 */ /* 0x000ee2000c1e1b00 */
[C---:B------:R-:W-:Y:S01]  /*75b0*/  IMAD.SHL.U32 R23, R4.reuse, 0x8, RZ ;  /* 0x0000000804177824 */ /* 0x040fe200078e00ff */
[----:B------:R-:W-:-:S02]  /*75c0*/  SHF.L.U64.HI R4, R4, 0x3, R5 ;  /* 0x0000000304047819 */ /* 0x000fc40000010205 */
[----:B------:R-:W4:Y:S04]  /*75d0*/  LDG.E.64 R2, desc[UR4][R2.64] ;  /* 0x0000000402027981 */ /* 0x000f28000c1e1b00 */
[----:B------:R-:W5:Y:S01]  /*75e0*/  LDG.E.64 R8, desc[UR4][R8.64] ;  /* 0x0000000408087981 */ /* 0x000f62000c1e1b00 */
[----:B--2---:R-:W-:-:S04]  /*75f0*/  IADD3 R16, P0, PT, R10, R23, RZ ;  /* 0x000000170a107210 */ /* 0x004fc80007f1e0ff */
[----:B------:R-:W-:Y:S02]  /*7600*/  IADD3.X R17, PT, PT, R11, R4, RZ, P0, !PT ;  /* 0x000000040b117210 */ /* 0x000fe400007fe4ff */
[----:B---3--:R-:W-:-:S03]  /*7610*/  IADD3 R20, P0, PT, R6, R23, RZ ;  /* 0x0000001706147210 */ /* 0x008fc60007f1e0ff */
[----:B------:R-:W4:Y:S02]  /*7620*/  LD.E.64 R14, desc[UR4][R16.64] ;  /* 0x00000004100e7980 */ /* 0x000f24000c101b00 */
[----:B------:R-:W-:-:S05]  /*7630*/  IMAD.X R21, R7, 0x1, R4, P0 ;  /* 0x0000000107157824 */ /* 0x000fca00000e0604 */
[----:B0-----:R-:W2:Y:S01]  /*7640*/  LD.E.64 R12, desc[UR4][R20.64] ;  /* 0x00000004140c7980 */ /* 0x001ea2000c101b00 */
[----:B-----5:R-:W-:-:S05]  /*7650*/  IADD3 R6, P0, PT, R8, R23, RZ ;  /* 0x0000001708067210 */ /* 0x020fca0007f1e0ff */
[----:B------:R-:W-:Y:S01]  /*7660*/  IMAD.X R7, R9, 0x1, R4, P0 ;  /* 0x0000000109077824 */ /* 0x000fe200000e0604 */
[----:B----4-:R-:W-:-:S08]  /*7670*/  DADD R14, R14, -R2 ;  /* 0x000000000e0e7229 */ /* 0x010fd00000000802 */
[----:B--2---:R-:W-:-:S08]  /*7680*/  DADD R12, R14, -R12 ;  /* 0x000000000e0c7229 */ /* 0x004fd0000000080c */
[----:B------:R-:W-:-:S07]  /*7690*/  DMUL R12, R12, 0.5 ;  /* 0x3fe000000c0c7828 */ /* 0x000fce0000000000 */
[----:B------:R-:W-:Y:S01]  /*76a0*/  ST.E.64 desc[UR4][R6.64], R12 ;  /* 0x0000000c06007985 */ /* 0x000fe2000c101b04 */
[----:B------:R-:W-:Y:S05]  /*76b0*/  EXIT ;  /* 0x000000000000794d */ /* 0x000fea0003800000 */
.L_x_56:
[----:B------:R-:W0:Y:S08]  /*76c0*/  LDC.64 R16, c[0x4][0x18] ;  /* 0x01000600ff107b82 */ /* 0x000e300000000a00 */
[----:B------:R-:W1:Y:S08]  /*76d0*/  LDC.64 R22, c[0x4][0x10] ;  /* 0x01000400ff167b82 */ /* 0x000e700000000a00 */
[----:B------:R-:W2:Y:S01]  /*76e0*/  LDC.64 R6, c[0x4][0x198] ;  /* 0x01006600ff067b82 */ /* 0x000ea20000000a00 */
[----:B0-----:R-:W3:Y:S04]  /*76f0*/  LDG.E.64 R8, desc[UR4][R16.64] ;  /* 0x0000000410087981 */ /* 0x001ee8000c1e1b00 */
[----:B-1----:R-:W4:Y:S04]  /*7700*/  LDG.E.64 R14, desc[UR4][R22.64] ;  /* 0x00000004160e7981 */ /* 0x002f28000c1e1b00 */
[----:B--2---:R-:W2:Y:S01]  /*7710*/  LDG.E.64 R2, desc[UR4][R6.64] ;  /* 0x0000000406027981 */ /* 0x004ea2000c1e1b00 */
[----:B------:R-:W0:Y:S01]  /*7720*/  LDC.64 R20, c[0x4][0x180] ;  /* 0x01006000ff147b82 */ /* 0x000e220000000a00 */
[C---:B------:R-:W-:Y:S01]  /*7730*/  IMAD.SHL.U32 R13, R26.reuse, 0x8, RZ ;  /* 0x000000081a0d7824 */ /* 0x040fe200078e00ff */
[----:B------:R-:W-:Y:S01]  /*7740*/  SHF.L.U64.HI R27, R26, 0x3, R27 ;  /* 0x000000031a1b7819 */ /* 0x000fe2000001021b */
[----:B0-----:R-:W5:Y:S03]  /*7750*/  LDG.E.64 R10, desc[UR4][R20.64] ;  /* 0x00000004140a7981 */ /* 0x001f66000c1e1b00 */
[----:B---3--:R-:W-:-:S04]  /*7760*/  IADD3 R18, P0, PT, R8, R13, RZ ;  /* 0x0000000d08127210 */ /* 0x008fc80007f1e0ff */
[----:B------:R-:W-:Y:S02]  /*7770*/  IADD3.X R19, PT, PT, R9, R27, RZ, P0, !PT ;  /* 0x0000001b09137210 */ /* 0x000fe400007fe4ff */
[----:B----4-:R-:W-:-:S03]  /*7780*/  IADD3 R14, P0, PT, R14, R13, RZ ;  /* 0x0000000d0e0e7210 */ /* 0x010fc60007f1e0ff */
[----:B------:R-:W5:Y:S02]  /*7790*/  LD.E.64 R8, desc[UR4][R18.64] ;  /* 0x0000000412087980 */ /* 0x000f64000c101b00 */
[----:B------:R-:W-:-:S06]  /*77a0*/  IMAD.X R15, R15, 0x1, R27, P0 ;  /* 0x000000010f0f7824 */ /* 0x000fcc00000e061b */
[----:B------:R-:W3:Y:S01]  /*77b0*/  LD.E.64 R14, desc[UR4][R14.64] ;  /* 0x000000040e0e7980 */ /* 0x000ee2000c101b00 */
[----:B--2---:R-:W-:-:S05]  /*77c0*/  IADD3 R16, P0, PT, R2, R13, RZ ;  /* 0x0000000d02107210 */ /* 0x004fca0007f1e0ff */
[----:B------:R-:W-:-:S06]  /*77d0*/  IMAD.X R17, R3, 0x1, R27, P0 ;  /* 0x0000000103117824 */ /* 0x000fcc00000e061b */
[----:B------:R-:W2:Y:S01]  /*77e0*/  LD.E.64 R16, desc[UR4][R16.64] ;  /* 0x0000000410107980 */ /* 0x000ea2000c101b00 */
[----:B------:R-:W-:Y:S01]  /*77f0*/  BSSY B1, `(.L_x_60) ;  /* 0x000001e000017945 */ /* 0x000fe20003800000 */
[----:B-----5:R-:W-:-:S08]  /*7800*/  DADD R8, R8, -R10 ;  /* 0x0000000008087229 */ /* 0x020fd0000000080a */
[----:B---3--:R-:W-:-:S08]  /*7810*/  DADD R8, R8, -R14 ;  /* 0x0000000008087229 */ /* 0x008fd0000000080e */
[----:B------:R-:W-:-:S08]  /*7820*/  DMUL R10, R8, 0.5 ;  /* 0x3fe00000080a7828 */ /* 0x000fd00000000000 */
[----:B--2---:R-:W-:-:S14]  /*7830*/  DSETP.GT.AND P0, PT, R10, R16, PT ;  /* 0x000000100a00722a */ /* 0x004fdc0003f04000 */
[----:B------:R-:W-:Y:S05]  /*7840*/  @!P0 BRA `(.L_x_61) ;  /* 0x0000000000608947 */ /* 0x000fea0003800000 */
[----:B------:R-:W-:Y:S01]  /*7850*/  BSSY B3, `(.L_x_62) ;  /* 0x0000015000037945 */ /* 0x000fe20003800000 */
.L_x_65:
[----:B------:R-:W2:Y:S02]  /*7860*/  LDG.E.64 R2, desc[UR4][R6.64] ;  /* 0x0000000406027981 */ /* 0x000ea4000c1e1b00 */
[----:B0-2---:R-:W-:-:S05]  /*7870*/  IADD3 R16, P0, PT, R2, R13, RZ ;  /* 0x0000000d02107210 */ /* 0x005fca0007f1e0ff */
[----:B------:R-:W-:-:S05]  /*7880*/  IMAD.X R17, R3, 0x1, R27, P0 ;  /* 0x0000000103117824 */ /* 0x000fca00000e061b */
        /* <DEDUP_REMOVED lines=14> */
.L_x_64:
[----:B------:R-:W-:Y:S05]  /*7970*/  BSYNC.RECONVERGENT B4 ;  /* 0x0000000000047941 */ /* 0x000fea0003800200 */
.L_x_63:
[----:B-----5:R-:W-:-:S14]  /*7980*/  DSETP.NEU.AND P0, PT, R8, R2, PT ;  /* 0x000000020800722a */ /* 0x020fdc0003f0d000 */
[----:B------:R-:W-:Y:S05]  /*7990*/  @P0 BRA `(.L_x_65) ;  /* 0xfffffffc00b00947 */ /* 0x000fea000383ffff */
[----:B------:R-:W-:Y:S05]  /*79a0*/  BSYNC B3 ;  /* 0x0000000000037941 */ /* 0x000fea0003800000 */
.L_x_62:
[----:B------:R-:W1:Y:S02]  /*79b0*/  LDC.64 R2, c[0x4][0x198] ;  /* 0x01006600ff027b82 */ /* 0x000e640000000a00 */
[----:B-1----:R-:W5:Y:S02]  /*79c0*/  LDG.E.64 R2, desc[UR4][R2.64] ;  /* 0x0000000402027981 */ /* 0x002f64000c1e1b00 */
.L_x_61:
[----:B------:R-:W-:Y:S05]  /*79d0*/  BSYNC B1 ;  /* 0x0000000000017941 */ /* 0x000fea0003800000 */
.L_x_60:
[----:B0-----:R-:W0:Y:S08]  /*79e0*/  LDC.64 R16, c[0x4][0x18] ;  /* 0x01000600ff107b82 */ /* 0x001e300000000a00 */
[----:B------:R-:W1:Y:S01]  /*79f0*/  LDC.64 R20, c[0x4][0x10] ;  /* 0x01000400ff147b82 */ /* 0x000e620000000a00 */
[----:B0-----:R-:W2:Y:S04]  /*7a00*/  LDG.E.64 R8, desc[UR4][R16.64] ;  /* 0x0000000410087981 */ /* 0x001ea8000c1e1b00 */
[----:B-1----:R-:W3:Y:S03]  /*7a10*/  LDG.E.64 R12, desc[UR4][R20.64] ;  /* 0x00000004140c7981 */ /* 0x002ee6000c1e1b00 */
[----:B------:R-:W0:Y:S01]  /*7a20*/  LDC.64 R18, c[0x4][0x180] ;  /* 0x01006000ff127b82 */ /* 0x000e220000000a00 */
[----:B------:R-:W-:-:S02]  /*7a30*/  SHF.L.U32 R7, R4, 0x3, RZ ;  /* 0x0000000304077819 */ /* 0x000fc400000006ff */
[----:B------:R-:W-:Y:S01]  /*7a40*/  SHF.L.U64.HI R5, R4, 0x3, R5 ;  /* 0x0000000304057819 */ /* 0x000fe20000010205 */
[----:B0-----:R-:W4:Y:S01]  /*7a50*/  LDG.E.64 R10, desc[UR4][R18.64] ;  /* 0x00000004120a7981 */ /* 0x001f22000c1e1b00 */
[----:B--2---:R-:W-:-:S05]  /*7a60*/  IADD3 R14, P0, PT, R8, R7, RZ ;  /* 0x00000007080e7210 */ /* 0x004fca0007f1e0ff */
[----:B------:R-:W-:Y:S01]  /*7a70*/  IMAD.X R15, R9, 0x1, R5, P0 ;  /* 0x00000001090f7824 */ /* 0x000fe200000e0605 */
[----:B---3--:R-:W-:-:S04]  /*7a80*/  IADD3 R12, P0, PT, R12, R7, RZ ;  /* 0x000000070c0c7210 */ /* 0x008fc80007f1e0ff */
[----:B------:R-:W4:Y:S01]  /*7a90*/  LD.E.64 R8, desc[UR4][R14.64] ;  /* 0x000000040e087980 */ /* 0x000f22000c101b00 */
[----:B------:R-:W-:Y:S01]  /*7aa0*/  IMAD.X R13, R13, 0x1, R5, P0 ;  /* 0x000000010d0d7824 */ /* 0x000fe200000e0605 */
[----:B-----5:R-:W-:-:S05]  /*7ab0*/  IADD3 R2, P0, PT, R2, R7, RZ ;  /* 0x0000000702027210 */ /* 0x020fca0007f1e0ff */
[----:B------:R-:W2:Y:S01]  /*7ac0*/  LD.E.64 R12, desc[UR4][R12.64] ;  /* 0x000000040c0c7980 */ /* 0x000ea2000c101b00 */
[----:B------:R-:W-:-:S06]  /*7ad0*/  IMAD.X R3, R3, 0x1, R5, P0 ;  /* 0x0000000103037824 */ /* 0x000fcc00000e0605 */
[----:B------:R-:W3:Y:S01]  /*7ae0*/  LD.E.64 R2, desc[UR4][R2.64] ;  /* 0x0000000402027980 */ /* 0x000ee2000c101b00 */
[----:B----4-:R-:W-:-:S08]  /*7af0*/  DADD R8, R8, -R10 ;  /* 0x0000000008087229 */ /* 0x010fd0000000080a */
[----:B--2---:R-:W-:-:S08]  /*7b00*/  DADD R8, R8, -R12 ;  /* 0x0000000008087229 */ /* 0x004fd0000000080c */
[----:B------:R-:W-:-:S08]  /*7b10*/  DMUL R10, R8, 0.5 ;  /* 0x3fe00000080a7828 */ /* 0x000fd00000000000 */
[----:B---3--:R-:W-:-:S14]  /*7b20*/  DSETP.GT.AND P0, PT, R10, R2, PT ;  /* 0x000000020a00722a */ /* 0x008fdc0003f04000 */
[----:B------:R-:W-:Y:S05]  /*7b30*/  @!P0 EXIT ;  /* 0x000000000000894d */ /* 0x000fea0003800000 */
[----:B------:R-:W0:Y:S02]  /*7b40*/  LDC.64 R16, c[0x4][0x198] ;  /* 0x01006600ff107b82 */ /* 0x000e240000000a00 */
.L_x_68:
[----:B0-----:R-:W2:Y:S02]  /*7b50*/  LDG.E.64 R2, desc[UR4][R16.64] ;  /* 0x0000000410027981 */ /* 0x001ea4000c1e1b00 */
[----:B--2---:R-:W-:-:S04]  /*7b60*/  IADD3 R14, P0, PT, R2, R7, RZ ;  /* 0x00000007020e7210 */ /* 0x004fc80007f1e0ff */
[----:B------:R-:W-:-:S05]  /*7b70*/  IADD3.X R15, PT, PT, R3, R5, RZ, P0, !PT ;  /* 0x00000005030f7210 */ /* 0x000fca00007fe4ff */
        /* <DEDUP_REMOVED lines=13> */
.L_x_67:
[----:B------:R-:W-:Y:S05]  /*7c50*/  BSYNC.RECONVERGENT B1 ;  /* 0x0000000000017941 */ /* 0x000fea0003800200 */
.L_x_66:
[----:B-----5:R-:W-:-:S14]  /*7c60*/  DSETP.NEU.AND P0, PT, R8, R2, PT ;  /* 0x000000020800722a */ /* 0x020fdc0003f0d000 */
[----:B------:R-:W-:Y:S05]  /*7c70*/  @P0 BRA `(.L_x_68) ;  /* 0xfffffffc00b40947 */ /* 0x000fea000383ffff */
[----:B------:R-:W-:Y:S05]  /*7c80*/  EXIT ;  /* 0x000000000000794d */ /* 0x000fea0003800000 */
.L_x_45:
[----:B------:R-:W-:Y:S05]  /*7c90*/  BSYNC.RECONVERGENT B0 ;  /* 0x0000000000007941 */ /* 0x000fea0003800200 */
.L_x_44:
[C---:B------:R-:W-:Y:S01]  /*7ca0*/  ISETP.GE.AND P0, PT, R3.reuse, R10, PT ;  /* 0x0000000a0300720c */ /* 0x040fe20003f06270 */
[----:B------:R-:W-:Y:S03]  /*7cb0*/  BSSY.RECONVERGENT B0, `(.L_x_69) ;  /* 0x000000b000007945 */ /* 0x000fe60003800200 */
[----:B------:R-:W-:-:S13]  /*7cc0*/  ISETP.EQ.OR P0, PT, R3, -0x1, P0 ;  /* 0xffffffff0300780c */ /* 0x000fda0000702670 */
[----:B------:R-:W-:Y:S05]  /*7cd0*/  @P0 BRA `(.L_x_70) ;  /* 0x0000000000200947 */ /* 0x000fea0003800000 */
[----:B------:R-:W-:-:S13]  /*7ce0*/  ISETP.GE.AND P0, PT, R3, RZ, PT ;  /* 0x000000ff0300720c */ /* 0x000fda0003f06270 */
[----:B------:R-:W-:Y:S05]  /*7cf0*/  @!P0 EXIT ;  /* 0x000000000000894d */ /* 0x000fea0003800000 */
[----:B------:R-:W0:Y:S02]  /*7d00*/  LDC.64 R8, c[0x4][0x110] ;  /* 0x01004400ff087b82 */ /* 0x000e240000000a00 */
[----:B0-----:R-:W2:Y:S02]  /*7d10*/  LDG.E.64 R4, desc[UR4][R8.64] ;  /* 0x0000000408047981 */ /* 0x001ea4000c1e1b00 */
[----:B--2---:R-:W-:-:S06]  /*7d20*/  IMAD.WIDE.U32 R4, R3, 0x4, R4 ;  /* 0x0000000403047825 */ /* 0x004fcc00078e0004 */
[----:B------:R-:W2:Y:S02]  /*7d30*/  LD.E R5, desc[UR4][R4.64] ;  /* 0x0000000404057980 */ /* 0x000ea4000c101900 */
[----:B--2---:R-:W-:-:S13]  /*7d40*/  ISETP.NE.AND P0, PT, R5, R6, PT ;  /* 0x000000060500720c */ /* 0x004fda0003f05270 */
[----:B------:R-:W-:Y:S05]  /*7d50*/  @!P0 EXIT ;  /* 0x000000000000894d */ /* 0x000fea0003800000 */
.L_x_70:
[----:B------:R-:W-:Y:S05]  /*7d60*/  BSYNC.RECONVERGENT B0 ;  /* 0x0000000000007941 */ /* 0x000fea0003800200 */
.L_x_69:
        /* <DEDUP_REMOVED lines=17> */
[----:B------:R-:W-:Y:S02]  /*7e80*/  IMAD.MOV.U32 R13, RZ, RZ, R15 ;  /* 0x000000ffff0d7224 */ /* 0x000fe400078e000f */
[----:B------:R-:W-:Y:S01]  /*7e90*/  IMAD R16, R14, R7, RZ ;  /* 0x000000070e107224 */ /* 0x000fe200078e02ff */
[----:B------:R-:W-:-:S04]  /*7ea0*/  MOV R14, 0x1 ;  /* 0x00000001000e7802 */ /* 0x000fc80000000f00 */
        /* <DEDUP_REMOVED lines=25> */
[----:B------:R-:W-:-:S03]  /*8040*/  MOV R14, 0xffffffff ;  /* 0xffffffff000e7802 */ /* 0x000fc60000000f00 */
[----:B------:R-:W-:-:S05]  /*8050*/  IMAD.IADD R13, R15, 0x1, R16 ;  /* 0x000000010f0d7824 */ /* 0x000fca00078e0210 */
[----:B------:R-:W-:Y:S01]  /*8060*/  ISETP.GE.AND P0, PT, R6, R13, PT ;  /* 0x0000000d0600720c */ /* 0x000fe20003f06270 */
[----:B------:R-:W-:-:S12]  /*8070*/  IMAD.MOV.U32 R13, RZ, RZ, -0x1 ;  /* 0xffffffffff0d7424 */ /* 0x000fd800078e00ff */
[----:B------:R-:W-:Y:S05]  /*8080*/  @P0 BREAK.RELIABLE B1 ;  /* 0x0000000000010942 */ /* 0x000fea0003800100 */
[----:B------:R-:W-:Y:S05]  /*8090*/  @P0 BRA `(.L_x_74) ;  /* 0x0000001c00c40947 */ /* 0x000fea0003800000 */
[----:B------:R-:W-:Y:S02]  /*80a0*/  IMAD.MOV.U32 R13, RZ, RZ, R15 ;  /* 0x000000ffff0d7224 */ /* 0x000fe400078e000f */
[----:B------:R-:W-:-:S07]  /*80b0*/  IMAD.MOV.U32 R14, RZ, RZ, 0x6 ;  /* 0x00000006ff0e7424 */ /* 0x000fce00078e00ff */
.L_x_73:
[----:B------:R-:W-:Y:S05]  /*80c0*/  BSYNC.RELIABLE B1 ;  /* 0x0000000000017941 */ /* 0x000fea0003800100 */
.L_x_72:
        /* <DEDUP_REMOVED lines=8> */
.L_x_1604:
[----:B------:R-:W-:Y:S05]  /*8150*/  BRX R14 -0x8160                                                 (*"BRANCH_TARGETS .L_x_1605,.L_x_1606,.L_x_1607"*) ;  /* 0xffffff7c0ea87949 */ /* 0x000fea000383ffff */
.L_x_1606:
        /* <DEDUP_REMOVED lines=33> */
[----:B------:R-:W-:Y:S02]  /*8370*/  ISETP.GE.AND P2, PT, R13, RZ, PT ;  /* 0x000000ff0d00720c */ /* 0x000fe40003f46270 */
[----:B-1----:R-:W-:Y:S01]  /*8380*/  IADD3 R19, PT, PT, RZ, -R15, RZ ;  /* 0x8000000fff137210 */ /* 0x002fe20007ffe0ff */
[----:B------:R-:W-:-:S04]  /*8390*/  IMAD.MOV R18, RZ, RZ, -R17 ;  /* 0x000000ffff127224 */ /* 0x000fc800078e0a11 */
[----:B------:R-:W-:Y:S02]  /*83a0*/  IMAD R19, R19, R6, RZ ;  /* 0x0000000613137224 */ /* 0x000fe400078e02ff */
[----:B------:R-:W-:Y:S02]  /*83b0*/  IMAD R18, R12, R18, R13 ;  /* 0x000000120c127224 */ /* 0x000fe400078e020d */
[----:B------:R-:W-:-:S03]  /*83c0*/  IMAD.HI.U32 R14, R15, R19, R14 ;  /* 0x000000130f0e7227 */ /* 0x000fc600078e000e */
[----:B------:R-:W-:Y:S02]  /*83d0*/  IABS R21, R18 ;  /* 0x0000001200157213 */ /* 0x000fe40000000000 */
[----:B------:R-:W-:Y:S01]  /*83e0*/  LOP3.LUT R18, R18, R9, RZ, 0x3c, !PT ;  /* 0x0000000912127212 */ /* 0x000fe200078e3cff */
        /* <DEDUP_REMOVED lines=19> */
[----:B------:R-:W-:Y:S02]  /*8520*/  SEL R18, R18, R14, !P0 ;  /* 0x0000000e12127207 */ /* 0x000fe40004000000 */
[----:B------:R-:W-:Y:S01]  /*8530*/  VIADD R13, R19, 0x1 ;  /* 0x00000001130d7836 */ /* 0x000fe20000000000 */
[----:B------:R-:W-:Y:S02]  /*8540*/  MOV R14, R17 ;  /* 0x00000011000e7202 */ /* 0x000fe40000000f00 */
[----:B------:R-:W-:Y:S01]  /*8550*/  IMAD.MOV.U32 R6, RZ, RZ, R18 ;  /* 0x000000ffff067224 */ /* 0x000fe200078e0012 */
[----:B------:R-:W-:Y:S06]  /*8560*/  BRA `(.L_x_77) ;  /* 0x0000001800747947 */ /* 0x000fec0003800000 */
.L_x_1605:
[-C--:B------:R-:W-:Y:S02]  /*8570*/  IABS R17, R10.reuse ;  /* 0x0000000a00117213 */ /* 0x080fe40000000000 */
[----:B------:R-:W-:Y:S02]  /*8580*/  IABS R18, R10 ;  /* 0x0000000a00127213 */ /* 0x000fe40000000000 */
[----:B------:R-:W0:Y:S08]  /*8590*/  I2F.RP R6, R17 ;  /* 0x0000001100067306 */ /* 0x000e300000209400 */
        /* <DEDUP_REMOVED lines=21> */
[----:B0-----:R-:W-:Y:S01]  /*86f0*/  VIADD R14, R18, 0xffffffe ;  /* 0x0ffffffe120e7836 */ /* 0x001fe20000000000 */
[----:B------:R-:W-:-:S03]  /*8700*/  IABS R18, R8 ;  /* 0x0000000800127213 */ /* 0x000fc60000000000 */
[----:B------:R0:W1:Y:S02]  /*8710*/  F2I.FTZ.U32.TRUNC.NTZ R15, R14 ;  /* 0x0000000e000f7305 */ /* 0x000064000021f000 */
[----:B------:R-:W-:Y:S02]  /*8720*/  @P0 VIADD R19, R19, 0x1 ;  /* 0x0000000113130836 */ /* 0x000fe40000000000 */
[----:B------:R-:W-:Y:S02]  /*8730*/  IMAD.MOV R18, RZ, RZ, -R18 ;  /* 0x000000ffff127224 */ /* 0x000fe400078e0a12 */
[----:B------:R-:W-:Y:S02]  /*8740*/  IMAD.MOV.U32 R17, RZ, RZ, R19 ;  /* 0x000000ffff117224 */ /* 0x000fe400078e0013 */
[----:B0-----:R-:W-:Y:S02]  /*8750*/  IMAD.MOV.U32 R14, RZ, RZ, RZ ;  /* 0x000000ffff0e7224 */ /* 0x001fe400078e00ff */
[----:B------:R-:W-:Y:S01]  /*8760*/  @!P2 IMAD.MOV R17, RZ, RZ, -R17 ;  /* 0x000000ffff11a224 */ /* 0x000fe200078e0a11 */
[----:B------:R-:W-:-:S02]  /*8770*/  @!P1 LOP3.LUT R17, RZ, R10, RZ, 0x33, !PT ;  /* 0x0000000aff119212 */ /* 0x000fc400078e33ff */
        /* <DEDUP_REMOVED lines=32> */
.L_x_1607:
        /* <DEDUP_REMOVED lines=11> */
[----:B------:R-:W-:-:S04]  /*8a30*/  IMAD R17, R17, R18, RZ ;  /* 0x0000001211117224 */ /* 0x000fc800078e02ff */
[----:B------:R-:W-:-:S04]  /*8a40*/  IMAD.HI.U32 R20, R15, R17, R14 ;  /* 0x000000110f147227 */ /* 0x000fc800078e000e */
[----:B------:R-:W-:Y:S02]  /*8a50*/  IMAD.MOV.U32 R17, RZ, RZ, R19 ;  /* 0x000000ffff117224 */ /* 0x000fe400078e0013 */
[----:B------:R-:W-:Y:S01]  /*8a60*/  IMAD.MOV R15, RZ, RZ, -R21 ;  /* 0x000000ffff0f7224 */ /* 0x000fe200078e0a15 */
[----:B------:R-:W0:Y:S01]  /*8a70*/  I2F.RP R19, R6 ;  /* 0x0000000600137306 */ /* 0x000e220000209400 */
[----:B------:R-:W-:Y:S01]  /*8a80*/  IMAD.HI.U32 R14, R20, R17, RZ ;  /* 0x00000011140e7227 */ /* 0x000fe200078e00ff */
[----:B------:R-:W-:-:S03]  /*8a90*/  IABS R21, R11 ;  /* 0x0000000b00157213 */ /* 0x000fc60000000000 */
        /* <DEDUP_REMOVED lines=11> */
[----:B------:R-:W0:Y:S03]  /*8b50*/  F2I.FTZ.U32.TRUNC.NTZ R15, R15 ;  /* 0x0000000f000f7305 */ /* 0x000e26000021f000 */
[----:B------:R-:W-:-:S05]  /*8b60*/  IMAD.MOV.U32 R18, RZ, RZ, R14 ;  /* 0x000000ffff127224 */ /* 0x000fca00078e000e */
[----:B------:R-:W-:Y:S02]  /*8b70*/  @!P2 IADD3 R18, PT, PT, -R18, RZ, RZ ;  /* 0x000000ff1212a210 */ /* 0x000fe40007ffe1ff */
[----:B------:R-:W-:Y:S02]  /*8b80*/  @!P1 LOP3.LUT R18, RZ, R16, RZ, 0x33, !PT ;  /* 0x00000010ff129212 */ /* 0x000fe400078e33ff */
[----:B------:R-:W-:-:S03]  /*8b90*/  ISETP.GE.AND P2, PT, R13, RZ, PT ;  /* 0x000000ff0d00720c */ /* 0x000fc60003f46270 */
[----:B------:R-:W-:Y:S02]  /*8ba0*/  IMAD.MOV R14, RZ, RZ, -R18 ;  /* 0x000000ffff0e7224 */ /* 0x000fe400078e0a12 */
[----:B0-----:R-:W-:Y:S02]  /*8bb0*/  IMAD.MOV R19, RZ, RZ, -R15 ;  /* 0x000000ffff137224 */ /* 0x001fe400078e0a0f */
[----:B------:R-:W-:Y:S02]  /*8bc0*/  IMAD R16, R16, R14, R13 ;  /* 0x0000000e10107224 */ /* 0x000fe400078e020d */
[----:B------:R-:W-:Y:S02]  /*8bd0*/  IMAD R19, R19, R6, RZ ;  /* 0x0000000613137224 */ /* 0x000fe400078e02ff */
[----:B------:R-:W-:Y:S01]  /*8be0*/  IMAD.MOV.U32 R14, RZ, RZ, RZ ;  /* 0x000000ffff0e7224 */ /* 0x000fe200078e00ff */
[----:B------:R-:W-:Y:S02]  /*8bf0*/  IABS R20, R16 ;  /* 0x0000001000147213 */ /* 0x000fe40000000000 */
[----:B------:R-:W-:Y:S01]  /*8c00*/  LOP3.LUT R16, R16, R11, RZ, 0x3c, !PT ;  /* 0x0000000b10107212 */ /* 0x000fe200078e3cff */
[----:B------:R-:W-:Y:S01]  /*8c10*/  IMAD.HI.U32 R14, R15, R19, R14 ;  /* 0x000000130f0e7227 */ /* 0x000fe200078e000e */
[----:B------:R-:W-:-:S03]  /*8c20*/  IADD3 R19, PT, PT, RZ, -R21, RZ ;  /* 0x80000015ff137210 */ /* 0x000fc60007ffe0ff */
[----:B------:R-:W-:Y:S02]  /*8c30*/  IMAD.MOV.U32 R15, RZ, RZ, R20 ;  /* 0x000000ffff0f7224 */ /* 0x000fe400078e0014 */
[----:B------:R-:W-:-:S04]  /*8c40*/  IMAD.HI.U32 R20, R14, R17, RZ ;  /* 0x000000110e147227 */ /* 0x000fc800078e00ff */
[----:B------:R-:W-:-:S04]  /*8c50*/  IMAD.HI.U32 R14, R14, R15, RZ ;  /* 0x0000000f0e0e7227 */ /* 0x000fc800078e00ff */
[-C--:B------:R-:W-:Y:S02]  /*8c60*/  IMAD R17, R20, R19.reuse, R17 ;  /* 0x0000001314117224 */ /* 0x080fe400078e0211 */
[----:B------:R-:W-:Y:S02]  /*8c70*/  IMAD R15, R14, R19, R15 ;  /* 0x000000130e0f7224 */ /* 0x000fe400078e020f */
[----:B------:R-:W-:Y:S01]  /*8c80*/  IMAD.MOV.U32 R19, RZ, RZ, R18 ;  /* 0x000000ffff137224 */ /* 0x000fe200078e0012 */
[C---:B------:R-:W-:Y:S02]  /*8c90*/  ISETP.GT.U32.AND P1, PT, R6.reuse, R17, PT ;  /* 0x000000110600720c */ /* 0x040fe40003f24070 */
[----:B------:R-:W-:Y:S01]  /*8ca0*/  ISETP.GT.U32.AND P0, PT, R6, R15, PT ;  /* 0x0000000f0600720c */ /* 0x000fe20003f04070 */
[----:B------:R-:W-:-:S10]  /*8cb0*/  IMAD.MOV.U32 R13, RZ, RZ, R19 ;  /* 0x000000ffff0d7224 */ /* 0x000fd400078e0013 */
[--C-:B------:R-:W-:Y:S01]  /*8cc0*/  @!P1 IMAD.IADD R17, R17, 0x1, -R6.reuse ;  /* 0x0000000111119824 */ /* 0x100fe200078e0a06 */
[----:B------:R-:W-:Y:S01]  /*8cd0*/  ISETP.GE.AND P1, PT, R16, RZ, PT ;  /* 0x000000ff1000720c */ /* 0x000fe20003f26270 */
[----:B------:R-:W-:Y:S01]  /*8ce0*/  @!P0 IMAD.IADD R15, R15, 0x1, -R6 ;  /* 0x000000010f0f8824 */ /* 0x000fe200078e0a06 */
[----:B------:R-:W-:Y:S02]  /*8cf0*/  @!P0 IADD3 R14, PT, PT, R14, 0x1, RZ ;  /* 0x000000010e0e8810 */ /* 0x000fe40007ffe0ff */
[----:B------:R-:W-:Y:S02]  /*8d00*/  ISETP.GT.U32.AND P4, PT, R6, R17, PT ;  /* 0x000000110600720c */ /* 0x000fe40003f84070 */
[----:B------:R-:W-:Y:S02]  /*8d10*/  ISETP.GE.U32.AND P3, PT, R15, R6, PT ;  /* 0x000000060f00720c */ /* 0x000fe40003f66070 */
[----:B------:R-:W-:-:S09]  /*8d20*/  ISETP.NE.AND P0, PT, R11, RZ, PT ;  /* 0x000000ff0b00720c */ /* 0x000fd20003f05270 */
[----:B------:R-:W-:Y:S01]  /*8d30*/  @!P4 IMAD.IADD R17, R17, 0x1, -R6 ;  /* 0x000000011111c824 */ /* 0x000fe200078e0a06 */
[----:B------:R-:W-:Y:S01]  /*8d40*/  LOP3.LUT R6, RZ, R11, RZ, 0x33, !PT ;  /* 0x0000000bff067212 */ /* 0x000fe200078e33ff */
[----:B------:R-:W-:Y:S02]  /*8d50*/  @P3 VIADD R14, R14, 0x1 ;  /* 0x000000010e0e3836 */ /* 0x000fe40000000000 */
[----:B------:R-:W-:-:S03]  /*8d60*/  @!P2 IMAD.MOV R17, RZ, RZ, -R17 ;  /* 0x000000ffff11a224 */ /* 0x000fc600078e0a11 */
[----:B------:R-:W-:Y:S02]  /*8d70*/  @!P1 IADD3 R14, PT, PT, -R14, RZ, RZ ;  /* 0x000000ff0e0e9210 */ /* 0x000fe40007ffe1ff */
[C---:B------:R-:W-:Y:S02]  /*8d80*/  SEL R17, R6.reuse, R17, !P0 ;  /* 0x0000001106117207 */ /* 0x040fe40004000000 */
[----:B------:R-:W-:-:S03]  /*8d90*/  SEL R18, R6, R14, !P0 ;  /* 0x0000000e06127207 */ /* 0x000fc60004000000 */
[----:B------:R-:W-:Y:S01]  /*8da0*/  VIADD R14, R17, 0x1 ;  /* 0x00000001110e7836 */ /* 0x000fe20000000000 */
[----:B------:R-:W-:Y:S01]  /*8db0*/  MOV R6, R18 ;  /* 0x0000001200067202 */ /* 0x000fe20000000f00 */
[----:B------:R-:W-:Y:S06]  /*8dc0*/  BRA `(.L_x_77) ;  /* 0x00000010005c7947 */ /* 0x000fec0003800000 */
.L_x_76:
        /* <DEDUP_REMOVED lines=13> */
[----:B0-----:R-:W-:Y:S02]  /*8ea0*/  IMAD.MOV.U32 R14, RZ, RZ, RZ ;  /* 0x000000ffff0e7224 */ /* 0x001fe400078e00ff */
[----:B-1----:R-:W-:-:S04]  /*8eb0*/  IMAD.MOV R17, RZ, RZ, -R15 ;  /* 0x000000ffff117224 */ /* 0x002fc800078e0a0f */
[----:B------:R-:W-:-:S04]  /*8ec0*/  IMAD R17, R17, R18, RZ ;  /* 0x0000001211117224 */ /* 0x000fc800078e02ff */
[----:B------:R-:W-:Y:S01]  /*8ed0*/  IMAD.HI.U32 R20, R15, R17, R14 ;  /* 0x000000110f147227 */ /* 0x000fe200078e000e */
[----:B------:R-:W-:Y:S02]  /*8ee0*/  MOV R17, R19 ;  /* 0x0000001300117202 */ /* 0x000fe40000000f00 */
[----:B------:R-:W0:Y:S01]  /*8ef0*/  I2F.RP R19, R16 ;  /* 0x0000001000137306 */ /* 0x000e220000209400 */
[----:B------:R-:W-:Y:S01]  /*8f00*/  IMAD.MOV R15, RZ, RZ, -R21 ;  /* 0x000000ffff0f7224 */ /* 0x000fe200078e0a15 */
[----:B------:R-:W-:Y:S01]  /*8f10*/  IABS R21, R11 ;  /* 0x0000000b00157213 */ /* 0x000fe20000000000 */
[----:B------:R-:W-:-:S04]  /*8f20*/  IMAD.HI.U32 R14, R20, R17, RZ ;  /* 0x00000011140e7227 */ /* 0x000fc800078e00ff */
[----:B------:R-:W-:Y:S02]  /*8f30*/  IMAD R15, R14, R15, R17 ;  /* 0x0000000f0e0f7224 */ /* 0x000fe400078e0211 */
[----:B------:R-:W-:-:S03]  /*8f40*/  IMAD.MOV R21, RZ, RZ, -R21 ;  /* 0x000000ffff157224 */ /* 0x000fc600078e0a15 */
        /* <DEDUP_REMOVED lines=8> */
[----:B0-----:R-:W-:-:S06]  /*8fd0*/  VIADD R15, R19, 0xffffffe ;  /* 0x0ffffffe130f7836 */ /* 0x001fcc0000000000 */
[----:B------:R-:W-:Y:S01]  /*8fe0*/  @P0 VIADD R14, R14, 0x1 ;  /* 0x000000010e0e0836 */ /* 0x000fe20000000000 */
[----:B------:R-:W0:Y:S03]  /*8ff0*/  F2I.FTZ.U32.TRUNC.NTZ R15, R15 ;  /* 0x0000000f000f7305 */ /* 0x000e26000021f000 */
[----:B------:R-:W-:-:S04]  /*9000*/  IMAD.MOV.U32 R18, RZ, RZ, R14 ;  /* 0x000000ffff127224 */ /* 0x000fc800078e000e */
[----:B------:R-:W-:Y:S01]  /*9010*/  @!P2 IMAD.MOV R18, RZ, RZ, -R18 ;  /* 0x000000ffff12a224 */ /* 0x000fe200078e0a12 */
[----:B------:R-:W-:-:S05]  /*9020*/  @!P1 LOP3.LUT R18, RZ, R6, RZ, 0x33, !PT ;  /* 0x00000006ff129212 */ /* 0x000fca00078e33ff */
[----:B------:R-:W-:Y:S01]  /*9030*/  IMAD.MOV R14, RZ, RZ, -R18 ;  /* 0x000000ffff0e7224 */ /* 0x000fe200078e0a12 */
[----:B0-----:R-:W-:-:S03]  /*9040*/  IADD3 R19, PT, PT, RZ, -R15, RZ ;  /* 0x8000000fff137210 */ /* 0x001fc60007ffe0ff */
[----:B------:R-:W-:Y:S02]  /*9050*/  IMAD R6, R6, R14, R13 ;  /* 0x0000000e06067224 */ /* 0x000fe400078e020d */
[----:B------:R-:W-:Y:S02]  /*9060*/  IMAD.MOV.U32 R14, RZ, RZ, RZ ;  /* 0x000000ffff0e7224 */ /* 0x000fe400078e00ff */
[----:B------:R-:W-:Y:S01]  /*9070*/  IMAD R19, R19, R16, RZ ;  /* 0x0000001013137224 */ /* 0x000fe200078e02ff */
[----:B------:R-:W-:Y:S02]  /*9080*/  IABS R20, R6 ;  /* 0x0000000600147213 */ /* 0x000fe40000000000 */
[----:B------:R-:W-:Y:S01]  /*9090*/  LOP3.LUT R6, R6, R11, RZ, 0x3c, !PT ;  /* 0x0000000b06067212 */ /* 0x000fe200078e3cff */
[----:B------:R-:W-:Y:S01]  /*90a0*/  IMAD.HI.U32 R14, R15, R19, R14 ;  /* 0x000000130f0e7227 */ /* 0x000fe200078e000e */
[----:B------:R-:W-:Y:S02]  /*90b0*/  MOV R15, R20 ;  /* 0x00000014000f7202 */ /* 0x000fe40000000f00 */
[----:B------:R-:W-:Y:S01]  /*90c0*/  ISETP.GE.AND P2, PT, R6, RZ, PT ;  /* 0x000000ff0600720c */ /* 0x000fe20003f46270 */
[----:B------:R-:W-:-:S02]  /*90d0*/  IMAD.MOV.U32 R20, RZ, RZ, R21 ;  /* 0x000000ffff147224 */ /* 0x000fc400078e0015 */
[----:B------:R-:W-:-:S04]  /*90e0*/  IMAD.HI.U32 R19, R14, R17, RZ ;  /* 0x000000110e137227 */ /* 0x000fc800078e00ff */
[----:B------:R-:W-:-:S04]  /*90f0*/  IMAD.HI.U32 R14, R14, R15, RZ ;  /* 0x0000000f0e0e7227 */ /* 0x000fc800078e00ff */
[-C--:B------:R-:W-:Y:S01]  /*9100*/  IMAD R17, R19, R20.reuse, R17 ;  /* 0x0000001413117224 */ /* 0x080fe200078e0211 */
[----:B------:R-:W-:Y:S01]  /*9110*/  LOP3.LUT R19, RZ, R11, RZ, 0x33, !PT ;  /* 0x0000000bff137212 */ /* 0x000fe200078e33ff */
[----:B------:R-:W-:Y:S02]  /*9120*/  IMAD R15, R14, R20, R15 ;  /* 0x000000140e0f7224 */ /* 0x000fe400078e020f */
[----:B------:R-:W-:Y:S01]  /*9130*/  IMAD.MOV.U32 R6, RZ, RZ, R18 ;  /* 0x000000ffff067224 */ /* 0x000fe200078e0012 */
        /* <DEDUP_REMOVED lines=11> */
[----:B------:R-:W-:-:S03]  /*91f0*/  @!P1 IMAD.MOV R17, RZ, RZ, -R17 ;  /* 0x000000ffff119224 */ /* 0x000fc600078e0a11 */
[----:B------:R-:W-:Y:S02]  /*9200*/  @!P2 IADD3 R14, PT, PT, -R14, RZ, RZ ;  /* 0x000000ff0e0ea210 */ /* 0x000fe40007ffe1ff */
[C---:B------:R-:W-:Y:S02]  /*9210*/  SEL R17, R19.reuse, R17, !P0 ;  /* 0x0000001113117207 */ /* 0x040fe40004000000 */
[----:B------:R-:W-:-:S03]  /*9220*/  SEL R19, R19, R14, !P0 ;  /* 0x0000000e13137207 */ /* 0x000fc60004000000 */
[----:B------:R-:W-:Y:S02]  /*9230*/  VIADD R14, R17, 0x1 ;  /* 0x00000001110e7836 */ /* 0x000fe40000000000 */
[----:B------:R-:W-:Y:S01]  /*9240*/  VIADD R13, R19, 0x1 ;  /* 0x00000001130d7836 */ /* 0x000fe20000000000 */
[----:B------:R-:W-:Y:S06]  /*9250*/  BRA `(.L_x_77) ;  /* 0x0000000c00387947 */ /* 0x000fec0003800000 */
.L_x_79:
[-C--:B------:R-:W-:Y:S02]  /*9260*/  IABS R17, R4.reuse ;  /* 0x0000000400117213 */ /* 0x080fe40000000000 */
[----:B------:R-:W-:Y:S02]  /*9270*/  IABS R18, R4 ;  /* 0x0000000400127213 */ /* 0x000fe40000000000 */
[----:B------:R-:W0:Y:S01]  /*9280*/  I2F.RP R6, R17 ;  /* 0x0000001100067306 */ /* 0x000e220000209400 */
[----:B------:R-:W-:-:S07]  /*9290*/  IABS R20, R8 ;  /* 0x0000000800147213 */ /* 0x000fce0000000000 */
[----:B0-----:R-:W0:Y:S02]  /*92a0*/  MUFU.RCP R6, R6 ;  /* 0x0000000600067308 */ /* 0x001e240000001000 */
[----:B0-----:R-:W-:Y:S02]  /*92b0*/  IADD3 R14, PT, PT, R6, 0xffffffe, RZ ;  /* 0x0ffffffe060e7810 */ /* 0x001fe40007ffe0ff */
[----:B------:R-:W-:-:S04]  /*92c0*/  IABS R6, R8 ;  /* 0x0000000800067213 */ /* 0x000fc80000000000 */
[----:B------:R0:W1:Y:S02]  /*92d0*/  F2I.FTZ.U32.TRUNC.NTZ R15, R14 ;  /* 0x0000000e000f7305 */ /* 0x000064000021f000 */
[----:B0-----:R-:W-:Y:S02]  /*92e0*/  IMAD.MOV.U32 R14, RZ, RZ, RZ ;  /* 0x000000ffff0e7224 */ /* 0x001fe400078e00ff */
        /* <DEDUP_REMOVED lines=33> */
[----:B------:R-:W-:Y:S01]  /*9500*/  IMAD.HI.U32 R18, R14, R16, RZ ;  /* 0x000000100e127227 */ /* 0x000fe200078e00ff */
[----:B------:R-:W-:-:S03]  /*9510*/  LOP3.LUT R19, RZ, R8, RZ, 0x33, !PT ;  /* 0x00000008ff137212 */ /* 0x000fc600078e33ff */
        /* <DEDUP_REMOVED lines=8> */
[----:B------:R-:W-:Y:S01]  /*95a0*/  @!P0 VIADD R14, R14, 0x1 ;  /* 0x000000010e0e8836 */ /* 0x000fe20000000000 */
[-C--:B------:R-:W-:Y:S02]  /*95b0*/  @!P0 IADD3 R15, PT, PT, R15, -R6.reuse, RZ ;  /* 0x800000060f0f8210 */ /* 0x080fe40007ffe0ff */
[----:B------:R-:W-:Y:S02]  /*95c0*/  ISETP.NE.AND P0, PT, R8, RZ, PT ;  /* 0x000000ff0800720c */ /* 0x000fe40003f05270 */
[----:B------:R-:W-:-:S07]  /*95d0*/  ISETP.GE.U32.AND P3, PT, R15, R6, PT ;  /* 0x000000060f00720c */ /* 0x000fce0003f66070 */
[----:B------:R-:W-:-:S05]  /*95e0*/  @!P4 IMAD.IADD R23, R23, 0x1, -R6 ;  /* 0x000000011717c824 */ /* 0x000fca00078e0a06 */
[----:B------:R-:W-:Y:S01]  /*95f0*/  MOV R6, R23 ;  /* 0x0000001700067202 */ /* 0x000fe20000000f00 */
[----:B------:R-:W-:-:S04]  /*9600*/  @P3 VIADD R14, R14, 0x1 ;  /* 0x000000010e0e3836 */ /* 0x000fc80000000000 */
[----:B------:R-:W-:Y:S02]  /*9610*/  @!P1 IMAD.MOV R6, RZ, RZ, -R6 ;  /* 0x000000ffff069224 */ /* 0x000fe400078e0a06 */
[----:B------:R-:W-:-:S03]  /*9620*/  @!P2 IMAD.MOV R14, RZ, RZ, -R14 ;  /* 0x000000ffff0ea224 */ /* 0x000fc600078e0a0e */
[C---:B------:R-:W-:Y:S02]  /*9630*/  SEL R6, R19.reuse, R6, !P0 ;  /* 0x0000000613067207 */ /* 0x040fe40004000000 */
[----:B------:R-:W-:Y:S02]  /*9640*/  SEL R19, R19, R14, !P0 ;  /* 0x0000000e13137207 */ /* 0x000fe40004000000 */
[----:B------:R-:W-:Y:S01]  /*9650*/  MOV R14, R17 ;  /* 0x00000011000e7202 */ /* 0x000fe20000000f00 */
[----:B------:R-:W-:Y:S02]  /*9660*/  VIADD R18, R6, 0x1 ;  /* 0x0000000106127836 */ /* 0x000fe40000000000 */
[----:B------:R-:W-:Y:S01]  /*9670*/  VIADD R13, R19, 0x1 ;  /* 0x00000001130d7836 */ /* 0x000fe20000000000 */
[----:B------:R-:W-:Y:S06]  /*9680*/  BRA `(.L_x_77) ;  /* 0x00000008002c7947 */ /* 0x000fec0003800000 */
.L_x_78:
        /* <DEDUP_REMOVED lines=39> */
[----:B------:R-:W-:Y:S01]  /*9900*/  IABS R18, R19 ;  /* 0x0000001300127213 */ /* 0x000fe20000000000 */
[----:B------:R-:W-:Y:S01]  /*9910*/  IMAD.MOV R21, RZ, RZ, -R20 ;  /* 0x000000ffff157224 */ /* 0x000fe200078e0a14 */
[----:B------:R-:W-:Y:S02]  /*9920*/  LOP3.LUT R19, R19, R8, RZ, 0x3c, !PT ;  /* 0x0000000813137212 */ /* 0x000fe400078e3cff */
[----:B------:R-:W-:Y:S01]  /*9930*/  MOV R15, R18 ;  /* 0x00000012000f7202 */ /* 0x000fe20000000f00 */
[----:B------:R-:W-:Y:S01]  /*9940*/  IMAD.HI.U32 R18, R14, R16, RZ ;  /* 0x000000100e127227 */ /* 0x000fe200078e00ff */
[----:B------:R-:W-:Y:S02]  /*9950*/  ISETP.GE.AND P2, PT, R19, RZ, PT ;  /* 0x000000ff1300720c */ /* 0x000fe40003f46270 */
[----:B------:R-:W-:Y:S01]  /*9960*/  LOP3.LUT R19, RZ, R8, RZ, 0x33, !PT ;  /* 0x00000008ff137212 */ /* 0x000fe200078e33ff */
        /* <DEDUP_REMOVED lines=11> */
[----:B------:R-:W-:-:S07]  /*9a20*/  ISETP.GE.U32.AND P3, PT, R15, R6, PT ;  /* 0x000000060f00720c */ /* 0x000fce0003f66070 */
[----:B------:R-:W-:-:S05]  /*9a30*/  @!P4 IADD3 R23, PT, PT, R23, -R6, RZ ;  /* 0x800000061717c210 */ /* 0x000fca0007ffe0ff */
[----:B------:R-:W-:Y:S02]  /*9a40*/  IMAD.MOV.U32 R6, RZ, RZ, R23 ;  /* 0x000000ffff067224 */ /* 0x000fe400078e0017 */
[----:B------:R-:W-:Y:S02]  /*9a50*/  @P3 VIADD R14, R14, 0x1 ;  /* 0x000000010e0e3836 */ /* 0x000fe40000000000 */
[----:B------:R-:W-:-:S03]  /*9a60*/  @!P1 IMAD.MOV R6, RZ, RZ, -R6 ;  /* 0x000000ffff069224 */ /* 0x000fc600078e0a06 */
[----:B------:R-:W-:Y:S02]  /*9a70*/  @!P2 IADD3 R14, PT, PT, -R14, RZ, RZ ;  /* 0x000000ff0e0ea210 */ /* 0x000fe40007ffe1ff */
[C---:B------:R-:W-:Y:S02]  /*9a80*/  SEL R6, R19.reuse, R6, !P0 ;  /* 0x0000000613067207 */ /* 0x040fe40004000000 */
[----:B------:R-:W-:Y:S01]  /*9a90*/  SEL R19, R19, R14, !P0 ;  /* 0x0000000e13137207 */ /* 0x000fe20004000000 */
[----:B------:R-:W-:Y:S02]  /*9aa0*/  VIADD R14, R17, 0x1 ;  /* 0x00000001110e7836 */ /* 0x000fe40000000000 */
[----:B------:R-:W-:Y:S02]  /*9ab0*/  VIADD R18, R6, 0x1 ;  /* 0x0000000106127836 */ /* 0x000fe40000000000 */
[----:B------:R-:W-:Y:S01]  /*9ac0*/  VIADD R13, R19, 0x1 ;  /* 0x00000001130d7836 */ /* 0x000fe20000000000 */
[----:B------:R-:W-:Y:S06]  /*9ad0*/  BRA `(.L_x_77) ;  /* 0x0000000400187947 */ /* 0x000fec0003800000 */
.L_x_80:
[----:B------:R-:W-:Y:S01]  /*9ae0*/  IMAD R6, R8, R11, RZ ;  /* 0x0000000b08067224 */ /* 0x000fe200078e02ff */
[----:B------:R-:W-:Y:S02]  /*9af0*/  IABS R19, R13 ;  /* 0x0000000d00137213 */ /* 0x000fe40000000000 */
[----:B------:R-:W-:Y:S02]  /*9b00*/  IABS R22, R8 ;  /* 0x0000000800167213 */ /* 0x000fe40000000000 */
        /* <DEDUP_REMOVED lines=11> */
[----:B------:R-:W-:-:S03]  /*9bc0*/  IADD3 R15, PT, PT, RZ, -R21, RZ ;  /* 0x80000015ff0f7210 */ /* 0x000fc60007ffe0ff */
[----:B------:R-:W-:Y:S02]  /*9bd0*/  IMAD.MOV.U32 R17, RZ, RZ, R19 ;  /* 0x000000ffff117224 */ /* 0x000fe400078e0013 */
[----:B------:R-:W0:Y:S02]  /*9be0*/  I2F.RP R19, R16 ;  /* 0x0000001000137306 */ /* 0x000e240000209400 */
        /* <DEDUP_REMOVED lines=9> */
[----:B------:R-:W-:Y:S01]  /*9c80*/  ISETP.GE.AND P2, PT, R15, RZ, PT ;  /* 0x000000ff0f00720c */ /* 0x000fe20003f46270 */
[----:B0-----:R-:W-:-:S06]  /*9c90*/  VIADD R15, R19, 0xffffffe ;  /* 0x0ffffffe130f7836 */ /* 0x001fcc0000000000 */
[----:B------:R-:W-:Y:S01]  /*9ca0*/  @P0 IADD3 R14, PT, PT, R14, 0x1, RZ ;  /* 0x000000010e0e0810 */ /* 0x000fe20007ffe0ff */
[----:B------:R-:W0:Y:S04]  /*9cb0*/  F2I.FTZ.U32.TRUNC.NTZ R15, R15 ;  /* 0x0000000f000f7305 */ /* 0x000e28000021f000 */
[----:B------:R-:W-:Y:S02]  /*9cc0*/  IMAD.MOV.U32 R18, RZ, RZ, R14 ;  /* 0x000000ffff127224 */ /* 0x000fe400078e000e */
[----:B------:R-:W-:Y:S02]  /*9cd0*/  IMAD.MOV.U32 R14, RZ, RZ, RZ ;  /* 0x000000ffff0e7224 */ /* 0x000fe400078e00ff */
[----:B------:R-:W-:Y:S01]  /*9ce0*/  @!P2 IMAD.MOV R18, RZ, RZ, -R18 ;  /* 0x000000ffff12a224 */ /* 0x000fe200078e0a12 */
[----:B------:R-:W-:-:S04]  /*9cf0*/  @!P1 LOP3.LUT R18, RZ, R6, RZ, 0x33, !PT ;  /* 0x00000006ff129212 */ /* 0x000fc800078e33ff */
[----:B------:R-:W-:Y:S01]  /*9d00*/  IADD3 R19, PT, PT, -R18, RZ, RZ ;  /* 0x000000ff12137210 */ /* 0x000fe20007ffe1ff */
[----:B0-----:R-:W-:-:S04]  /*9d10*/  IMAD.MOV R21, RZ, RZ, -R15 ;  /* 0x000000ffff157224 */ /* 0x001fc800078e0a0f */
[----:B------:R-:W-:Y:S02]  /*9d20*/  IMAD R19, R6, R19, R13 ;  /* 0x0000001306137224 */ /* 0x000fe400078e020d */
[----:B------:R-:W-:-:S03]  /*9d30*/  IMAD R21, R21, R16, RZ ;  /* 0x0000001015157224 */ /* 0x000fc600078e02ff */
[----:B------:R-:W-:Y:S01]  /*9d40*/  IABS R20, R19 ;  /* 0x0000001300147213 */ /* 0x000fe20000000000 */
[----:B------:R-:W-:Y:S01]  /*9d50*/  IMAD.HI.U32 R6, R15, R21, R14 ;  /* 0x000000150f067227 */ /* 0x000fe200078e000e */
[----:B------:R-:W-:-:S03]  /*9d60*/  LOP3.LUT R19, R19, R8, RZ, 0x3c, !PT ;  /* 0x0000000813137212 */ /* 0x000fc600078e3cff */
[----:B------:R-:W-:Y:S01]  /*9d70*/  IMAD.MOV.U32 R15, RZ, RZ, R20 ;  /* 0x000000ffff0f7224 */ /* 0x000fe200078e0014 */
[----:B------:R-:W-:Y:S01]  /*9d80*/  ISETP.GE.AND P2, PT, R19, RZ, PT ;  /* 0x000000ff1300720c */ /* 0x000fe20003f46270 */
[----:B------:R-:W-:-:S04]  /*9d90*/  IMAD.HI.U32 R20, R6, R17, RZ ;  /* 0x0000001106147227 */ /* 0x000fc800078e00ff */
[----:B------:R-:W-:Y:S02]  /*9da0*/  IMAD.MOV R14, RZ, RZ, -R22 ;  /* 0x000000ffff0e7224 */ /* 0x000fe400078e0a16 */
[----:B------:R-:W-:-:S04]  /*9db0*/  IMAD.HI.U32 R6, R6, R15, RZ ;  /* 0x0000000f06067227 */ /* 0x000fc800078e00ff */
[-C--:B------:R-:W-:Y:S02]  /*9dc0*/  IMAD R15, R6, R14.reuse, R15 ;  /* 0x0000000e060f7224 */ /* 0x080fe400078e020f */
[----:B------:R-:W-:Y:S01]  /*9dd0*/  IMAD R17, R20, R14, R17 ;  /* 0x0000000e14117224 */ /* 0x000fe200078e0211 */
[----:B------:R-:W-:Y:S01]  /*9de0*/  LOP3.LUT R14, RZ, R8, RZ, 0x33, !PT ;  /* 0x00000008ff0e7212 */ /* 0x000fe200078e33ff */
[----:B------:R-:W-:Y:S01]  /*9df0*/  IMAD.MOV.U32 R19, RZ, RZ, R18 ;  /* 0x000000ffff137224 */ /* 0x000fe200078e0012 */
[C---:B------:R-:W-:Y:S02]  /*9e00*/  ISETP.GT.U32.AND P0, PT, R16.reuse, R15, PT ;  /* 0x0000000f1000720c */ /* 0x040fe40003f04070 */
[----:B------:R-:W-:-:S11]  /*9e10*/  ISETP.GT.U32.AND P1, PT, R16, R17, PT ;  /* 0x000000111000720c */ /* 0x000fd60003f24070 */
[----:B------:R-:W-:Y:S02]  /*9e20*/  @!P0 IMAD.IADD R15, R15, 0x1, -R16 ;  /* 0x000000010f0f8824 */ /* 0x000fe400078e0a10 */
[-C--:B------:R-:W-:Y:S01]  /*9e30*/  @!P1 IADD3 R17, PT, PT, R17, -R16.reuse, RZ ;  /* 0x8000001011119210 */ /* 0x080fe20007ffe0ff */
[----:B------:R-:W-:Y:S01]  /*9e40*/  @!P0 VIADD R6, R6, 0x1 ;  /* 0x0000000106068836 */ /* 0x000fe20000000000 */
[----:B------:R-:W-:Y:S02]  /*9e50*/  ISETP.GE.AND P1, PT, R13, RZ, PT ;  /* 0x000000ff0d00720c */ /* 0x000fe40003f26270 */
[----:B------:R-:W-:Y:S02]  /*9e60*/  ISETP.GT.U32.AND P4, PT, R16, R17, PT ;  /* 0x000000111000720c */ /* 0x000fe40003f84070 */
[----:B------:R-:W-:Y:S02]  /*9e70*/  ISETP.GE.U32.AND P3, PT, R15, R16, PT ;  /* 0x000000100f00720c */ /* 0x000fe40003f66070 */
[----:B------:R-:W-:-:S09]  /*9e80*/  ISETP.NE.AND P0, PT, R8, RZ, PT ;  /* 0x000000ff0800720c */ /* 0x000fd20003f05270 */
[----:B------:R-:W-:Y:S02]  /*9e90*/  @!P4 IMAD.IADD R17, R17, 0x1, -R16 ;  /* 0x000000011111c824 */ /* 0x000fe400078e0a10 */
[----:B------:R-:W-:Y:S02]  /*9ea0*/  @P3 IADD3 R6, PT, PT, R6, 0x1, RZ ;  /* 0x0000000106063810 */ /* 0x000fe40007ffe0ff */
[----:B------:R-:W-:-:S03]  /*9eb0*/  IMAD.MOV.U32 R13, RZ, RZ, R17 ;  /* 0x000000ffff0d7224 */ /* 0x000fc600078e0011 */
[----:B------:R-:W-:Y:S02]  /*9ec0*/  IMAD.MOV.U32 R17, RZ, RZ, R6 ;  /* 0x000000ffff117224 */ /* 0x000fe400078e0006 */
[----:B------:R-:W-:-:S03]  /*9ed0*/  @!P1 IMAD.MOV R13, RZ, RZ, -R13 ;  /* 0x000000ffff0d9224 */ /* 0x000fc600078e0a0d */
[----:B------:R-:W-:Y:S02]  /*9ee0*/  @!P2 IADD3 R17, PT, PT, -R17, RZ, RZ ;  /* 0x000000ff1111a210 */ /* 0x000fe40007ffe1ff */
[C---:B------:R-:W-:Y:S01]  /*9ef0*/  SEL R6, R14.reuse, R13, !P0 ;  /* 0x0000000d0e067207 */ /* 0x040fe20004000000 */
[----:B------:R-:W-:Y:S01]  /*9f00*/  IMAD.MOV.U32 R13, RZ, RZ, R19 ;  /* 0x000000ffff0d7224 */ /* 0x000fe200078e0013 */
[----:B------:R-:W-:-:S03]  /*9f10*/  SEL R17, R14, R17, !P0 ;  /* 0x000000110e117207 */ /* 0x000fc60004000000 */
[----:B------:R-:W-:Y:S01]  /*9f20*/  VIADD R18, R6, 0x1 ;  /* 0x0000000106127836 */ /* 0x000fe20000000000 */
[----:B------:R-:W-:-:S07]  /*9f30*/  IADD3 R14, PT, PT, R17, 0x1, RZ ;  /* 0x00000001110e7810 */ /* 0x000fce0007ffe0ff */
.L_x_77:
[----:B------:R-:W-:Y:S05]  /*9f40*/  BSYNC.RECONVERGENT B2 ;  /* 0x0000000000027941 */ /* 0x000fea0003800200 */
.L_x_75:
[-C--:B------:R-:W-:Y:S02]  /*9f50*/  IMAD R16, R19, R2.reuse, R18 ;  /* 0x0000000213107224 */ /* 0x080fe400078e0212 */
[----:B------:R-:W-:Y:S02]  /*9f60*/  IMAD R13, R13, R2, R6 ;  /* 0x000000020d0d7224 */ /* 0x000fe400078e0206 */
[C---:B------:R-:W-:Y:S02]  /*9f70*/  IMAD R16, R5.reuse, R17, R16 ;  /* 0x0000001105107224 */ /* 0x040fe400078e0210 */
[----:B------:R-:W-:-:S05]  /*9f80*/  IMAD R13, R5, R14, R13 ;  /* 0x0000000e050d7224 */ /* 0x000fca00078e020d */
[CC--:B------:R-:W-:Y:S02]  /*9f90*/  VIMNMX R14, PT, PT, R16.reuse, R13.reuse, !PT ;  /* 0x0000000d100e7248 */ /* 0x0c0fe40007fe0100 */
[----:B------:R-:W-:-:S07]  /*9fa0*/  VIMNMX R13, PT, PT, R16, R13, PT ;  /* 0x0000000d100d7248 */ /* 0x000fce0003fe0100 */
.L_x_74:
[----:B------:R-:W-:Y:S05]  /*9fb0*/  BSYNC.RECONVERGENT B0 ;  /* 0x0000000000007941 */ /* 0x000fea0003800200 */
.L_x_71:
[----:B------:R-:W-:Y:S01]  /*9fc0*/  IMAD R6, R8, R7, RZ ;  /* 0x0000000708067224 */ /* 0x000fe200078e02ff */
[----:B------:R-:W-:Y:S03]  /*9fd0*/  BSSY.RECONVERGENT B0, `(.L_x_81) ;  /* 0x000018f000007945 */ /* 0x000fe60003800200 */
[----:B------:R-:W-:-:S04]  /*9fe0*/  IMAD R6, R9, R6, RZ ;  /* 0x0000000609067224 */ /* 0x000fc800078e02ff */
[----:B------:R-:W-:-:S05]  /*9ff0*/  IMAD.SHL.U32 R7, R6, 0x2, RZ ;  /* 0x0000000206077824 */ /* 0x000fca00078e00ff */
[----:B------:R-:W-:-:S13]  /*a000*/  ISETP.GE.AND P0, PT, R0, R7, PT ;  /* 0x000000070000720c */ /* 0x000fda0003f06270 */
[----:B------:R-:W-:Y:S05]  /*a010*/  @P0 BRA `(.L_x_82) ;  /* 0x0000000400500947 */ /* 0x000fea0003800000 */
[----:B------:R-:W-:Y:S02]  /*a020*/  IABS R11, R4 ;  /* 0x00000004000b7213 */ /* 0x000fe40000000000 */
[C---:B------:R-:W-:Y:S02]  /*a030*/  LEA.HI R3, R0.reuse, R0, RZ, 0x1 ;  /* 0x0000000000037211 */ /* 0x040fe400078f08ff */
[----:B------:R-:W0:Y:S01]  /*a040*/  I2F.RP R9, R11 ;  /* 0x0000000b00097306 */ /* 0x000e220000209400 */
[----:B------:R-:W-:Y:S02]  /*a050*/  IABS R12, R4 ;  /* 0x00000004000c7213 */ /* 0x000fe40000000000 */
[----:B------:R-:W-:Y:S02]  /*a060*/  SHF.R.S32.HI R3, RZ, 0x1, R3 ;  /* 0x00000001ff037819 */ /* 0x000fe40000011403 */
[----:B------:R-:W-:-:S04]  /*a070*/  LOP3.LUT R0, R0, 0x1, RZ, 0xc0, !PT ;  /* 0x0000000100007812 */ /* 0x000fc800078ec0ff */
[----:B------:R-:W-:Y:S01]  /*a080*/  ISETP.NE.U32.AND P4, PT, R0, 0x1, PT ;  /* 0x000000010000780c */ /* 0x000fe20003f85070 */
[----:B0-----:R-:W0:Y:S02]  /*a090*/  MUFU.RCP R9, R9 ;  /* 0x0000000900097308 */ /* 0x001e240000001000 */
[----:B0-----:R-:W-:Y:S01]  /*a0a0*/  VIADD R6, R9, 0xffffffe ;  /* 0x0ffffffe09067836 */ /* 0x001fe20000000000 */
[----:B------:R-:W-:-:S05]  /*a0b0*/  IABS R9, R8 ;  /* 0x0000000800097213 */ /* 0x000fca0000000000 */
[----:B------:R0:W1:Y:S08]  /*a0c0*/  F2I.FTZ.U32.TRUNC.NTZ R7, R6 ;  /* 0x0000000600077305 */ /* 0x000070000021f000 */
[----:B------:R-:W2:Y:S01]  /*a0d0*/  I2F.RP R16, R9 ;  /* 0x0000000900107306 */ /* 0x000ea20000209400 */
[----:B0-----:R-:W-:Y:S02]  /*a0e0*/  HFMA2 R6, -RZ, RZ, 0, 0 ;  /* 0x00000000ff067431 */ /* 0x001fe400000001ff */
[----:B-1----:R-:W-:-:S04]  /*a0f0*/  IMAD.MOV R10, RZ, RZ, -R7 ;  /* 0x000000ffff0a7224 */ /* 0x002fc800078e0a07 */
[----:B------:R-:W-:Y:S01]  /*a100*/  IMAD R15, R10, R11, RZ ;  /* 0x0000000b0a0f7224 */ /* 0x000fe200078e02ff */
[----:B------:R-:W-:-:S03]  /*a110*/  IABS R10, R3 ;  /* 0x00000003000a7213 */ /* 0x000fc60000000000 */
[----:B------:R-:W-:Y:S01]  /*a120*/  IMAD.HI.U32 R15, R7, R15, R6 ;  /* 0x0000000f070f7227 */ /* 0x000fe200078e0006 */
[----:B--2---:R-:W0:Y:S03]  /*a130*/  MUFU.RCP R16, R16 ;  /* 0x0000001000107308 */ /* 0x004e260000001000 */
[----:B------:R-:W-:Y:S02]  /*a140*/  IMAD.MOV R7, RZ, RZ, -R12 ;  /* 0x000000ffff077224 */ /* 0x000fe400078e0a0c */
[----:B------:R-:W-:-:S04]  /*a150*/  IMAD.HI.U32 R12, R15, R10, RZ ;  /* 0x0000000a0f0c7227 */ /* 0x000fc800078e00ff */
[----:B------:R-:W-:-:S05]  /*a160*/  IMAD R6, R12, R7, R10 ;  /* 0x000000070c067224 */ /* 0x000fca00078e020a */
[----:B------:R-:W-:Y:S01]  /*a170*/  ISETP.GT.U32.AND P0, PT, R11, R6, PT ;  /* 0x000000060b00720c */ /* 0x000fe20003f04070 */
[----:B0-----:R-:W-:Y:S01]  /*a180*/  VIADD R7, R16, 0xffffffe ;  /* 0x0ffffffe10077836 */ /* 0x001fe20000000000 */
[----:B------:R-:W-:-:S05]  /*a190*/  IABS R16, R8 ;  /* 0x0000000800107213 */ /* 0x000fca0000000000 */
[----:B------:R-:W0:Y:S01]  /*a1a0*/  F2I.FTZ.U32.TRUNC.NTZ R7, R7 ;  /* 0x0000000700077305 */ /* 0x000e22000021f000 */
[----:B------:R-:W-:-:S05]  /*a1b0*/  IMAD.MOV R17, RZ, RZ, -R16 ;  /* 0x000000ffff117224 */ /* 0x000fca00078e0a10 */
[----:B------:R-:W-:Y:S01]  /*a1c0*/  @!P0 IMAD.IADD R6, R6, 0x1, -R11 ;  /* 0x0000000106068824 */ /* 0x000fe200078e0a0b */
[----:B------:R-:W-:Y:S02]  /*a1d0*/  @!P0 IADD3 R12, PT, PT, R12, 0x1, RZ ;  /* 0x000000010c0c8810 */ /* 0x000fe40007ffe0ff */
[----:B------:R-:W-:Y:S02]  /*a1e0*/  ISETP.NE.AND P0, PT, R4, RZ, PT ;  /* 0x000000ff0400720c */ /* 0x000fe40003f05270 */
[----:B------:R-:W-:Y:S02]  /*a1f0*/  ISETP.GE.U32.AND P1, PT, R6, R11, PT ;  /* 0x0000000b0600720c */ /* 0x000fe40003f26070 */
[----:B------:R-:W-:-:S04]  /*a200*/  LOP3.LUT R6, R3, R4, RZ, 0x3c, !PT ;  /* 0x0000000403067212 */ /* 0x000fc800078e3cff */
[----:B------:R-:W-:Y:S01]  /*a210*/  ISETP.GE.AND P2, PT, R6, RZ, PT ;  /* 0x000000ff0600720c */ /* 0x000fe20003f46270 */
[----:B0-----:R-:W-:-:S04]  /*a220*/  IMAD.MOV R6, RZ, RZ, -R7 ;  /* 0x000000ffff067224 */ /* 0x001fc800078e0a07 */
[----:B------:R-:W-:Y:S02]  /*a230*/  IMAD R15, R6, R9, RZ ;  /* 0x00000009060f7224 */ /* 0x000fe400078e02ff */
[----:B------:R-:W-:Y:S02]  /*a240*/  @P1 VIADD R12, R12, 0x1 ;  /* 0x000000010c0c1836 */ /* 0x000fe40000000000 */
[----:B------:R-:W-:-:S04]  /*a250*/  IMAD.MOV.U32 R6, RZ, RZ, RZ ;  /* 0x000000ffff067224 */ /* 0x000fc800078e00ff */
[----:B------:R-:W-:Y:S01]  /*a260*/  @!P2 IMAD.MOV R12, RZ, RZ, -R12 ;  /* 0x000000ffff0ca224 */ /* 0x000fe200078e0a0c */
[----:B------:R-:W-:Y:S01]  /*a270*/  @!P0 LOP3.LUT R12, RZ, R4, RZ, 0x33, !PT ;  /* 0x00000004ff0c8212 */ /* 0x000fe200078e33ff */
[----:B------:R-:W-:-:S03]  /*a280*/  IMAD.HI.U32 R15, R7, R15, R6 ;  /* 0x0000000f070f7227 */ /* 0x000fc600078e0006 */
[----:B------:R-:W-:Y:S01]  /*a290*/  IADD3 R11, PT, PT, -R12, RZ, RZ ;  /* 0x000000ff0c0b7210 */ /* 0x000fe20007ffe1ff */
[----:B------:R-:W-:-:S04]  /*a2a0*/  IMAD R5, R5, R12, RZ ;  /* 0x0000000c05057224 */ /* 0x000fc800078e02ff */
[----:B------:R-:W-:Y:S02]  /*a2b0*/  IMAD R11, R4, R11, R3 ;  /* 0x0000000b040b7224 */ /* 0x000fe400078e0203 */
[----:B------:R-:W-:-:S03]  /*a2c0*/  IMAD.HI.U32 R4, R15, R10, RZ ;  /* 0x0000000a0f047227 */ /* 0x000fc600078e00ff */
[----:B------:R-:W-:Y:S01]  /*a2d0*/  IABS R7, R11 ;  /* 0x0000000b00077213 */ /* 0x000fe20000000000 */
[----:B------:R-:W-:Y:S01]  /*a2e0*/  IMAD R10, R4, R17, R10 ;  /* 0x00000011040a7224 */ /* 0x000fe200078e020a */
[----:B------:R-:W-:-:S03]  /*a2f0*/  LOP3.LUT R11, R11, R8, RZ, 0x3c, !PT ;  /* 0x000000080b0b7212 */ /* 0x000fc600078e3cff */
[----:B------:R-:W-:Y:S01]  /*a300*/  IMAD.HI.U32 R4, R15, R7, RZ ;  /* 0x000000070f047227 */ /* 0x000fe200078e00ff */
[----:B------:R-:W-:-:S03]  /*a310*/  ISETP.GT.U32.AND P1, PT, R9, R10, PT ;  /* 0x0000000a0900720c */ /* 0x000fc60003f24070 */
[----:B------:R-:W-:Y:S01]  /*a320*/  IMAD R6, R4, R17, R7 ;  /* 0x0000001104067224 */ /* 0x000fe200078e0207 */
[----:B------:R-:W-:-:S04]  /*a330*/  LOP3.LUT R7, RZ, R8, RZ, 0x33, !PT ;  /* 0x00000008ff077212 */ /* 0x000fc800078e33ff */
[----:B------:R-:W-:-:S05]  /*a340*/  ISETP.GT.U32.AND P0, PT, R9, R6, PT ;  /* 0x000000060900720c */ /* 0x000fca0003f04070 */
[----:B------:R-:W-:Y:S02]  /*a350*/  @!P1 IADD3 R10, PT, PT, R10, -R9, RZ ;  /* 0x800000090a0a9210 */ /* 0x000fe40007ffe0ff */
[----:B------:R-:W-:Y:S02]  /*a360*/  ISETP.GE.AND P1, PT, R3, RZ, PT ;  /* 0x000000ff0300720c */ /* 0x000fe40003f26270 */
[----:B------:R-:W-:-:S04]  /*a370*/  ISETP.GT.U32.AND P2, PT, R9, R10, PT ;  /* 0x0000000a0900720c */ /* 0x000fc80003f44070 */
[----:B------:R-:W-:Y:S01]  /*a380*/  @!P0 IMAD.IADD R6, R6, 0x1, -R9 ;  /* 0x0000000106068824 */ /* 0x000fe200078e0a09 */
[----:B------:R-:W-:Y:S02]  /*a390*/  @!P0 IADD3 R4, PT, PT, R4, 0x1, RZ ;  /* 0x0000000104048810 */ /* 0x000fe40007ffe0ff */
[----:B------:R-:W-:Y:S02]  /*a3a0*/  ISETP.NE.AND P0, PT, R8, RZ, PT ;  /* 0x000000ff0800720c */ /* 0x000fe40003f05270 */
[----:B------:R-:W-:-:S04]  /*a3b0*/  ISETP.GE.U32.AND P3, PT, R6, R9, PT ;  /* 0x000000090600720c */ /* 0x000fc80003f66070 */
[----:B------:R-:W-:Y:S01]  /*a3c0*/  @!P2 IMAD.IADD R10, R10, 0x1, -R9 ;  /* 0x000000010a0aa824 */ /* 0x000fe200078e0a09 */
[----:B------:R-:W-:-:S03]  /*a3d0*/  ISETP.GE.AND P2, PT, R11, RZ, PT ;  /* 0x000000ff0b00720c */ /* 0x000fc60003f46270 */
[----:B------:R-:W-:-:S05]  /*a3e0*/  IMAD.MOV.U32 R0, RZ, RZ, R10 ;  /* 0x000000ffff007224 */ /* 0x000fca00078e000a */
[----:B------:R-:W-:Y:S01]  /*a3f0*/  @P3 VIADD R4, R4, 0x1 ;  /* 0x0000000104043836 */ /* 0x000fe20000000000 */
[----:B------:R-:W-:-:S04]  /*a400*/  @!P1 IADD3 R0, PT, PT, -R0, RZ, RZ ;  /* 0x000000ff00009210 */ /* 0x000fc80007ffe1ff */
[----:B------:R-:W-:Y:S01]  /*a410*/  @!P2 IMAD.MOV R4, RZ, RZ, -R4 ;  /* 0x000000ffff04a224 */ /* 0x000fe200078e0a04 */
[----:B------:R-:W-:-:S04]  /*a420*/  SEL R6, R7, R0, !P0 ;  /* 0x0000000007067207 */ /* 0x000fc80004000000 */
[----:B------:R-:W-:Y:S01]  /*a430*/  SEL R4, R7, R4, !P0 ;  /* 0x0000000407047207 */ /* 0x000fe20004000000 */
[----:B------:R-:W-:-:S04]  /*a440*/  @P4 IMAD.IADD R3, R6, 0x1, R5 ;  /* 0x0000000106034824 */ /* 0x000fc800078e0205 */
[CC--:B------:R-:W-:Y:S02]  /*a450*/  @P4 IMAD R3, R4.reuse, R2.reuse, R3 ;  /* 0x0000000204034224 */ /* 0x0c0fe400078e0203 */
[-C--:B------:R-:W-:Y:S01]  /*a460*/  IMAD R5, R4, R2.reuse, R5 ;  /* 0x0000000204057224 */ /* 0x080fe200078e0205 */
[C---:B------:R-:W-:Y:S01]  /*a470*/  @!P4 IADD3 R4, PT, PT, R6.reuse, 0x1, RZ ;  /* 0x000000010604c810 */ /* 0x040fe20007ffe0ff */
[----:B------:R-:W-:Y:S02]  /*a480*/  @P4 VIADD R0, R3, 0x1 ;  /* 0x0000000103004836 */ /* 0x000fe40000000000 */
[----:B------:R-:W-:Y:S01]  /*a490*/  @P4 IMAD.IADD R3, R6, 0x1, R5 ;  /* 0x0000000106034824 */ /* 0x000fe200078e0205 */
[C---:B------:R-:W-:Y:S01]  /*a4a0*/  @!P4 IADD3 R7, PT, PT, R5.reuse, R2, RZ ;  /* 0x000000020507c210 */ /* 0x040fe20007ffe0ff */
[----:B------:R-:W-:Y:S02]  /*a4b0*/  @!P4 IMAD.IADD R0, R5, 0x1, R4 ;  /* 0x000000010500c824 */ /* 0x000fe400078e0204 */
[----:B------:R-:W-:Y:S01]  /*a4c0*/  @P4 IMAD.IADD R2, R3, 0x1, R2 ;  /* 0x0000000103024824 */ /* 0x000fe200078e0202 */
[----:B------:R-:W-:Y:S01]  /*a4d0*/  @!P4 IADD3 R3, PT, PT, R4, R7, RZ ;  /* 0x000000070403c210 */ /* 0x000fe20007ffe0ff */
[----:B------:R-:W-:-:S03]  /*a4e0*/  @!P4 IMAD.IADD R2, R6, 0x1, R7 ;  /* 0x000000010602c824 */ /* 0x000fc600078e0207 */
[CC--:B------:R-:W-:Y:S02]  /*a4f0*/  VIMNMX R5, PT, PT, R0.reuse, R3.reuse, !PT ;  /* 0x0000000300057248 */ /* 0x0c0fe40007fe0100 */
[----:B------:R-:W-:Y:S02]  /*a500*/  VIMNMX R0, PT, PT, R0, R3, PT ;  /* 0x0000000300007248 */ /* 0x000fe40003fe0100 */
[CC--:B------:R-:W-:Y:S02]  /*a510*/  VIMNMX R3, PT, PT, R5.reuse, R2.reuse, PT ;  /* 0x0000000205037248 */ /* 0x0c0fe40003fe0100 */
[----:B------:R-:W-:Y:S02]  /*a520*/  VIMNMX R6, PT, PT, R5, R2, !PT ;  /* 0x0000000205067248 */ /* 0x000fe40007fe0100 */
[CC--:B------:R-:W-:Y:S02]  /*a530*/  VIMNMX R8, PT, PT, R0.reuse, R3.reuse, !PT ;  /* 0x0000000300087248 */ /* 0x0c0fe40007fe0100 */
[----:B------:R-:W-:Y:S01]  /*a540*/  VIMNMX R3, PT, PT, R0, R3, PT ;  /* 0x0000000300037248 */ /* 0x000fe20003fe0100 */
[----:B------:R-:W-:Y:S06]  /*a550*/  BRA `(.L_x_83) ;  /* 0x0000001000d87947 */ /* 0x000fec0003800000 */
.L_x_82:
[----:B------:R-:W-:Y:S02]  /*a560*/  IMAD R12, R12, R11, RZ ;  /* 0x0000000b0c0c7224 */ /* 0x000fe400078e02ff */
[----:B------:R-:W-:-:S03]  /*a570*/  IMAD.IADD R6, R0, 0x1, -R7 ;  /* 0x0000000100067824 */ /* 0x000fc600078e0a07 */
[----:B------:R-:W-:-:S04]  /*a580*/  SHF.L.U32 R7, R12, 0x1, RZ ;  /* 0x000000010c077819 */ /* 0x000fc800000006ff */
[----:B------:R-:W-:-:S13]  /*a590*/  ISETP.GE.AND P0, PT, R6, R7, PT ;  /* 0x000000070600720c */ /* 0x000fda0003f06270 */
[----:B------:R-:W-:Y:S05]  /*a5a0*/  @P0 BRA `(.L_x_84) ;  /* 0x0000000400400947 */ /* 0x000fea0003800000 */
[----:B------:R-:W-:Y:S01]  /*a5b0*/  IMAD R9, R9, R11, RZ ;  /* 0x0000000b09097224 */ /* 0x000fe200078e02ff */
[----:B------:R-:W-:Y:S02]  /*a5c0*/  LEA.HI R4, R6, R6, RZ, 0x1 ;  /* 0x0000000606047211 */ /* 0x000fe400078f08ff */
[----:B------:R-:W-:Y:S02]  /*a5d0*/  MOV R6, RZ ;  /* 0x000000ff00067202 */ /* 0x000fe40000000f00 */
[-C--:B------:R-:W-:Y:S02]  /*a5e0*/  IABS R10, R9.reuse ;  /* 0x00000009000a7213 */ /* 0x080fe40000000000 */
[----:B------:R-:W-:Y:S02]  /*a5f0*/  SHF.R.S32.HI R4, RZ, 0x1, R4 ;  /* 0x00000001ff047819 */ /* 0x000fe40000011404 */
[----:B------:R-:W0:Y:S01]  /*a600*/  I2F.RP R3, R10 ;  /* 0x0000000a00037306 */ /* 0x000e220000209400 */
[----:B------:R-:W-:-:S02]  /*a610*/  IABS R12, R9 ;  /* 0x00000009000c7213 */ /* 0x000fc40000000000 */
[----:B------:R-:W-:Y:S02]  /*a620*/  IABS R8, R4 ;  /* 0x0000000400087213 */ /* 0x000fe40000000000 */
[----:B------:R-:W-:-:S04]  /*a630*/  IABS R16, R11 ;  /* 0x0000000b00107213 */ /* 0x000fc80000000000 */
[----:B------:R-:W-:Y:S01]  /*a640*/  IADD3 R17, PT, PT, RZ, -R16, RZ ;  /* 0x80000010ff117210 */ /* 0x000fe20007ffe0ff */
[----:B0-----:R-:W0:Y:S02]  /*a650*/  MUFU.RCP R3, R3 ;  /* 0x0000000300037308 */ /* 0x001e240000001000 */
[----:B0-----:R-:W-:Y:S01]  /*a660*/  VIADD R7, R3, 0xffffffe ;  /* 0x0ffffffe03077836 */ /* 0x001fe20000000000 */
[----:B------:R-:W-:-:S05]  /*a670*/  IABS R3, R11 ;  /* 0x0000000b00037213 */ /* 0x000fca0000000000 */
[----:B------:R-:W0:Y:S02]  /*a680*/  F2I.FTZ.U32.TRUNC.NTZ R7, R7 ;  /* 0x0000000700077305 */ /* 0x000e24000021f000 */
[----:B0-----:R-:W-:-:S04]  /*a690*/  IMAD.MOV R15, RZ, RZ, -R7 ;  /* 0x000000ffff0f7224 */ /* 0x001fc800078e0a07 */
[----:B------:R-:W-:-:S04]  /*a6a0*/  IMAD R15, R15, R10, RZ ;  /* 0x0000000a0f0f7224 */ /* 0x000fc800078e02ff */
[----:B------:R-:W-:-:S04]  /*a6b0*/  IMAD.HI.U32 R15, R7, R15, R6 ;  /* 0x0000000f070f7227 */ /* 0x000fc800078e0006 */
[----:B------:R-:W-:Y:S02]  /*a6c0*/  IMAD.MOV R6, RZ, RZ, -R12 ;  /* 0x000000ffff067224 */ /* 0x000fe400078e0a0c */
[----:B------:R-:W-:Y:S01]  /*a6d0*/  IMAD.HI.U32 R15, R15, R8, RZ ;  /* 0x000000080f0f7227 */ /* 0x000fe200078e00ff */
[----:B------:R-:W0:Y:S03]  /*a6e0*/  I2F.RP R12, R3 ;  /* 0x00000003000c7306 */ /* 0x000e260000209400 */
[----:B------:R-:W-:Y:S01]  /*a6f0*/  IMAD R7, R15, R6, R8 ;  /* 0x000000060f077224 */ /* 0x000fe200078e0208 */
[----:B------:R-:W-:-:S04]  /*a700*/  LOP3.LUT R6, R4, R9, RZ, 0x3c, !PT ;  /* 0x0000000904067212 */ /* 0x000fc800078e3cff */
[----:B------:R-:W-:Y:S02]  /*a710*/  ISETP.GT.U32.AND P0, PT, R10, R7, PT ;  /* 0x000000070a00720c */ /* 0x000fe40003f04070 */
[----:B------:R-:W-:Y:S01]  /*a720*/  ISETP.GE.AND P2, PT, R6, RZ, PT ;  /* 0x000000ff0600720c */ /* 0x000fe20003f46270 */
[----:B0-----:R-:W0:Y:S10]  /*a730*/  MUFU.RCP R12, R12 ;  /* 0x0000000c000c7308 */ /* 0x001e340000001000 */
[----:B------:R-:W-:-:S02]  /*a740*/  @!P0 IMAD.IADD R7, R7, 0x1, -R10 ;  /* 0x0000000107078824 */ /* 0x000fc400078e0a0a */
[----:B------:R-:W-:Y:S01]  /*a750*/  @!P0 VIADD R15, R15, 0x1 ;  /* 0x000000010f0f8836 */ /* 0x000fe20000000000 */
[----:B------:R-:W-:Y:S02]  /*a760*/  ISETP.NE.AND P0, PT, R9, RZ, PT ;  /* 0x000000ff0900720c */ /* 0x000fe40003f05270 */
[----:B------:R-:W-:Y:S02]  /*a770*/  ISETP.GE.U32.AND P1, PT, R7, R10, PT ;  /* 0x0000000a0700720c */ /* 0x000fe40003f26070 */
[----:B0-----:R-:W-:-:S04]  /*a780*/  IADD3 R6, PT, PT, R12, 0xffffffe, RZ ;  /* 0x0ffffffe0c067810 */ /* 0x001fc80007ffe0ff */
[----:B------:R0:W1:Y:S07]  /*a790*/  F2I.FTZ.U32.TRUNC.NTZ R7, R6 ;  /* 0x0000000600077305 */ /* 0x00006e000021f000 */
[----:B------:R-:W-:-:S05]  /*a7a0*/  @P1 VIADD R15, R15, 0x1 ;  /* 0x000000010f0f1836 */ /* 0x000fca0000000000 */
        /* <DEDUP_REMOVED lines=9> */
[----:B------:R-:W-:-:S03]  /*a840*/  LOP3.LUT R10, R10, R11, RZ, 0x3c, !PT ;  /* 0x0000000b0a0a7212 */ /* 0x000fc600078e3cff */
[----:B------:R-:W-:-:S04]  /*a850*/  IMAD.MOV.U32 R7, RZ, RZ, R12 ;  /* 0x000000ffff077224 */ /* 0x000fc800078e000c */
        /* <DEDUP_REMOVED lines=12> */
[----:B------:R-:W-:Y:S02]  /*a920*/  ISETP.GE.AND P2, PT, R4, RZ, PT ;  /* 0x000000ff0400720c */ /* 0x000fe40003f46270 */
[----:B------:R-:W-:-:S07]  /*a930*/  LOP3.LUT R4, R0, 0x1, RZ, 0xc0, !PT ;  /* 0x0000000100047812 */ /* 0x000fce00078ec0ff */
[----:B------:R-:W-:Y:S02]  /*a940*/  @!P3 IMAD.IADD R8, R8, 0x1, -R3 ;  /* 0x000000010808b824 */ /* 0x000fe400078e0a03 */
[----:B------:R-:W-:Y:S02]  /*a950*/  @P1 IADD3 R6, PT, PT, R6, 0x1, RZ ;  /* 0x0000000106061810 */ /* 0x000fe40007ffe0ff */
[----:B------:R-:W-:Y:S01]  /*a960*/  ISETP.NE.AND P1, PT, R11, RZ, PT ;  /* 0x000000ff0b00720c */ /* 0x000fe20003f25270 */
[----:B------:R-:W-:Y:S01]  /*a970*/  IMAD.MOV.U32 R3, RZ, RZ, R8 ;  /* 0x000000ffff037224 */ /* 0x000fe200078e0008 */
[----:B------:R-:W-:Y:S02]  /*a980*/  LOP3.LUT R11, RZ, R11, RZ, 0x33, !PT ;  /* 0x0000000bff0b7212 */ /* 0x000fe400078e33ff */
[----:B------:R-:W-:Y:S01]  /*a990*/  @!P0 IADD3 R6, PT, PT, -R6, RZ, RZ ;  /* 0x000000ff06068210 */ /* 0x000fe20007ffe1ff */
[----:B------:R-:W-:Y:S01]  /*a9a0*/  @!P2 IMAD.MOV R3, RZ, RZ, -R3 ;  /* 0x000000ffff03a224 */ /* 0x000fe200078e0a03 */
[----:B------:R-:W-:-:S02]  /*a9b0*/  ISETP.NE.U32.AND P0, PT, R4, 0x1, PT ;  /* 0x000000010400780c */ /* 0x000fc40003f05070 */
[C---:B------:R-:W-:Y:S02]  /*a9c0*/  SEL R0, R11.reuse, R6, !P1 ;  /* 0x000000060b007207 */ /* 0x040fe40004800000 */
[----:B------:R-:W-:-:S03]  /*a9d0*/  SEL R3, R11, R3, !P1 ;  /* 0x000000030b037207 */ /* 0x000fc60004800000 */
[----:B------:R-:W-:-:S04]  /*a9e0*/  IMAD R0, R0, R2, R15 ;  /* 0x0000000200007224 */ /* 0x000fc800078e020f */
[----:B------:R-:W-:-:S04]  /*a9f0*/  IMAD R0, R5, R3, R0 ;  /* 0x0000000305007224 */ /* 0x000fc800078e0200 */
[----:B------:R-:W-:-:S05]  /*aa00*/  @P0 IMAD.IADD R3, R0, 0x1, R2 ;  /* 0x0000000100030824 */ /* 0x000fca00078e0202 */
[C---:B------:R-:W-:Y:S01]  /*aa10*/  @P0 IADD3 R6, PT, PT, R5.reuse, R3, RZ ;  /* 0x0000000305060210 */ /* 0x040fe20007ffe0ff */
[----:B------:R-:W-:-:S04]  /*aa20*/  @!P0 IMAD.IADD R3, R5, 0x1, R0 ;  /* 0x0000000105038824 */ /* 0x000fc800078e0200 */
[C---:B------:R-:W-:Y:S01]  /*aa30*/  @!P0 IMAD.IADD R6, R3.reuse, 0x1, R2 ;  /* 0x0000000103068824 */ /* 0x040fe200078e0202 */
[CC--:B------:R-:W-:Y:S02]  /*aa40*/  VIMNMX R5, PT, PT, R3.reuse, R0.reuse, !PT ;  /* 0x0000000003057248 */ /* 0x0c0fe40007fe0100 */
[----:B------:R-:W-:Y:S02]  /*aa50*/  VIMNMX R3, PT, PT, R3, R0, PT ;  /* 0x0000000003037248 */ /* 0x000fe40003fe0100 */
[CC--:B------:R-:W-:Y:S02]  /*aa60*/  VIMNMX R0, PT, PT, R5.reuse, R6.reuse, PT ;  /* 0x0000000605007248 */ /* 0x0c0fe40003fe0100 */
[----:B------:R-:W-:Y:S02]  /*aa70*/  VIMNMX R6, PT, PT, R5, R6, !PT ;  /* 0x0000000605067248 */ /* 0x000fe40007fe0100 */
[CC--:B------:R-:W-:Y:S02]  /*aa80*/  VIMNMX R8, PT, PT, R3.reuse, R0.reuse, !PT ;  /* 0x0000000003087248 */ /* 0x0c0fe40007fe0100 */
[----:B------:R-:W-:Y:S01]  /*aa90*/  VIMNMX R3, PT, PT, R3, R0, PT ;  /* 0x0000000003037248 */ /* 0x000fe20003fe0100 */
[----:B------:R-:W-:Y:S06]  /*aaa0*/  BRA `(.L_x_83) ;  /* 0x0000000c00847947 */ /* 0x000fec0003800000 */
.L_x_84:
[----:B------:R-:W-:Y:S01]  /*aab0*/  IMAD R10, R10, R11, RZ ;  /* 0x0000000b0a0a7224 */ /* 0x000fe200078e02ff */
[----:B------:R-:W-:-:S03]  /*aac0*/  IADD3 R6, PT, PT, R6, -R7, RZ ;  /* 0x8000000706067210 */ /* 0x000fc60007ffe0ff */
[----:B------:R-:W-:-:S05]  /*aad0*/  IMAD.SHL.U32 R9, R10, 0x2, RZ ;  /* 0x000000020a097824 */ /* 0x000fca00078e00ff */
[----:B------:R-:W-:-:S13]  /*aae0*/  ISETP.GE.AND P0, PT, R6, R9, PT ;  /* 0x000000090600720c */ /* 0x000fda0003f06270 */
[----:B------:R-:W-:Y:S05]  /*aaf0*/  @P0 BRA `(.L_x_85) ;  /* 0x0000000400500947 */ /* 0x000fea0003800000 */
[----:B------:R-:W-:Y:S01]  /*ab00*/  IMAD R11, R8, R11, RZ ;  /* 0x0000000b080b7224 */ /* 0x000fe200078e02ff */
[----:B------:R-:W-:Y:S02]  /*ab10*/  LEA.HI R4, R6, R6, RZ, 0x1 ;  /* 0x0000000606047211 */ /* 0x000fe400078f08ff */
[----:B------:R-:W-:Y:S02]  /*ab20*/  LOP3.LUT R0, R0, 0x1, RZ, 0xc0, !PT ;  /* 0x0000000100007812 */ /* 0x000fe400078ec0ff */
[-C--:B------:R-:W-:Y:S02]  /*ab30*/  IABS R9, R11.reuse ;  /* 0x0000000b00097213 */ /* 0x080fe40000000000 */
[----:B------:R-:W-:Y:S02]  /*ab40*/  SHF.R.S32.HI R4, RZ, 0x1, R4 ;  /* 0x00000001ff047819 */ /* 0x000fe40000011404 */
[----:B------:R-:W0:Y:S01]  /*ab50*/  I2F.RP R3, R9 ;  /* 0x0000000900037306 */ /* 0x000e220000209400 */
[----:B------:R-:W-:-:S07]  /*ab60*/  IABS R12, R11 ;  /* 0x0000000b000c7213 */ /* 0x000fce0000000000 */
[----:B0-----:R-:W0:Y:S02]  /*ab70*/  MUFU.RCP R3, R3 ;  /* 0x0000000300037308 */ /* 0x001e240000001000 */
[----:B0-----:R-:W-:Y:S01]  /*ab80*/  VIADD R7, R3, 0xffffffe ;  /* 0x0ffffffe03077836 */ /* 0x001fe20000000000 */
[----:B------:R-:W-:-:S05]  /*ab90*/  IABS R3, R8 ;  /* 0x0000000800037213 */ /* 0x000fca0000000000 */
[----:B------:R-:W0:Y:S02]  /*aba0*/  F2I.FTZ.U32.TRUNC.NTZ R7, R7 ;  /* 0x0000000700077305 */ /* 0x000e24000021f000 */
[----:B0-----:R-:W-:-:S05]  /*abb0*/  IADD3 R10, PT, PT, RZ, -R7, RZ ;  /* 0x80000007ff0a7210 */ /* 0x001fca0007ffe0ff */
[----:B------:R-:W-:Y:S01]  /*abc0*/  IMAD.MOV.U32 R6, RZ, RZ, R10 ;  /* 0x000000ffff067224 */ /* 0x000fe200078e000a */
[----:B------:R-:W-:-:S03]  /*abd0*/  IABS R10, R4 ;  /* 0x00000004000a7213 */ /* 0x000fc60000000000 */
[----:B------:R-:W-:Y:S02]  /*abe0*/  IMAD R15, R6, R9, RZ ;  /* 0x00000009060f7224 */ /* 0x000fe400078e02ff */
[----:B------:R-:W-:-:S04]  /*abf0*/  IMAD.MOV.U32 R6, RZ, RZ, RZ ;  /* 0x000000ffff067224 */ /* 0x000fc800078e00ff */
[----:B------:R-:W-:Y:S01]  /*ac00*/  IMAD.HI.U32 R15, R7, R15, R6 ;  /* 0x0000000f070f7227 */ /* 0x000fe200078e0006 */
[----:B------:R-:W-:Y:S02]  /*ac10*/  IADD3 R6, PT, PT, RZ, -R12, RZ ;  /* 0x8000000cff067210 */ /* 0x000fe40007ffe0ff */
[----:B------:R-:W0:Y:S03]  /*ac20*/  I2F.RP R12, R3 ;  /* 0x00000003000c7306 */ /* 0x000e260000209400 */
[----:B------:R-:W-:-:S04]  /*ac30*/  IMAD.HI.U32 R15, R15, R10, RZ ;  /* 0x0000000a0f0f7227 */ /* 0x000fc800078e00ff */
        /* <DEDUP_REMOVED lines=12> */
[----:B------:R-:W-:-:S05]  /*ad00*/  IMAD.MOV.U32 R9, RZ, RZ, R15 ;  /* 0x000000ffff097224 */ /* 0x000fca00078e000f */
[----:B------:R-:W-:Y:S02]  /*ad10*/  @!P2 IADD3 R9, PT, PT, -R9, RZ, RZ ;  /* 0x000000ff0909a210 */ /* 0x000fe40007ffe1ff */
[----:B------:R-:W-:Y:S01]  /*ad20*/  @!P0 LOP3.LUT R9, RZ, R11, RZ, 0x33, !PT ;  /* 0x0000000bff098212 */ /* 0x000fe200078e33ff */
[----:B0-----:R-:W-:-:S04]  /*ad30*/  IMAD.MOV R12, RZ, RZ, -R7 ;  /* 0x000000ffff0c7224 */ /* 0x001fc800078e0a07 */
[----:B------:R-:W-:Y:S02]  /*ad40*/  IMAD.MOV R6, RZ, RZ, -R9 ;  /* 0x000000ffff067224 */ /* 0x000fe400078e0a09 */
[----:B------:R-:W-:Y:S01]  /*ad50*/  IMAD R15, R12, R3, RZ ;  /* 0x000000030c0f7224 */ /* 0x000fe200078e02ff */
[----:B------:R-:W-:Y:S01]  /*ad60*/  IABS R12, R8 ;  /* 0x00000008000c7213 */ /* 0x000fe20000000000 */
[----:B------:R-:W-:Y:S02]  /*ad70*/  IMAD R11, R11, R6, R4 ;  /* 0x000000060b0b7224 */ /* 0x000fe400078e0204 */
[----:B------:R-:W-:-:S05]  /*ad80*/  HFMA2 R6, -RZ, RZ, 0, 0 ;  /* 0x00000000ff067431 */ /* 0x000fca00000001ff */
[----:B------:R-:W-:Y:S01]  /*ad90*/  IMAD.HI.U32 R6, R7, R15, R6 ;  /* 0x0000000f07067227 */ /* 0x000fe200078e0006 */
[----:B------:R-:W-:Y:S02]  /*ada0*/  IABS R7, R11 ;  /* 0x0000000b00077213 */ /* 0x000fe40000000000 */
[----:B------:R-:W-:Y:S01]  /*adb0*/  LOP3.LUT R11, R11, R8, RZ, 0x3c, !PT ;  /* 0x000000080b0b7212 */ /* 0x000fe200078e3cff */
[----:B------:R-:W-:Y:S02]  /*adc0*/  IMAD.MOV R15, RZ, RZ, -R12 ;  /* 0x000000ffff0f7224 */ /* 0x000fe400078e0a0c */
        /* <DEDUP_REMOVED lines=12> */
[----:B------:R-:W-:Y:S02]  /*ae90*/  ISETP.GE.U32.AND P2, PT, R10, R3, PT ;  /* 0x000000030a00720c */ /* 0x000fe40003f46070 */
[----:B------:R-:W-:-:S05]  /*aea0*/  LOP3.LUT R8, RZ, R8, RZ, 0x33, !PT ;  /* 0x00000008ff087212 */ /* 0x000fca00078e33ff */
[----:B------:R-:W-:Y:S01]  /*aeb0*/  @!P3 IMAD.IADD R12, R12, 0x1, -R3 ;  /* 0x000000010c0cb824 */ /* 0x000fe200078e0a03 */
[----:B------:R-:W-:-:S04]  /*aec0*/  ISETP.GE.AND P3, PT, R11, RZ, PT ;  /* 0x000000ff0b00720c */ /* 0x000fc80003f66270 */
[----:B------:R-:W-:Y:S01]  /*aed0*/  MOV R3, R12 ;  /* 0x0000000c00037202 */ /* 0x000fe20000000f00 */
[----:B------:R-:W-:-:S04]  /*aee0*/  @P2 VIADD R6, R6, 0x1 ;  /* 0x0000000106062836 */ /* 0x000fc80000000000 */
[----:B------:R-:W-:Y:S01]  /*aef0*/  @!P1 IMAD.MOV R3, RZ, RZ, -R3 ;  /* 0x000000ffff039224 */ /* 0x000fe200078e0a03 */
[----:B------:R-:W-:-:S03]  /*af00*/  ISETP.NE.U32.AND P1, PT, R0, 0x1, PT ;  /* 0x000000010000780c */ /* 0x000fc60003f25070 */
[----:B------:R-:W-:Y:S02]  /*af10*/  @!P3 IADD3 R6, PT, PT, -R6, RZ, RZ ;  /* 0x000000ff0606b210 */ /* 0x000fe40007ffe1ff */
[C---:B------:R-:W-:Y:S02]  /*af20*/  SEL R3, R8.reuse, R3, !P0 ;  /* 0x0000000308037207 */ /* 0x040fe40004000000 */
[----:B------:R-:W-:-:S03]  /*af30*/  SEL R6, R8, R6, !P0 ;  /* 0x0000000608067207 */ /* 0x000fc60004000000 */
[----:B------:R-:W-:-:S03]  /*af40*/  IMAD R2, R9, R2, R3 ;  /* 0x0000000209027224 */ /* 0x000fc600078e0203 */
[CC--:B------:R-:W-:Y:S02]  /*af50*/  @!P1 IMAD R9, R5.reuse, R6.reuse, R5 ;  /* 0x0000000605099224 */ /* 0x0c0fe400078e0205 */
[----:B------:R-:W-:-:S04]  /*af60*/  IMAD R0, R5, R6, R2 ;  /* 0x0000000605007224 */ /* 0x000fc800078e0202 */
[----:B------:R-:W-:Y:S01]  /*af70*/  VIADD R3, R0, 0x1 ;  /* 0x0000000100037836 */ /* 0x000fe20000000000 */
[----:B------:R-:W-:-:S03]  /*af80*/  @P1 IADD3 R5, PT, PT, R5, R0, RZ ;  /* 0x0000000005051210 */ /* 0x000fc60007ffe0ff */
[----:B------:R-:W-:Y:S02]  /*af90*/  @P1 IMAD.MOV.U32 R7, RZ, RZ, R3 ;  /* 0x000000ffff071224 */ /* 0x000fe400078e0003 */
[----:B------:R-:W-:Y:S02]  /*afa0*/  @!P1 IMAD.IADD R7, R2, 0x1, R9 ;  /* 0x0000000102079824 */ /* 0x000fe400078e0209 */
[----:B------:R-:W-:-:S03]  /*afb0*/  @!P1 IMAD.MOV.U32 R0, RZ, RZ, R3 ;  /* 0x000000ffff009224 */ /* 0x000fc600078e0003 */
[C---:B------:R-:W-:Y:S02]  /*afc0*/  @!P1 IADD3 R5, PT, PT, R7.reuse, 0x1, RZ ;  /* 0x0000000107059810 */ /* 0x040fe40007ffe0ff */
[CC--:B------:R-:W-:Y:S02]  /*afd0*/  VIMNMX R6, PT, PT, R7.reuse, R0.reuse, !PT ;  /* 0x0000000007067248 */ /* 0x0c0fe40007fe0100 */
[----:B------:R-:W-:Y:S02]  /*afe0*/  VIMNMX R0, PT, PT, R7, R0, PT ;  /* 0x0000000007007248 */ /* 0x000fe40003fe0100 */
[CC--:B------:R-:W-:Y:S02]  /*aff0*/  VIMNMX R3, PT, PT, R6.reuse, R5.reuse, PT ;  /* 0x0000000506037248 */ /* 0x0c0fe40003fe0100 */
[----:B------:R-:W-:Y:S02]  /*b000*/  VIMNMX R6, PT, PT, R6, R5, !PT ;  /* 0x0000000506067248 */ /* 0x000fe40007fe0100 */
[----:B------:R-:W-:-:S02]  /*b010*/  VIMNMX R8, PT, PT, R0, R3, !PT ;  /* 0x0000000300087248 */ /* 0x000fc40007fe0100 */
[----:B------:R-:W-:Y:S01]  /*b020*/  VIMNMX R3, PT, PT, R0, R3, PT ;  /* 0x0000000300037248 */ /* 0x000fe20003fe0100 */
[----:B------:R-:W-:Y:S06]  /*b030*/  BRA `(.L_x_83) ;  /* 0x0000000800207947 */ /* 0x000fec0003800000 */
.L_x_85:
[-C--:B------:R-:W-:Y:S01]  /*b040*/  IABS R0, R4.reuse ;  /* 0x0000000400007213 */ /* 0x080fe20000000000 */
[----:B------:R-:W-:Y:S01]  /*b050*/  IMAD.IADD R9, R6, 0x1, -R9 ;  /* 0x0000000106097824 */ /* 0x000fe200078e0a09 */
[----:B------:R-:W-:Y:S01]  /*b060*/  IABS R16, R4 ;  /* 0x0000000400107213 */ /* 0x000fe20000000000 */
[----:B------:R-:W-:Y:S01]  /*b070*/  IMAD.MOV.U32 R6, RZ, RZ, RZ ;  /* 0x000000ffff067224 */ /* 0x000fe200078e00ff */
[----:B------:R-:W0:Y:S01]  /*b080*/  I2F.RP R10, R0 ;  /* 0x00000000000a7306 */ /* 0x000e220000209400 */
[----:B------:R-:W-:Y:S01]  /*b090*/  IMAD.HI R11, R9, 0x2aaaaaab, RZ ;  /* 0x2aaaaaab090b7827 */ /* 0x000fe200078e02ff */
[----:B------:R-:W-:Y:S04]  /*b0a0*/  BSSY.RECONVERGENT B2, `(.L_x_86) ;  /* 0x000007b000027945 */ /* 0x000fe80003800200 */
[----:B------:R-:W-:-:S04]  /*b0b0*/  LEA.HI R11, R11, R11, RZ, 0x1 ;  /* 0x0000000b0b0b7211 */ /* 0x000fc800078f08ff */
[----:B------:R-:W-:Y:S01]  /*b0c0*/  IABS R12, R11 ;  /* 0x0000000b000c7213 */ /* 0x000fe20000000000 */
[----:B0-----:R-:W0:Y:S02]  /*b0d0*/  MUFU.RCP R10, R10 ;  /* 0x0000000a000a7308 */ /* 0x001e240000001000 */
[----:B0-----:R-:W-:Y:S01]  /*b0e0*/  VIADD R7, R10, 0xffffffe ;  /* 0x0ffffffe0a077836 */ /* 0x001fe20000000000 */
[----:B------:R-:W-:-:S05]  /*b0f0*/  IABS R10, R8 ;  /* 0x00000008000a7213 */ /* 0x000fca0000000000 */
[----:B------:R-:W0:Y:S02]  /*b100*/  F2I.FTZ.U32.TRUNC.NTZ R7, R7 ;  /* 0x0000000700077305 */ /* 0x000e24000021f000 */
[----:B0-----:R-:W-:-:S05]  /*b110*/  IADD3 R15, PT, PT, RZ, -R7, RZ ;  /* 0x80000007ff0f7210 */ /* 0x001fca0007ffe0ff */
[----:B------:R-:W-:-:S04]  /*b120*/  IMAD R15, R15, R0, RZ ;  /* 0x000000000f0f7224 */ /* 0x000fc800078e02ff */
        /* <DEDUP_REMOVED lines=13> */
[----:B0-----:R-:W-:Y:S01]  /*b200*/  VIADD R6, R16, 0xffffffe ;  /* 0x0ffffffe10067836 */ /* 0x001fe20000000000 */
[----:B------:R-:W-:-:S03]  /*b210*/  IABS R16, R8 ;  /* 0x0000000800107213 */ /* 0x000fc60000000000 */
[----:B------:R0:W1:Y:S01]  /*b220*/  F2I.FTZ.U32.TRUNC.NTZ R7, R6 ;  /* 0x0000000600077305 */ /* 0x000062000021f000 */
[----:B------:R-:W-:Y:S02]  /*b230*/  IADD3 R19, PT, PT, RZ, -R16, RZ ;  /* 0x80000010ff137210 */ /* 0x000fe40007ffe0ff */
[----:B------:R-:W-:-:S05]  /*b240*/  @P1 IADD3 R15, PT, PT, R15, 0x1, RZ ;  /* 0x000000010f0f1810 */ /* 0x000fca0007ffe0ff */
        /* <DEDUP_REMOVED lines=11> */
[----:B------:R-:W-:-:S03]  /*b300*/  IMAD.HI.U32 R6, R17, R12, RZ ;  /* 0x0000000c11067227 */ /* 0x000fc600078e00ff */
[----:B------:R-:W-:Y:S01]  /*b310*/  ISETP.GE.AND P2, PT, R15, RZ, PT ;  /* 0x000000ff0f00720c */ /* 0x000fe20003f46270 */
[----:B------:R-:W-:-:S04]  /*b320*/  IMAD.MOV.U32 R7, RZ, RZ, R4 ;  /* 0x000000ffff077224 */ /* 0x000fc800078e0004 */
[----:B------:R-:W-:-:S04]  /*b330*/  IMAD.HI.U32 R4, R17, R7, RZ ;  /* 0x0000000711047227 */ /* 0x000fc800078e00ff */
[-C--:B------:R-:W-:Y:S02]  /*b340*/  IMAD R7, R4, R19.reuse, R7 ;  /* 0x0000001304077224 */ /* 0x080fe400078e0207 */
[----:B------:R-:W-:-:S03]  /*b350*/  IMAD R17, R6, R19, R12 ;  /* 0x0000001306117224 */ /* 0x000fc600078e020c */
[C---:B------:R-:W-:Y:S02]  /*b360*/  ISETP.GT.U32.AND P0, PT, R10.reuse, R7, PT ;  /* 0x000000070a00720c */ /* 0x040fe40003f04070 */
[----:B------:R-:W-:-:S11]  /*b370*/  ISETP.GT.U32.AND P1, PT, R10, R17, PT ;  /* 0x000000110a00720c */ /* 0x000fd60003f24070 */
[-C--:B------:R-:W-:Y:S01]  /*b380*/  @!P0 IADD3 R7, PT, PT, R7, -R10.reuse, RZ ;  /* 0x8000000a07078210 */ /* 0x080fe20007ffe0ff */
[----:B------:R-:W-:Y:S01]  /*b390*/  @!P0 VIADD R4, R4, 0x1 ;  /* 0x0000000104048836 */ /* 0x000fe20000000000 */
[----:B------:R-:W-:Y:S01]  /*b3a0*/  ISETP.NE.AND P0, PT, R8, RZ, PT ;  /* 0x000000ff0800720c */ /* 0x000fe20003f05270 */
[----:B------:R-:W-:Y:S01]  /*b3b0*/  @!P1 IMAD.IADD R17, R17, 0x1, -R10 ;  /* 0x0000000111119824 */ /* 0x000fe200078e0a0a */
[----:B------:R-:W-:Y:S02]  /*b3c0*/  ISETP.GE.U32.AND P3, PT, R7, R10, PT ;  /* 0x0000000a0700720c */ /* 0x000fe40003f66070 */
[C---:B------:R-:W-:Y:S01]  /*b3d0*/  ISETP.GE.AND P1, PT, R11.reuse, RZ, PT ;  /* 0x000000ff0b00720c */ /* 0x040fe20003f26270 */
[----:B------:R-:W-:Y:S01]  /*b3e0*/  IMAD R11, R11, -0x6, R9 ;  /* 0xfffffffa0b0b7824 */ /* 0x000fe200078e0209 */
[----:B------:R-:W-:Y:S02]  /*b3f0*/  ISETP.GT.U32.AND P4, PT, R10, R17, PT ;  /* 0x000000110a00720c */ /* 0x000fe40003f84070 */
[----:B------:R-:W-:-:S07]  /*b400*/  LOP3.LUT R8, RZ, R8, RZ, 0x33, !PT ;  /* 0x00000008ff087212 */ /* 0x000fce00078e33ff */
[----:B------:R-:W-:Y:S02]  /*b410*/  @P3 IADD3 R4, PT, PT, R4, 0x1, RZ ;  /* 0x0000000104043810 */ /* 0x000fe40007ffe0ff */
[----:B------:R-:W-:Y:S02]  /*b420*/  ISETP.GT.AND P3, PT, R11, 0x2, PT ;  /* 0x000000020b00780c */ /* 0x000fe40003f64270 */
[----:B------:R-:W-:Y:S01]  /*b430*/  @!P4 IMAD.IADD R17, R17, 0x1, -R10 ;  /* 0x000000011111c824 */ /* 0x000fe200078e0a0a */
[----:B------:R-:W-:-:S03]  /*b440*/  @!P2 IADD3 R4, PT, PT, -R4, RZ, RZ ;  /* 0x000000ff0404a210 */ /* 0x000fc60007ffe1ff */
[----:B------:R-:W-:Y:S01]  /*b450*/  IMAD.MOV.U32 R7, RZ, RZ, R17 ;  /* 0x000000ffff077224 */ /* 0x000fe200078e0011 */
[----:B------:R-:W-:-:S03]  /*b460*/  SEL R9, R8, R4, !P0 ;  /* 0x0000000408097207 */ /* 0x000fc60004000000 */
[----:B------:R-:W-:-:S05]  /*b470*/  @!P1 IMAD.MOV R7, RZ, RZ, -R7 ;  /* 0x000000ffff079224 */ /* 0x000fca00078e0a07 */
[----:B------:R-:W-:Y:S01]  /*b480*/  SEL R7, R8, R7, !P0 ;  /* 0x0000000708077207 */ /* 0x000fe20004000000 */
[----:B------:R-:W-:Y:S06]  /*b490*/  @P3 BRA `(.L_x_87) ;  /* 0x0000000000803947 */ /* 0x000fec0003800000 */
[----:B------:R-:W-:-:S05]  /*b4a0*/  VIMNMX.U32 R11, PT, PT, R11, 0x3, PT ;  /* 0x000000030b0b7848 */ /* 0x000fca0003fe0000 */
[----:B------:R-:W-:-:S04]  /*b4b0*/  IMAD.SHL.U32 R4, R11, 0x4, RZ ;  /* 0x000000040b047824 */ /* 0x000fc800078e00ff */
[----:B------:R-:W0:Y:S02]  /*b4c0*/  LDC R10, c[0x2][R4+0x44] ;  /* 0x00801100040a7b82 */ /* 0x000e240000000800 */
[----:B0-----:R-:W-:-:S04]  /*b4d0*/  SHF.R.S32.HI R11, RZ, 0x1f, R10 ;  /* 0x0000001fff0b7819 */ /* 0x001fc8000001140a */
.L_x_1608:
[----:B------:R-:W-:Y:S05]  /*b4e0*/  BRX R10 -0xb4f0                                                 (*"BRANCH_TARGETS .L_x_1609,.L_x_1610,.L_x_1611,.L_x_88"*) ;  /* 0xffffff480ac47949 */ /* 0x000fea000383ffff */
.L_x_1611:
[----:B------:R-:W-:-:S04]  /*b4f0*/  IMAD R0, R5, R0, RZ ;  /* 0x0000000005007224 */ /* 0x000fc800078e02ff */
[----:B------:R-:W-:Y:S01]  /*b500*/  IMAD R4, R9, R2, R0 ;  /* 0x0000000209047224 */ /* 0x000fe200078e0200 */
[----:B------:R-:W-:Y:S01]  /*b510*/  IADD3 R0, PT, PT, R7, R0, R5 ;  /* 0x0000000007007210 */ /* 0x000fe20007ffe005 */
[----:B------:R-:W-:-:S03]  /*b520*/  IMAD R9, R9, R2, R2 ;  /* 0x0000000209097224 */ /* 0x000fc600078e0202 */
[----:B------:R-:W-:Y:S01]  /*b530*/  IADD3 R4, PT, PT, R7, 0x1, R4 ;  /* 0x0000000107047810 */ /* 0x000fe20007ffe004 */
[----:B------:R-:W-:-:S03]  /*b540*/  IMAD.IADD R0, R9, 0x1, R0 ;  /* 0x0000000109007824 */ /* 0x000fc600078e0200 */
[----:B------:R-:W-:Y:S01]  /*b550*/  IADD3 R7, PT, PT, R4, R2, RZ ;  /* 0x0000000204077210 */ /* 0x000fe20007ffe0ff */
[----:B------:R-:W-:Y:S06]  /*b560*/  BRA `(.L_x_88) ;  /* 0x0000000000b87947 */ /* 0x000fec0003800000 */
.L_x_1609:
[----:B------:R-:W-:Y:S02]  /*b570*/  IMAD R4, R0, R3, R3 ;  /* 0x0000000300047224 */ /* 0x000fe400078e0203 */
[----:B------:R-:W-:Y:S02]  /*b580*/  IMAD R6, R5, R0, RZ ;  /* 0x0000000005067224 */ /* 0x000fe400078e02ff */
[----:B------:R-:W-:Y:S02]  /*b590*/  IMAD.IADD R3, R9, 0x1, R4 ;  /* 0x0000000109037824 */ /* 0x000fe400078e0204 */
[--C-:B------:R-:W-:Y:S02]  /*b5a0*/  IMAD.IADD R0, R7, 0x1, R6.reuse ;  /* 0x0000000107007824 */ /* 0x100fe400078e0206 */
[-C--:B------:R-:W-:Y:S02]  /*b5b0*/  IMAD R4, R9, R2.reuse, R6 ;  /* 0x0000000209047224 */ /* 0x080fe400078e0206 */
[----:B------:R-:W-:-:S02]  /*b5c0*/  IMAD R6, R3, R2, R2 ;  /* 0x0000000203067224 */ /* 0x000fc400078e0202 */
[----:B------:R-:W-:Y:S01]  /*b5d0*/  IMAD R2, R9, R2, R0 ;  /* 0x0000000209027224 */ /* 0x000fe200078e0200 */
[C---:B------:R-:W-:Y:S01]  /*b5e0*/  IADD3 R4, PT, PT, R7.reuse, R4, RZ ;  /* 0x0000000407047210 */ /* 0x040fe20007ffe0ff */
[----:B------:R-:W-:Y:S02]  /*b5f0*/  IMAD.IADD R0, R7, 0x1, R6 ;  /* 0x0000000107007824 */ /* 0x000fe400078e0206 */
[----:B------:R-:W-:Y:S01]  /*b600*/  VIADD R7, R2, 0x1 ;  /* 0x0000000102077836 */ /* 0x000fe20000000000 */
[----:B------:R-:W-:Y:S06]  /*b610*/  BRA `(.L_x_88) ;  /* 0x00000000008c7947 */ /* 0x000fec0003800000 */
.L_x_1610:
[----:B------:R-:W-:Y:S02]  /*b620*/  IMAD R4, R9, R2, R2 ;  /* 0x0000000209047224 */ /* 0x000fe400078e0202 */
[----:B------:R-:W-:-:S03]  /*b630*/  IMAD R3, R5, R0, R7 ;  /* 0x0000000005037224 */ /* 0x000fc600078e0207 */
[----:B------:R-:W-:Y:S01]  /*b640*/  IADD3 R7, PT, PT, R7, R4, RZ ;  /* 0x0000000407077210 */ /* 0x000fe20007ffe0ff */
[----:B------:R-:W-:-:S04]  /*b650*/  IMAD R3, R9, R2, R3 ;  /* 0x0000000209037224 */ /* 0x000fc800078e0203 */
[----:B------:R-:W-:Y:S02]  /*b660*/  IMAD R7, R5, R0, R7 ;  /* 0x0000000005077224 */ /* 0x000fe400078e0207 */
[----:B------:R-:W-:Y:S02]  /*b670*/  VIADD R4, R3, 0x1 ;  /* 0x0000000103047836 */ /* 0x000fe40000000000 */
[----:B------:R-:W-:Y:S01]  /*b680*/  IMAD.IADD R0, R5, 0x1, R7 ;  /* 0x0000000105007824 */ /* 0x000fe200078e0207 */
[----:B------:R-:W-:Y:S06]  /*b690*/  BRA `(.L_x_88) ;  /* 0x00000000006c7947 */ /* 0x000fec0003800000 */
.L_x_87:
[----:B------:R-:W-:-:S04]  /*b6a0*/  MOV R4, 0xfffffffd ;  /* 0xfffffffd00047802 */ /* 0x000fc80000000f00 */
[----:B------:R-:W-:-:S05]  /*b6b0*/  VIADDMNMX.U32 R4, R11, R4, 0x3, PT ;  /* 0x000000030b047446 */ /* 0x000fca0003800004 */
[----:B------:R-:W-:-:S04]  /*b6c0*/  IMAD.SHL.U32 R4, R4, 0x4, RZ ;  /* 0x0000000404047824 */ /* 0x000fc800078e00ff */
[----:B------:R-:W0:Y:S02]  /*b6d0*/  LDC R10, c[0x2][R4+0x54] ;  /* 0x00801500040a7b82 */ /* 0x000e240000000800 */
[----:B0-----:R-:W-:-:S04]  /*b6e0*/  SHF.R.S32.HI R11, RZ, 0x1f, R10 ;  /* 0x0000001fff0b7819 */ /* 0x001fc8000001140a */
.L_x_1613:
[----:B------:R-:W-:Y:S05]  /*b6f0*/  BRX R10 -0xb700                                                 (*"BRANCH_TARGETS .L_x_1614,.L_x_1615,.L_x_1616,.L_x_88"*) ;  /* 0xffffff480a407949 */ /* 0x000fea000383ffff */
.L_x_1616:
        /* <DEDUP_REMOVED lines=8> */
.L_x_1614:
[----:B------:R-:W-:-:S04]  /*b780*/  IMAD R7, R9, R2, R7 ;  /* 0x0000000209077224 */ /* 0x000fc800078e0207 */
[----:B------:R-:W-:-:S04]  /*b790*/  IMAD R0, R5, R0, R7 ;  /* 0x0000000005007224 */ /* 0x000fc800078e0207 */
[----:B------:R-:W-:Y:S01]  /*b7a0*/  VIADD R4, R0, 0x1 ;  /* 0x0000000100047836 */ /* 0x000fe20000000000 */
[----:B------:R-:W-:-:S05]  /*b7b0*/  IADD3 R7, PT, PT, R5, R0, RZ ;  /* 0x0000000005077210 */ /* 0x000fca0007ffe0ff */
[----:B------:R-:W-:Y:S01]  /*b7c0*/  IMAD.IADD R0, R7, 0x1, R2 ;  /* 0x0000000107007824 */ /* 0x000fe200078e0202 */
[----:B------:R-:W-:Y:S06]  /*b7d0*/  BRA `(.L_x_88) ;  /* 0x00000000001c7947 */ /* 0x000fec0003800000 */
.L_x_1615:
[CC--:B------:R-:W-:Y:S02]  /*b7e0*/  IMAD R3, R9.reuse, R2.reuse, R7 ;  /* 0x0000000209037224 */ /* 0x0c0fe400078e0207 */
[----:B------:R-:W-:Y:S02]  /*b7f0*/  IMAD R2, R9, R2, R2 ;  /* 0x0000000209027224 */ /* 0x000fe400078e0202 */
[CC--:B------:R-:W-:Y:S02]  /*b800*/  IMAD R3, R5.reuse, R0.reuse, R3 ;  /* 0x0000000005037224 */ /* 0x0c0fe400078e0203 */
[----:B------:R-:W-:-:S03]  /*b810*/  IMAD R0, R5, R0, R5 ;  /* 0x0000000005007224 */ /* 0x000fc600078e0205 */
[----:B------:R-:W-:Y:S02]  /*b820*/  IADD3 R4, PT, PT, R3, 0x1, RZ ;  /* 0x0000000103047810 */ /* 0x000fe40007ffe0ff */
[----:B------:R-:W-:-:S03]  /*b830*/  IADD3 R0, PT, PT, R2, R0, R7 ;  /* 0x0000000002007210 */ /* 0x000fc60007ffe007 */
[----:B------:R-:W-:-:S07]  /*b840*/  IMAD.IADD R7, R5, 0x1, R4 ;  /* 0x0000000105077824 */ /* 0x000fce00078e0204 */
.L_x_88:
[----:B------:R-:W-:Y:S05]  /*b850*/  BSYNC.RECONVERGENT B2 ;  /* 0x0000000000027941 */ /* 0x000fea0003800200 */
.L_x_86:
[CC--:B------:R-:W-:Y:S02]  /*b860*/  VIMNMX R3, PT, PT, R7.reuse, R4.reuse, !PT ;  /* 0x0000000407037248 */ /* 0x0c0fe40007fe0100 */
[----:B------:R-:W-:Y:S02]  /*b870*/  VIMNMX R4, PT, PT, R7, R4, PT ;  /* 0x0000000407047248 */ /* 0x000fe40003fe0100 */
[CC--:B------:R-:W-:Y:S02]  /*b880*/  VIMNMX R5, PT, PT, R3.reuse, R0.reuse, PT ;  /* 0x0000000003057248 */ /* 0x0c0fe40003fe0100 */
[----:B------:R-:W-:Y:S02]  /*b890*/  VIMNMX R6, PT, PT, R3, R0, !PT ;  /* 0x0000000003067248 */ /* 0x000fe40007fe0100 */
[CC--:B------:R-:W-:Y:S02]  /*b8a0*/  VIMNMX R8, PT, PT, R4.reuse, R5.reuse, !PT ;  /* 0x0000000504087248 */ /* 0x0c0fe40007fe0100 */
[----:B------:R-:W-:-:S07]  /*b8b0*/  VIMNMX R3, PT, PT, R4, R5, PT ;  /* 0x0000000504037248 */ /* 0x000fce0003fe0100 */
.L_x_83:
[----:B------:R-:W-:Y:S05]  /*b8c0*/  BSYNC.RECONVERGENT B0 ;  /* 0x0000000000007941 */ /* 0x000fea0003800200 */
.L_x_81:
[----:B------:R-:W0:Y:S02]  /*b8d0*/  LDC.64 R4, c[0x4][0x178] ;  /* 0x01005e00ff047b82 */ /* 0x000e240000000a00 */
[----:B0-----:R-:W2:Y:S01]  /*b8e0*/  LDG.E R2, desc[UR4][R4.64] ;  /* 0x0000000404027981 */ /* 0x001ea2000c1e1900 */
[-C--:B------:R-:W-:Y:S02]  /*b8f0*/  ISETP.NE.AND P2, PT, R8, R14.reuse, PT ;  /* 0x0000000e0800720c */ /* 0x080fe40003f45270 */
[----:B------:R-:W-:Y:S02]  /*b900*/  ISETP.NE.AND P0, PT, R6, R14, PT ;  /* 0x0000000e0600720c */ /* 0x000fe40003f05270 */
[-C--:B------:R-:W-:Y:S02]  /*b910*/  ISETP.NE.AND P3, PT, R8, R13.reuse, PT ;  /* 0x0000000d0800720c */ /* 0x080fe40003f65270 */
[----:B------:R-:W-:-:S07]  /*b920*/  ISETP.NE.AND P1, PT, R6, R13, PT ;  /* 0x0000000d0600720c */ /* 0x000fce0003f25270 */
[----:B------:R-:W-:-:S04]  /*b930*/  @P2 SEL R3, R8, R3, P3 ;  /* 0x0000000308032207 */ /* 0x000fc80001800000 */
[----:B------:R-:W-:Y:S02]  /*b940*/  @P0 SEL R3, R6, R3, P1 ;  /* 0x0000000306030207 */ /* 0x000fe40000800000 */
[----:B--2---:R-:W-:-:S13]  /*b950*/  ISETP.NE.AND P4, PT, R2, 0x1, PT ;  /* 0x000000010200780c */ /* 0x004fda0003f85270 */
        /* <DEDUP_REMOVED lines=12> */
.L_x_90:
[----:B------:R-:W0:Y:S02]  /*ba20*/  LDC.64 R8, c[0x4][0x180] ;  /* 0x01006000ff087b82 */ /* 0x000e240000000a00 */
[----:B0-----:R-:W2:Y:S01]  /*ba30*/  LDG.E.64 R6, desc[UR4][R8.64] ;  /* 0x0000000408067981 */ /* 0x001ea2000c1e1b00 */
[----:B------:R-:W-:Y:S01]  /*ba40*/  DADD R10, -RZ, -R10 ;  /* 0x00000000ff0a7229 */ /* 0x000fe2000000090a */
[----:B------:R-:W-:-:S09]  /*ba50*/  ISETP.NE.AND P0, PT, R4, RZ, PT ;  /* 0x000000ff0400720c */ /* 0x000fd20003f05270 */
[----:B------:R-:W-:Y:S02]  /*ba60*/  FSEL R4, R10, RZ, P0 ;  /* 0x000000ff0a047208 */ /* 0x000fe40000000000 */
[----:B------:R-:W-:-:S06]  /*ba70*/  FSEL R5, R11, -1.875, P0 ;  /* 0xbff000000b057808 */ /* 0x000fcc0000000000 */
[----:B--2---:R-:W-:Y:S01]  /*ba80*/  DMUL R6, R6, R4 ;  /* 0x0000000406067228 */ /* 0x004fe20000000000 */
[----:B------:R-:W-:Y:S10]  /*ba90*/  BRA `(.L_x_91) ;  /* 0x0000000000347947 */ /* 0x000ff40003800000 */
.L_x_89:
[----:B------:R-:W0:Y:S08]  /*baa0*/  LDC.64 R10, c[0x4][0x18] ;  /* 0x01000600ff0a7b82 */ /* 0x000e300000000a00 */
[----:B------:R-:W1:Y:S01]  /*bab0*/  LDC.64 R14, c[0x4][0x10] ;  /* 0x01000400ff0e7b82 */ /* 0x000e620000000a00 */
[----:B0-----:R-:W2:Y:S04]  /*bac0*/  LDG.E.64 R4, desc[UR4][R10.64] ;  /* 0x000000040a047981 */ /* 0x001ea8000c1e1b00 */
[----:B-1----:R-:W3:Y:S03]  /*bad0*/  LDG.E.64 R6, desc[UR4][R14.64] ;  /* 0x000000040e067981 */ /* 0x002ee6000c1e1b00 */
[----:B------:R-:W0:Y:S02]  /*bae0*/  LDC.64 R12, c[0x4][0x180] ;  /* 0x01006000ff0c7b82 */ /* 0x000e240000000a00 */
[----:B0-----:R-:W4:Y:S01]  /*baf0*/  LDG.E.64 R12, desc[UR4][R12.64] ;  /* 0x000000040c0c7981 */ /* 0x001f22000c1e1b00 */
[----:B--2---:R-:W-:-:S06]  /*bb00*/  IMAD.WIDE R4, R3, 0x8, R4 ;  /* 0x0000000803047825 */ /* 0x004fcc00078e0204 */
[----:B------:R-:W4:Y:S01]  /*bb10*/  LD.E.64 R4, desc[UR4][R4.64] ;  /* 0x0000000404047980 */ /* 0x000f22000c101b00 */
[----:B---3--:R-:W-:-:S06]  /*bb20*/  IMAD.WIDE R8, R3, 0x8, R6 ;  /* 0x0000000803087825 */ /* 0x008fcc00078e0206 */
[----:B------:R-:W2:Y:S01]  /*bb30*/  LD.E.64 R8, desc[UR4][R8.64] ;  /* 0x0000000408087980 */ /* 0x000ea2000c101b00 */
[----:B----4-:R-:W-:-:S08]  /*bb40*/  DADD R6, -R12, R4 ;  /* 0x000000000c067229 */ /* 0x010fd00000000104 */
[----:B--2---:R-:W-:-:S08]  /*bb50*/  DADD R6, R6, -R8 ;  /* 0x0000000006067229 */ /* 0x004fd00000000808 */
[----:B------:R-:W-:-:S11]  /*bb60*/  DMUL R6, R6, 0.5 ;  /* 0x3fe0000006067828 */ /* 0x000fd60000000000 */
.L_x_91:
        /* <DEDUP_REMOVED lines=8> */
.L_x_95:
        /* <DEDUP_REMOVED lines=15> */
.L_x_94:
[----:B------:R-:W-:Y:S05]  /*bce0*/  BSYNC.RECONVERGENT B0 ;  /* 0x0000000000007941 */ /* 0x000fea0003800200 */
.L_x_93:
[----:B-----5:R-:W-:-:S14]  /*bcf0*/  DSETP.NEU.AND P0, PT, R4, R8, PT ;  /* 0x000000080400722a */ /* 0x020fdc0003f0d000 */
[----:B------:R-:W-:Y:S05]  /*bd00*/  @P0 BRA `(.L_x_95) ;  /* 0xfffffffc00b80947 */ /* 0x000fea000383ffff */
[----:B------:R-:W-:Y:S05]  /*bd10*/  EXIT ;  /* 0x000000000000794d */ /* 0x000fea0003800000 */
.L_x_92:
[----:B------:R-:W0:Y:S02]  /*bd20*/  LDC.64 R8, c[0x4][0x198] ;  /* 0x01006600ff087b82 */ /* 0x000e240000000a00 */
[----:B0-----:R-:W2:Y:S02]  /*bd30*/  LDG.E.64 R4, desc[UR4][R8.64] ;  /* 0x0000000408047981 */ /* 0x001ea4000c1e1b00 */
[----:B--2---:R-:W-:-:S05]  /*bd40*/  IMAD.WIDE R4, R3, 0x8, R4 ;  /* 0x0000000803047825 */ /* 0x004fca00078e0204 */
[----:B------:R-:W-:Y:S01]  /*bd50*/  ST.E.64 desc[UR4][R4.64], R6 ;  /* 0x0000000604007985 */ /* 0x000fe2000c101b04 */
[----:B------:R-:W-:Y:S05]  /*bd60*/  EXIT ;  /* 0x000000000000794d */ /* 0x000fea0003800000 */
        .type           $_Z11fix_ds_walliii$__internal_accurate_pow,@function
        .size           $_Z11fix_ds_walliii$__internal_accurate_pow,(.L_x_2100 - $_Z11fix_ds_walliii$__internal_accurate_pow)
$_Z11fix_ds_walliii$__internal_accurate_pow:
[----:B------:R-:W0:Y:S01]  /*bd70*/  MUFU.RCP64H R11, 2 ;  /* 0x40000000000b7908 */ /* 0x000e220000001800 */
[----:B------:R-:W-:Y:S02]  /*bd80*/  HFMA2 R10, -RZ, RZ, 0, 0 ;  /* 0x00000000ff0a7431 */ /* 0x000fe400000001ff */
[----:B------:R-:W-:Y:S01]  /*bd90*/  IMAD.MOV.U32 R8, RZ, RZ, 0x0 ;  /* 0x00000000ff087424 */ /* 0x000fe200078e00ff */
[----:B------:R-:W-:Y:S01]  /*bda0*/  UMOV UR6, 0x7d2cafe2 ;  /* 0x7d2cafe200067882 */ /* 0x000fe20000000000 */
[----:B------:R-:W-:Y:S01]  /*bdb0*/  IMAD.MOV.U32 R9, RZ, RZ, 0x40000000 ;  /* 0x40000000ff097424 */ /* 0x000fe200078e00ff */
[----:B------:R-:W-:-:S05]  /*bdc0*/  UMOV UR7, 0x3eb0f5ff ;  /* 0x3eb0f5ff00077882 */ /* 0x000fca0000000000 */
[----:B0-----:R-:W-:-:S08]  /*bdd0*/  DFMA R8, R10, -R8, 1 ;  /* 0x3ff000000a08742b */ /* 0x001fd00000000808 */
[----:B------:R-:W-:-:S08]  /*bde0*/  DFMA R8, R8, R8, R8 ;  /* 0x000000080808722b */ /* 0x000fd00000000008 */
[----:B------:R-:W-:Y:S01]  /*bdf0*/  DFMA R8, R10, R8, R10 ;  /* 0x000000080a08722b */ /* 0x000fe2000000000a */
[----:B------:R-:W-:Y:S02]  /*be00*/  IMAD.MOV.U32 R10, RZ, RZ, 0x41ad3b5a ;  /* 0x41ad3b5aff0a7424 */ /* 0x000fe400078e00ff */
[----:B------:R-:W-:-:S05]  /*be10*/  IMAD.MOV.U32 R11, RZ, RZ, 0x3ed0f5d2 ;  /* 0x3ed0f5d2ff0b7424 */ /* 0x000fca00078e00ff */
[----:B------:R-:W-:-:S08]  /*be20*/  DMUL R12, RZ, R8 ;  /* 0x00000008ff0c7228 */ /* 0x000fd00000000000 */
[----:B------:R-:W-:-:S08]  /*be30*/  DFMA R12, RZ, R8, R12 ;  /* 0x00000008ff0c722b */ /* 0x000fd0000000000c */
[CC--:B------:R-:W-:Y:S02]  /*be40*/  DMUL R20, R12.reuse, R12.reuse ;  /* 0x0000000c0c147228 */ /* 0x0c0fe40000000000 */
[----:B------:R-:W-:-:S06]  /*be50*/  DMUL R18, R12, R12 ;  /* 0x0000000c0c127228 */ /* 0x000fcc0000000000 */
[----:B------:R-:W-:Y:S01]  /*be60*/  DFMA R10, R20, UR6, R10 ;  /* 0x00000006140a7c2b */ /* 0x000fe2000800000a */
[----:B------:R-:W-:Y:S01]  /*be70*/  UMOV UR6, 0x75488a3f ;  /* 0x75488a3f00067882 */ /* 0x000fe20000000000 */
[----:B------:R-:W-:-:S06]  /*be80*/  UMOV UR7, 0x3ef3b20a ;  /* 0x3ef3b20a00077882 */ /* 0x000fcc0000000000 */
[----:B------:R-:W-:Y:S01]  /*be90*/  DFMA R16, R20, R10, UR6 ;  /* 0x0000000614107e2b */ /* 0x000fe2000800000a */
[----:B------:R-:W-:Y:S01]  /*bea0*/  UMOV UR6, 0xe4faecd5 ;  /* 0xe4faecd500067882 */ /* 0x000fe20000000000 */
[----:B------:R-:W-:Y:S01]  /*beb0*/  UMOV UR7, 0x3f1745cd ;  /* 0x3f1745cd00077882 */ /* 0x000fe20000000000 */
[----:B------:R-:W-:-:S05]  /*bec0*/  DADD R10, RZ, -R12 ;  /* 0x00000000ff0a7229 */ /* 0x000fca000000080c */
[----:B------:R-:W-:Y:S01]  /*bed0*/  DFMA R16, R20, R16, UR6 ;  /* 0x0000000614107e2b */ /* 0x000fe20008000010 */
[----:B------:R-:W-:Y:S01]  /*bee0*/  UMOV UR6, 0x258a578b ;  /* 0x258a578b00067882 */ /* 0x000fe20000000000 */
[----:B------:R-:W-:Y:S01]  /*bef0*/  UMOV UR7, 0x3f3c71c7 ;  /* 0x3f3c71c700077882 */ /* 0x000fe20000000000 */
[----:B------:R-:W-:-:S05]  /*bf00*/  DADD R10, R10, R10 ;  /* 0x000000000a0a7229 */ /* 0x000fca000000000a */
[----:B------:R-:W-:Y:S01]  /*bf10*/  DFMA R16, R20, R16, UR6 ;  /* 0x0000000614107e2b */ /* 0x000fe20008000010 */
[----:B------:R-:W-:Y:S01]  /*bf20*/  UMOV UR6, 0x9242b910 ;  /* 0x9242b91000067882 */ /* 0x000fe20000000000 */
[----:B------:R-:W-:Y:S01]  /*bf30*/  UMOV UR7, 0x3f624924 ;  /* 0x3f62492400077882 */ /* 0x000fe20000000000 */
[----:B------:R-:W-:-:S05]  /*bf40*/  DFMA R10, RZ, -R12, R10 ;  /* 0x8000000cff0a722b */ /* 0x000fca000000000a */
[----:B------:R-:W-:Y:S01]  /*bf50*/  DFMA R16, R20, R16, UR6 ;  /* 0x0000000614107e2b */ /* 0x000fe20008000010 */
[----:B------:R-:W-:Y:S01]  /*bf60*/  UMOV UR6, 0x99999dfb ;  /* 0x99999dfb00067882 */ /* 0x000fe20000000000 */
[----:B------:R-:W-:Y:S01]  /*bf70*/  UMOV UR7, 0x3f899999 ;  /* 0x3f89999900077882 */ /* 0x000fe20000000000 */
[----:B------:R-:W-:-:S05]  /*bf80*/  DMUL R10, R8, R10 ;  /* 0x0000000a080a7228 */ /* 0x000fca0000000000 */
[----:B------:R-:W-:Y:S01]  /*bf90*/  DFMA R16, R20, R16, UR6 ;  /* 0x0000000614107e2b */ /* 0x000fe20008000010 */
[----:B------:R-:W-:Y:S01]  /*bfa0*/  UMOV UR6, 0x55555555 ;  /* 0x5555555500067882 */ /* 0x000fe20000000000 */
[----:B------:R-:W-:-:S03]  /*bfb0*/  UMOV UR7, 0x3fb55555 ;  /* 0x3fb5555500077882 */ /* 0x000fc60000000000 */
[----:B------:R-:W-:Y:S01]  /*bfc0*/  IADD3 R23, PT, PT, R11, 0x100000, RZ ;  /* 0x001000000b177810 */ /* 0x000fe20007ffe0ff */
[----:B------:R-:W-:Y:S02]  /*bfd0*/  IMAD.MOV.U32 R22, RZ, RZ, R10 ;  /* 0x000000ffff167224 */ /* 0x000fe400078e000a */
[----:B------:R-:W-:-:S08]  /*bfe0*/  DFMA R14, R20, R16, UR6 ;  /* 0x00000006140e7e2b */ /* 0x000fd00008000010 */
[----:B------:R-:W-:Y:S01]  /*bff0*/  DADD R8, -R14, UR6 ;  /* 0x000000060e087e29 */ /* 0x000fe20008000100 */
[----:B------:R-:W-:Y:S01]  /*c000*/  UMOV UR6, 0xb9e7b0 ;  /* 0x00b9e7b000067882 */ /* 0x000fe20000000000 */
[----:B------:R-:W-:-:S06]  /*c010*/  UMOV UR7, 0x3c46a4cb ;  /* 0x3c46a4cb00077882 */ /* 0x000fcc0000000000 */
[----:B------:R-:W-:Y:S02]  /*c020*/  DFMA R8, R20, R16, R8 ;  /* 0x000000101408722b */ /* 0x000fe40000000008 */
[C---:B------:R-:W-:Y:S02]  /*c030*/  DFMA R20, R12.reuse, R12, -R18 ;  /* 0x0000000c0c14722b */ /* 0x040fe40000000812 */
[----:B------:R-:W-:-:S04]  /*c040*/  DMUL R16, R12, R18 ;  /* 0x000000120c107228 */ /* 0x000fc80000000000 */
[----:B------:R-:W-:Y:S01]  /*c050*/  DADD R8, R8, -UR6 ;  /* 0x8000000608087e29 */ /* 0x000fe20008000000 */
[----:B------:R-:W-:Y:S01]  /*c060*/  UMOV UR6, 0x0 ;  /* 0x0000000000067882 */ /* 0x000fe20000000000 */
[C---:B------:R-:W-:Y:S01]  /*c070*/  DFMA R20, R12.reuse, R22, R20 ;  /* 0x000000160c14722b */ /* 0x040fe20000000014 */
[----:B------:R-:W-:Y:S01]  /*c080*/  UMOV UR7, 0x3ff00000 ;  /* 0x3ff0000000077882 */ /* 0x000fe20000000000 */
[----:B------:R-:W-:-:S08]  /*c090*/  DFMA R22, R12, R18, -R16 ;  /* 0x000000120c16722b */ /* 0x000fd00000000810 */
[----:B------:R-:W-:Y:S02]  /*c0a0*/  DFMA R22, R10, R18, R22 ;  /* 0x000000120a16722b */ /* 0x000fe40000000016 */
[----:B------:R-:W-:-:S06]  /*c0b0*/  DADD R18, R14, R8 ;  /* 0x000000000e127229 */ /* 0x000fcc0000000008 */
[----:B------:R-:W-:Y:S02]  /*c0c0*/  DFMA R20, R12, R20, R22 ;  /* 0x000000140c14722b */ /* 0x000fe40000000016 */
[----:B------:R-:W-:Y:S02]  /*c0d0*/  DADD R22, R14, -R18 ;  /* 0x000000000e167229 */ /* 0x000fe40000000812 */
[----:B------:R-:W-:-:S06]  /*c0e0*/  DMUL R14, R18, R16 ;  /* 0x00000010120e7228 */ /* 0x000fcc0000000000 */
[----:B------:R-:W-:Y:S02]  /*c0f0*/  DADD R22, R8, R22 ;  /* 0x0000000008167229 */ /* 0x000fe40000000016 */
[----:B------:R-:W-:-:S08]  /*c100*/  DFMA R8, R18, R16, -R14 ;  /* 0x000000101208722b */ /* 0x000fd0000000080e */
[----:B------:R-:W-:-:S08]  /*c110*/  DFMA R8, R18, R20, R8 ;  /* 0x000000141208722b */ /* 0x000fd00000000008 */
[----:B------:R-:W-:-:S08]  /*c120*/  DFMA R22, R22, R16, R8 ;  /* 0x000000101616722b */ /* 0x000fd00000000008 */
[----:B------:R-:W-:-:S08]  /*c130*/  DADD R16, R14, R22 ;  /* 0x000000000e107229 */ /* 0x000fd00000000016 */
[--C-:B------:R-:W-:Y:S02]  /*c140*/  DADD R8, R12, R16.reuse ;  /* 0x000000000c087229 */ /* 0x100fe40000000010 */
[----:B------:R-:W-:-:S06]  /*c150*/  DADD R14, R14, -R16 ;  /* 0x000000000e0e7229 */ /* 0x000fcc0000000810 */
[----:B------:R-:W-:Y:S02]  /*c160*/  DADD R12, R12, -R8 ;  /* 0x000000000c0c7229 */ /* 0x000fe40000000808 */
[----:B------:R-:W-:-:S06]  /*c170*/  DADD R14, R22, R14 ;  /* 0x00000000160e7229 */ /* 0x000fcc000000000e */
[----:B------:R-:W-:-:S08]  /*c180*/  DADD R12, R16, R12 ;  /* 0x00000000100c7229 */ /* 0x000fd0000000000c */
[----:B------:R-:W-:-:S08]  /*c190*/  DADD R12, R14, R12 ;  /* 0x000000000e0c7229 */ /* 0x000fd0000000000c */
[----:B------:R-:W-:Y:S01]  /*c1a0*/  DADD R16, R10, R12 ;  /* 0x000000000a107229 */ /* 0x000fe2000000000c */
[----:B------:R-:W-:Y:S01]  /*c1b0*/  IMAD.MOV.U32 R12, RZ, RZ, -0x105c611 ;  /* 0xfefa39efff0c7424 */ /* 0x000fe200078e00ff */
[----:B------:R-:W-:Y:S01]  /*c1c0*/  MOV R13, 0x3fe62e42 ;  /* 0x3fe62e42000d7802 */ /* 0x000fe20000000f00 */
[----:B------:R-:W-:Y:S02]  /*c1d0*/  IMAD.MOV.U32 R10, RZ, RZ, -0x105c611 ;  /* 0xfefa39efff0a7424 */ /* 0x000fe400078e00ff */
[----:B------:R-:W-:-:S03]  /*c1e0*/  IMAD.MOV.U32 R11, RZ, RZ, 0x3fe62e42 ;  /* 0x3fe62e42ff0b7424 */ /* 0x000fc600078e00ff */
[----:B------:R-:W-:-:S08]  /*c1f0*/  DADD R14, R8, R16 ;  /* 0x00000000080e7229 */ /* 0x000fd00000000010 */
[--C-:B------:R-:W-:Y:S02]  /*c200*/  DFMA R12, R12, UR6, R14.reuse ;  /* 0x000000060c0c7c2b */ /* 0x100fe4000800000e */
[----:B------:R-:W-:-:S06]  /*c210*/  DADD R18, R8, -R14 ;  /* 0x0000000008127229 */ /* 0x000fcc000000080e */
[----:B------:R-:W-:Y:S02]  /*c220*/  DFMA R8, -R10, 1, R12 ;  /* 0x3ff000000a08782b */ /* 0x000fe4000000010c */
[----:B------:R-:W-:Y:S01]  /*c230*/  DADD R18, R16, R18 ;  /* 0x0000000010127229 */ /* 0x000fe20000000012 */
[----:B------:R-:W-:Y:S01]  /*c240*/  MOV R16, 0x3b39803f ;  /* 0x3b39803f00107802 */ /* 0x000fe20000000f00 */
[----:B------:R-:W-:-:S04]  /*c250*/  IMAD.MOV.U32 R17, RZ, RZ, 0x3c7abc9e ;  /* 0x3c7abc9eff117424 */ /* 0x000fc800078e00ff */
[----:B------:R-:W-:Y:S01]  /*c260*/  DADD R8, -R14, R8 ;  /* 0x000000000e087229 */ /* 0x000fe20000000108 */
[----:B------:R-:W-:-:S07]  /*c270*/  LOP3.LUT R14, R7, 0xff0fffff, RZ, 0xc0, !PT ;  /* 0xff0fffff070e7812 */ /* 0x000fce00078ec0ff */
[----:B------:R-:W-:Y:S01]  /*c280*/  DADD R18, R18, -R8 ;  /* 0x0000000012127229 */ /* 0x000fe20000000808 */
[----:B------:R-:W-:-:S05]  /*c290*/  IMAD.SHL.U32 R8, R7, 0x2, RZ ;  /* 0x0000000207087824 */ /* 0x000fca00078e00ff */
[----:B------:R-:W-:Y:S02]  /*c2a0*/  ISETP.GT.U32.AND P0, PT, R8, -0x2000001, PT ;  /* 0xfdffffff0800780c */ /* 0x000fe40003f04070 */
[----:B------:R-:W-:Y:S01]  /*c2b0*/  DFMA R16, R16, UR6, R18 ;  /* 0x0000000610107c2b */ /* 0x000fe20008000012 */
[----:B------:R-:W-:Y:S01]  /*c2c0*/  UMOV UR6, 0x3b39803f ;  /* 0x3b39803f00067882 */ /* 0x000fe20000000000 */
[----:B------:R-:W-:Y:S01]  /*c2d0*/  UMOV UR7, 0x3c7abc9e ;  /* 0x3c7abc9e00077882 */ /* 0x000fe20000000000 */
[----:B------:R-:W-:-:S05]  /*c2e0*/  SEL R25, R14, R7, P0 ;  /* 0x000000070e197207 */ /* 0x000fca0000000000 */
[----:B------:R-:W-:-:S08]  /*c2f0*/  DADD R8, R12, R16 ;  /* 0x000000000c087229 */ /* 0x000fd00000000010 */
[----:B------:R-:W-:Y:S02]  /*c300*/  DADD R12, R12, -R8 ;  /* 0x000000000c0c7229 */ /* 0x000fe40000000808 */
[----:B------:R-:W-:-:S06]  /*c310*/  DMUL R14, R8, R24 ;  /* 0x00000018080e7228 */ /* 0x000fcc0000000000 */
[----:B------:R-:W-:Y:S02]  /*c320*/  DADD R12, R16, R12 ;  /* 0x00000000100c7229 */ /* 0x000fe4000000000c */
[----:B------:R-:W-:-:S08]  /*c330*/  DFMA R8, R8, R24, -R14 ;  /* 0x000000180808722b */ /* 0x000fd0000000080e */
[----:B------:R-:W-:Y:S01]  /*c340*/  DFMA R24, R12, R24, R8 ;  /* 0x000000180c18722b */ /* 0x000fe20000000008 */
[----:B------:R-:W-:Y:S01]  /*c350*/  MOV R8, 0x652b82fe ;  /* 0x652b82fe00087802 */ /* 0x000fe20000000f00 */
[----:B------:R-:W-:-:S06]  /*c360*/  IMAD.MOV.U32 R9, RZ, RZ, 0x3ff71547 ;  /* 0x3ff71547ff097424 */ /* 0x000fcc00078e00ff */
[----:B------:R-:W-:-:S08]  /*c370*/  DADD R12, R14, R24 ;  /* 0x000000000e0c7229 */ /* 0x000fd00000000018 */
[----:B------:R-:W-:Y:S02]  /*c380*/  DFMA R8, R12, R8, 6.75539944105574400000e+15 ;  /* 0x433800000c08742b */ /* 0x000fe40000000008 */
[----:B------:R-:W-:Y:S01]  /*c390*/  FSETP.GEU.AND P0, PT, |R13|, 4.1917929649353027344, PT ;  /* 0x4086232b0d00780b */ /* 0x000fe20003f0e200 */
[----:B------:R-:W-:-:S05]  /*c3a0*/  DADD R14, R14, -R12 ;  /* 0x000000000e0e7229 */ /* 0x000fca000000080c */
[----:B------:R-:W-:-:S03]  /*c3b0*/  DADD R16, R8, -6.75539944105574400000e+15 ;  /* 0xc338000008107429 */ /* 0x000fc60000000000 */
[----:B------:R-:W-:-:S05]  /*c3c0*/  DADD R14, R24, R14 ;  /* 0x00000000180e7229 */ /* 0x000fca000000000e */
[----:B------:R-:W-:-:S08]  /*c3d0*/  DFMA R10, R16, -R10, R12 ;  /* 0x8000000a100a722b */ /* 0x000fd0000000000c */
[----:B------:R-:W-:Y:S01]  /*c3e0*/  DFMA R16, R16, -UR6, R10 ;  /* 0x8000000610107c2b */ /* 0x000fe2000800000a */
[----:B------:R-:W-:Y:S01]  /*c3f0*/  UMOV UR6, 0x69ce2bdf ;  /* 0x69ce2bdf00067882 */ /* 0x000fe20000000000 */
[----:B------:R-:W-:Y:S01]  /*c400*/  IMAD.MOV.U32 R10, RZ, RZ, -0x35dec16 ;  /* 0xfca213eaff0a7424 */ /* 0x000fe200078e00ff */
[----:B------:R-:W-:Y:S01]  /*c410*/  MOV R11, 0x3e928af3 ;  /* 0x3e928af3000b7802 */ /* 0x000fe20000000f00 */
[----:B------:R-:W-:-:S05]  /*c420*/  UMOV UR7, 0x3e5ade15 ;  /* 0x3e5ade1500077882 */ /* 0x000fca0000000000 */
[----:B------:R-:W-:Y:S01]  /*c430*/  DFMA R10, R16, UR6, R10 ;  /* 0x00000006100a7c2b */ /* 0x000fe2000800000a */
[----:B------:R-:W-:Y:S01]  /*c440*/  UMOV UR6, 0x62401315 ;  /* 0x6240131500067882 */ /* 0x000fe20000000000 */
[----:B------:R-:W-:-:S06]  /*c450*/  UMOV UR7, 0x3ec71dee ;  /* 0x3ec71dee00077882 */ /* 0x000fcc0000000000 */
[----:B------:R-:W-:Y:S01]  /*c460*/  DFMA R10, R16, R10, UR6 ;  /* 0x00000006100a7e2b */ /* 0x000fe2000800000a */
        /* <DEDUP_REMOVED lines=20> */
[----:B------:R-:W-:-:S08]  /*c5b0*/  DFMA R10, R16, R10, UR6 ;  /* 0x00000006100a7e2b */ /* 0x000fd0000800000a */
[----:B------:R-:W-:-:S08]  /*c5c0*/  DFMA R10, R16, R10, 1 ;  /* 0x3ff00000100a742b */ /* 0x000fd0000000000a */
[----:B------:R-:W-:-:S10]  /*c5d0*/  DFMA R10, R16, R10, 1 ;  /* 0x3ff00000100a742b */ /* 0x000fd4000000000a */
[----:B------:R-:W-:Y:S02]  /*c5e0*/  IMAD R17, R8, 0x100000, R11 ;  /* 0x0010000008117824 */ /* 0x000fe400078e020b */
[----:B------:R-:W-:Y:S01]  /*c5f0*/  IMAD.MOV.U32 R16, RZ, RZ, R10 ;  /* 0x000000ffff107224 */ /* 0x000fe200078e000a */
[----:B------:R-:W-:Y:S06]  /*c600*/  @!P0 BRA `(.L_x_96) ;  /* 0x0000000000308947 */ /* 0x000fec0003800000 */
[----:B------:R-:W-:Y:S01]  /*c610*/  FSETP.GEU.AND P1, PT, |R13|, 4.2275390625, PT ;  /* 0x408748000d00780b */ /* 0x000fe20003f2e200 */
[C---:B------:R-:W-:Y:S02]  /*c620*/  DADD R16, R12.reuse, +INF ;  /* 0x7ff000000c107429 */ /* 0x040fe40000000000 */
[----:B------:R-:W-:-:S08]  /*c630*/  DSETP.GEU.AND P0, PT, R12, RZ, PT ;  /* 0x000000ff0c00722a */ /* 0x000fd00003f0e000 */
[----:B------:R-:W-:Y:S02]  /*c640*/  FSEL R16, R16, RZ, P0 ;  /* 0x000000ff10107208 */ /* 0x000fe40000000000 */
[----:B------:R-:W-:Y:S02]  /*c650*/  @!P1 LEA.HI R7, R8, R8, RZ, 0x1 ;  /* 0x0000000808079211 */ /* 0x000fe400078f08ff */
[----:B------:R-:W-:Y:S02]  /*c660*/  FSEL R17, R17, RZ, P0 ;  /* 0x000000ff11117208 */ /* 0x000fe40000000000 */
[----:B------:R-:W-:-:S04]  /*c670*/  @!P1 SHF.R.S32.HI R7, RZ, 0x1, R7 ;  /* 0x00000001ff079819 */ /* 0x000fc80000011407 */
[----:B------:R-:W-:Y:S01]  /*c680*/  @!P1 IADD3 R8, PT, PT, R8, -R7, RZ ;  /* 0x8000000708089210 */ /* 0x000fe20007ffe0ff */
[----:B------:R-:W-:-:S03]  /*c690*/  @!P1 IMAD R11, R7, 0x100000, R11 ;  /* 0x00100000070b9824 */ /* 0x000fc600078e020b */
[----:B------:R-:W-:Y:S01]  /*c6a0*/  @!P1 LEA R9, R8, 0x3ff00000, 0x14 ;  /* 0x3ff0000008099811 */ /* 0x000fe200078ea0ff */
[----:B------:R-:W-:-:S06]  /*c6b0*/  @!P1 IMAD.MOV.U32 R8, RZ, RZ, RZ ;  /* 0x000000ffff089224 */ /* 0x000fcc00078e00ff */
[----:B------:R-:W-:-:S11]  /*c6c0*/  @!P1 DMUL R16, R10, R8 ;  /* 0x000000080a109228 */ /* 0x000fd60000000000 */
.L_x_96:
[----:B------:R-:W-:Y:S01]  /*c6d0*/  DFMA R14, R14, R16, R16 ;  /* 0x000000100e0e722b */ /* 0x000fe20000000010 */
[----:B------:R-:W-:Y:S01]  /*c6e0*/  MOV R8, R0 ;  /* 0x0000000000087202 */ /* 0x000fe20000000f00 */
[----:B------:R-:W-:Y:S01]  /*c6f0*/  DSETP.NEU.AND P0, PT, |R16|, +INF , PT ;  /* 0x7ff000001000742a */ /* 0x000fe20003f0d200 */
[----:B------:R-:W-:-:S07]  /*c700*/  IMAD.MOV.U32 R9, RZ, RZ, 0x0 ;  /* 0x00000000ff097424 */ /* 0x000fce00078e00ff */
[----:B------:R-:W-:Y:S02]  /*c710*/  FSEL R10, R16, R14, !P0 ;  /* 0x0000000e100a7208 */ /* 0x000fe40004000000 */
[----:B------:R-:W-:Y:S01]  /*c720*/  FSEL R11, R17, R15, !P0 ;  /* 0x0000000f110b7208 */ /* 0x000fe20004000000 */
[----:B------:R-:W-:Y:S06]  /*c730*/  RET.REL.NODEC R8 `(_Z11fix_ds_walliii) ;  /* 0xffffff3808307950 */ /* 0x000fec0003c3ffff */
.L_x_97:
        /* <DEDUP_REMOVED lines=12> */
.L_x_2100:


//--------------------- .text._Z12fix_ds_vpathiii --------------------------
	.section	.text._Z12fix_ds_vpathiii,"ax",@progbits
	.align	128
        .global         _Z12fix_ds_vpathiii
        .type           _Z12fix_ds_vpathiii,@function
        .size           _Z12fix_ds_vpathiii,(.L_x_2101 - _Z12fix_ds_vpathiii)
        .other          _Z12fix_ds_vpathiii,@"STO_CUDA_ENTRY STV_DEFAULT"
_Z12fix_ds_vpathiii:
.text._Z12fix_ds_vpathiii:
        /* <DEDUP_REMOVED lines=15> */
[----:B------:R-:W2:Y:S02]  /*00f0*/  LD.E R4, desc[UR4][R4.64] ;  /* 0x0000000404047980 */ /* 0x000ea4000c101900 */
[----:B--2---:R-:W-:-:S04]  /*0100*/  IMAD.SHL.U32 R9, R4, 0x2, RZ ;  /* 0x0000000204097824 */ /* 0x004fc800078e00ff */
[----:B---3--:R-:W-:-:S05]  /*0110*/  IMAD.WIDE R8, R9, 0x4, R6 ;  /* 0x0000000409087825 */ /* 0x008fca00078e0206 */
[----:B------:R-:W2:Y:S01]  /*0120*/  LD.E R0, desc[UR4][R8.64+0x4] ;  /* 0x0000040408007980 */ /* 0x000ea2000c101900 */
[----:B------:R-:W-:Y:S01]  /*0130*/  BSSY.RECONVERGENT B0, `(.L_x_98) ;  /* 0x000029e000007945 */ /* 0x000fe20003800200 */
[----:B--2---:R-:W-:-:S13]  /*0140*/  ISETP.NE.AND P0, PT, R0, 0x1, PT ;  /* 0x000000010000780c */ /* 0x004fda0003f05270 */
[----:B------:R-:W-:Y:S05]  /*0150*/  @P0 BRA `(.L_x_99) ;  /* 0x0000000400200947 */ /* 0x000fea0003800000 */
[----:B------:R-:W0:Y:S01]  /*0160*/  LDC.64 R2, c[0x4][0xb8] ;  /* 0x01002e00ff027b82 */ /* 0x000e220000000a00 */
[----:B------:R-:W2:Y:S04]  /*0170*/  LD.E R7, desc[UR4][R8.64] ;  /* 0x0000000408077980 */ /* 0x000ea8000c101900 */
[----:B0-----:R-:W2:Y:S03]  /*0180*/  LDG.E.64 R2, desc[UR4][R2.64] ;  /* 0x0000000402027981 */ /* 0x001ea6000c1e1b00 */
[----:B------:R-:W0:Y:S02]  /*0190*/  LDC.64 R10, c[0x4][0x178] ;  /* 0x01005e00ff0a7b82 */ /* 0x000e240000000a00 */
[----:B0-----:R-:W3:Y:S01]  /*01a0*/  LDG.E R4, desc[UR4][R10.64] ;  /* 0x000000040a047981 */ /* 0x001ee2000c1e1900 */
[----:B--2---:R-:W-:-:S05]  /*01b0*/  IMAD.WIDE R6, R7, 0x4, R2 ;  /* 0x0000000407067825 */ /* 0x004fca00078e0202 */
[----:B------:R0:W5:Y:S01]  /*01c0*/  LD.E R5, desc[UR4][R6.64] ;  /* 0x0000000406057980 */ /* 0x000162000c101900 */
[----:B---3--:R-:W-:-:S13]  /*01d0*/  ISETP.NE.AND P0, PT, R4, 0x1, PT ;  /* 0x000000010400780c */ /* 0x008fda0003f05270 */
[----:B0-----:R-:W-:Y:S05]  /*01e0*/  @P0 BRA `(.L_x_100) ;  /* 0x0000000000540947 */ /* 0x001fea0003800000 */
[----:B------:R-:W0:Y:S02]  /*01f0*/  LDC.64 R6, c[0x4][0xd8] ;  /* 0x01003600ff067b82 */ /* 0x000e240000000a00 */
[----:B0-----:R-:W2:Y:S02]  /*0200*/  LDG.E.64 R6, desc[UR4][R6.64] ;  /* 0x0000000406067981 */ /* 0x001ea4000c1e1b00 */
[----:B--2--5:R-:W-:-:S06]  /*0210*/  IMAD.WIDE R26, R5, 0x4, R6 ;  /* 0x00000004051a7825 */ /* 0x024fcc00078e0206 */
[----:B------:R-:W2:Y:S01]  /*0220*/  LD.E R26, desc[UR4][R26.64] ;  /* 0x000000041a1a7980 */ /* 0x000ea2000c101900 */
[----:B------:R-:W-:Y:S01]  /*0230*/  BSSY.RECONVERGENT B1, `(.L_x_101) ;  /* 0x0000006000017945 */ /* 0x000fe20003800200 */
[----:B--2---:R-:W-:-:S04]  /*0240*/  IMAD.MOV R8, RZ, RZ, -R26 ;  /* 0x000000ffff087224 */ /* 0x004fc800078e0a1a */
[----:B------:R-:W0:Y:S02]  /*0250*/  I2F.F64 R2, R8 ;  /* 0x0000000800027312 */ /* 0x000e240000201c00 */
[----:B0-----:R-:W-:Y:S01]  /*0260*/  IMAD.MOV.U32 R0, RZ, RZ, R2 ;  /* 0x000000ffff007224 */ /* 0x001fe200078e0002 */
[----:B------:R-:W-:-:S07]  /*0270*/  MOV R2, 0x290 ;  /* 0x0000029000027802 */ /* 0x000fce0000000f00 */
[----:B------:R-:W-:Y:S05]  /*0280*/  CALL.REL.NOINC `($_Z12fix_ds_vpathiii$__internal_accurate_pow) ;  /* 0x0000002800a47944 */ /* 0x000fea0003c00000 */
[----:B------:R-:W-:Y:S05]  /*0290*/  BSYNC.RECONVERGENT B1 ;  /* 0x0000000000017941 */ /* 0x000fea0003800200 */
.L_x_101:
[----:B------:R-:W0:Y:S02]  /*02a0*/  LDC.64 R2, c[0x4][0x180] ;  /* 0x01006000ff027b82 */ /* 0x000e240000000a00 */
[----:B0-----:R-:W2:Y:S01]  /*02b0*/  LDG.E.64 R2, desc[UR4][R2.64] ;  /* 0x0000000402027981 */ /* 0x001ea2000c1e1b00 */
[----:B------:R-:W-:Y:S01]  /*02c0*/  MOV R6, R0 ;  /* 0x0000000000067202 */ /* 0x000fe20000000f00 */
[----:B------:R-:W-:Y:S01]  /*02d0*/  IMAD.MOV.U32 R7, RZ, RZ, R15 ;  /* 0x000000ffff077224 */ /* 0x000fe200078e000f */
[----:B------:R-:W-:-:S05]  /*02e0*/  ISETP.NE.AND P0, PT, R26, RZ, PT ;  /* 0x000000ff1a00720c */ /* 0x000fca0003f05270 */
[----:B------:R-:W-:-:S10]  /*02f0*/  DADD R6, -RZ, -R6 ;  /* 0x00000000ff067229 */ /* 0x000fd40000000906 */
[----:B------:R-:W-:Y:S02]  /*0300*/  FSEL R10, R6, RZ, P0 ;  /* 0x000000ff060a7208 */ /* 0x000fe40000000000 */
[----:B------:R-:W-:-:S06]  /*0310*/  FSEL R11, R7, -1.875, P0 ;  /* 0xbff00000070b7808 */ /* 0x000fcc0000000000 */
[----:B--2---:R-:W-:Y:S01]  /*0320*/  DMUL R10, R2, R10 ;  /* 0x0000000a020a7228 */ /* 0x004fe20000000000 */
[----:B------:R-:W-:Y:S10]  /*0330*/  BRA `(.L_x_102) ;  /* 0x0000000000347947 */ /* 0x000ff40003800000 */
.L_x_100:
[----:B------:R-:W0:Y:S08]  /*0340*/  LDC.64 R2, c[0x4][0x18] ;  /* 0x01000600ff027b82 */ /* 0x000e300000000a00 */
[----:B------:R-:W1:Y:S01]  /*0350*/  LDC.64 R12, c[0x4][0x10] ;  /* 0x01000400ff0c7b82 */ /* 0x000e620000000a00 */
[----:B0-----:R-:W2:Y:S04]  /*0360*/  LDG.E.64 R2, desc[UR4][R2.64] ;  /* 0x0000000402027981 */ /* 0x001ea8000c1e1b00 */
[----:B-1----:R-:W3:Y:S03]  /*0370*/  LDG.E.64 R12, desc[UR4][R12.64] ;  /* 0x000000040c0c7981 */ /* 0x002ee6000c1e1b00 */
[----:B------:R-:W0:Y:S02]  /*0380*/  LDC.64 R16, c[0x4][0x180] ;  /* 0x01006000ff107b82 */ /* 0x000e240000000a00 */
[----:B0-----:R-:W4:Y:S01]  /*0390*/  LDG.E.64 R8, desc[UR4][R16.64] ;  /* 0x0000000410087981 */ /* 0x001f22000c1e1b00 */
[----:B--2--5:R-:W-:-:S06]  /*03a0*/  IMAD.WIDE R6, R5, 0x8, R2 ;  /* 0x0000000805067825 */ /* 0x024fcc00078e0202 */
[----:B------:R-:W4:Y:S01]  /*03b0*/  LD.E.64 R6, desc[UR4][R6.64] ;  /* 0x0000000406067980 */ /* 0x000f22000c101b00 */
[----:B---3--:R-:W-:-:S06]  /*03c0*/  IMAD.WIDE R14, R5, 0x8, R12 ;  /* 0x00000008050e7825 */ /* 0x008fcc00078e020c */
[----:B------:R-:W2:Y:S01]  /*03d0*/  LD.E.64 R14, desc[UR4][R14.64] ;  /* 0x000000040e0e7980 */ /* 0x000ea2000c101b00 */
[----:B----4-:R-:W-:-:S08]  /*03e0*/  DADD R8, -R8, R6 ;  /* 0x0000000008087229 */ /* 0x010fd00000000106 */
[----:B--2---:R-:W-:-:S08]  /*03f0*/  DADD R8, R8, -R14 ;  /* 0x0000000008087229 */ /* 0x004fd0000000080e */
[----:B------:R-:W-:-:S11]  /*0400*/  DMUL R10, R8, 0.5 ;  /* 0x3fe00000080a7828 */ /* 0x000fd60000000000 */
.L_x_102:
[----:B------:R-:W0:Y:S02]  /*0410*/  LDC.64 R2, c[0x4][0x198] ;  /* 0x01006600ff027b82 */ /* 0x000e240000000a00 */
[----:B0-----:R-:W2:Y:S02]  /*0420*/  LDG.E.64 R6, desc[UR4][R2.64] ;  /* 0x0000000402067981 */ /* 0x001ea4000c1e1b00 */
[----:B--2---:R-:W-:-:S05]  /*0430*/  IMAD.WIDE R6, R5, 0x8, R6 ;  /* 0x0000000805067825 */ /* 0x004fca00078e0206 */
[----:B------:R-:W2:Y:S02]  /*0440*/  LD.E.64 R8, desc[UR4][R6.64] ;  /* 0x0000000406087980 */ /* 0x000ea4000c101b00 */
[----:B--2---:R-:W-:-:S14]  /*0450*/  DSETP.GT.AND P0, PT, R10, R8, PT ;  /* 0x000000080a00722a */ /* 0x004fdc0003f04000 */
[----:B------:R-:W-:Y:S05]  /*0460*/  @!P0 EXIT ;  /* 0x000000000000894d */ /* 0x000fea0003800000 */
[----:B------:R-:W-:-:S13]  /*0470*/  ISETP.NE.AND P0, PT, R4, RZ, PT ;  /* 0x000000ff0400720c */ /* 0x000fda0003f05270 */
[----:B------:R-:W-:Y:S05]  /*0480*/  @P0 BRA `(.L_x_103) ;  /* 0x00000000004c0947 */ /* 0x000fea0003800000 */
.L_x_106:
        /* <DEDUP_REMOVED lines=15> */
.L_x_105:
[----:B------:R-:W-:Y:S05]  /*0580*/  BSYNC.RECONVERGENT B1 ;  /* 0x0000000000017941 */ /* 0x000fea0003800200 */
.L_x_104:
[----:B-----5:R-:W-:-:S14]  /*0590*/  DSETP.NEU.AND P0, PT, R8, R12, PT ;  /* 0x0000000c0800722a */ /* 0x020fdc0003f0d000 */
[----:B------:R-:W-:Y:S05]  /*05a0*/  @P0 BRA `(.L_x_106) ;  /* 0xfffffffc00b80947 */ /* 0x000fea000383ffff */
[----:B------:R-:W-:Y:S05]  /*05b0*/  EXIT ;  /* 0x000000000000794d */ /* 0x000fea0003800000 */
.L_x_103:
[----:B------:R-:W-:Y:S01]  /*05c0*/  ST.E.64 desc[UR4][R6.64], R10 ;  /* 0x0000000a06007985 */ /* 0x000fe2000c101b04 */
[----:B------:R-:W-:Y:S05]  /*05d0*/  EXIT ;  /* 0x000000000000794d */ /* 0x000fea0003800000 */
.L_x_99:
[----:B------:R-:W0:Y:S01]  /*05e0*/  LDC.64 R4, c[0x4][0xa0] ;  /* 0x01002800ff047b82 */ /* 0x000e220000000a00 */
[----:B------:R-:W2:Y:S07]  /*05f0*/  LD.E R0, desc[UR4][R8.64] ;  /* 0x0000000408007980 */ /* 0x000eae000c101900 */
[----:B------:R-:W1:Y:S08]  /*0600*/  LDC.64 R2, c[0x0][0x380] ;  /* 0x0000e000ff027b82 */ /* 0x000e700000000a00 */
[----:B------:R-:W3:Y:S01]  /*0610*/  LDC R18, c[0x0][0x388] ;  /* 0x0000e200ff127b82 */ /* 0x000ee20000000800 */
[----:B0-----:R-:W2:Y:S02]  /*0620*/  LDG.E.64 R4, desc[UR4][R4.64] ;  /* 0x0000000404047981 */ /* 0x001ea4000c1e1b00 */
[----:B--2---:R-:W-:-:S06]  /*0630*/  IMAD.WIDE R14, R0, 0x4, R4 ;  /* 0x00000004000e7825 */ /* 0x004fcc00078e0204 */
[----:B------:R-:W2:Y:S01]  /*0640*/  LD.E R14, desc[UR4][R14.64] ;  /* 0x000000040e0e7980 */ /* 0x000ea2000c101900 */
[----:B-1----:R-:W-:Y:S01]  /*0650*/  VIADD R6, R2, 0xffffffff ;  /* 0xffffffff02067836 */ /* 0x002fe20000000000 */
[----:B------:R-:W-:Y:S01]  /*0660*/  BSSY.RECONVERGENT B2, `(.L_x_107) ;  /* 0x0000222000027945 */ /* 0x000fe20003800200 */
[----:B------:R-:W-:-:S03]  /*0670*/  VIADD R7, R3, 0xffffffff ;  /* 0xffffffff03077836 */ /* 0x000fc60000000000 */
[----:B------:R-:W-:Y:S01]  /*0680*/  BSSY.RELIABLE B1, `(.L_x_108) ;  /* 0x0000030000017945 */ /* 0x000fe20003800100 */
[-C--:B------:R-:W-:Y:S02]  /*0690*/  IMAD R12, R6, R3.reuse, RZ ;  /* 0x00000003060c7224 */ /* 0x080fe400078e02ff */
[----:B------:R-:W-:Y:S02]  /*06a0*/  HFMA2 R9, -RZ, RZ, 0, 0 ;  /* 0x00000000ff097431 */ /* 0x000fe400000001ff */
[----:B------:R-:W-:Y:S02]  /*06b0*/  IMAD R10, R7, R2, RZ ;  /* 0x00000002070a7224 */ /* 0x000fe400078e02ff */
[----:B---3--:R-:W-:Y:S02]  /*06c0*/  IMAD R11, R12, R18, RZ ;  /* 0x000000120c0b7224 */ /* 0x008fe400078e02ff */
[----:B------:R-:W-:Y:S02]  /*06d0*/  IMAD.MOV.U32 R13, RZ, RZ, RZ ;  /* 0x000000ffff0d7224 */ /* 0x000fe400078e00ff */
[----:B------:R-:W-:-:S02]  /*06e0*/  IMAD R4, R2, R3, RZ ;  /* 0x0000000302047224 */ /* 0x000fc400078e02ff */
[----:B------:R-:W-:Y:S02]  /*06f0*/  VIADD R5, R18, 0xffffffff ;  /* 0xffffffff12057836 */ /* 0x000fe40000000000 */
[----:B------:R-:W-:Y:S01]  /*0700*/  IMAD.IADD R8, R10, 0x1, -R7 ;  /* 0x000000010a087824 */ /* 0x000fe200078e0a07 */
[----:B--2---:R-:W-:-:S13]  /*0710*/  ISETP.GE.AND P0, PT, R14, R11, PT ;  /* 0x0000000b0e00720c */ /* 0x004fda0003f06270 */
[----:B------:R-:W-:Y:S05]  /*0720*/  @!P0 BRA `(.L_x_109) ;  /* 0x0000000000948947 */ /* 0x000fea0003800000 */
[----:B------:R-:W-:Y:S01]  /*0730*/  IADD3 R3, PT, PT, R12, R10, RZ ;  /* 0x0000000a0c037210 */ /* 0x000fe20007ffe0ff */
[----:B------:R-:W-:Y:S02]  /*0740*/  IMAD.MOV.U32 R9, RZ, RZ, 0x1 ;  /* 0x00000001ff097424 */ /* 0x000fe400078e00ff */
[----:B------:R-:W-:Y:S02]  /*0750*/  IMAD.MOV.U32 R13, RZ, RZ, R11 ;  /* 0x000000ffff0d7224 */ /* 0x000fe400078e000b */
[----:B------:R-:W-:-:S05]  /*0760*/  IMAD R3, R3, R18, RZ ;  /* 0x0000001203037224 */ /* 0x000fca00078e02ff */
[----:B------:R-:W-:-:S13]  /*0770*/  ISETP.GE.AND P0, PT, R14, R3, PT ;  /* 0x000000030e00720c */ /* 0x000fda0003f06270 */
[----:B------:R-:W-:Y:S05]  /*0780*/  @!P0 BRA `(.L_x_109) ;  /* 0x00000000007c8947 */ /* 0x000fea0003800000 */
[--C-:B------:R-:W-:Y:S01]  /*0790*/  IMAD R15, R4, R5, R3.reuse ;  /* 0x00000005040f7224 */ /* 0x100fe200078e0203 */
[----:B------:R-:W-:Y:S01]  /*07a0*/  MOV R9, 0x2 ;  /* 0x0000000200097802 */ /* 0x000fe20000000f00 */
[----:B------:R-:W-:-:S03]  /*07b0*/  IMAD.MOV.U32 R13, RZ, RZ, R3 ;  /* 0x000000ffff0d7224 */ /* 0x000fc600078e0003 */
[----:B------:R-:W-:-:S13]  /*07c0*/  ISETP.GE.AND P0, PT, R14, R15, PT ;  /* 0x0000000f0e00720c */ /* 0x000fda0003f06270 */
[----:B------:R-:W-:Y:S05]  /*07d0*/  @!P0 BRA `(.L_x_109) ;  /* 0x0000000000688947 */ /* 0x000fea0003800000 */
[----:B------:R-:W-:Y:S02]  /*07e0*/  IMAD R17, R7, R2, -R7 ;  /* 0x0000000207117224 */ /* 0x000fe400078e0a07 */
[--C-:B------:R-:W-:Y:S02]  /*07f0*/  IMAD.MOV.U32 R13, RZ, RZ, R15.reuse ;  /* 0x000000ffff0d7224 */ /* 0x100fe400078e000f */
[----:B------:R-:W-:Y:S02]  /*0800*/  IMAD R3, R17, R18, R15 ;  /* 0x0000001211037224 */ /* 0x000fe400078e020f */
[----:B------:R-:W-:-:S03]  /*0810*/  IMAD.MOV.U32 R9, RZ, RZ, 0x3 ;  /* 0x00000003ff097424 */ /* 0x000fc600078e00ff */
[----:B------:R-:W-:-:S13]  /*0820*/  ISETP.GE.AND P0, PT, R14, R3, PT ;  /* 0x000000030e00720c */ /* 0x000fda0003f06270 */
[----:B------:R-:W-:Y:S05]  /*0830*/  @!P0 BRA `(.L_x_109) ;  /* 0x0000000000508947 */ /* 0x000fea0003800000 */
[----:B------:R-:W-:Y:S01]  /*0840*/  IMAD R16, R10, R18, -R10 ;  /* 0x000000120a107224 */ /* 0x000fe200078e0a0a */
[----:B------:R-:W-:Y:S01]  /*0850*/  MOV R13, R3 ;  /* 0x00000003000d7202 */ /* 0x000fe20000000f00 */
[----:B------:R-:W-:Y:S02]  /*0860*/  IMAD.MOV.U32 R9, RZ, RZ, 0x4 ;  /* 0x00000004ff097424 */ /* 0x000fe400078e00ff */
[----:B------:R-:W-:-:S05]  /*0870*/  IMAD.IADD R15, R3, 0x1, R16 ;  /* 0x00000001030f7824 */ /* 0x000fca00078e0210 */
[----:B------:R-:W-:-:S13]  /*0880*/  ISETP.GE.AND P0, PT, R14, R15, PT ;  /* 0x0000000f0e00720c */ /* 0x000fda0003f06270 */
[----:B------:R-:W-:Y:S05]  /*0890*/  @!P0 BRA `(.L_x_109) ;  /* 0x0000000000388947 */ /* 0x000fea0003800000 */
[----:B------:R-:W-:Y:S01]  /*08a0*/  IADD3 R11, PT, PT, R15, R11, -R12 ;  /* 0x0000000b0f0b7210 */ /* 0x000fe20007ffe80c */
[----:B------:R-:W-:Y:S02]  /*08b0*/  IMAD.MOV.U32 R13, RZ, RZ, R15 ;  /* 0x000000ffff0d7224 */ /* 0x000fe400078e000f */
[----:B------:R-:W-:Y:S01]  /*08c0*/  IMAD.MOV.U32 R9, RZ, RZ, 0x5 ;  /* 0x00000005ff097424 */ /* 0x000fe200078e00ff */
[----:B------:R-:W-:-:S13]  /*08d0*/  ISETP.GE.AND P0, PT, R14, R11, PT ;  /* 0x0000000b0e00720c */ /* 0x000fda0003f06270 */
[----:B------:R-:W-:Y:S05]  /*08e0*/  @!P0 BRA `(.L_x_109) ;  /* 0x0000000000248947 */ /* 0x000fea0003800000 */
[----:B------:R-:W-:Y:S02]  /*08f0*/  IMAD R16, R17, R18, -R8 ;  /* 0x0000001211107224 */ /* 0x000fe400078e0a08 */
[----:B------:R-:W-:-:S03]  /*0900*/  IMAD.MOV.U32 R9, RZ, RZ, -0x1 ;  /* 0xffffffffff097424 */ /* 0x000fc600078e00ff */
[----:B------:R-:W-:Y:S01]  /*0910*/  IADD3 R3, PT, PT, R11, R16, RZ ;  /* 0x000000100b037210 */ /* 0x000fe20007ffe0ff */
[----:B------:R-:W-:-:S03]  /*0920*/  IMAD.MOV.U32 R16, RZ, RZ, -0x1 ;  /* 0xffffffffff107424 */ /* 0x000fc600078e00ff */
[----:B------:R-:W-:-:S13]  /*0930*/  ISETP.GE.AND P0, PT, R14, R3, PT ;  /* 0x000000030e00720c */ /* 0x000fda0003f06270 */
[----:B------:R-:W-:Y:S05]  /*0940*/  @P0 BREAK.RELIABLE B1 ;  /* 0x0000000000010942 */ /* 0x000fea0003800100 */
[----:B------:R-:W-:Y:S05]  /*0950*/  @P0 BRA `(.L_x_110) ;  /* 0x0000001c00c80947 */ /* 0x000fea0003800000 */
[----:B------:R-:W-:Y:S02]  /*0960*/  HFMA2 R9, -RZ, RZ, 0, 3.5762786865234375e-07 ;  /* 0x00000006ff097431 */ /* 0x000fe400000001ff */
[----:B------:R-:W-:-:S07]  /*0970*/  IMAD.MOV.U32 R13, RZ, RZ, R11 ;  /* 0x000000ffff0d7224 */ /* 0x000fce00078e000b */
.L_x_109:
[----:B------:R-:W-:Y:S05]  /*0980*/  BSYNC.RELIABLE B1 ;  /* 0x0000000000017941 */ /* 0x000fea0003800100 */
.L_x_108:
        /* <DEDUP_REMOVED lines=8> */
.L_x_1618:
[----:B------:R-:W-:Y:S05]  /*0a10*/  BRX R8 -0xa20                                                   (*"BRANCH_TARGETS .L_x_1619,.L_x_1620,.L_x_1621"*) ;  /* 0xfffffff408787949 */ /* 0x000fea000383ffff */
.L_x_1620:
        /* <DEDUP_REMOVED lines=26> */
[----:B------:R-:W-:-:S06]  /*0bc0*/  @P0 VIADD R11, R11, 0x1 ;  /* 0x000000010b0b0836 */ /* 0x000fcc0000000000 */
[----:B------:R-:W-:Y:S01]  /*0bd0*/  @!P2 IMAD.MOV R11, RZ, RZ, -R11 ;  /* 0x000000ffff0ba224 */ /* 0x000fe200078e0a0b */
[----:B------:R-:W-:Y:S01]  /*0be0*/  @!P1 LOP3.LUT R11, RZ, R10, RZ, 0x33, !PT ;  /* 0x0000000aff0b9212 */ /* 0x000fe200078e33ff */
[----:B0-----:R-:W-:-:S04]  /*0bf0*/  IMAD.MOV.U32 R8, RZ, RZ, RZ ;  /* 0x000000ffff087224 */ /* 0x001fc800078e00ff */
[----:B------:R-:W-:Y:S01]  /*0c00*/  IMAD.MOV R12, RZ, RZ, -R11 ;  /* 0x000000ffff0c7224 */ /* 0x000fe200078e0a0b */
[----:B-1----:R-:W-:-:S03]  /*0c10*/  IADD3 R14, PT, PT, RZ, -R9, RZ ;  /* 0x80000009ff0e7210 */ /* 0x002fc60007ffe0ff */
[----:B------:R-:W-:Y:S02]  /*0c20*/  IMAD R10, R10, R12, R3 ;  /* 0x0000000c0a0a7224 */ /* 0x000fe400078e0203 */
[----:B------:R-:W-:Y:S01]  /*0c30*/  IMAD R13, R14, R5, RZ ;  /* 0x000000050e0d7224 */ /* 0x000fe200078e02ff */
[----:B------:R-:W-:Y:S02]  /*0c40*/  IABS R14, R7 ;  /* 0x00000007000e7213 */ /* 0x000fe40000000000 */
[----:B------:R-:W-:Y:S01]  /*0c50*/  IABS R12, R10 ;  /* 0x0000000a000c7213 */ /* 0x000fe20000000000 */
[----:B------:R-:W-:Y:S01]  /*0c60*/  IMAD.HI.U32 R9, R9, R13, R8 ;  /* 0x0000000d09097227 */ /* 0x000fe200078e0008 */
[----:B------:R-:W-:-:S03]  /*0c70*/  LOP3.LUT R10, R10, R7, RZ, 0x3c, !PT ;  /* 0x000000070a0a7212 */ /* 0x000fc600078e3cff */
[----:B------:R-:W-:Y:S01]  /*0c80*/  IMAD.MOV R14, RZ, RZ, -R14 ;  /* 0x000000ffff0e7224 */ /* 0x000fe200078e0a0e */
[----:B------:R-:W-:Y:S01]  /*0c90*/  ISETP.GE.AND P2, PT, R10, RZ, PT ;  /* 0x000000ff0a00720c */ /* 0x000fe20003f46270 */
        /* <DEDUP_REMOVED lines=13> */
[----:B------:R-:W-:-:S02]  /*0d70*/  LOP3.LUT R6, RZ, R7, RZ, 0x33, !PT ;  /* 0x00000007ff067212 */ /* 0x000fc400078e33ff */
[----:B------:R-:W-:-:S05]  /*0d80*/  MOV R7, R11 ;  /* 0x0000000b00077202 */ /* 0x000fca0000000f00 */
[----:B------:R-:W-:Y:S02]  /*0d90*/  @!P4 IMAD.IADD R8, R8, 0x1, -R5 ;  /* 0x000000010808c824 */ /* 0x000fe400078e0a05 */
[----:B------:R-:W-:Y:S02]  /*0da0*/  @P3 IADD3 R9, PT, PT, R9, 0x1, RZ ;  /* 0x0000000109093810 */ /* 0x000fe40007ffe0ff */
[----:B------:R-:W-:-:S03]  /*0db0*/  @!P1 IMAD.MOV R8, RZ, RZ, -R8 ;  /* 0x000000ffff089224 */ /* 0x000fc600078e0a08 */
[----:B------:R-:W-:Y:S02]  /*0dc0*/  @!P2 IMAD.MOV R9, RZ, RZ, -R9 ;  /* 0x000000ffff09a224 */ /* 0x000fe400078e0a09 */
[----:B------:R-:W-:-:S03]  /*0dd0*/  SEL R10, R6, R8, !P0 ;  /* 0x00000008060a7207 */ /* 0x000fc60004000000 */
[----:B------:R-:W-:Y:S02]  /*0de0*/  SEL R9, R6, R9, !P0 ;  /* 0x0000000906097207 */ /* 0x000fe40004000000 */
[----:B------:R-:W-:-:S03]  /*0df0*/  VIADD R3, R10, 0x1 ;  /* 0x000000010a037836 */ /* 0x000fc60000000000 */
[----:B------:R-:W-:Y:S01]  /*0e00*/  IMAD.MOV.U32 R5, RZ, RZ, R9 ;  /* 0x000000ffff057224 */ /* 0x000fe200078e0009 */
[----:B------:R-:W-:Y:S06]  /*0e10*/  BRA `(.L_x_113) ;  /* 0x00000018007c7947 */ /* 0x000fec0003800000 */
.L_x_1619:
        /* <DEDUP_REMOVED lines=35> */
[-C--:B------:R-:W-:Y:S02]  /*1050*/  IABS R14, R6.reuse ;  /* 0x00000006000e7213 */ /* 0x080fe40000000000 */
[----:B------:R-:W-:Y:S01]  /*1060*/  IABS R12, R11 ;  /* 0x0000000b000c7213 */ /* 0x000fe20000000000 */
[----:B------:R-:W-:Y:S01]  /*1070*/  IMAD.HI.U32 R8, R9, R13, R8 ;  /* 0x0000000d09087227 */ /* 0x000fe200078e0008 */
[----:B------:R-:W-:Y:S02]  /*1080*/  LOP3.LUT R11, R11, R6, RZ, 0x3c, !PT ;  /* 0x000000060b0b7212 */ /* 0x000fe400078e3cff */
[----:B------:R-:W-:Y:S01]  /*1090*/  MOV R9, R12 ;  /* 0x0000000c00097202 */ /* 0x000fe20000000f00 */
[----:B------:R-:W-:Y:S01]  /*10a0*/  IMAD.MOV R13, RZ, RZ, -R14 ;  /* 0x000000ffff0d7224 */ /* 0x000fe200078e0a0e */
[----:B------:R-:W-:Y:S01]  /*10b0*/  ISETP.GE.AND P2, PT, R11, RZ, PT ;  /* 0x000000ff0b00720c */ /* 0x000fe20003f46270 */
[----:B------:R-:W-:Y:S01]  /*10c0*/  IMAD.HI.U32 R12, R8, R7, RZ ;  /* 0x00000007080c7227 */ /* 0x000fe200078e00ff */
[----:B------:R-:W-:-:S03]  /*10d0*/  MOV R11, R10 ;  /* 0x0000000a000b7202 */ /* 0x000fc60000000f00 */
[----:B------:R-:W-:-:S04]  /*10e0*/  IMAD.HI.U32 R8, R8, R9, RZ ;  /* 0x0000000908087227 */ /* 0x000fc800078e00ff */
[-C--:B------:R-:W-:Y:S02]  /*10f0*/  IMAD R14, R12, R13.reuse, R7 ;  /* 0x0000000d0c0e7224 */ /* 0x080fe400078e0207 */
[----:B------:R-:W-:Y:S02]  /*1100*/  IMAD R12, R8, R13, R9 ;  /* 0x0000000d080c7224 */ /* 0x000fe400078e0209 */
[----:B------:R-:W-:Y:S01]  /*1110*/  IMAD.MOV.U32 R7, RZ, RZ, R11 ;  /* 0x000000ffff077224 */ /* 0x000fe200078e000b */
[C---:B------:R-:W-:Y:S02]  /*1120*/  ISETP.GT.U32.AND P1, PT, R5.reuse, R14, PT ;  /* 0x0000000e0500720c */ /* 0x040fe40003f24070 */
[----:B------:R-:W-:-:S11]  /*1130*/  ISETP.GT.U32.AND P0, PT, R5, R12, PT ;  /* 0x0000000c0500720c */ /* 0x000fd60003f04070 */
[--C-:B------:R-:W-:Y:S01]  /*1140*/  @!P1 IMAD.IADD R14, R14, 0x1, -R5.reuse ;  /* 0x000000010e0e9824 */ /* 0x100fe200078e0a05 */
[----:B------:R-:W-:Y:S01]  /*1150*/  ISETP.GE.AND P1, PT, R3, RZ, PT ;  /* 0x000000ff0300720c */ /* 0x000fe20003f26270 */
[----:B------:R-:W-:Y:S01]  /*1160*/  @!P0 IMAD.IADD R12, R12, 0x1, -R5 ;  /* 0x000000010c0c8824 */ /* 0x000fe200078e0a05 */
[----:B------:R-:W-:Y:S01]  /*1170*/  LOP3.LUT R3, RZ, R6, RZ, 0x33, !PT ;  /* 0x00000006ff037212 */ /* 0x000fe200078e33ff */
[----:B------:R-:W-:Y:S01]  /*1180*/  @!P0 VIADD R8, R8, 0x1 ;  /* 0x0000000108088836 */ /* 0x000fe20000000000 */
[----:B------:R-:W-:Y:S02]  /*1190*/  ISETP.GT.U32.AND P4, PT, R5, R14, PT ;  /* 0x0000000e0500720c */ /* 0x000fe40003f84070 */
[----:B------:R-:W-:Y:S02]  /*11a0*/  ISETP.GE.U32.AND P3, PT, R12, R5, PT ;  /* 0x000000050c00720c */ /* 0x000fe40003f66070 */
[----:B------:R-:W-:-:S09]  /*11b0*/  ISETP.NE.AND P0, PT, R6, RZ, PT ;  /* 0x000000ff0600720c */ /* 0x000fd20003f05270 */
[----:B------:R-:W-:Y:S02]  /*11c0*/  @!P4 IADD3 R14, PT, PT, R14, -R5, RZ ;  /* 0x800000050e0ec210 */ /* 0x000fe40007ffe0ff */
[----:B------:R-:W-:-:S03]  /*11d0*/  @P3 VIADD R8, R8, 0x1 ;  /* 0x0000000108083836 */ /* 0x000fc60000000000 */
[----:B------:R-:W-:Y:S02]  /*11e0*/  @!P1 IMAD.MOV R14, RZ, RZ, -R14 ;  /* 0x000000ffff0e9224 */ /* 0x000fe400078e0a0e */
[----:B------:R-:W-:-:S03]  /*11f0*/  @!P2 IMAD.MOV R8, RZ, RZ, -R8 ;  /* 0x000000ffff08a224 */ /* 0x000fc600078e0a08 */
[C---:B------:R-:W-:Y:S02]  /*1200*/  SEL R9, R3.reuse, R14, !P0 ;  /* 0x0000000e03097207 */ /* 0x040fe40004000000 */
[----:B------:R-:W-:-:S03]  /*1210*/  SEL R10, R3, R8, !P0 ;  /* 0x00000008030a7207 */ /* 0x000fc60004000000 */
[----:B------:R-:W-:Y:S02]  /*1220*/  VIADD R5, R9, 0x1 ;  /* 0x0000000109057836 */ /* 0x000fe40000000000 */
[----:B------:R-:W-:Y:S01]  /*1230*/  IMAD.MOV.U32 R3, RZ, RZ, R10 ;  /* 0x000000ffff037224 */ /* 0x000fe200078e000a */
[----:B------:R-:W-:Y:S06]  /*1240*/  BRA `(.L_x_113) ;  /* 0x0000001400707947 */ /* 0x000fec0003800000 */
.L_x_1621:
        /* <DEDUP_REMOVED lines=30> */
[----:B------:R-:W0:Y:S05]  /*1430*/  F2I.FTZ.U32.TRUNC.NTZ R9, R9 ;  /* 0x0000000900097305 */ /* 0x000e2a000021f000 */
[----:B------:R-:W-:Y:S01]  /*1440*/  @!P2 IMAD.MOV R10, RZ, RZ, -R10 ;  /* 0x000000ffff0aa224 */ /* 0x000fe200078e0a0a */
[----:B------:R-:W-:-:S05]  /*1450*/  @!P1 LOP3.LUT R10, RZ, R8, RZ, 0x33, !PT ;  /* 0x00000008ff0a9212 */ /* 0x000fca00078e33ff */
[----:B------:R-:W-:-:S04]  /*1460*/  IMAD.MOV R12, RZ, RZ, -R10 ;  /* 0x000000ffff0c7224 */ /* 0x000fc800078e0a0a */
[----:B------:R-:W-:Y:S02]  /*1470*/  IMAD R12, R8, R12, R3 ;  /* 0x0000000c080c7224 */ /* 0x000fe400078e0203 */
[----:B------:R-:W-:Y:S02]  /*1480*/  HFMA2 R8, -RZ, RZ, 0, 0 ;  /* 0x00000000ff087431 */ /* 0x000fe400000001ff */
[----:B0-----:R-:W-:Y:S01]  /*1490*/  IMAD.MOV R11, RZ, RZ, -R9 ;  /* 0x000000ffff0b7224 */ /* 0x001fe200078e0a09 */
[----:B------:R-:W-:-:S03]  /*14a0*/  IABS R13, R12 ;  /* 0x0000000c000d7213 */ /* 0x000fc60000000000 */
[----:B------:R-:W-:Y:S01]  /*14b0*/  IMAD R11, R11, R6, RZ ;  /* 0x000000060b0b7224 */ /* 0x000fe200078e02ff */
[----:B------:R-:W-:-:S03]  /*14c0*/  LOP3.LUT R12, R12, R5, RZ, 0x3c, !PT ;  /* 0x000000050c0c7212 */ /* 0x000fc600078e3cff */
[----:B------:R-:W-:Y:S01]  /*14d0*/  IMAD.HI.U32 R8, R9, R11, R8 ;  /* 0x0000000b09087227 */ /* 0x000fe200078e0008 */
[----:B------:R-:W-:-:S03]  /*14e0*/  ISETP.GE.AND P2, PT, R12, RZ, PT ;  /* 0x000000ff0c00720c */ /* 0x000fc60003f46270 */
        /* <DEDUP_REMOVED lines=26> */
.L_x_112:
        /* <DEDUP_REMOVED lines=10> */
[----:B0-----:R-:W-:-:S02]  /*1730*/  VIADD R6, R9, 0xffffffe ;  /* 0x0ffffffe09067836 */ /* 0x001fc40000000000 */
[----:B------:R-:W-:Y:S01]  /*1740*/  IMAD.MOV R9, RZ, RZ, -R14 ;  /* 0x000000ffff097224 */ /* 0x000fe200078e0a0e */
[----:B------:R-:W-:-:S03]  /*1750*/  IABS R14, R5 ;  /* 0x00000005000e7213 */ /* 0x000fc60000000000 */
[----:B------:R0:W1:Y:S01]  /*1760*/  F2I.FTZ.U32.TRUNC.NTZ R7, R6 ;  /* 0x0000000600077305 */ /* 0x000062000021f000 */
[----:B------:R-:W-:Y:S01]  /*1770*/  IADD3 R14, PT, PT, RZ, -R14, RZ ;  /* 0x8000000eff0e7210 */ /* 0x000fe20007ffe0ff */
[----:B0-----:R-:W-:Y:S02]  /*1780*/  HFMA2 R6, -RZ, RZ, 0, 0 ;  /* 0x00000000ff067431 */ /* 0x001fe400000001ff */
        /* <DEDUP_REMOVED lines=28> */
[----:B------:R-:W-:-:S03]  /*1950*/  IMAD.HI.U32 R8, R9, R11, R8 ;  /* 0x0000000b09087227 */ /* 0x000fc600078e0008 */
[----:B------:R-:W-:Y:S01]  /*1960*/  ISETP.GE.AND P2, PT, R12, RZ, PT ;  /* 0x000000ff0c00720c */ /* 0x000fe20003f46270 */
[----:B------:R-:W-:Y:S02]  /*1970*/  IMAD.MOV.U32 R9, RZ, RZ, R13 ;  /* 0x000000ffff097224 */ /* 0x000fe400078e000d */
[----:B------:R-:W-:-:S04]  /*1980*/  IMAD.HI.U32 R11, R8, R7, RZ ;  /* 0x00000007080b7227 */ /* 0x000fc800078e00ff */
[----:B------:R-:W-:-:S04]  /*1990*/  IMAD.HI.U32 R8, R8, R9, RZ ;  /* 0x0000000908087227 */ /* 0x000fc800078e00ff */
[-C--:B------:R-:W-:Y:S02]  /*19a0*/  IMAD R11, R11, R14.reuse, R7 ;  /* 0x0000000e0b0b7224 */ /* 0x080fe400078e0207 */
[----:B------:R-:W-:Y:S01]  /*19b0*/  IMAD R7, R8, R14, R9 ;  /* 0x0000000e08077224 */ /* 0x000fe200078e0209 */
[----:B------:R-:W-:Y:S02]  /*19c0*/  MOV R9, R10 ;  /* 0x0000000a00097202 */ /* 0x000fe40000000f00 */
        /* <DEDUP_REMOVED lines=16> */
[----:B------:R-:W-:Y:S02]  /*1ad0*/  IMAD.MOV.U32 R5, RZ, RZ, R9 ;  /* 0x000000ffff057224 */ /* 0x000fe400078e0009 */
[----:B------:R-:W-:Y:S01]  /*1ae0*/  VIADD R7, R11, 0x1 ;  /* 0x000000010b077836 */ /* 0x000fe20000000000 */
[----:B------:R-:W-:Y:S01]  /*1af0*/  IADD3 R3, PT, PT, R10, 0x1, RZ ;  /* 0x000000010a037810 */ /* 0x000fe20007ffe0ff */
[----:B------:R-:W-:Y:S06]  /*1b00*/  BRA `(.L_x_113) ;  /* 0x0000000c00407947 */ /* 0x000fec0003800000 */
.L_x_115:
        /* <DEDUP_REMOVED lines=11> */
[----:B------:R-:W-:Y:S02]  /*1bc0*/  IMAD.HI.U32 R12, R11, R7, R10 ;  /* 0x000000070b0c7227 */ /* 0x000fe400078e000a */
[----:B------:R-:W0:Y:S02]  /*1bd0*/  I2F.RP R11, R5 ;  /* 0x00000005000b7306 */ /* 0x000e240000209400 */
[----:B------:R-:W-:Y:S02]  /*1be0*/  IMAD.MOV.U32 R7, RZ, RZ, R9 ;  /* 0x000000ffff077224 */ /* 0x000fe400078e0009 */
[----:B------:R-:W-:Y:S02]  /*1bf0*/  IMAD.MOV R9, RZ, RZ, -R13 ;  /* 0x000000ffff097224 */ /* 0x000fe400078e0a0d */
        /* <DEDUP_REMOVED lines=8> */
[----:B------:R-:W-:Y:S02]  /*1c80*/  LOP3.LUT R9, R3, R8, RZ, 0x3c, !PT ;  /* 0x0000000803097212 */ /* 0x000fe400078e3cff */
[----:B------:R-:W-:Y:S02]  /*1c90*/  IABS R14, R6 ;  /* 0x00000006000e7213 */ /* 0x000fe40000000000 */
[----:B------:R-:W-:Y:S01]  /*1ca0*/  ISETP.GE.AND P2, PT, R9, RZ, PT ;  /* 0x000000ff0900720c */ /* 0x000fe20003f46270 */
[----:B0-----:R-:W-:-:S02]  /*1cb0*/  VIADD R9, R11, 0xffffffe ;  /* 0x0ffffffe0b097836 */ /* 0x001fc40000000000 */
[----:B------:R-:W-:-:S04]  /*1cc0*/  IMAD.MOV R14, RZ, RZ, -R14 ;  /* 0x000000ffff0e7224 */ /* 0x000fc800078e0a0e */
[----:B------:R-:W0:Y:S01]  /*1cd0*/  F2I.FTZ.U32.TRUNC.NTZ R9, R9 ;  /* 0x0000000900097305 */ /* 0x000e22000021f000 */
[----:B------:R-:W-:-:S05]  /*1ce0*/  @P0 IADD3 R10, PT, PT, R10, 0x1, RZ ;  /* 0x000000010a0a0810 */ /* 0x000fca0007ffe0ff */
[----:B------:R-:W-:Y:S01]  /*1cf0*/  @!P2 IMAD.MOV R10, RZ, RZ, -R10 ;  /* 0x000000ffff0aa224 */ /* 0x000fe200078e0a0a */
[----:B------:R-:W-:-:S04]  /*1d00*/  @!P1 LOP3.LUT R10, RZ, R8, RZ, 0x33, !PT ;  /* 0x00000008ff0a9212 */ /* 0x000fc800078e33ff */
[----:B------:R-:W-:Y:S01]  /*1d10*/  IADD3 R11, PT, PT, -R10, RZ, RZ ;  /* 0x000000ff0a0b7210 */ /* 0x000fe20007ffe1ff */
[----:B0-----:R-:W-:-:S04]  /*1d20*/  IMAD.MOV R12, RZ, RZ, -R9 ;  /* 0x000000ffff0c7224 */ /* 0x001fc800078e0a09 */
[----:B------:R-:W-:Y:S02]  /*1d30*/  IMAD R11, R8, R11, R3 ;  /* 0x0000000b080b7224 */ /* 0x000fe400078e0203 */
[----:B------:R-:W-:Y:S02]  /*1d40*/  IMAD R13, R12, R5, RZ ;  /* 0x000000050c0d7224 */ /* 0x000fe400078e02ff */
[----:B------:R-:W-:Y:S01]  /*1d50*/  IMAD.MOV.U32 R8, RZ, RZ, RZ ;  /* 0x000000ffff087224 */ /* 0x000fe200078e00ff */
[----:B------:R-:W-:Y:S02]  /*1d60*/  IABS R12, R11 ;  /* 0x0000000b000c7213 */ /* 0x000fe40000000000 */
[----:B------:R-:W-:Y:S01]  /*1d70*/  LOP3.LUT R11, R11, R6, RZ, 0x3c, !PT ;  /* 0x000000060b0b7212 */ /* 0x000fe200078e3cff */
[----:B------:R-:W-:Y:S01]  /*1d80*/  IMAD.HI.U32 R8, R9, R13, R8 ;  /* 0x0000000d09087227 */ /* 0x000fe200078e0008 */
[----:B------:R-:W-:Y:S02]  /*1d90*/  MOV R9, R12 ;  /* 0x0000000c00097202 */ /* 0x000fe40000000f00 */
[----:B------:R-:W-:Y:S01]  /*1da0*/  ISETP.GE.AND P2, PT, R11, RZ, PT ;  /* 0x000000ff0b00720c */ /* 0x000fe20003f46270 */
[----:B------:R-:W-:-:S02]  /*1db0*/  IMAD.MOV.U32 R12, RZ, RZ, R14 ;  /* 0x000000ffff0c7224 */ /* 0x000fc400078e000e */
[----:B------:R-:W-:-:S04]  /*1dc0*/  IMAD.HI.U32 R13, R8, R7, RZ ;  /* 0x00000007080d7227 */ /* 0x000fc800078e00ff */
[----:B------:R-:W-:Y:S02]  /*1dd0*/  IMAD R14, R13, R12, R7 ;  /* 0x0000000c0d0e7224 */ /* 0x000fe400078e0207 */
[----:B------:R-:W-:-:S03]  /*1de0*/  IMAD.HI.U32 R8, R8, R9, RZ ;  /* 0x0000000908087227 */ /* 0x000fc600078e00ff */
[----:B------:R-:W-:Y:S01]  /*1df0*/  ISETP.GT.U32.AND P1, PT, R5, R14, PT ;  /* 0x0000000e0500720c */ /* 0x000fe20003f24070 */
[----:B------:R-:W-:Y:S02]  /*1e00*/  IMAD R12, R8, R12, R9 ;  /* 0x0000000c080c7224 */ /* 0x000fe400078e0209 */
[----:B------:R-:W-:-:S03]  /*1e10*/  IMAD.MOV.U32 R11, RZ, RZ, R10 ;  /* 0x000000ffff0b7224 */ /* 0x000fc600078e000a */
[----:B------:R-:W-:Y:S02]  /*1e20*/  ISETP.GT.U32.AND P0, PT, R5, R12, PT ;  /* 0x0000000c0500720c */ /* 0x000fe40003f04070 */
[----:B------:R-:W-:-:S05]  /*1e30*/  MOV R7, R11 ;  /* 0x0000000b00077202 */ /* 0x000fca0000000f00 */
        /* <DEDUP_REMOVED lines=8> */
[----:B------:R-:W-:-:S04]  /*1ec0*/  @!P4 IMAD.IADD R14, R14, 0x1, -R5 ;  /* 0x000000010e0ec824 */ /* 0x000fc800078e0a05 */
[----:B------:R-:W-:Y:S02]  /*1ed0*/  IMAD.MOV.U32 R5, RZ, RZ, R14 ;  /* 0x000000ffff057224 */ /* 0x000fe400078e000e */
[----:B------:R-:W-:Y:S02]  /*1ee0*/  @P3 IADD3 R8, PT, PT, R8, 0x1, RZ ;  /* 0x0000000108083810 */ /* 0x000fe40007ffe0ff */
[----:B------:R-:W-:Y:S02]  /*1ef0*/  @!P1 IMAD.MOV R5, RZ, RZ, -R5 ;  /* 0x000000ffff059224 */ /* 0x000fe400078e0a05 */
[----:B------:R-:W-:-:S03]  /*1f00*/  @!P2 IADD3 R8, PT, PT, -R8, RZ, RZ ;  /* 0x000000ff0808a210 */ /* 0x000fc60007ffe1ff */
[C---:B------:R-:W-:Y:S02]  /*1f10*/  SEL R5, R6.reuse, R5, !P0 ;  /* 0x0000000506057207 */ /* 0x040fe40004000000 */
[----:B------:R-:W-:-:S03]  /*1f20*/  SEL R10, R6, R8, !P0 ;  /* 0x00000008060a7207 */ /* 0x000fc60004000000 */
[----:B------:R-:W-:Y:S02]  /*1f30*/  VIADD R9, R5, 0x1 ;  /* 0x0000000105097836 */ /* 0x000fe40000000000 */
[----:B------:R-:W-:Y:S01]  /*1f40*/  VIADD R3, R10, 0x1 ;  /* 0x000000010a037836 */ /* 0x000fe20000000000 */
[----:B------:R-:W-:Y:S06]  /*1f50*/  BRA `(.L_x_113) ;  /* 0x00000008002c7947 */ /* 0x000fec0003800000 */
.L_x_114:
        /* <DEDUP_REMOVED lines=14> */
[----:B------:R-:W-:Y:S02]  /*2040*/  IADD3 R11, PT, PT, RZ, -R14, RZ ;  /* 0x8000000eff0b7210 */ /* 0x000fe40007ffe0ff */
[----:B------:R-:W-:Y:S01]  /*2050*/  IABS R14, R6 ;  /* 0x00000006000e7213 */ /* 0x000fe20000000000 */
[----:B------:R-:W-:Y:S02]  /*2060*/  IMAD.MOV.U32 R7, RZ, RZ, R13 ;  /* 0x000000ffff077224 */ /* 0x000fe400078e000d */
[----:B------:R-:W0:Y:S01]  /*2070*/  I2F.RP R13, R5 ;  /* 0x00000005000d7306 */ /* 0x000e220000209400 */
[----:B------:R-:W-:Y:S01]  /*2080*/  IADD3 R14, PT, PT, RZ, -R14, RZ ;  /* 0x8000000eff0e7210 */ /* 0x000fe20007ffe0ff */
        /* <DEDUP_REMOVED lines=11> */
[----:B------:R-:W0:Y:S01]  /*2140*/  F2I.FTZ.U32.TRUNC.NTZ R9, R9 ;  /* 0x0000000900097305 */ /* 0x000e22000021f000 */
[----:B------:R-:W-:-:S05]  /*2150*/  @P1 VIADD R10, R10, 0x1 ;  /* 0x000000010a0a1836 */ /* 0x000fca0000000000 */
        /* <DEDUP_REMOVED lines=20> */
[----:B------:R-:W-:-:S10]  /*22a0*/  VIADD R7, R11, 0x1 ;  /* 0x000000010b077836 */ /* 0x000fd40000000000 */
        /* <DEDUP_REMOVED lines=8> */
[----:B------:R-:W-:Y:S02]  /*2330*/  @!P4 IADD3 R14, PT, PT, R14, -R5, RZ ;  /* 0x800000050e0ec210 */ /* 0x000fe40007ffe0ff */
[----:B------:R-:W-:-:S03]  /*2340*/  @P3 VIADD R8, R8, 0x1 ;  /* 0x0000000108083836 */ /* 0x000fc60000000000 */
[----:B------:R-:W-:Y:S02]  /*2350*/  IMAD.MOV.U32 R5, RZ, RZ, R14 ;  /* 0x000000ffff057224 */ /* 0x000fe400078e000e */
[----:B------:R-:W-:-:S03]  /*2360*/  @!P2 IMAD.MOV R8, RZ, RZ, -R8 ;  /* 0x000000ffff08a224 */ /* 0x000fc600078e0a08 */
[----:B------:R-:W-:Y:S02]  /*2370*/  @!P1 IADD3 R5, PT, PT, -R5, RZ, RZ ;  /* 0x000000ff05059210 */ /* 0x000fe40007ffe1ff */
[C---:B------:R-:W-:Y:S02]  /*2380*/  SEL R10, R6.reuse, R8, !P0 ;  /* 0x00000008060a7207 */ /* 0x040fe40004000000 */
[----:B------:R-:W-:-:S03]  /*2390*/  SEL R5, R6, R5, !P0 ;  /* 0x0000000506057207 */ /* 0x000fc60004000000 */
[----:B------:R-:W-:Y:S01]  /*23a0*/  VIADD R3, R10, 0x1 ;  /* 0x000000010a037836 */ /* 0x000fe20000000000 */
[----:B------:R-:W-:Y:S01]  /*23b0*/  IADD3 R9, PT, PT, R5, 0x1, RZ ;  /* 0x0000000105097810 */ /* 0x000fe20007ffe0ff */
[----:B------:R-:W-:Y:S06]  /*23c0*/  BRA `(.L_x_113) ;  /* 0x0000000400107947 */ /* 0x000fec0003800000 */
.L_x_116:
        /* <DEDUP_REMOVED lines=13> */
[----:B------:R-:W-:Y:S01]  /*24a0*/  MOV R7, R9 ;  /* 0x0000000900077202 */ /* 0x000fe20000000f00 */
[----:B------:R-:W0:Y:S02]  /*24b0*/  I2F.RP R11, R5 ;  /* 0x00000005000b7306 */ /* 0x000e240000209400 */
[----:B------:R-:W-:Y:S02]  /*24c0*/  IMAD.MOV R9, RZ, RZ, -R13 ;  /* 0x000000ffff097224 */ /* 0x000fe400078e0a0d */
        /* <DEDUP_REMOVED lines=8> */
[----:B------:R-:W-:Y:S02]  /*2550*/  LOP3.LUT R9, R3, R8, RZ, 0x3c, !PT ;  /* 0x0000000803097212 */ /* 0x000fe400078e3cff */
[----:B------:R-:W-:Y:S02]  /*2560*/  IABS R14, R6 ;  /* 0x00000006000e7213 */ /* 0x000fe40000000000 */
[----:B------:R-:W-:-:S02]  /*2570*/  ISETP.GE.AND P2, PT, R9, RZ, PT ;  /* 0x000000ff0900720c */ /* 0x000fc40003f46270 */
[----:B0-----:R-:W-:Y:S01]  /*2580*/  IADD3 R9, PT, PT, R11, 0xffffffe, RZ ;  /* 0x0ffffffe0b097810 */ /* 0x001fe20007ffe0ff */
[----:B------:R-:W-:-:S04]  /*2590*/  IMAD.MOV R14, RZ, RZ, -R14 ;  /* 0x000000ffff0e7224 */ /* 0x000fc800078e0a0e */
[----:B------:R-:W-:Y:S01]  /*25a0*/  @P0 VIADD R10, R10, 0x1 ;  /* 0x000000010a0a0836 */ /* 0x000fe20000000000 */
[----:B------:R-:W0:Y:S05]  /*25b0*/  F2I.FTZ.U32.TRUNC.NTZ R9, R9 ;  /* 0x0000000900097305 */ /* 0x000e2a000021f000 */
[----:B------:R-:W-:Y:S02]  /*25c0*/  @!P2 IADD3 R10, PT, PT, -R10, RZ, RZ ;  /* 0x000000ff0a0aa210 */ /* 0x000fe40007ffe1ff */
[----:B------:R-:W-:-:S05]  /*25d0*/  @!P1 LOP3.LUT R10, RZ, R8, RZ, 0x33, !PT ;  /* 0x00000008ff0a9212 */ /* 0x000fca00078e33ff */
[----:B------:R-:W-:Y:S02]  /*25e0*/  IMAD.MOV R11, RZ, RZ, -R10 ;  /* 0x000000ffff0b7224 */ /* 0x000fe400078e0a0a */
[----:B0-----:R-:W-:Y:S02]  /*25f0*/  IMAD.MOV R12, RZ, RZ, -R9 ;  /* 0x000000ffff0c7224 */ /* 0x001fe400078e0a09 */
[----:B------:R-:W-:Y:S02]  /*2600*/  IMAD R11, R8, R11, R3 ;  /* 0x0000000b080b7224 */ /* 0x000fe400078e0203 */
[----:B------:R-:W-:Y:S02]  /*2610*/  HFMA2 R8, -RZ, RZ, 0, 0 ;  /* 0x00000000ff087431 */ /* 0x000fe400000001ff */
[----:B------:R-:W-:Y:S01]  /*2620*/  IMAD R13, R12, R5, RZ ;  /* 0x000000050c0d7224 */ /* 0x000fe200078e02ff */
[----:B------:R-:W-:Y:S02]  /*2630*/  IABS R12, R11 ;  /* 0x0000000b000c7213 */ /* 0x000fe40000000000 */
[----:B------:R-:W-:Y:S01]  /*2640*/  LOP3.LUT R11, R11, R6, RZ, 0x3c, !PT ;  /* 0x000000060b0b7212 */ /* 0x000fe200078e3cff */
[----:B------:R-:W-:-:S03]  /*2650*/  IMAD.HI.U32 R8, R9, R13, R8 ;  /* 0x0000000d09087227 */ /* 0x000fc600078e0008 */
[----:B------:R-:W-:Y:S01]  /*2660*/  ISETP.GE.AND P2, PT, R11, RZ, PT ;  /* 0x000000ff0b00720c */ /* 0x000fe20003f46270 */
[----:B------:R-:W-:Y:S01]  /*2670*/  IMAD.MOV.U32 R9, RZ, RZ, R12 ;  /* 0x000000ffff097224 */ /* 0x000fe200078e000c */
[----:B------:R-:W-:Y:S01]  /*2680*/  MOV R12, R14 ;  /* 0x0000000e000c7202 */ /* 0x000fe20000000f00 */
[----:B------:R-:W-:-:S04]  /*2690*/  IMAD.HI.U32 R13, R8, R7, RZ ;  /* 0x00000007080d7227 */ /* 0x000fc800078e00ff */
[----:B------:R-:W-:Y:S02]  /*26a0*/  IMAD R14, R13, R12, R7 ;  /* 0x0000000c0d0e7224 */ /* 0x000fe400078e0207 */
[----:B------:R-:W-:-:S03]  /*26b0*/  IMAD.HI.U32 R8, R8, R9, RZ ;  /* 0x0000000908087227 */ /* 0x000fc600078e00ff */
[----:B------:R-:W-:Y:S01]  /*26c0*/  ISETP.GT.U32.AND P1, PT, R5, R14, PT ;  /* 0x0000000e0500720c */ /* 0x000fe20003f24070 */
[----:B------:R-:W-:-:S05]  /*26d0*/  IMAD R12, R8, R12, R9 ;  /* 0x0000000c080c7224 */ /* 0x000fca00078e0209 */
[----:B------:R-:W-:-:S07]  /*26e0*/  ISETP.GT.U32.AND P0, PT, R5, R12, PT ;  /* 0x0000000c0500720c */ /* 0x000fce0003f04070 */
[----:B------:R-:W-:Y:S01]  /*26f0*/  @!P1 IMAD.IADD R14, R14, 0x1, -R5 ;  /* 0x000000010e0e9824 */ /* 0x000fe200078e0a05 */
[----:B------:R-:W-:Y:S01]  /*2700*/  ISETP.GE.AND P1, PT, R3, RZ, PT ;  /* 0x000000ff0300720c */ /* 0x000fe20003f26270 */
[----:B------:R-:W-:-:S03]  /*2710*/  IMAD.MOV.U32 R3, RZ, RZ, R10 ;  /* 0x000000ffff037224 */ /* 0x000fc600078e000a */
[----:B------:R-:W-:Y:S01]  /*2720*/  ISETP.GT.U32.AND P4, PT, R5, R14, PT ;  /* 0x0000000e0500720c */ /* 0x000fe20003f84070 */
[----:B------:R-:W-:Y:S01]  /*2730*/  @!P0 IMAD.IADD R12, R12, 0x1, -R5 ;  /* 0x000000010c0c8824 */ /* 0x000fe200078e0a05 */
[----:B------:R-:W-:Y:S02]  /*2740*/  @!P0 IADD3 R8, PT, PT, R8, 0x1, RZ ;  /* 0x0000000108088810 */ /* 0x000fe40007ffe0ff */
[----:B------:R-:W-:Y:S02]  /*2750*/  ISETP.NE.AND P0, PT, R6, RZ, PT ;  /* 0x000000ff0600720c */ /* 0x000fe40003f05270 */
[----:B------:R-:W-:Y:S02]  /*2760*/  ISETP.GE.U32.AND P3, PT, R12, R5, PT ;  /* 0x000000050c00720c */ /* 0x000fe40003f66070 */
[----:B------:R-:W-:-:S05]  /*2770*/  LOP3.LUT R6, RZ, R6, RZ, 0x33, !PT ;  /* 0x00000006ff067212 */ /* 0x000fca00078e33ff */
[----:B------:R-:W-:-:S05]  /*2780*/  @!P4 IMAD.IADD R14, R14, 0x1, -R5 ;  /* 0x000000010e0ec824 */ /* 0x000fca00078e0a05 */
[----:B------:R-:W-:Y:S01]  /*2790*/  MOV R5, R14 ;  /* 0x0000000e00057202 */ /* 0x000fe20000000f00 */
[----:B------:R-:W-:-:S04]  /*27a0*/  @P3 VIADD R8, R8, 0x1 ;  /* 0x0000000108083836 */ /* 0x000fc80000000000 */
[----:B------:R-:W-:Y:S02]  /*27b0*/  @!P2 IMAD.MOV R8, RZ, RZ, -R8 ;  /* 0x000000ffff08a224 */ /* 0x000fe400078e0a08 */
[----:B------:R-:W-:-:S03]  /*27c0*/  @!P1 IMAD.MOV R5, RZ, RZ, -R5 ;  /* 0x000000ffff059224 */ /* 0x000fc600078e0a05 */
[C---:B------:R-:W-:Y:S02]  /*27d0*/  SEL R11, R6.reuse, R8, !P0 ;  /* 0x00000008060b7207 */ /* 0x040fe40004000000 */
[----:B------:R-:W-:-:S03]  /*27e0*/  SEL R5, R6, R5, !P0 ;  /* 0x0000000506057207 */ /* 0x000fc60004000000 */
[----:B------:R-:W-:Y:S01]  /*27f0*/  VIADD R7, R11, 0x1 ;  /* 0x000000010b077836 */ /* 0x000fe20000000000 */
[----:B------:R-:W-:-:S07]  /*2800*/  IADD3 R9, PT, PT, R5, 0x1, RZ ;  /* 0x0000000105097810 */ /* 0x000fce0007ffe0ff */
.L_x_113:
[----:B------:R-:W-:Y:S05]  /*2810*/  BSYNC.RECONVERGENT B3 ;  /* 0x0000000000037941 */ /* 0x000fea0003800200 */
.L_x_111:
[-C--:B------:R-:W-:Y:S02]  /*2820*/  IMAD R6, R10, R2.reuse, R9 ;  /* 0x000000020a067224 */ /* 0x080fe400078e0209 */
[----:B------:R-:W-:Y:S02]  /*2830*/  IMAD R3, R3, R2, R5 ;  /* 0x0000000203037224 */ /* 0x000fe400078e0205 */
[C---:B------:R-:W-:Y:S02]  /*2840*/  IMAD R6, R4.reuse, R11, R6 ;  /* 0x0000000b04067224 */ /* 0x040fe400078e0206 */
[----:B------:R-:W-:-:S05]  /*2850*/  IMAD R3, R4, R7, R3 ;  /* 0x0000000704037224 */ /* 0x000fca00078e0203 */
[CC--:B------:R-:W-:Y:S02]  /*2860*/  VIMNMX R9, PT, PT, R6.reuse, R3.reuse, !PT ;  /* 0x0000000306097248 */ /* 0x0c0fe40007fe0100 */
[----:B------:R-:W-:-:S07]  /*2870*/  VIMNMX R16, PT, PT, R6, R3, PT ;  /* 0x0000000306107248 */ /* 0x000fce0003fe0100 */
.L_x_110:
[----:B------:R-:W-:Y:S05]  /*2880*/  BSYNC.RECONVERGENT B2 ;  /* 0x0000000000027941 */ /* 0x000fea0003800200 */
.L_x_107:
[----:B------:R-:W0:Y:S02]  /*2890*/  LDC.64 R2, c[0x4][0x178] ;  /* 0x01005e00ff027b82 */ /* 0x000e240000000a00 */
[----:B0-----:R-:W2:Y:S01]  /*28a0*/  LDG.E R4, desc[UR4][R2.64] ;  /* 0x0000000402047981 */ /* 0x001ea2000c1e1900 */
[----:B------:R-:W-:-:S04]  /*28b0*/  ISETP.NE.AND P0, PT, R0, R9, PT ;  /* 0x000000090000720c */ /* 0x000fc80003f05270 */
[----:B------:R-:W-:Y:S02]  /*28c0*/  SEL R5, R16, R9, !P0 ;  /* 0x0000000910057207 */ /* 0x000fe40004000000 */
[----:B--2---:R-:W-:-:S13]  /*28d0*/  ISETP.NE.AND P1, PT, R4, 0x1, PT ;  /* 0x000000010400780c */ /* 0x004fda0003f25270 */
[----:B------:R-:W-:Y:S05]  /*28e0*/  @P1 BRA `(.L_x_117) ;  /* 0x0000000000541947 */ /* 0x000fea0003800000 */
[----:B------:R-:W0:Y:S02]  /*28f0*/  LDC.64 R6, c[0x4][0xd8] ;  /* 0x01003600ff067b82 */ /* 0x000e240000000a00 */
[----:B0-----:R-:W2:Y:S02]  /*2900*/  LDG.E.64 R2, desc[UR4][R6.64] ;  /* 0x0000000406027981 */ /* 0x001ea4000c1e1b00 */
[----:B--2---:R-:W-:-:S06]  /*2910*/  IMAD.WIDE R26, R5, 0x4, R2 ;  /* 0x00000004051a7825 */ /* 0x004fcc00078e0202 */
[----:B------:R-:W2:Y:S01]  /*2920*/  LD.E R26, desc[UR4][R26.64] ;  /* 0x000000041a1a7980 */ /* 0x000ea2000c101900 */
[----:B------:R-:W-:Y:S01]  /*2930*/  BSSY.RECONVERGENT B2, `(.L_x_118) ;  /* 0x0000006000027945 */ /* 0x000fe20003800200 */
[----:B--2---:R-:W-:-:S04]  /*2940*/  IADD3 R8, PT, PT, -R26, RZ, RZ ;  /* 0x000000ff1a087210 */ /* 0x004fc80007ffe1ff */
[----:B------:R-:W0:Y:S02]  /*2950*/  I2F.F64 R2, R8 ;  /* 0x0000000800027312 */ /* 0x000e240000201c00 */
[----:B0-----:R-:W-:Y:S01]  /*2960*/  IMAD.MOV.U32 R0, RZ, RZ, R2 ;  /* 0x000000ffff007224 */ /* 0x001fe200078e0002 */
[----:B------:R-:W-:-:S07]  /*2970*/  MOV R2, 0x2990 ;  /* 0x0000299000027802 */ /* 0x000fce0000000f00 */
[----:B------:R-:W-:Y:S05]  /*2980*/  CALL.REL.NOINC `($_Z12fix_ds_vpathiii$__internal_accurate_pow) ;  /* 0x0000000000e47944 */ /* 0x000fea0003c00000 */
[----:B------:R-:W-:Y:S05]  /*2990*/  BSYNC.RECONVERGENT B2 ;  /* 0x0000000000027941 */ /* 0x000fea0003800200 */
.L_x_118:
[----:B------:R-:W0:Y:S02]  /*29a0*/  LDC.64 R6, c[0x4][0x180] ;  /* 0x01006000ff067b82 */ /* 0x000e240000000a00 */
[----:B0-----:R-:W2:Y:S01]  /*29b0*/  LDG.E.64 R10, desc[UR4][R6.64] ;  /* 0x00000004060a7981 */ /* 0x001ea2000c1e1b00 */
[----:B------:R-:W-:Y:S01]  /*29c0*/  IMAD.MOV.U32 R2, RZ, RZ, R0 ;  /* 0x000000ffff027224 */ /* 0x000fe200078e0000 */
[----:B------:R-:W-:Y:S02]  /*29d0*/  MOV R3, R15 ;  /* 0x0000000f00037202 */ /* 0x000fe40000000f00 */
[----:B------:R-:W-:-:S04]  /*29e0*/  ISETP.NE.AND P0, PT, R26, RZ, PT ;  /* 0x000000ff1a00720c */ /* 0x000fc80003f05270 */
[----:B------:R-:W-:-:S10]  /*29f0*/  DADD R2, -RZ, -R2 ;  /* 0x00000000ff027229 */ /* 0x000fd40000000902 */
[----:B------:R-:W-:Y:S02]  /*2a00*/  FSEL R2, R2, RZ, P0 ;  /* 0x000000ff02027208 */ /* 0x000fe40000000000 */
[----:B------:R-:W-:-:S06]  /*2a10*/  FSEL R3, R3, -1.875, P0 ;  /* 0xbff0000003037808 */ /* 0x000fcc0000000000 */
[----:B--2---:R-:W-:Y:S01]  /*2a20*/  DMUL R10, R10, R2 ;  /* 0x000000020a0a7228 */ /* 0x004fe20000000000 */
[----:B------:R-:W-:Y:S10]  /*2a30*/  BRA `(.L_x_119) ;  /* 0x0000000000347947 */ /* 0x000ff40003800000 */
.L_x_117:
        /* <DEDUP_REMOVED lines=13> */
.L_x_119:
[----:B------:R-:W-:Y:S05]  /*2b10*/  BSYNC.RECONVERGENT B0 ;  /* 0x0000000000007941 */ /* 0x000fea0003800200 */
.L_x_98:
        /* <DEDUP_REMOVED lines=8> */
.L_x_123:
        /* <DEDUP_REMOVED lines=15> */
.L_x_122:
[----:B------:R-:W-:Y:S05]  /*2c90*/  BSYNC.RECONVERGENT B0 ;  /* 0x0000000000007941 */ /* 0x000fea0003800200 */
.L_x_121:
[----:B-----5:R-:W-:-:S14]  /*2ca0*/  DSETP.NEU.AND P0, PT, R8, R2, PT ;  /* 0x000000020800722a */ /* 0x020fdc0003f0d000 */
[----:B------:R-:W-:Y:S05]  /*2cb0*/  @P0 BRA `(.L_x_123) ;  /* 0xfffffffc00b80947 */ /* 0x000fea000383ffff */
[----:B------:R-:W-:Y:S05]  /*2cc0*/  EXIT ;  /* 0x000000000000794d */ /* 0x000fea0003800000 */
.L_x_120:
[----:B------:R-:W0:Y:S02]  /*2cd0*/  LDC.64 R6, c[0x4][0x198] ;  /* 0x01006600ff067b82 */ /* 0x000e240000000a00 */
[----:B0-----:R-:W2:Y:S02]  /*2ce0*/  LDG.E.64 R2, desc[UR4][R6.64] ;  /* 0x0000000406027981 */ /* 0x001ea4000c1e1b00 */
[----:B--2---:R-:W-:-:S05]  /*2cf0*/  IMAD.WIDE R2, R5, 0x8, R2 ;  /* 0x0000000805027825 */ /* 0x004fca00078e0202 */
[----:B------:R-:W-:Y:S01]  /*2d00*/  ST.E.64 desc[UR4][R2.64], R10 ;  /* 0x0000000a02007985 */ /* 0x000fe2000c101b04 */
[----:B------:R-:W-:Y:S05]  /*2d10*/  EXIT ;  /* 0x000000000000794d */ /* 0x000fea0003800000 */
        .type           $_Z12fix_ds_vpathiii$__internal_accurate_pow,@function
        .size           $_Z12fix_ds_vpathiii$__internal_accurate_pow,(.L_x_2101 - $_Z12fix_ds_vpathiii$__internal_accurate_pow)
$_Z12fix_ds_vpathiii$__internal_accurate_pow:
[----:B------:R-:W0:Y:S01]  /*2d20*/  MUFU.RCP64H R19, 2 ;  /* 0x4000000000137908 */ /* 0x000e220000001800 */
[----:B------:R-:W-:Y:S02]  /*2d30*/  HFMA2 R18, -RZ, RZ, 0, 0 ;  /* 0x00000000ff127431 */ /* 0x000fe400000001ff */
[----:B------:R-:W-:Y:S01]  /*2d40*/  IMAD.MOV.U32 R6, RZ, RZ, 0x0 ;  /* 0x00000000ff067424 */ /* 0x000fe200078e00ff */
[----:B------:R-:W-:Y:S01]  /*2d50*/  UMOV UR6, 0x7d2cafe2 ;  /* 0x7d2cafe200067882 */ /* 0x000fe20000000000 */
[----:B------:R-:W-:Y:S01]  /*2d60*/  IMAD.MOV.U32 R7, RZ, RZ, 0x40000000 ;  /* 0x40000000ff077424 */ /* 0x000fe200078e00ff */
[----:B------:R-:W-:Y:S01]  /*2d70*/  UMOV UR7, 0x3eb0f5ff ;  /* 0x3eb0f5ff00077882 */ /* 0x000fe20000000000 */
[----:B------:R-:W-:Y:S02]  /*2d80*/  IMAD.MOV.U32 R8, RZ, RZ, 0x41ad3b5a ;  /* 0x41ad3b5aff087424 */ /* 0x000fe400078e00ff */
[----:B------:R-:W-:Y:S02]  /*2d90*/  IMAD.MOV.U32 R9, RZ, RZ, 0x3ed0f5d2 ;  /* 0x3ed0f5d2ff097424 */ /* 0x000fe400078e00ff */
[----:B0-----:R-:W-:-:S08]  /*2da0*/  DFMA R6, R18, -R6, 1 ;  /* 0x3ff000001206742b */ /* 0x001fd00000000806 */
[----:B------:R-:W-:-:S08]  /*2db0*/  DFMA R6, R6, R6, R6 ;  /* 0x000000060606722b */ /* 0x000fd00000000006 */
[----:B------:R-:W-:-:S08]  /*2dc0*/  DFMA R18, R18, R6, R18 ;  /* 0x000000061212722b */ /* 0x000fd00000000012 */
[----:B------:R-:W-:-:S08]  /*2dd0*/  DMUL R6, RZ, R18 ;  /* 0x00000012ff067228 */ /* 0x000fd00000000000 */
[----:B------:R-:W-:-:S08]  /*2de0*/  DFMA R6, RZ, R18, R6 ;  /* 0x00000012ff06722b */ /* 0x000fd00000000006 */
[CC--:B------:R-:W-:Y:S02]  /*2df0*/  DMUL R20, R6.reuse, R6.reuse ;  /* 0x0000000606147228 */ /* 0x0c0fe40000000000 */
[----:B------:R-:W-:Y:S02]  /*2e00*/  DADD R14, RZ, -R6 ;  /* 0x00000000ff0e7229 */ /* 0x000fe40000000806 */
[----:B------:R-:W-:-:S04]  /*2e10*/  DMUL R10, R6, R6 ;  /* 0x00000006060a7228 */ /* 0x000fc80000000000 */
[----:B------:R-:W-:Y:S01]  /*2e20*/  DFMA R8, R20, UR6, R8 ;  /* 0x0000000614087c2b */ /* 0x000fe20008000008 */
        /* <DEDUP_REMOVED lines=16> */
[----:B------:R-:W-:Y:S01]  /*2f30*/  DFMA R8, R20, R8, UR6 ;  /* 0x0000000614087e2b */ /* 0x000fe20008000008 */
[----:B------:R-:W-:Y:S01]  /*2f40*/  UMOV UR6, 0x99999dfb ;  /* 0x99999dfb00067882 */ /* 0x000fe20000000000 */
[----:B------:R-:W-:-:S06]  /*2f50*/  UMOV UR7, 0x3f899999 ;  /* 0x3f89999900077882 */ /* 0x000fcc0000000000 */
[----:B------:R-:W-:Y:S01]  /*2f60*/  DFMA R12, R20, R8, UR6 ;  /* 0x00000006140c7e2b */ /* 0x000fe20008000008 */
[----:B------:R-:W-:Y:S01]  /*2f70*/  UMOV UR6, 0x55555555 ;  /* 0x5555555500067882 */ /* 0x000fe20000000000 */
[----:B------:R-:W-:-:S06]  /*2f80*/  UMOV UR7, 0x3fb55555 ;  /* 0x3fb5555500077882 */ /* 0x000fcc0000000000 */
[----:B------:R-:W-:-:S08]  /*2f90*/  DFMA R8, R20, R12, UR6 ;  /* 0x0000000614087e2b */ /* 0x000fd0000800000c */
[----:B------:R-:W-:Y:S01]  /*2fa0*/  DADD R16, -R8, UR6 ;  /* 0x0000000608107e29 */ /* 0x000fe20008000100 */
[----:B------:R-:W-:Y:S01]  /*2fb0*/  UMOV UR6, 0xb9e7b0 ;  /* 0x00b9e7b000067882 */ /* 0x000fe20000000000 */
[----:B------:R-:W-:-:S06]  /*2fc0*/  UMOV UR7, 0x3c46a4cb ;  /* 0x3c46a4cb00077882 */ /* 0x000fcc0000000000 */
[----:B------:R-:W-:Y:S02]  /*2fd0*/  DFMA R16, R20, R12, R16 ;  /* 0x0000000c1410722b */ /* 0x000fe40000000010 */
[C---:B------:R-:W-:Y:S02]  /*2fe0*/  DMUL R12, R6.reuse, R10 ;  /* 0x0000000a060c7228 */ /* 0x040fe40000000000 */
[----:B------:R-:W-:-:S04]  /*2ff0*/  DFMA R20, R6, R6, -R10 ;  /* 0x000000060614722b */ /* 0x000fc8000000080a */
[----:B------:R-:W-:Y:S01]  /*3000*/  DADD R16, R16, -UR6 ;  /* 0x8000000610107e29 */ /* 0x000fe20008000000 */
[----:B------:R-:W-:Y:S01]  /*3010*/  UMOV UR6, 0x0 ;  /* 0x0000000000067882 */ /* 0x000fe20000000000 */
[C---:B------:R-:W-:Y:S01]  /*3020*/  DFMA R18, R6.reuse, R10, -R12 ;  /* 0x0000000a0612722b */ /* 0x040fe2000000080c */
[----:B------:R-:W-:Y:S01]  /*3030*/  UMOV UR7, 0x3ff00000 ;  /* 0x3ff0000000077882 */ /* 0x000fe20000000000 */
[----:B------:R-:W-:-:S04]  /*3040*/  DFMA R20, R6, R22, R20 ;  /* 0x000000160614722b */ /* 0x000fc80000000014 */
[----:B------:R-:W-:Y:S02]  /*3050*/  DADD R24, R8, R16 ;  /* 0x0000000008187229 */ /* 0x000fe40000000010 */
[----:B------:R-:W-:-:S06]  /*3060*/  DFMA R18, R14, R10, R18 ;  /* 0x0000000a0e12722b */ /* 0x000fcc0000000012 */
[----:B------:R-:W-:Y:S02]  /*3070*/  DMUL R10, R24, R12 ;  /* 0x0000000c180a7228 */ /* 0x000fe40000000000 */
[----:B------:R-:W-:Y:S02]  /*3080*/  DFMA R18, R6, R20, R18 ;  /* 0x000000140612722b */ /* 0x000fe40000000012 */
[----:B------:R-:W-:-:S04]  /*3090*/  DADD R20, R8, -R24 ;  /* 0x0000000008147229 */ /* 0x000fc80000000818 */
[----:B------:R-:W-:-:S04]  /*30a0*/  DFMA R8, R24, R12, -R10 ;  /* 0x0000000c1808722b */ /* 0x000fc8000000080a */
[----:B------:R-:W-:-:S04]  /*30b0*/  DADD R20, R16, R20 ;  /* 0x0000000010147229 */ /* 0x000fc80000000014 */
        /* <DEDUP_REMOVED lines=8> */
[----:B------:R-:W-:Y:S01]  /*3140*/  DADD R6, R10, R6 ;  /* 0x000000000a067229 */ /* 0x000fe20000000006 */
[----:B------:R-:W-:Y:S02]  /*3150*/  IMAD.MOV.U32 R10, RZ, RZ, -0x105c611 ;  /* 0xfefa39efff0a7424 */ /* 0x000fe400078e00ff */
[----:B------:R-:W-:-:S05]  /*3160*/  IMAD.MOV.U32 R11, RZ, RZ, 0x3fe62e42 ;  /* 0x3fe62e42ff0b7424 */ /* 0x000fca00078e00ff */
[----:B------:R-:W-:Y:S01]  /*3170*/  DADD R14, R14, R6 ;  /* 0x000000000e0e7229 */ /* 0x000fe20000000006 */
[----:B------:R-:W-:Y:S01]  /*3180*/  IMAD.MOV.U32 R6, RZ, RZ, -0x105c611 ;  /* 0xfefa39efff067424 */ /* 0x000fe200078e00ff */
[----:B------:R-:W-:-:S06]  /*3190*/  MOV R7, 0x3fe62e42 ;  /* 0x3fe62e4200077802 */ /* 0x000fcc0000000f00 */
[----:B------:R-:W-:-:S08]  /*31a0*/  DADD R12, R8, R14 ;  /* 0x00000000080c7229 */ /* 0x000fd0000000000e */
[--C-:B------:R-:W-:Y:S02]  /*31b0*/  DFMA R6, R6, UR6, R12.reuse ;  /* 0x0000000606067c2b */ /* 0x100fe4000800000c */
[----:B------:R-:W-:-:S06]  /*31c0*/  DADD R16, R8, -R12 ;  /* 0x0000000008107229 */ /* 0x000fcc000000080c */
[----:B------:R-:W-:Y:S02]  /*31d0*/  DFMA R8, -R10, 1, R6 ;  /* 0x3ff000000a08782b */ /* 0x000fe40000000106 */
[----:B------:R-:W-:Y:S01]  /*31e0*/  DADD R16, R14, R16 ;  /* 0x000000000e107229 */ /* 0x000fe20000000010 */
[----:B------:R-:W-:-:S05]  /*31f0*/  LOP3.LUT R14, R3, 0xff0fffff, RZ, 0xc0, !PT ;  /* 0xff0fffff030e7812 */ /* 0x000fca00078ec0ff */
[----:B------:R-:W-:Y:S01]  /*3200*/  DADD R8, -R12, R8 ;  /* 0x000000000c087229 */ /* 0x000fe20000000108 */
[----:B------:R-:W-:Y:S01]  /*3210*/  MOV R12, 0x3b39803f ;  /* 0x3b39803f000c7802 */ /* 0x000fe20000000f00 */
[----:B------:R-:W-:-:S06]  /*3220*/  IMAD.MOV.U32 R13, RZ, RZ, 0x3c7abc9e ;  /* 0x3c7abc9eff0d7424 */ /* 0x000fcc00078e00ff */
[----:B------:R-:W-:-:S08]  /*3230*/  DADD R8, R16, -R8 ;  /* 0x0000000010087229 */ /* 0x000fd00000000808 */
[----:B------:R-:W-:Y:S01]  /*3240*/  DFMA R12, R12, UR6, R8 ;  /* 0x000000060c0c7c2b */ /* 0x000fe20008000008 */
[----:B------:R-:W-:Y:S01]  /*3250*/  UMOV UR6, 0x3b39803f ;  /* 0x3b39803f00067882 */ /* 0x000fe20000000000 */
[----:B------:R-:W-:Y:S01]  /*3260*/  IMAD.SHL.U32 R8, R3, 0x2, RZ ;  /* 0x0000000203087824 */ /* 0x000fe200078e00ff */
[----:B------:R-:W-:-:S04]  /*3270*/  UMOV UR7, 0x3c7abc9e ;  /* 0x3c7abc9e00077882 */ /* 0x000fc80000000000 */
[----:B------:R-:W-:Y:S01]  /*3280*/  ISETP.GT.U32.AND P0, PT, R8, -0x2000001, PT ;  /* 0xfdffffff0800780c */ /* 0x000fe20003f04070 */
[----:B------:R-:W-:-:S03]  /*3290*/  DADD R8, R6, R12 ;  /* 0x0000000006087229 */ /* 0x000fc6000000000c */
[----:B------:R-:W-:Y:S02]  /*32a0*/  SEL R15, R14, R3, P0 ;  /* 0x000000030e0f7207 */ /* 0x000fe40000000000 */
[----:B------:R-:W-:-:S03]  /*32b0*/  MOV R14, R0 ;  /* 0x00000000000e7202 */ /* 0x000fc60000000f00 */
[----:B------:R-:W-:-:S03]  /*32c0*/  DADD R16, R6, -R8 ;  /* 0x0000000006107229 */ /* 0x000fc60000000808 */
[----:B------:R-:W-:-:S05]  /*32d0*/  DMUL R6, R8, R14 ;  /* 0x0000000e08067228 */ /* 0x000fca0000000000 */
[----:B------:R-:W-:-:S03]  /*32e0*/  DADD R16, R12, R16 ;  /* 0x000000000c107229 */ /* 0x000fc60000000010 */
[----:B------:R-:W-:-:S08]  /*32f0*/  DFMA R8, R8, R14, -R6 ;  /* 0x0000000e0808722b */ /* 0x000fd00000000806 */
[----:B------:R-:W-:Y:S01]  /*3300*/  DFMA R14, R16, R14, R8 ;  /* 0x0000000e100e722b */ /* 0x000fe20000000008 */
[----:B------:R-:W-:Y:S02]  /*3310*/  IMAD.MOV.U32 R8, RZ, RZ, 0x652b82fe ;  /* 0x652b82feff087424 */ /* 0x000fe400078e00ff */
[----:B------:R-:W-:-:S05]  /*3320*/  IMAD.MOV.U32 R9, RZ, RZ, 0x3ff71547 ;  /* 0x3ff71547ff097424 */ /* 0x000fca00078e00ff */
        /* <DEDUP_REMOVED lines=9> */
[----:B------:R-:W-:Y:S01]  /*33c0*/  MOV R16, 0xfca213ea ;  /* 0xfca213ea00107802 */ /* 0x000fe20000000f00 */
[----:B------:R-:W-:Y:S01]  /*33d0*/  IMAD.MOV.U32 R17, RZ, RZ, 0x3e928af3 ;  /* 0x3e928af3ff117424 */ /* 0x000fe200078e00ff */
        /* <DEDUP_REMOVED lines=28> */
[----:B------:R-:W-:Y:S01]  /*35a0*/  IMAD R7, R8, 0x100000, R11 ;  /* 0x0010000008077824 */ /* 0x000fe200078e020b */
[----:B------:R-:W-:Y:S01]  /*35b0*/  MOV R6, R10 ;  /* 0x0000000a00067202 */ /* 0x000fe20000000f00 */
[----:B------:R-:W-:Y:S06]  /*35c0*/  @!P0 BRA `(.L_x_124) ;  /* 0x0000000000308947 */ /* 0x000fec0003800000 */
[----:B------:R-:W-:Y:S01]  /*35d0*/  FSETP.GEU.AND P1, PT, |R13|, 4.2275390625, PT ;  /* 0x408748000d00780b */ /* 0x000fe20003f2e200 */
[C---:B------:R-:W-:Y:S02]  /*35e0*/  DADD R6, R12.reuse, +INF ;  /* 0x7ff000000c067429 */ /* 0x040fe40000000000 */
[----:B------:R-:W-:-:S08]  /*35f0*/  DSETP.GEU.AND P0, PT, R12, RZ, PT ;  /* 0x000000ff0c00722a */ /* 0x000fd00003f0e000 */
[----:B------:R-:W-:Y:S02]  /*3600*/  FSEL R6, R6, RZ, P0 ;  /* 0x000000ff06067208 */ /* 0x000fe40000000000 */
[----:B------:R-:W-:Y:S02]  /*3610*/  @!P1 LEA.HI R0, R8, R8, RZ, 0x1 ;  /* 0x0000000808009211 */ /* 0x000fe400078f08ff */
[----:B------:R-:W-:Y:S02]  /*3620*/  FSEL R7, R7, RZ, P0 ;  /* 0x000000ff07077208 */ /* 0x000fe40000000000 */
[----:B------:R-:W-:-:S05]  /*3630*/  @!P1 SHF.R.S32.HI R3, RZ, 0x1, R0 ;  /* 0x00000001ff039819 */ /* 0x000fca0000011400 */
[----:B------:R-:W-:Y:S02]  /*3640*/  @!P1 IMAD.IADD R8, R8, 0x1, -R3 ;  /* 0x0000000108089824 */ /* 0x000fe400078e0a03 */
[----:B------:R-:W-:-:S03]  /*3650*/  @!P1 IMAD R11, R3, 0x100000, R11 ;  /* 0x00100000030b9824 */ /* 0x000fc600078e020b */
[----:B------:R-:W-:Y:S02]  /*3660*/  @!P1 LEA R9, R8, 0x3ff00000, 0x14 ;  /* 0x3ff0000008099811 */ /* 0x000fe400078ea0ff */
[----:B------:R-:W-:-:S06]  /*3670*/  @!P1 MOV R8, RZ ;  /* 0x000000ff00089202 */ /* 0x000fcc0000000f00 */
[----:B------:R-:W-:-:S11]  /*3680*/  @!P1 DMUL R6, R10, R8 ;  /* 0x000000080a069228 */ /* 0x000fd60000000000 */
.L_x_124:
[----:B------:R-:W-:Y:S01]  /*3690*/  DFMA R14, R14, R6, R6 ;  /* 0x000000060e0e722b */ /* 0x000fe20000000006 */
[----:B------:R-:W-:Y:S01]  /*36a0*/  IMAD.MOV.U32 R3, RZ, RZ, 0x0 ;  /* 0x00000000ff037424 */ /* 0x000fe200078e00ff */
[----:B------:R-:W-:-:S08]  /*36b0*/  DSETP.NEU.AND P0, PT, |R6|, +INF , PT ;  /* 0x7ff000000600742a */ /* 0x000fd00003f0d200 */
[----:B------:R-:W-:Y:S02]  /*36c0*/  FSEL R0, R6, R14, !P0 ;  /* 0x0000000e06007208 */ /* 0x000fe40004000000 */
[----:B------:R-:W-:Y:S01]  /*36d0*/  FSEL R15, R7, R15, !P0 ;  /* 0x0000000f070f7208 */ /* 0x000fe20004000000 */
[----:B------:R-:W-:Y:S06]  /*36e0*/  RET.REL.NODEC R2 `(_Z12fix_ds_vpathiii) ;  /* 0xffffffc802447950 */ /* 0x000fec0003c3ffff */
.L_x_125:
        /* <DEDUP_REMOVED lines=9> */
.L_x_2101:


//--------------------- .text._Z12fix_as_vpathiii --------------------------
	.section	.text._Z12fix_as_vpathiii,"ax",@progbits
	.align	128
        .global         _Z12fix_as_vpathiii
        .type           _Z12fix_as_vpathiii,@function
        .size           _Z12fix_as_vpathiii,(.L_x_2102 - _Z12fix_as_vpathiii)
        .other          _Z12fix_as_vpathiii,@"STO_CUDA_ENTRY STV_DEFAULT"
_Z12fix_as_vpathiii:
.text._Z12fix_as_vpathiii:
[----:B------:R-:W0:Y:S08]  /*0000*/  LDC R1, c[0x0][0x37c] ;  /* 0x0000df00ff017b82 */ /* 0x000e300000000800 */
[----:B------:R-:W1:Y:S01]  /*0010*/  LDC.64 R2, c[0x4][0x80] ;  /* 0x01002000ff027b82 */ /* 0x000e620000000a00 */
[----:B------:R-:W1:Y:S01]  /*0020*/  LDCU.64 UR36, c[0x0][0x358] ;  /* 0x00006b00ff2477ac */ /* 0x000e620008000a00 */
[----:B0-----:R-:W-:Y:S01]  /*0030*/  VIADD R1, R1, 0xfffffff8 ;  /* 0xfffffff801017836 */ /* 0x001fe20000000000 */
[----:B-1----:R-:W2:Y:S01]  /*0040*/  LDG.E R2, desc[UR36][R2.64] ;  /* 0x0000002402027981 */ /* 0x002ea2000c1e1900 */
[----:B------:R-:W0:Y:S04]  /*0050*/  LDCU UR5, c[0x0][0x2fc] ;  /* 0x00005f80ff0577ac */ /* 0x000e280008000800 */
[----:B------:R-:W1:Y:S01]  /*0060*/  S2UR UR6, SR_CTAID.X ;  /* 0x00000000000679c3 */ /* 0x000e620000002500 */
[----:B------:R-:W1:Y:S01]  /*0070*/  S2R R5, SR_TID.X ;  /* 0x0000000000057919 */ /* 0x000e620000002100 */
[----:B------:R-:W3:Y:S06]  /*0080*/  LDCU UR4, c[0x0][0x2f8] ;  /* 0x00005f00ff0477ac */ /* 0x000eec0008000800 */
[----:B------:R-:W1:Y:S01]  /*0090*/  LDC R0, c[0x0][0x360] ;  /* 0x0000d800ff007b82 */ /* 0x000e620000000800 */
[----:B---3--:R-:W-:-:S05]  /*00a0*/  IADD3 R6, P1, PT, R1, UR4, RZ ;  /* 0x0000000401067c10 */ /* 0x008fca000ff3e0ff */
[----:B0-----:R-:W-:Y:S02]  /*00b0*/  IMAD.X R7, RZ, RZ, UR5, P1 ;  /* 0x00000005ff077e24 */ /* 0x001fe400088e06ff */
[----:B-1----:R-:W-:-:S05]  /*00c0*/  IMAD R5, R0, UR6, R5 ;  /* 0x0000000600057c24 */ /* 0x002fca000f8e0205 */
[----:B--2---:R-:W-:-:S13]  /*00d0*/  ISETP.GE.AND P0, PT, R5, R2, PT ;  /* 0x000000020500720c */ /* 0x004fda0003f06270 */
[----:B------:R-:W-:Y:S05]  /*00e0*/  @P0 EXIT ;  /* 0x000000000000094d */ /* 0x000fea0003800000 */
[----:B------:R-:W0:Y:S02]  /*00f0*/  LDC.64 R2, c[0x4][0x1c8] ;  /* 0x01007200ff027b82 */ /* 0x000e240000000a00 */
[----:B0-----:R-:W2:Y:S06]  /*0100*/  LDG.E.64 R2, desc[UR36][R2.64] ;  /* 0x0000002402027981 */ /* 0x001eac000c1e1b00 */
[----:B------:R-:W0:Y:S02]  /*0110*/  LDC.64 R8, c[0x4][0x1f8] ;  /* 0x01007e00ff087b82 */ /* 0x000e240000000a00 */
[----:B0-----:R-:W3:Y:S01]  /*0120*/  LDG.E.64 R8, desc[UR36][R8.64] ;  /* 0x0000002408087981 */ /* 0x001ee2000c1e1b00 */
[----:B--2---:R-:W-:-:S05]  /*0130*/  IMAD.WIDE R4, R5, 0x4, R2 ;  /* 0x0000000405047825 */ /* 0x004fca00078e0202 */
[----:B------:R-:W2:Y:S02]  /*0140*/  LD.E R0, desc[UR36][R4.64] ;  /* 0x0000002404007980 */ /* 0x000ea4000c101900 */
[----:B--2---:R-:W-:-:S04]  /*0150*/  IMAD.SHL.U32 R17, R0, 0x2, RZ ;  /* 0x0000000200117824 */ /* 0x004fc800078e00ff */
[----:B---3--:R-:W-:-:S05]  /*0160*/  IMAD.WIDE R10, R17, 0x4, R8 ;  /* 0x00000004110a7825 */ /* 0x008fca00078e0208 */
[----:B------:R-:W2:Y:S02]  /*0170*/  LD.E R12, desc[UR36][R10.64+0x4] ;  /* 0x000004240a0c7980 */ /* 0x000ea4000c101900 */
[----:B--2---:R-:W-:-:S13]  /*0180*/  ISETP.NE.AND P0, PT, R12, 0x2, PT ;  /* 0x000000020c00780c */ /* 0x004fda0003f05270 */
[----:B------:R-:W-:Y:S05]  /*0190*/  @P0 BRA `(.L_x_126) ;  /* 0x0000000c00940947 */ /* 0x000fea0003800000 */
[----:B------:R-:W-:Y:S01]  /*01a0*/  MOV R2, 0x278 ;  /* 0x0000027800027802 */ /* 0x000fe20000000f00 */
[----:B------:R0:W-:Y:S01]  /*01b0*/  STL [R1], R0 ;  /* 0x0000000001007387 */ /* 0x0001e20000100800 */
[----:B------:R-:W1:Y:S04]  /*01c0*/  LDCU.64 UR4, c[0x4][0x268] ;  /* 0x01004d00ff0477ac */ /* 0x000e680008000a00 */
[----:B------:R-:W2:Y:S01]  /*01d0*/  LDC.64 R2, c[0x4][R2] ;  /* 0x0100000002027b82 */ /* 0x000ea20000000a00 */
[----:B-1----:R-:W-:Y:S01]  /*01e0*/  MOV R4, UR4 ;  /* 0x0000000400047c02 */ /* 0x002fe20008000f00 */
[----:B0-----:R-:W-:-:S07]  /*01f0*/  IMAD.U32 R5, RZ, RZ, UR5 ;  /* 0x00000005ff057e24 */ /* 0x001fce000f8e00ff */
[----:B------:R-:W-:-:S07]  /*0200*/  LEPC R20, `(.L_x_127) ;  /* 0x000000001014794e */ /* 0x000fce0000000000 */
[----:B--2---:R-:W-:Y:S05]  /*0210*/  CALL.ABS.NOINC R2 ;  /* 0x0000000002007343 */ /* 0x004fea0003c00000 */
.L_x_127:
[----:B------:R-:W0:Y:S02]  /*0220*/  LDC.64 R10, c[0x4][0x1f8] ;  /* 0x01007e00ff0a7b82 */ /* 0x000e240000000a00 */
[----:B0-----:R-:W2:Y:S06]  /*0230*/  LDG.E.64 R2, desc[UR36][R10.64] ;  /* 0x000000240a027981 */ /* 0x001eac000c1e1b00 */
[----:B------:R-:W0:Y:S02]  /*0240*/  LDC.64 R8, c[0x4][0xb0] ;  /* 0x01002c00ff087b82 */ /* 0x000e240000000a00 */
[----:B0-----:R-:W3:Y:S01]  /*0250*/  LDG.E.64 R8, desc[UR36][R8.64] ;  /* 0x0000002408087981 */ /* 0x001ee2000c1e1b00 */
[----:B--2---:R-:W-:-:S05]  /*0260*/  IMAD.WIDE R6, R17, 0x4, R2 ;  /* 0x0000000411067825 */ /* 0x004fca00078e0202 */
[----:B------:R-:W0:Y:S01]  /*0270*/  LDC.64 R2, c[0x0][0x380] ;  /* 0x0000e000ff027b82 */ /* 0x000e220000000a00 */
[----:B------:R-:W3:Y:S01]  /*0280*/  LD.E R5, desc[UR36][R6.64] ;  /* 0x0000002406057980 */ /* 0x000ee2000c101900 */
[----:B0-----:R-:W-:Y:S02]  /*0290*/  VIADD R0, R2, 0xffffffff ;  /* 0xffffffff02007836 */ /* 0x001fe40000000000 */
[----:B------:R-:W-:-:S04]  /*02a0*/  VIADD R13, R3, 0xffffffff ;  /* 0xffffffff030d7836 */ /* 0x000fc80000000000 */
[----:B------:R-:W-:-:S05]  /*02b0*/  IMAD R12, R0, R13, RZ ;  /* 0x0000000d000c7224 */ /* 0x000fca00078e02ff */
[----:B------:R-:W-:-:S04]  /*02c0*/  IABS R11, R12 ;  /* 0x0000000c000b7213 */ /* 0x000fc80000000000 */
[----:B------:R-:W0:Y:S01]  /*02d0*/  I2F.RP R10, R11 ;  /* 0x0000000b000a7306 */ /* 0x000e220000209400 */
[----:B---3--:R-:W-:-:S06]  /*02e0*/  IMAD.WIDE R4, R5, 0x4, R8 ;  /* 0x0000000405047825 */ /* 0x008fcc00078e0208 */
[----:B------:R1:W2:Y:S01]  /*02f0*/  LD.E R4, desc[UR36][R4.64] ;  /* 0x0000002404047980 */ /* 0x0002a2000c101900 */
[----:B0-----:R-:W0:Y:S02]  /*0300*/  MUFU.RCP R10, R10 ;  /* 0x0000000a000a7308 */ /* 0x001e240000001000 */
[----:B0-----:R-:W-:-:S06]  /*0310*/  IADD3 R8, PT, PT, R10, 0xffffffe, RZ ;  /* 0x0ffffffe0a087810 */ /* 0x001fcc0007ffe0ff */
[----:B------:R0:W3:Y:S01]  /*0320*/  F2I.FTZ.U32.TRUNC.NTZ R9, R8 ;  /* 0x0000000800097305 */ /* 0x0000e2000021f000 */
[----:B------:R-:W-:Y:S01]  /*0330*/  IABS R14, R0 ;  /* 0x00000000000e7213 */ /* 0x000fe20000000000 */
[----:B0-----:R-:W-:Y:S02]  /*0340*/  IMAD.MOV.U32 R8, RZ, RZ, RZ ;  /* 0x000000ffff087224 */ /* 0x001fe400078e00ff */
[----:B---3--:R-:W-:-:S04]  /*0350*/  IMAD.MOV R6, RZ, RZ, -R9 ;  /* 0x000000ffff067224 */ /* 0x008fc800078e0a09 */
[----:B-1----:R-:W-:Y:S01]  /*0360*/  IMAD R5, R6, R11, RZ ;  /* 0x0000000b06057224 */ /* 0x002fe200078e02ff */
[----:B------:R-:W-:-:S03]  /*0370*/  IABS R6, R12 ;  /* 0x0000000c00067213 */ /* 0x000fc60000000000 */
[----:B------:R-:W-:Y:S01]  /*0380*/  IMAD.HI.U32 R9, R9, R5, R8 ;  /* 0x0000000509097227 */ /* 0x000fe200078e0008 */
[----:B------:R-:W0:Y:S03]  /*0390*/  I2F.RP R10, R14 ;  /* 0x0000000e000a7306 */ /* 0x000e260000209400 */
[----:B------:R-:W-:-:S05]  /*03a0*/  IMAD.MOV R6, RZ, RZ, -R6 ;  /* 0x000000ffff067224 */ /* 0x000fca00078e0a06 */
[----:B0-----:R-:W0:Y:S02]  /*03b0*/  MUFU.RCP R10, R10 ;  /* 0x0000000a000a7308 */ /* 0x001e240000001000 */
[----:B0-----:R-:W-:Y:S01]  /*03c0*/  VIADD R8, R10, 0xffffffe ;  /* 0x0ffffffe0a087836 */ /* 0x001fe20000000000 */
[----:B------:R-:W-:-:S04]  /*03d0*/  IABS R10, R0 ;  /* 0x00000000000a7213 */ /* 0x000fc80000000000 */
[----:B------:R-:W-:Y:S01]  /*03e0*/  IADD3 R10, PT, PT, RZ, -R10, RZ ;  /* 0x8000000aff0a7210 */ /* 0x000fe20007ffe0ff */
[----:B------:R-:W-:Y:S01]  /*03f0*/  BSSY.RECONVERGENT B0, `(.L_x_128) ;  /* 0x0000076000007945 */ /* 0x000fe20003800200 */
[----:B--2---:R-:W-:-:S05]  /*0400*/  IMAD.HI R7, R4, 0x2aaaaaab, RZ ;  /* 0x2aaaaaab04077827 */ /* 0x004fca00078e02ff */
[----:B------:R-:W-:-:S04]  /*0410*/  LEA.HI R7, R7, R7, RZ, 0x1 ;  /* 0x0000000707077211 */ /* 0x000fc800078f08ff */
[----:B------:R-:W-:-:S05]  /*0420*/  IABS R13, R7 ;  /* 0x00000007000d7213 */ /* 0x000fca0000000000 */
[----:B------:R-:W-:-:S04]  /*0430*/  IMAD.HI.U32 R5, R9, R13, RZ ;  /* 0x0000000d09057227 */ /* 0x000fc800078e00ff */
[----:B------:R-:W-:-:S05]  /*0440*/  IMAD R6, R5, R6, R13 ;  /* 0x0000000605067224 */ /* 0x000fca00078e020d */
[----:B------:R-:W-:-:S13]  /*0450*/  ISETP.GT.U32.AND P1, PT, R11, R6, PT ;  /* 0x000000060b00720c */ /* 0x000fda0003f24070 */
[----:B------:R-:W-:-:S04]  /*0460*/  @!P1 IADD3 R6, PT, PT, R6, -R11, RZ ;  /* 0x8000000b06069210 */ /* 0x000fc80007ffe0ff */
[----:B------:R-:W-:Y:S02]  /*0470*/  ISETP.GE.U32.AND P0, PT, R6, R11, PT ;  /* 0x0000000b0600720c */ /* 0x000fe40003f06070 */
[----:B------:R-:W-:Y:S01]  /*0480*/  LOP3.LUT R6, R7, R12, RZ, 0x3c, !PT ;  /* 0x0000000c07067212 */ /* 0x000fe200078e3cff */
[----:B------:R-:W-:Y:S01]  /*0490*/  @!P1 VIADD R5, R5, 0x1 ;  /* 0x0000000105059836 */ /* 0x000fe20000000000 */
[----:B------:R-:W-:Y:S02]  /*04a0*/  ISETP.NE.AND P1, PT, R12, RZ, PT ;  /* 0x000000ff0c00720c */ /* 0x000fe40003f25270 */
[----:B------:R-:W-:Y:S01]  /*04b0*/  ISETP.GE.AND P2, PT, R6, RZ, PT ;  /* 0x000000ff0600720c */ /* 0x000fe20003f46270 */
[----:B------:R-:W0:Y:S06]  /*04c0*/  F2I.FTZ.U32.TRUNC.NTZ R9, R8 ;  /* 0x0000000800097305 */ /* 0x000e2c000021f000 */
[----:B------:R-:W-:-:S06]  /*04d0*/  @P0 VIADD R5, R5, 0x1 ;  /* 0x0000000105050836 */ /* 0x000fcc0000000000 */
[----:B------:R-:W-:Y:S02]  /*04e0*/  @!P2 IADD3 R5, PT, PT, -R5, RZ, RZ ;  /* 0x000000ff0505a210 */ /* 0x000fe40007ffe1ff */
[----:B------:R-:W-:Y:S01]  /*04f0*/  @!P1 LOP3.LUT R5, RZ, R12, RZ, 0x33, !PT ;  /* 0x0000000cff059212 */ /* 0x000fe200078e33ff */
[----:B0-----:R-:W-:-:S04]  /*0500*/  IMAD.MOV R15, RZ, RZ, -R9 ;  /* 0x000000ffff0f7224 */ /* 0x001fc800078e0a09 */
[----:B------:R-:W-:-:S04]  /*0510*/  IMAD.MOV R11, RZ, RZ, -R5 ;  /* 0x000000ffff0b7224 */ /* 0x000fc800078e0a05 */
[----:B------:R-:W-:Y:S02]  /*0520*/  IMAD R11, R12, R11, R7 ;  /* 0x0000000b0c0b7224 */ /* 0x000fe400078e0207 */
[----:B------:R-:W-:Y:S02]  /*0530*/  IMAD R15, R15, R14, RZ ;  /* 0x0000000e0f0f7224 */ /* 0x000fe400078e02ff */
[----:B------:R-:W-:Y:S01]  /*0540*/  IMAD.MOV.U32 R8, RZ, RZ, RZ ;  /* 0x000000ffff087224 */ /* 0x000fe200078e00ff */
[----:B------:R-:W-:-:S03]  /*0550*/  IABS R6, R11 ;  /* 0x0000000b00067213 */ /* 0x000fc60000000000 */
[----:B------:R-:W-:-:S04]  /*0560*/  IMAD.HI.U32 R8, R9, R15, R8 ;  /* 0x0000000f09087227 */ /* 0x000fc800078e0008 */
[----:B------:R-:W-:Y:S02]  /*0570*/  IMAD.MOV.U32 R15, RZ, RZ, R6 ;  /* 0x000000ffff0f7224 */ /* 0x000fe400078e0006 */
[----:B------:R-:W-:-:S04]  /*0580*/  IMAD.HI.U32 R6, R8, R13, RZ ;  /* 0x0000000d08067227 */ /* 0x000fc800078e00ff */
[----:B------:R-:W-:-:S04]  /*0590*/  IMAD.HI.U32 R8, R8, R15, RZ ;  /* 0x0000000f08087227 */ /* 0x000fc800078e00ff */
[-C--:B------:R-:W-:Y:S02]  /*05a0*/  IMAD R9, R6, R10.reuse, R13 ;  /* 0x0000000a06097224 */ /* 0x080fe400078e020d */
[----:B------:R-:W-:-:S05]  /*05b0*/  IMAD R6, R8, R10, R15 ;  /* 0x0000000a08067224 */ /* 0x000fca00078e020f */
[C---:B------:R-:W-:Y:S02]  /*05c0*/  ISETP.GT.U32.AND P0, PT, R14.reuse, R6, PT ;  /* 0x000000060e00720c */ /* 0x040fe40003f04070 */
[----:B------:R-:W-:-:S11]  /*05d0*/  ISETP.GT.U32.AND P1, PT, R14, R9, PT ;  /* 0x000000090e00720c */ /* 0x000fd60003f24070 */
[--C-:B------:R-:W-:Y:S02]  /*05e0*/  @!P0 IMAD.IADD R6, R6, 0x1, -R14.reuse ;  /* 0x0000000106068824 */ /* 0x100fe400078e0a0e */
[----:B------:R-:W-:-:S03]  /*05f0*/  @!P1 IMAD.IADD R9, R9, 0x1, -R14 ;  /* 0x0000000109099824 */ /* 0x000fc600078e0a0e */
[----:B------:R-:W-:Y:S02]  /*0600*/  ISETP.GE.U32.AND P3, PT, R6, R14, PT ;  /* 0x0000000e0600720c */ /* 0x000fe40003f66070 */
[----:B------:R-:W-:Y:S02]  /*0610*/  ISETP.GT.U32.AND P4, PT, R14, R9, PT ;  /* 0x000000090e00720c */ /* 0x000fe40003f84070 */
[----:B------:R-:W-:Y:S01]  /*0620*/  LOP3.LUT R11, R11, R0, RZ, 0x3c, !PT ;  /* 0x000000000b0b7212 */ /* 0x000fe200078e3cff */
[----:B------:R-:W-:Y:S01]  /*0630*/  IMAD R4, R7, -0x6, R4 ;  /* 0xfffffffa07047824 */ /* 0x000fe200078e0204 */
[----:B------:R-:W-:Y:S02]  /*0640*/  @!P0 IADD3 R8, PT, PT, R8, 0x1, RZ ;  /* 0x0000000108088810 */ /* 0x000fe40007ffe0ff */
[----:B------:R-:W-:Y:S02]  /*0650*/  ISETP.GE.AND P2, PT, R11, RZ, PT ;  /* 0x000000ff0b00720c */ /* 0x000fe40003f46270 */
[----:B------:R-:W-:-:S03]  /*0660*/  ISETP.GE.AND P1, PT, R7, RZ, PT ;  /* 0x000000ff0700720c */ /* 0x000fc60003f26270 */
[----:B------:R-:W-:Y:S01]  /*0670*/  @P3 VIADD R8, R8, 0x1 ;  /* 0x0000000108083836 */ /* 0x000fe20000000000 */
[----:B------:R-:W-:Y:S01]  /*0680*/  ISETP.GT.AND P3, PT, R4, 0x2, PT ;  /* 0x000000020400780c */ /* 0x000fe20003f64270 */
[----:B------:R-:W-:-:S04]  /*0690*/  @!P4 IMAD.IADD R9, R9, 0x1, -R14 ;  /* 0x000000010909c824 */ /* 0x000fc800078e0a0e */
[----:B------:R-:W-:Y:S01]  /*06a0*/  IMAD.MOV.U32 R6, RZ, RZ, R9 ;  /* 0x000000ffff067224 */ /* 0x000fe200078e0009 */
        /* <DEDUP_REMOVED lines=11> */
.L_x_1622:
[----:B------:R-:W-:Y:S05]  /*0760*/  BRX R8 -0x770                                                   (*"BRANCH_TARGETS .L_x_1623,.L_x_1624,.L_x_1625,.L_x_130"*) ;  /* 0xfffffff808247949 */ /* 0x000fea000383ffff */
.L_x_1625:
[----:B------:R-:W-:Y:S02]  /*0770*/  IMAD R0, R2, R3, RZ ;  /* 0x0000000302007224 */ /* 0x000fe400078e02ff */
[----:B------:R-:W-:Y:S02]  /*0780*/  IMAD R6, R13, R2, R2 ;  /* 0x000000020d067224 */ /* 0x000fe400078e0202 */
[----:B------:R-:W-:-:S04]  /*0790*/  IMAD R5, R5, R0, RZ ;  /* 0x0000000005057224 */ /* 0x000fc800078e02ff */
[----:B------:R-:W-:Y:S01]  /*07a0*/  IMAD R4, R13, R2, R5 ;  /* 0x000000020d047224 */ /* 0x000fe200078e0205 */
[----:B------:R-:W-:-:S04]  /*07b0*/  IADD3 R6, PT, PT, R5, R6, R7 ;  /* 0x0000000605067210 */ /* 0x000fc80007ffe007 */
[----:B------:R-:W-:Y:S01]  /*07c0*/  IADD3 R5, PT, PT, R7, 0x1, R4 ;  /* 0x0000000107057810 */ /* 0x000fe20007ffe004 */
[----:B------:R-:W-:-:S03]  /*07d0*/  IMAD.IADD R0, R0, 0x1, R6 ;  /* 0x0000000100007824 */ /* 0x000fc600078e0206 */
[----:B------:R-:W-:Y:S01]  /*07e0*/  IADD3 R9, PT, PT, R5, R2, RZ ;  /* 0x0000000205097210 */ /* 0x000fe20007ffe0ff */
[----:B------:R-:W-:Y:S06]  /*07f0*/  BRA `(.L_x_130) ;  /* 0x0000000000d47947 */ /* 0x000fec0003800000 */
.L_x_1623:
[----:B------:R-:W-:Y:S02]  /*0800*/  IMAD R0, R2, R3, RZ ;  /* 0x0000000302007224 */ /* 0x000fe400078e02ff */
[----:B------:R-:W-:Y:S02]  /*0810*/  IMAD R9, R13, R2, R2 ;  /* 0x000000020d097224 */ /* 0x000fe400078e0202 */
[----:B------:R-:W-:-:S04]  /*0820*/  IMAD R4, R5, R0, RZ ;  /* 0x0000000005047224 */ /* 0x000fc800078e02ff */
[--C-:B------:R-:W-:Y:S01]  /*0830*/  IMAD.IADD R3, R7, 0x1, R4.reuse ;  /* 0x0000000107037824 */ /* 0x100fe200078e0204 */
[----:B------:R-:W-:Y:S01]  /*0840*/  IADD3 R9, PT, PT, R4, R9, R7 ;  /* 0x0000000904097210 */ /* 0x000fe20007ffe007 */
[CC--:B------:R-:W-:Y:S02]  /*0850*/  IMAD R6, R13.reuse, R2.reuse, R4 ;  /* 0x000000020d067224 */ /* 0x0c0fe400078e0204 */
[----:B------:R-:W-:Y:S02]  /*0860*/  IMAD R3, R13, R2, R3 ;  /* 0x000000020d037224 */ /* 0x000fe400078e0203 */
[----:B------:R-:W-:Y:S02]  /*0870*/  IMAD.IADD R5, R7, 0x1, R6 ;  /* 0x0000000107057824 */ /* 0x000fe400078e0206 */
[----:B------:R-:W-:Y:S01]  /*0880*/  IMAD.IADD R0, R0, 0x1, R9 ;  /* 0x0000000100007824 */ /* 0x000fe200078e0209 */
[----:B------:R-:W-:Y:S01]  /*0890*/  IADD3 R6, PT, PT, R3, 0x1, RZ ;  /* 0x0000000103067810 */ /* 0x000fe20007ffe0ff */
[----:B------:R-:W-:Y:S06]  /*08a0*/  BRA `(.L_x_130) ;  /* 0x0000000000a87947 */ /* 0x000fec0003800000 */
.L_x_1624:
[----:B------:R-:W-:Y:S02]  /*08b0*/  IMAD R0, R13, R2, R7 ;  /* 0x000000020d007224 */ /* 0x000fe400078e0207 */
[----:B------:R-:W-:-:S04]  /*08c0*/  IMAD R4, R2, R3, RZ ;  /* 0x0000000302047224 */ /* 0x000fc800078e02ff */
[----:B------:R-:W-:-:S04]  /*08d0*/  IMAD R5, R5, R4, R0 ;  /* 0x0000000405057224 */ /* 0x000fc800078e0200 */
[----:B------:R-:W-:Y:S02]  /*08e0*/  IMAD.IADD R9, R4, 0x1, R5 ;  /* 0x0000000104097824 */ /* 0x000fe400078e0205 */
[----:B------:R-:W-:Y:S02]  /*08f0*/  VIADD R6, R5, 0x1 ;  /* 0x0000000105067836 */ /* 0x000fe40000000000 */
[----:B------:R-:W-:Y:S01]  /*0900*/  IMAD.IADD R0, R9, 0x1, R2 ;  /* 0x0000000109007824 */ /* 0x000fe200078e0202 */
[----:B------:R-:W-:Y:S06]  /*0910*/  BRA `(.L_x_130) ;  /* 0x00000000008c7947 */ /* 0x000fec0003800000 */
.L_x_129:
[----:B------:R-:W-:-:S04]  /*0920*/  MOV R9, 0xfffffffd ;  /* 0xfffffffd00097802 */ /* 0x000fc80000000f00 */
[----:B------:R-:W-:-:S05]  /*0930*/  VIADDMNMX.U32 R4, R4, R9, 0x3, PT ;  /* 0x0000000304047446 */ /* 0x000fca0003800009 */
[----:B------:R-:W-:-:S04]  /*0940*/  IMAD.SHL.U32 R4, R4, 0x4, RZ ;  /* 0x0000000404047824 */ /* 0x000fc800078e00ff */
[----:B------:R-:W0:Y:S02]  /*0950*/  LDC R8, c[0x2][R4+0x10] ;  /* 0x0080040004087b82 */ /* 0x000e240000000800 */
[----:B0-----:R-:W-:-:S04]  /*0960*/  SHF.R.S32.HI R9, RZ, 0x1f, R8 ;  /* 0x0000001fff097819 */ /* 0x001fc80000011408 */
.L_x_1627:
[----:B------:R-:W-:Y:S05]  /*0970*/  BRX R8 -0x980                                                   (*"BRANCH_TARGETS .L_x_1628,.L_x_1629,.L_x_1630,.L_x_130"*) ;  /* 0xfffffff408a07949 */ /* 0x000fea000383ffff */
.L_x_1630:
[----:B------:R-:W-:Y:S02]  /*0980*/  VIADD R11, R7, 0x1 ;  /* 0x00000001070b7836 */ /* 0x000fe40000000000 */
[----:B------:R-:W-:Y:S02]  /*0990*/  IMAD R6, R2, R3, RZ ;  /* 0x0000000302067224 */ /* 0x000fe400078e02ff */
[CC--:B------:R-:W-:Y:S02]  /*09a0*/  IMAD R0, R13.reuse, R2.reuse, R11 ;  /* 0x000000020d007224 */ /* 0x0c0fe400078e020b */
[----:B------:R-:W-:Y:S02]  /*09b0*/  IMAD R13, R13, R2, R2 ;  /* 0x000000020d0d7224 */ /* 0x000fe400078e0202 */
[CC--:B------:R-:W-:Y:S02]  /*09c0*/  IMAD R2, R5.reuse, R6.reuse, R6 ;  /* 0x0000000605027224 */ /* 0x0c0fe400078e0206 */
[----:B------:R-:W-:-:S03]  /*09d0*/  IMAD R5, R5, R6, R0 ;  /* 0x0000000605057224 */ /* 0x000fc600078e0200 */
[----:B------:R-:W-:Y:S01]  /*09e0*/  IADD3 R9, PT, PT, R13, R2, R7 ;  /* 0x000000020d097210 */ /* 0x000fe20007ffe007 */
[----:B------:R-:W-:Y:S01]  /*09f0*/  IMAD.IADD R6, R6, 0x1, R5 ;  /* 0x0000000106067824 */ /* 0x000fe200078e0205 */
[----:B------:R-:W-:Y:S01]  /*0a00*/  IADD3 R0, PT, PT, R11, R13, R2 ;  /* 0x0000000d0b007210 */ /* 0x000fe20007ffe002 */
[----:B------:R-:W-:Y:S06]  /*0a10*/  BRA `(.L_x_130) ;  /* 0x00000000004c7947 */ /* 0x000fec0003800000 */
.L_x_1628:
[----:B------:R-:W-:Y:S02]  /*0a20*/  IMAD R0, R2, R3, RZ ;  /* 0x0000000302007224 */ /* 0x000fe400078e02ff */
[----:B------:R-:W-:Y:S02]  /*0a30*/  IMAD R4, R13, R2, R2 ;  /* 0x000000020d047224 */ /* 0x000fe400078e0202 */
[----:B------:R-:W-:Y:S01]  /*0a40*/  IMAD R6, R5, R0, RZ ;  /* 0x0000000005067224 */ /* 0x000fe200078e02ff */
[----:B------:R-:W-:-:S03]  /*0a50*/  IADD3 R5, PT, PT, R7, 0x1, RZ ;  /* 0x0000000107057810 */ /* 0x000fc60007ffe0ff */
[----:B------:R-:W-:Y:S01]  /*0a60*/  IMAD R2, R13, R2, R6 ;  /* 0x000000020d027224 */ /* 0x000fe200078e0206 */
[----:B------:R-:W-:Y:S02]  /*0a70*/  IADD3 R7, PT, PT, R7, R6, R0 ;  /* 0x0000000607077210 */ /* 0x000fe40007ffe000 */
[----:B------:R-:W-:Y:S01]  /*0a80*/  IADD3 R6, PT, PT, R6, R5, R4 ;  /* 0x0000000506067210 */ /* 0x000fe20007ffe004 */
[----:B------:R-:W-:Y:S02]  /*0a90*/  IMAD.IADD R5, R2, 0x1, R5 ;  /* 0x0000000102057824 */ /* 0x000fe400078e0205 */
[----:B------:R-:W-:Y:S02]  /*0aa0*/  IMAD.IADD R9, R4, 0x1, R7 ;  /* 0x0000000104097824 */ /* 0x000fe400078e0207 */
[----:B------:R-:W-:Y:S01]  /*0ab0*/  IMAD.IADD R0, R0, 0x1, R6 ;  /* 0x0000000100007824 */ /* 0x000fe200078e0206 */
[----:B------:R-:W-:Y:S06]  /*0ac0*/  BRA `(.L_x_130) ;  /* 0x0000000000207947 */ /* 0x000fec0003800000 */
.L_x_1629:
[----:B------:R-:W-:Y:S02]  /*0ad0*/  IMAD R0, R2, R3, RZ ;  /* 0x0000000302007224 */ /* 0x000fe400078e02ff */
[----:B------:R-:W-:Y:S02]  /*0ae0*/  IMAD R6, R13, R2, R7 ;  /* 0x000000020d067224 */ /* 0x000fe400078e0207 */
[CC--:B------:R-:W-:Y:S02]  /*0af0*/  IMAD R3, R5.reuse, R0.reuse, R0 ;  /* 0x0000000005037224 */ /* 0x0c0fe400078e0200 */
[----:B------:R-:W-:-:S03]  /*0b00*/  IMAD R5, R5, R0, R6 ;  /* 0x0000000005057224 */ /* 0x000fc600078e0206 */
[----:B------:R-:W-:Y:S01]  /*0b10*/  IADD3 R6, PT, PT, R3, R6, RZ ;  /* 0x0000000603067210 */ /* 0x000fe20007ffe0ff */
[----:B------:R-:W-:-:S04]  /*0b20*/  VIADD R5, R5, 0x1 ;  /* 0x0000000105057836 */ /* 0x000fc80000000000 */
[C---:B------:R-:W-:Y:S02]  /*0b30*/  IMAD.IADD R0, R6.reuse, 0x1, R2 ;  /* 0x0000000106007824 */ /* 0x040fe400078e0202 */
[----:B------:R-:W-:-:S07]  /*0b40*/  VIADD R9, R6, 0x1 ;  /* 0x0000000106097836 */ /* 0x000fce0000000000 */
.L_x_130:
[----:B------:R-:W-:Y:S05]  /*0b50*/  BSYNC.RECONVERGENT B0 ;  /* 0x0000000000007941 */ /* 0x000fea0003800200 */
.L_x_128:
[----:B------:R-:W0:Y:S02]  /*0b60*/  LDC.64 R2, c[0x4][0x178] ;  /* 0x01005e00ff027b82 */ /* 0x000e240000000a00 */
[----:B0-----:R-:W2:Y:S01]  /*0b70*/  LDG.E R4, desc[UR36][R2.64] ;  /* 0x0000002402047981 */ /* 0x001ea2000c1e1900 */
[CC--:B------:R-:W-:Y:S02]  /*0b80*/  VIMNMX R8, PT, PT, R6.reuse, R5.reuse, !PT ;  /* 0x0000000506087248 */ /* 0x0c0fe40007fe0100 */
[----:B------:R-:W-:Y:S02]  /*0b90*/  VIMNMX R5, PT, PT, R6, R5, PT ;  /* 0x0000000506057248 */ /* 0x000fe40003fe0100 */
[CC--:B------:R-:W-:Y:S02]  /*0ba0*/  VIMNMX R6, PT, PT, R8.reuse, R9.reuse, PT ;  /* 0x0000000908067248 */ /* 0x0c0fe40003fe0100 */
[----:B------:R-:W-:Y:S02]  /*0bb0*/  VIMNMX R9, PT, PT, R8, R9, !PT ;  /* 0x0000000908097248 */ /* 0x000fe40007fe0100 */
[----:B------:R-:W-:-:S04]  /*0bc0*/  VIMNMX R7, PT, PT, R5, R6, !PT ;  /* 0x0000000605077248 */ /* 0x000fc80007fe0100 */
[----:B------:R-:W-:-:S04]  /*0bd0*/  VIMNMX3 R0, R9, R0, R7, PT ;  /* 0x000000000900720f */ /* 0x000fc80003800107 */
[----:B------:R-:W-:Y:S02]  /*0be0*/  VIMNMX3 R5, R5, R6, R0, PT ;  /* 0x000000060505720f */ /* 0x000fe40003800100 */
[----:B--2---:R-:W-:-:S13]  /*0bf0*/  ISETP.NE.AND P0, PT, R4, 0x1, PT ;  /* 0x000000010400780c */ /* 0x004fda0003f05270 */
[----:B------:R-:W-:Y:S05]  /*0c00*/  @P0 BRA `(.L_x_131) ;  /* 0x0000000000500947 */ /* 0x000fea0003800000 */
[----:B------:R-:W0:Y:S02]  /*0c10*/  LDC.64 R8, c[0x4][0xd8] ;  /* 0x01003600ff087b82 */ /* 0x000e240000000a00 */
[----:B0-----:R-:W2:Y:S02]  /*0c20*/  LDG.E.64 R8, desc[UR36][R8.64] ;  /* 0x0000002408087981 */ /* 0x001ea4000c1e1b00 */
[----:B--2---:R-:W-:-:S06]  /*0c30*/  IMAD.WIDE R6, R5, 0x4, R8 ;  /* 0x0000000405067825 */ /* 0x004fcc00078e0208 */
[----:B------:R-:W2:Y:S01]  /*0c40*/  LD.E R6, desc[UR36][R6.64] ;  /* 0x0000002406067980 */ /* 0x000ea2000c101900 */
[----:B------:R-:W-:Y:S01]  /*0c50*/  BSSY.RECONVERGENT B0, `(.L_x_132) ;  /* 0x0000005000007945 */ /* 0x000fe20003800200 */
[----:B------:R-:W-:Y:S02]  /*0c60*/  MOV R0, 0xca0 ;  /* 0x00000ca000007802 */ /* 0x000fe40000000f00 */
[----:B--2---:R-:W-:-:S04]  /*0c70*/  IADD3 R10, PT, PT, -R6, RZ, RZ ;  /* 0x000000ff060a7210 */ /* 0x004fc80007ffe1ff */
[----:B------:R0:W1:Y:S03]  /*0c80*/  I2F.F64 R2, R10 ;  /* 0x0000000a00027312 */ /* 0x0000660000201c00 */
[----:B01----:R-:W-:Y:S05]  /*0c90*/  CALL.REL.NOINC `($_Z12fix_as_vpathiii$__internal_accurate_pow) ;  /* 0x0000006400d87944 */ /* 0x003fea0003c00000 */
[----:B------:R-:W-:Y:S05]  /*0ca0*/  BSYNC.RECONVERGENT B0 ;  /* 0x0000000000007941 */ /* 0x000fea0003800200 */
.L_x_132:
[----:B------:R-:W0:Y:S02]  /*0cb0*/  LDC.64 R2, c[0x4][0x180] ;  /* 0x01006000ff027b82 */ /* 0x000e240000000a00 */
[----:B0-----:R-:W2:Y:S01]  /*0cc0*/  LDG.E.64 R2, desc[UR36][R2.64] ;  /* 0x0000002402027981 */ /* 0x001ea2000c1e1b00 */
[----:B------:R-:W-:Y:S01]  /*0cd0*/  IMAD.MOV.U32 R8, RZ, RZ, R7 ;  /* 0x000000ffff087224 */ /* 0x000fe200078e0007 */
[----:B------:R-:W-:Y:S01]  /*0ce0*/  ISETP.NE.AND P0, PT, R6, RZ, PT ;  /* 0x000000ff0600720c */ /* 0x000fe20003f05270 */
[----:B------:R-:W-:-:S06]  /*0cf0*/  IMAD.MOV.U32 R9, RZ, RZ, R16 ;  /* 0x000000ffff097224 */ /* 0x000fcc00078e0010 */
[----:B------:R-:W-:-:S10]  /*0d00*/  DADD R8, -RZ, -R8 ;  /* 0x00000000ff087229 */ /* 0x000fd40000000908 */
[----:B------:R-:W-:Y:S02]  /*0d10*/  FSEL R10, R8, RZ, P0 ;  /* 0x000000ff080a7208 */ /* 0x000fe40000000000 */
[----:B------:R-:W-:-:S06]  /*0d20*/  FSEL R11, R9, -1.875, P0 ;  /* 0xbff00000090b7808 */ /* 0x000fcc0000000000 */
[----:B--2---:R-:W-:Y:S01]  /*0d30*/  DMUL R10, R2, R10 ;  /* 0x0000000a020a7228 */ /* 0x004fe20000000000 */
[----:B------:R-:W-:Y:S10]  /*0d40*/  BRA `(.L_x_133) ;  /* 0x0000000000347947 */ /* 0x000ff40003800000 */
.L_x_131:
        /* <DEDUP_REMOVED lines=13> */
.L_x_133:
        /* <DEDUP_REMOVED lines=8> */
.L_x_137:
        /* <DEDUP_REMOVED lines=15> */
.L_x_136:
[----:B------:R-:W-:Y:S05]  /*0f90*/  BSYNC.RECONVERGENT B0 ;  /* 0x0000000000007941 */ /* 0x000fea0003800200 */
.L_x_135:
[----:B-----5:R-:W-:-:S14]  /*0fa0*/  DSETP.NEU.AND P0, PT, R8, R6, PT ;  /* 0x000000060800722a */ /* 0x020fdc0003f0d000 */
[----:B------:R-:W-:Y:S05]  /*0fb0*/  @P0 BRA `(.L_x_137) ;  /* 0xfffffffc00b80947 */ /* 0x000fea000383ffff */
[----:B------:R-:W-:Y:S05]  /*0fc0*/  EXIT ;  /* 0x000000000000794d */ /* 0x000fea0003800000 */
.L_x_134:
[----:B------:R-:W-:Y:S01]  /*0fd0*/  ST.E.64 desc[UR36][R8.64], R10 ;  /* 0x0000000a08007985 */ /* 0x000fe2000c101b24 */
[----:B------:R-:W-:Y:S05]  /*0fe0*/  EXIT ;  /* 0x000000000000794d */ /* 0x000fea0003800000 */
.L_x_126:
[----:B------:R-:W0:Y:S01]  /*0ff0*/  LDC.64 R6, c[0x4][0x118] ;  /* 0x01004600ff067b82 */ /* 0x000e220000000a00 */
[----:B------:R-:W2:Y:S04]  /*1000*/  LD.E R9, desc[UR36][R10.64] ;  /* 0x000000240a097980 */ /* 0x000ea8000c101900 */
[----:B0-----:R-:W2:Y:S03]  /*1010*/  LDG.E.64 R6, desc[UR36][R6.64] ;  /* 0x0000002406067981 */ /* 0x001ea6000c1e1b00 */
[----:B------:R-:W0:Y:S08]  /*1020*/  LDC.64 R16, c[0x4][0xb0] ;  /* 0x01002c00ff107b82 */ /* 0x000e300000000a00 */
[----:B------:R-:W1:Y:S01]  /*1030*/  LDC.64 R2, c[0x4][0xc0] ;  /* 0x01003000ff027b82 */ /* 0x000e620000000a00 */
[----:B0-----:R-:W3:Y:S04]  /*1040*/  LDG.E.64 R4, desc[UR36][R16.64] ;  /* 0x0000002410047981 */ /* 0x001ee8000c1e1b00 */
[----:B-1----:R-:W4:Y:S01]  /*1050*/  LDG.E.64 R2, desc[UR36][R2.64] ;  /* 0x0000002402027981 */ /* 0x002f22000c1e1b00 */
[----:B--2---:R-:W-:-:S05]  /*1060*/  IMAD.WIDE R12, R9, 0x4, R6 ;  /* 0x00000004090c7825 */ /* 0x004fca00078e0206 */
[----:B------:R-:W3:Y:S01]  /*1070*/  LD.E R0, desc[UR36][R12.64] ;  /* 0x000000240c007980 */ /* 0x000ee2000c101900 */
[----:B------:R-:W0:Y:S03]  /*1080*/  LDC.64 R14, c[0x4][0x170] ;  /* 0x01005c00ff0e7b82 */ /* 0x000e260000000a00 */
[----:B0-----:R-:W2:Y:S01]  /*1090*/  LDG.E R15, desc[UR36][R14.64] ;  /* 0x000000240e0f7981 */ /* 0x001ea2000c1e1900 */
[----:B----4-:R-:W-:-:S06]  /*10a0*/  IMAD.WIDE R8, R9, 0x4, R2 ;  /* 0x0000000409087825 */ /* 0x010fcc00078e0202 */
[----:B------:R0:W5:Y:S01]  /*10b0*/  LD.E R8, desc[UR36][R8.64] ;  /* 0x0000002408087980 */ /* 0x000162000c101900 */
[----:B---3--:R-:W-:-:S06]  /*10c0*/  IMAD.WIDE R4, R0, 0x4, R4 ;  /* 0x0000000400047825 */ /* 0x008fcc00078e0204 */
[----:B------:R-:W2:Y:S01]  /*10d0*/  LD.E R4, desc[UR36][R4.64] ;  /* 0x0000002404047980 */ /* 0x000ea2000c101900 */
[----:B------:R-:W-:Y:S01]  /*10e0*/  BSSY.RECONVERGENT B0, `(.L_x_138) ;  /* 0x000029a000007945 */ /* 0x000fe20003800200 */
[----:B--2---:R-:W-:-:S04]  /*10f0*/  ISETP.GE.AND P0, PT, R4, R15, PT ;  /* 0x0000000f0400720c */ /* 0x004fc80003f06270 */
[----:B------:R-:W-:-:S13]  /*1100*/  ISETP.LT.OR P0, PT, R4, RZ, P0 ;  /* 0x000000ff0400720c */ /* 0x000fda0000701670 */
[----:B0-----:R-:W-:Y:S05]  /*1110*/  @P0 BRA `(.L_x_139) ;  /* 0x0000002800580947 */ /* 0x001fea0003800000 */
[----:B------:R-:W-:-:S06]  /*1120*/  IMAD.WIDE.U32 R2, R4, 0x4, R2 ;  /* 0x0000000404027825 */ /* 0x000fcc00078e0002 */
[----:B------:R-:W2:Y:S02]  /*1130*/  LD.E R3, desc[UR36][R2.64] ;  /* 0x0000002402037980 */ /* 0x000ea4000c101900 */
[----:B--2---:R-:W-:-:S13]  /*1140*/  ISETP.NE.AND P0, PT, R3, R0, PT ;  /* 0x000000000300720c */ /* 0x004fda0003f05270 */
[----:B------:R-:W-:Y:S05]  /*1150*/  @P0 BRA `(.L_x_139) ;  /* 0x0000002800480947 */ /* 0x000fea0003800000 */
[----:B------:R-:W0:Y:S01]  /*1160*/  LDC.64 R2, c[0x0][0x380] ;  /* 0x0000e000ff027b82 */ /* 0x000e220000000a00 */
[----:B------:R-:W-:Y:S07]  /*1170*/  BSSY.RECONVERGENT B1, `(.L_x_140) ;  /* 0x00001a7000017945 */ /* 0x000fee0003800200 */
[----:B------:R-:W1:Y:S01]  /*1180*/  LDC R7, c[0x0][0x388] ;  /* 0x0000e200ff077b82 */ /* 0x000e620000000800 */
[----:B0-----:R-:W-:Y:S01]  /*1190*/  VIADD R6, R2, 0xffffffff ;  /* 0xffffffff02067836 */ /* 0x001fe20000000000 */
[----:B------:R-:W-:-:S03]  /*11a0*/  IADD3 R5, PT, PT, R3, -0x1, RZ ;  /* 0xffffffff03057810 */ /* 0x000fc60007ffe0ff */
[----:B-1---5:R-:W-:-:S04]  /*11b0*/  IMAD R8, R6, R7, RZ ;  /* 0x0000000706087224 */ /* 0x022fc800078e02ff */
[----:B------:R-:W-:-:S04]  /*11c0*/  IMAD R8, R5, R8, RZ ;  /* 0x0000000805087224 */ /* 0x000fc800078e02ff */
[----:B------:R-:W-:-:S05]  /*11d0*/  IMAD.SHL.U32 R9, R8, 0x2, RZ ;  /* 0x0000000208097824 */ /* 0x000fca00078e00ff */
[----:B------:R-:W-:-:S13]  /*11e0*/  ISETP.GE.AND P0, PT, R0, R9, PT ;  /* 0x000000090000720c */ /* 0x000fda0003f06270 */
[----:B------:R-:W-:Y:S05]  /*11f0*/  @P0 BRA `(.L_x_141) ;  /* 0x0000000400780947 */ /* 0x000fea0003800000 */
[----:B------:R-:W-:Y:S01]  /*1200*/  IMAD R8, R6, R5, RZ ;  /* 0x0000000506087224 */ /* 0x000fe200078e02ff */
[C---:B------:R-:W-:Y:S01]  /*1210*/  LEA.HI R7, R0.reuse, R0, RZ, 0x1 ;  /* 0x0000000000077211 */ /* 0x040fe200078f08ff */
[----:B------:R-:W-:Y:S01]  /*1220*/  BSSY.RECONVERGENT B2, `(.L_x_142) ;  /* 0x0000054000027945 */ /* 0x000fe20003800200 */
[----:B------:R-:W-:Y:S02]  /*1230*/  LOP3.LUT R0, R0, 0x1, RZ, 0xc0, !PT ;  /* 0x0000000100007812 */ /* 0x000fe400078ec0ff */
[-C--:B------:R-:W-:Y:S02]  /*1240*/  IABS R12, R8.reuse ;  /* 0x00000008000c7213 */ /* 0x080fe40000000000 */
[----:B------:R-:W-:Y:S02]  /*1250*/  SHF.R.S32.HI R7, RZ, 0x1, R7 ;  /* 0x00000001ff077819 */ /* 0x000fe40000011407 */
[----:B------:R-:W0:Y:S01]  /*1260*/  I2F.RP R9, R12 ;  /* 0x0000000c00097306 */ /* 0x000e220000209400 */
[----:B------:R-:W-:-:S02]  /*1270*/  IABS R16, R8 ;  /* 0x0000000800107213 */ /* 0x000fc40000000000 */
[----:B------:R-:W-:-:S05]  /*1280*/  IABS R15, R7 ;  /* 0x00000007000f7213 */ /* 0x000fca0000000000 */
        /* <DEDUP_REMOVED lines=24> */
[----:B------:R-:W-:-:S04]  /*1410*/  @P0 VIADD R10, R10, 0x1 ;  /* 0x000000010a0a0836 */ /* 0x000fc80000000000 */
[----:B------:R-:W-:-:S04]  /*1420*/  IMAD.MOV.U32 R14, RZ, RZ, R10 ;  /* 0x000000ffff0e7224 */ /* 0x000fc800078e000a */
[----:B------:R-:W-:Y:S01]  /*1430*/  @!P2 IMAD.MOV R14, RZ, RZ, -R14 ;  /* 0x000000ffff0ea224 */ /* 0x000fe200078e0a0e */
[----:B------:R-:W-:Y:S02]  /*1440*/  @!P1 LOP3.LUT R14, RZ, R8, RZ, 0x33, !PT ;  /* 0x00000008ff0e9212 */ /* 0x000fe400078e33ff */
[----:B0-----:R-:W-:-:S03]  /*1450*/  IADD3 R10, PT, PT, RZ, -R11, RZ ;  /* 0x8000000bff0a7210 */ /* 0x001fc60007ffe0ff */
[----:B------:R-:W-:-:S04]  /*1460*/  IMAD.MOV R13, RZ, RZ, -R14 ;  /* 0x000000ffff0d7224 */ /* 0x000fc800078e0a0e */
[----:B------:R-:W-:Y:S02]  /*1470*/  IMAD R13, R8, R13, R7 ;  /* 0x0000000d080d7224 */ /* 0x000fe400078e0207 */
[----:B------:R-:W-:Y:S02]  /*1480*/  IMAD R17, R10, R9, RZ ;  /* 0x000000090a117224 */ /* 0x000fe400078e02ff */
[----:B------:R-:W-:Y:S01]  /*1490*/  IMAD.MOV.U32 R10, RZ, RZ, RZ ;  /* 0x000000ffff0a7224 */ /* 0x000fe200078e00ff */
[----:B------:R-:W-:Y:S02]  /*14a0*/  IABS R12, R13 ;  /* 0x0000000d000c7213 */ /* 0x000fe40000000000 */
[----:B------:R-:W-:Y:S01]  /*14b0*/  LOP3.LUT R13, R13, R6, RZ, 0x3c, !PT ;  /* 0x000000060d0d7212 */ /* 0x000fe200078e3cff */
[----:B------:R-:W-:Y:S01]  /*14c0*/  IMAD.HI.U32 R8, R11, R17, R10 ;  /* 0x000000110b087227 */ /* 0x000fe200078e000a */
[----:B------:R-:W-:Y:S02]  /*14d0*/  MOV R11, R12 ;  /* 0x0000000c000b7202 */ /* 0x000fe40000000f00 */
[----:B------:R-:W-:-:S03]  /*14e0*/  ISETP.GE.AND P2, PT, R13, RZ, PT ;  /* 0x000000ff0d00720c */ /* 0x000fc60003f46270 */
        /* <DEDUP_REMOVED lines=13> */
[----:B------:R-:W-:-:S09]  /*15c0*/  ISETP.NE.U32.AND P0, PT, R0, 0x1, PT ;  /* 0x000000010000780c */ /* 0x000fd20003f05070 */
[----:B------:R-:W-:Y:S02]  /*15d0*/  @!P4 IADD3 R12, PT, PT, R12, -R9, RZ ;  /* 0x800000090c0cc210 */ /* 0x000fe40007ffe0ff */
[----:B------:R-:W-:Y:S01]  /*15e0*/  @P3 VIADD R8, R8, 0x1 ;  /* 0x0000000108083836 */ /* 0x000fe20000000000 */
[----:B------:R-:W-:Y:S02]  /*15f0*/  ISETP.NE.AND P3, PT, R6, RZ, PT ;  /* 0x000000ff0600720c */ /* 0x000fe40003f65270 */
[----:B------:R-:W-:Y:S02]  /*1600*/  @!P1 IMAD.MOV R12, RZ, RZ, -R12 ;  /* 0x000000ffff0c9224 */ /* 0x000fe400078e0a0c */
[----:B------:R-:W-:-:S03]  /*1610*/  @!P2 IMAD.MOV R8, RZ, RZ, -R8 ;  /* 0x000000ffff08a224 */ /* 0x000fc600078e0a08 */
[C---:B------:R-:W-:Y:S02]  /*1620*/  SEL R12, R11.reuse, R12, !P3 ;  /* 0x0000000c0b0c7207 */ /* 0x040fe40005800000 */
[----:B------:R-:W-:Y:S01]  /*1630*/  SEL R11, R11, R8, !P3 ;  /* 0x000000080b0b7207 */ /* 0x000fe20005800000 */
[----:B------:R-:W-:Y:S06]  /*1640*/  @!P0 BRA `(.L_x_143) ;  /* 0x0000000000248947 */ /* 0x000fec0003800000 */
[----:B------:R-:W-:-:S04]  /*1650*/  IMAD R7, R2, R3, RZ ;  /* 0x0000000302077224 */ /* 0x000fc800078e02ff */
[----:B------:R-:W-:-:S05]  /*1660*/  IMAD R7, R7, R14, RZ ;  /* 0x0000000e07077224 */ /* 0x000fca00078e02ff */
[----:B------:R-:W-:Y:S01]  /*1670*/  IADD3 R9, PT, PT, R12, R7, RZ ;  /* 0x000000070c097210 */ /* 0x000fe20007ffe0ff */
[----:B------:R-:W-:-:S04]  /*1680*/  IMAD R7, R11, R2, R7 ;  /* 0x000000020b077224 */ /* 0x000fc800078e0207 */
[----:B------:R-:W-:Y:S02]  /*1690*/  IMAD R9, R11, R2, R9 ;  /* 0x000000020b097224 */ /* 0x000fe400078e0209 */
[----:B------:R-:W-:Y:S02]  /*16a0*/  IMAD.IADD R7, R12, 0x1, R7 ;  /* 0x000000010c077824 */ /* 0x000fe400078e0207 */
[----:B------:R-:W-:Y:S02]  /*16b0*/  VIADD R0, R9, 0x1 ;  /* 0x0000000109007836 */ /* 0x000fe40000000000 */
[----:B------:R-:W-:Y:S01]  /*16c0*/  IMAD.IADD R8, R7, 0x1, R2 ;  /* 0x0000000107087824 */ /* 0x000fe200078e0202 */
[----:B------:R-:W-:Y:S06]  /*16d0*/  BRA `(.L_x_144) ;  /* 0x0000000000207947 */ /* 0x000fec0003800000 */
.L_x_143:
[----:B------:R-:W-:-:S04]  /*16e0*/  IMAD R7, R2, R3, RZ ;  /* 0x0000000302077224 */ /* 0x000fc800078e02ff */
[----:B------:R-:W-:-:S04]  /*16f0*/  IMAD R7, R7, R14, RZ ;  /* 0x0000000e07077224 */ /* 0x000fc800078e02ff */
[----:B------:R-:W-:Y:S01]  /*1700*/  IMAD R0, R11, R2, R7 ;  /* 0x000000020b007224 */ /* 0x000fe200078e0207 */
[----:B------:R-:W-:-:S03]  /*1710*/  IADD3 R7, PT, PT, R12, 0x1, RZ ;  /* 0x000000010c077810 */ /* 0x000fc60007ffe0ff */
[C---:B------:R-:W-:Y:S02]  /*1720*/  IMAD.IADD R8, R0.reuse, 0x1, R2 ;  /* 0x0000000100087824 */ /* 0x040fe400078e0202 */
[----:B------:R-:W-:Y:S02]  /*1730*/  IMAD.IADD R0, R0, 0x1, R7 ;  /* 0x0000000100007824 */ /* 0x000fe400078e0207 */
[----:B------:R-:W-:Y:S01]  /*1740*/  IMAD.IADD R7, R7, 0x1, R8 ;  /* 0x0000000107077824 */ /* 0x000fe200078e0208 */
[----:B------:R-:W-:-:S07]  /*1750*/  IADD3 R8, PT, PT, R12, R8, RZ ;  /* 0x000000080c087210 */ /* 0x000fce0007ffe0ff */
.L_x_144:
[----:B------:R-:W-:Y:S05]  /*1760*/  BSYNC.RECONVERGENT B2 ;  /* 0x0000000000027941 */ /* 0x000fea0003800200 */
.L_x_142:
[CC--:B------:R-:W-:Y:S02]  /*1770*/  VIMNMX R9, PT, PT, R0.reuse, R7.reuse, !PT ;  /* 0x0000000700097248 */ /* 0x0c0fe40007fe0100 */
[----:B------:R-:W-:Y:S02]  /*1780*/  VIMNMX R7, PT, PT, R0, R7, PT ;  /* 0x0000000700077248 */ /* 0x000fe40003fe0100 */
[CC--:B------:R-:W-:Y:S02]  /*1790*/  VIMNMX R10, PT, PT, R9.reuse, R8.reuse, PT ;  /* 0x00000008090a7248 */ /* 0x0c0fe40003fe0100 */
[----:B------:R-:W-:Y:S02]  /*17a0*/  VIMNMX R0, PT, PT, R9, R8, !PT ;  /* 0x0000000809007248 */ /* 0x000fe40007fe0100 */
[CC--:B------:R-:W-:Y:S02]  /*17b0*/  VIMNMX R8, PT, PT, R7.reuse, R10.reuse, !PT ;  /* 0x0000000a07087248 */ /* 0x0c0fe40007fe0100 */
[----:B------:R-:W-:Y:S01]  /*17c0*/  VIMNMX R10, PT, PT, R7, R10, PT ;  /* 0x0000000a070a7248 */ /* 0x000fe20003fe0100 */
[----:B------:R-:W-:Y:S06]  /*17d0*/  BRA `(.L_x_145) ;  /* 0x0000001400007947 */ /* 0x000fec0003800000 */
.L_x_141:
[----:B------:R-:W-:Y:S02]  /*17e0*/  VIADD R7, R7, 0xffffffff ;  /* 0xffffffff07077836 */ /* 0x000fe40000000000 */
[----:B------:R-:W-:-:S04]  /*17f0*/  IMAD R8, R5, R2, RZ ;  /* 0x0000000205087224 */ /* 0x000fc800078e02ff */
[----:B------:R-:W-:Y:S02]  /*1800*/  IMAD R10, R8, R7, RZ ;  /* 0x00000007080a7224 */ /* 0x000fe400078e02ff */
[----:B------:R-:W-:Y:S02]  /*1810*/  IMAD.IADD R8, R0, 0x1, -R9 ;  /* 0x0000000100087824 */ /* 0x000fe400078e0a09 */
[----:B------:R-:W-:-:S05]  /*1820*/  IMAD.SHL.U32 R9, R10, 0x2, RZ ;  /* 0x000000020a097824 */ /* 0x000fca00078e00ff */
[----:B------:R-:W-:-:S13]  /*1830*/  ISETP.GE.AND P0, PT, R8, R9, PT ;  /* 0x000000090800720c */ /* 0x000fda0003f06270 */
[----:B------:R-:W-:Y:S05]  /*1840*/  @P0 BRA `(.L_x_146) ;  /* 0x0000000400480947 */ /* 0x000fea0003800000 */
[----:B------:R-:W-:Y:S01]  /*1850*/  IMAD R9, R5, R7, RZ ;  /* 0x0000000705097224 */ /* 0x000fe200078e02ff */
[----:B------:R-:W-:-:S04]  /*1860*/  LEA.HI R8, R8, R8, RZ, 0x1 ;  /* 0x0000000808087211 */ /* 0x000fc800078f08ff */
[-C--:B------:R-:W-:Y:S02]  /*1870*/  IABS R17, R9.reuse ;  /* 0x0000000900117213 */ /* 0x080fe40000000000 */
[----:B------:R-:W-:Y:S02]  /*1880*/  SHF.R.S32.HI R8, RZ, 0x1, R8 ;  /* 0x00000001ff087819 */ /* 0x000fe40000011408 */
[----:B------:R-:W0:Y:S01]  /*1890*/  I2F.RP R12, R17 ;  /* 0x00000011000c7306 */ /* 0x000e220000209400 */
[----:B------:R-:W-:Y:S02]  /*18a0*/  IABS R16, R9 ;  /* 0x0000000900107213 */ /* 0x000fe40000000000 */
[----:B------:R-:W-:-:S05]  /*18b0*/  IABS R15, R8 ;  /* 0x00000008000f7213 */ /* 0x000fca0000000000 */
        /* <DEDUP_REMOVED lines=12> */
[----:B------:R-:W-:-:S03]  /*1980*/  IMAD.HI.U32 R14, R14, R13, RZ ;  /* 0x0000000d0e0e7227 */ /* 0x000fc600078e00ff */
[----:B------:R-:W-:Y:S01]  /*1990*/  IADD3 R16, PT, PT, RZ, -R16, RZ ;  /* 0x80000010ff107210 */ /* 0x000fe20007ffe0ff */
        /* <DEDUP_REMOVED lines=13> */
[----:B0-----:R-:W-:-:S03]  /*1a70*/  IMAD.MOV.U32 R10, RZ, RZ, RZ ;  /* 0x000000ffff0a7224 */ /* 0x001fc600078e00ff */
[----:B------:R-:W-:Y:S02]  /*1a80*/  @!P2 IADD3 R17, PT, PT, -R17, RZ, RZ ;  /* 0x000000ff1111a210 */ /* 0x000fe40007ffe1ff */
[----:B------:R-:W-:Y:S01]  /*1a90*/  @!P1 LOP3.LUT R17, RZ, R9, RZ, 0x33, !PT ;  /* 0x00000009ff119212 */ /* 0x000fe200078e33ff */
[----:B-1----:R-:W-:-:S04]  /*1aa0*/  IMAD.MOV R15, RZ, RZ, -R11 ;  /* 0x000000ffff0f7224 */ /* 0x002fc800078e0a0b */
[----:B------:R-:W-:-:S04]  /*1ab0*/  IMAD.MOV R14, RZ, RZ, -R17 ;  /* 0x000000ffff0e7224 */ /* 0x000fc800078e0a11 */
        /* <DEDUP_REMOVED lines=12> */
[-C--:B------:R-:W-:Y:S01]  /*1b80*/  @!P2 IADD3 R11, PT, PT, R11, -R12.reuse, RZ ;  /* 0x8000000c0b0ba210 */ /* 0x080fe20007ffe0ff */
[----:B------:R-:W-:Y:S01]  /*1b90*/  @!P2 VIADD R9, R9, 0x1 ;  /* 0x000000010909a836 */ /* 0x000fe20000000000 */
[----:B------:R-:W-:Y:S01]  /*1ba0*/  ISETP.GE.AND P2, PT, R8, RZ, PT ;  /* 0x000000ff0800720c */ /* 0x000fe20003f46270 */
[----:B------:R-:W-:Y:S01]  /*1bb0*/  @!P0 IMAD.IADD R13, R13, 0x1, -R12 ;  /* 0x000000010d0d8824 */ /* 0x000fe200078e0a0c */
[----:B------:R-:W-:Y:S02]  /*1bc0*/  ISETP.GE.U32.AND P1, PT, R11, R12, PT ;  /* 0x0000000c0b00720c */ /* 0x000fe40003f26070 */
[----:B------:R-:W-:Y:S02]  /*1bd0*/  ISETP.GE.AND P0, PT, R14, RZ, PT ;  /* 0x000000ff0e00720c */ /* 0x000fe40003f06270 */
[----:B------:R-:W-:Y:S02]  /*1be0*/  ISETP.GT.U32.AND P3, PT, R12, R13, PT ;  /* 0x0000000d0c00720c */ /* 0x000fe40003f64070 */
[----:B------:R-:W-:-:S07]  /*1bf0*/  LOP3.LUT R8, RZ, R7, RZ, 0x33, !PT ;  /* 0x00000007ff087212 */ /* 0x000fce00078e33ff */
[----:B------:R-:W-:Y:S02]  /*1c00*/  @P1 IADD3 R9, PT, PT, R9, 0x1, RZ ;  /* 0x0000000109091810 */ /* 0x000fe40007ffe0ff */
[----:B------:R-:W-:Y:S02]  /*1c10*/  ISETP.NE.AND P1, PT, R7, RZ, PT ;  /* 0x000000ff0700720c */ /* 0x000fe40003f25270 */
[----:B------:R-:W-:Y:S01]  /*1c20*/  @!P3 IMAD.IADD R13, R13, 0x1, -R12 ;  /* 0x000000010d0db824 */ /* 0x000fe200078e0a0c */
[----:B------:R-:W-:Y:S01]  /*1c30*/  LOP3.LUT R7, R0, 0x1, RZ, 0xc0, !PT ;  /* 0x0000000100077812 */ /* 0x000fe200078ec0ff */
[----:B------:R-:W-:-:S03]  /*1c40*/  @!P0 IMAD.MOV R9, RZ, RZ, -R9 ;  /* 0x000000ffff098224 */ /* 0x000fc600078e0a09 */
[----:B------:R-:W-:Y:S02]  /*1c50*/  @!P2 IADD3 R13, PT, PT, -R13, RZ, RZ ;  /* 0x000000ff0d0da210 */ /* 0x000fe40007ffe1ff */
[----:B------:R-:W-:Y:S01]  /*1c60*/  SEL R0, R8, R9, !P1 ;  /* 0x0000000908007207 */ /* 0x000fe20004800000 */
[----:B------:R-:W-:Y:S01]  /*1c70*/  IMAD R9, R2, R3, RZ ;  /* 0x0000000302097224 */ /* 0x000fe200078e02ff */
[----:B------:R-:W-:Y:S02]  /*1c80*/  ISETP.NE.U32.AND P0, PT, R7, 0x1, PT ;  /* 0x000000010700780c */ /* 0x000fe40003f05070 */
[----:B------:R-:W-:Y:S01]  /*1c90*/  SEL R7, R8, R13, !P1 ;  /* 0x0000000d08077207 */ /* 0x000fe20004800000 */
[----:B------:R-:W-:-:S04]  /*1ca0*/  IMAD R0, R0, R2, R17 ;  /* 0x0000000200007224 */ /* 0x000fc800078e0211 */
[----:B------:R-:W-:-:S06]  /*1cb0*/  IMAD R7, R9, R7, R0 ;  /* 0x0000000709077224 */ /* 0x000fcc00078e0200 */
[----:B------:R-:W-:-:S04]  /*1cc0*/  @P0 IMAD.IADD R0, R7, 0x1, R2 ;  /* 0x0000000107000824 */ /* 0x000fc800078e0202 */
[C---:B------:R-:W-:Y:S01]  /*1cd0*/  @P0 IMAD.IADD R8, R9.reuse, 0x1, R0 ;  /* 0x0000000109080824 */ /* 0x040fe200078e0200 */
[----:B------:R-:W-:-:S04]  /*1ce0*/  @!P0 IADD3 R0, PT, PT, R9, R7, RZ ;  /* 0x0000000709008210 */ /* 0x000fc80007ffe0ff */
[CC--:B------:R-:W-:Y:S01]  /*1cf0*/  VIMNMX R9, PT, PT, R0.reuse, R7.reuse, !PT ;  /* 0x0000000700097248 */ /* 0x0c0fe20007fe0100 */
[C---:B------:R-:W-:Y:S01]  /*1d00*/  @!P0 IMAD.IADD R8, R0.reuse, 0x1, R2 ;  /* 0x0000000100088824 */ /* 0x040fe200078e0202 */
[----:B------:R-:W-:-:S04]  /*1d10*/  VIMNMX R7, PT, PT, R0, R7, PT ;  /* 0x0000000700077248 */ /* 0x000fc80003fe0100 */
[CC--:B------:R-:W-:Y:S02]  /*1d20*/  VIMNMX R10, PT, PT, R9.reuse, R8.reuse, PT ;  /* 0x00000008090a7248 */ /* 0x0c0fe40003fe0100 */
[----:B------:R-:W-:Y:S02]  /*1d30*/  VIMNMX R0, PT, PT, R9, R8, !PT ;  /* 0x0000000809007248 */ /* 0x000fe40007fe0100 */
[CC--:B------:R-:W-:Y:S02]  /*1d40*/  VIMNMX R8, PT, PT, R7.reuse, R10.reuse, !PT ;  /* 0x0000000a07087248 */ /* 0x0c0fe40007fe0100 */
[----:B------:R-:W-:Y:S01]  /*1d50*/  VIMNMX R10, PT, PT, R7, R10, PT ;  /* 0x0000000a070a7248 */ /* 0x000fe20003fe0100 */
[----:B------:R-:W-:Y:S06]  /*1d60*/  BRA `(.L_x_145) ;  /* 0x0000000c009c7947 */ /* 0x000fec0003800000 */
.L_x_146:
[----:B------:R-:W-:-:S04]  /*1d70*/  IMAD R10, R6, R3, RZ ;  /* 0x00000003060a7224 */ /* 0x000fc800078e02ff */
[----:B------:R-:W-:Y:S02]  /*1d80*/  IMAD R11, R7, R10, RZ ;  /* 0x0000000a070b7224 */ /* 0x000fe400078e02ff */
[----:B------:R-:W-:-:S03]  /*1d90*/  IMAD.IADD R10, R8, 0x1, -R9 ;  /* 0x00000001080a7824 */ /* 0x000fc600078e0a09 */
[----:B------:R-:W-:-:S04]  /*1da0*/  SHF.L.U32 R13, R11, 0x1, RZ ;  /* 0x000000010b0d7819 */ /* 0x000fc800000006ff */
[----:B------:R-:W-:-:S13]  /*1db0*/  ISETP.GE.AND P0, PT, R10, R13, PT ;  /* 0x0000000d0a00720c */ /* 0x000fda0003f06270 */
[----:B------:R-:W-:Y:S05]  /*1dc0*/  @P0 BRA `(.L_x_147) ;  /* 0x00000004004c0947 */ /* 0x000fea0003800000 */
[----:B------:R-:W-:Y:S01]  /*1dd0*/  IMAD R8, R6, R7, RZ ;  /* 0x0000000706087224 */ /* 0x000fe200078e02ff */
[----:B------:R-:W-:Y:S01]  /*1de0*/  LEA.HI R7, R10, R10, RZ, 0x1 ;  /* 0x0000000a0a077211 */ /* 0x000fe200078f08ff */
[----:B------:R-:W-:-:S03]  /*1df0*/  HFMA2 R10, -RZ, RZ, 0, 0 ;  /* 0x00000000ff0a7431 */ /* 0x000fc600000001ff */
[-C--:B------:R-:W-:Y:S02]  /*1e00*/  IABS R12, R8.reuse ;  /* 0x00000008000c7213 */ /* 0x080fe40000000000 */
[----:B------:R-:W-:Y:S02]  /*1e10*/  SHF.R.S32.HI R7, RZ, 0x1, R7 ;  /* 0x00000001ff077819 */ /* 0x000fe40000011407 */
[----:B------:R-:W0:Y:S01]  /*1e20*/  I2F.RP R9, R12 ;  /* 0x0000000c00097306 */ /* 0x000e220000209400 */
[----:B------:R-:W-:Y:S02]  /*1e30*/  IABS R14, R8 ;  /* 0x00000008000e7213 */ /* 0x000fe40000000000 */
[----:B------:R-:W-:-:S05]  /*1e40*/  IABS R15, R7 ;  /* 0x00000007000f7213 */ /* 0x000fca0000000000 */
[----:B0-----:R-:W0:Y:S02]  /*1e50*/  MUFU.RCP R9, R9 ;  /* 0x0000000900097308 */ /* 0x001e240000001000 */
[----:B0-----:R-:W-:Y:S01]  /*1e60*/  VIADD R11, R9, 0xffffffe ;  /* 0x0ffffffe090b7836 */ /* 0x001fe20000000000 */
[----:B------:R-:W-:-:S05]  /*1e70*/  IABS R9, R6 ;  /* 0x0000000600097213 */ /* 0x000fca0000000000 */
[----:B------:R-:W0:Y:S02]  /*1e80*/  F2I.FTZ.U32.TRUNC.NTZ R11, R11 ;  /* 0x0000000b000b7305 */ /* 0x000e24000021f000 */
[----:B0-----:R-:W-:-:S04]  /*1e90*/  IMAD.MOV R13, RZ, RZ, -R11 ;  /* 0x000000ffff0d7224 */ /* 0x001fc800078e0a0b */
[----:B------:R-:W-:-:S04]  /*1ea0*/  IMAD R13, R13, R12, RZ ;  /* 0x0000000c0d0d7224 */ /* 0x000fc800078e02ff */
[----:B------:R-:W-:Y:S02]  /*1eb0*/  IMAD.HI.U32 R10, R11, R13, R10 ;  /* 0x0000000d0b0a7227 */ /* 0x000fe400078e000a */
        /* <DEDUP_REMOVED lines=11> */
[----:B0-----:R-:W-:Y:S02]  /*1f70*/  IADD3 R12, PT, PT, R13, 0xffffffe, RZ ;  /* 0x0ffffffe0d0c7810 */ /* 0x001fe40007ffe0ff */
[----:B------:R-:W-:-:S02]  /*1f80*/  ISETP.GE.AND P2, PT, R11, RZ, PT ;  /* 0x000000ff0b00720c */ /* 0x000fc40003f46270 */
[----:B------:R0:W1:Y:S05]  /*1f90*/  F2I.FTZ.U32.TRUNC.NTZ R11, R12 ;  /* 0x0000000c000b7305 */ /* 0x00006a000021f000 */
[----:B------:R-:W-:Y:S01]  /*1fa0*/  @P0 VIADD R10, R10, 0x1 ;  /* 0x000000010a0a0836 */ /* 0x000fe20000000000 */
[----:B0-----:R-:W-:-:S04]  /*1fb0*/  IABS R12, R6 ;  /* 0x00000006000c7213 */ /* 0x001fc80000000000 */
[----:B------:R-:W-:Y:S01]  /*1fc0*/  MOV R17, R10 ;  /* 0x0000000a00117202 */ /* 0x000fe20000000f00 */
[----:B------:R-:W-:Y:S02]  /*1fd0*/  IMAD.MOV R14, RZ, RZ, -R12 ;  /* 0x000000ffff0e7224 */ /* 0x000fe400078e0a0c */
[----:B-1----:R-:W-:Y:S02]  /*1fe0*/  IMAD.MOV R10, RZ, RZ, -R11 ;  /* 0x000000ffff0a7224 */ /* 0x002fe400078e0a0b */
[----:B------:R-:W-:Y:S01]  /*1ff0*/  @!P2 IMAD.MOV R17, RZ, RZ, -R17 ;  /* 0x000000ffff11a224 */ /* 0x000fe200078e0a11 */
[----:B------:R-:W-:Y:S01]  /*2000*/  @!P1 LOP3.LUT R17, RZ, R8, RZ, 0x33, !PT ;  /* 0x00000008ff119212 */ /* 0x000fe200078e33ff */
[----:B------:R-:W-:Y:S02]  /*2010*/  IMAD R19, R10, R9, RZ ;  /* 0x000000090a137224 */ /* 0x000fe400078e02ff */
[----:B------:R-:W-:Y:S01]  /*2020*/  IMAD.MOV.U32 R10, RZ, RZ, RZ ;  /* 0x000000ffff0a7224 */ /* 0x000fe200078e00ff */
[----:B------:R-:W-:-:S03]  /*2030*/  IADD3 R13, PT, PT, -R17, RZ, RZ ;  /* 0x000000ff110d7210 */ /* 0x000fc60007ffe1ff */
[----:B------:R-:W-:-:S04]  /*2040*/  IMAD.HI.U32 R10, R11, R19, R10 ;  /* 0x000000130b0a7227 */ /* 0x000fc800078e000a */
        /* <DEDUP_REMOVED lines=12> */
[----:B------:R-:W-:Y:S02]  /*2110*/  ISETP.GT.U32.AND P3, PT, R9, R12, PT ;  /* 0x0000000c0900720c */ /* 0x000fe40003f64070 */
[----:B------:R-:W-:Y:S02]  /*2120*/  LOP3.LUT R7, R0, 0x1, RZ, 0xc0, !PT ;  /* 0x0000000100077812 */ /* 0x000fe400078ec0ff */
[----:B------:R-:W-:Y:S01]  /*2130*/  @!P0 IMAD.IADD R10, R10, 0x1, -R9 ;  /* 0x000000010a0a8824 */ /* 0x000fe200078e0a09 */
[----:B------:R-:W-:Y:S02]  /*2140*/  @!P0 IADD3 R8, PT, PT, R8, 0x1, RZ ;  /* 0x0000000108088810 */ /* 0x000fe40007ffe0ff */
[----:B------:R-:W-:-:S02]  /*2150*/  ISETP.NE.AND P0, PT, R6, RZ, PT ;  /* 0x000000ff0600720c */ /* 0x000fc40003f05270 */
[----:B------:R-:W-:-:S04]  /*2160*/  ISETP.GE.U32.AND P2, PT, R10, R9, PT ;  /* 0x000000090a00720c */ /* 0x000fc80003f46070 */
[----:B------:R-:W-:Y:S01]  /*2170*/  @!P3 IMAD.IADD R12, R12, 0x1, -R9 ;  /* 0x000000010c0cb824 */ /* 0x000fe200078e0a09 */
[----:B------:R-:W-:-:S03]  /*2180*/  ISETP.GE.AND P3, PT, R13, RZ, PT ;  /* 0x000000ff0d00720c */ /* 0x000fc60003f66270 */
[----:B------:R-:W-:Y:S01]  /*2190*/  @!P1 IMAD.MOV R12, RZ, RZ, -R12 ;  /* 0x000000ffff0c9224 */ /* 0x000fe200078e0a0c */
[----:B------:R-:W-:-:S04]  /*21a0*/  ISETP.NE.U32.AND P1, PT, R7, 0x1, PT ;  /* 0x000000010700780c */ /* 0x000fc80003f25070 */
[----:B------:R-:W-:Y:S01]  /*21b0*/  @P2 VIADD R8, R8, 0x1 ;  /* 0x0000000108082836 */ /* 0x000fe20000000000 */
[----:B------:R-:W-:Y:S01]  /*21c0*/  SEL R0, R11, R12, !P0 ;  /* 0x0000000c0b007207 */ /* 0x000fe20004000000 */
[----:B------:R-:W-:-:S03]  /*21d0*/  IMAD R12, R2, R3, RZ ;  /* 0x00000003020c7224 */ /* 0x000fc600078e02ff */
[----:B------:R-:W-:Y:S01]  /*21e0*/  @!P3 IADD3 R8, PT, PT, -R8, RZ, RZ ;  /* 0x000000ff0808b210 */ /* 0x000fe20007ffe1ff */
[----:B------:R-:W-:-:S03]  /*21f0*/  IMAD R0, R17, R2, R0 ;  /* 0x0000000211007224 */ /* 0x000fc600078e0200 */
[----:B------:R-:W-:-:S05]  /*2200*/  SEL R11, R11, R8, !P0 ;  /* 0x000000080b0b7207 */ /* 0x000fca0004000000 */
[CC--:B------:R-:W-:Y:S02]  /*2210*/  IMAD R7, R12.reuse, R11.reuse, R0 ;  /* 0x0000000b0c077224 */ /* 0x0c0fe400078e0200 */
[C---:B------:R-:W-:Y:S02]  /*2220*/  @!P1 IMAD R11, R12.reuse, R11, R12 ;  /* 0x0000000b0c0b9224 */ /* 0x040fe400078e020c */
[----:B------:R-:W-:Y:S01]  /*2230*/  VIADD R8, R7, 0x1 ;  /* 0x0000000107087836 */ /* 0x000fe20000000000 */
[----:B------:R-:W-:-:S03]  /*2240*/  @P1 IADD3 R9, PT, PT, R12, R7, RZ ;  /* 0x000000070c091210 */ /* 0x000fc60007ffe0ff */
[--C-:B------:R-:W-:Y:S02]  /*2250*/  @P1 IMAD.MOV.U32 R10, RZ, RZ, R8.reuse ;  /* 0x000000ffff0a1224 */ /* 0x100fe400078e0008 */
        /* <DEDUP_REMOVED lines=10> */
.L_x_147:
[----:B------:R-:W-:Y:S01]  /*2300*/  IMAD R9, R6, R5, RZ ;  /* 0x0000000506097224 */ /* 0x000fe200078e02ff */
[----:B------:R-:W-:Y:S01]  /*2310*/  IABS R16, R6 ;  /* 0x0000000600107213 */ /* 0x000fe20000000000 */
[----:B------:R-:W-:Y:S01]  /*2320*/  IMAD.IADD R7, R10, 0x1, -R13 ;  /* 0x000000010a077824 */ /* 0x000fe200078e0a0d */
[----:B------:R-:W-:Y:S02]  /*2330*/  BSSY.RECONVERGENT B2, `(.L_x_148) ;  /* 0x0000084000027945 */ /* 0x000fe40003800200 */
[-C--:B------:R-:W-:Y:S01]  /*2340*/  IABS R15, R9.reuse ;  /* 0x00000009000f7213 */ /* 0x080fe20000000000 */
[----:B------:R-:W-:Y:S01]  /*2350*/  IMAD.HI R8, R7, 0x2aaaaaab, RZ ;  /* 0x2aaaaaab07087827 */ /* 0x000fe200078e02ff */
[----:B------:R-:W-:Y:S02]  /*2360*/  IABS R14, R9 ;  /* 0x00000009000e7213 */ /* 0x000fe40000000000 */
[----:B------:R-:W0:Y:S01]  /*2370*/  I2F.RP R0, R15 ;  /* 0x0000000f00007306 */ /* 0x000e220000209400 */
[----:B------:R-:W-:Y:S01]  /*2380*/  IMAD.MOV R16, RZ, RZ, -R16 ;  /* 0x000000ffff107224 */ /* 0x000fe200078e0a10 */
[----:B------:R-:W-:-:S04]  /*2390*/  LEA.HI R8, R8, R8, RZ, 0x1 ;  /* 0x0000000808087211 */ /* 0x000fc800078f08ff */
[----:B------:R-:W-:Y:S02]  /*23a0*/  IABS R12, R8 ;  /* 0x00000008000c7213 */ /* 0x000fe40000000000 */
[----:B0-----:R-:W0:Y:S02]  /*23b0*/  MUFU.RCP R0, R0 ;  /* 0x0000000000007308 */ /* 0x001e240000001000 */
[----:B0-----:R-:W-:-:S06]  /*23c0*/  VIADD R11, R0, 0xffffffe ;  /* 0x0ffffffe000b7836 */ /* 0x001fcc0000000000 */
[----:B------:R-:W0:Y:S02]  /*23d0*/  F2I.FTZ.U32.TRUNC.NTZ R11, R11 ;  /* 0x0000000b000b7305 */ /* 0x000e24000021f000 */
[----:B0-----:R-:W-:-:S05]  /*23e0*/  IADD3 R10, PT, PT, RZ, -R11, RZ ;  /* 0x8000000bff0a7210 */ /* 0x001fca0007ffe0ff */
[----:B------:R-:W-:Y:S02]  /*23f0*/  IMAD R13, R10, R15, RZ ;  /* 0x0000000f0a0d7224 */ /* 0x000fe400078e02ff */
[----:B------:R-:W-:-:S04]  /*2400*/  IMAD.MOV.U32 R10, RZ, RZ, RZ ;  /* 0x000000ffff0a7224 */ /* 0x000fc800078e00ff */
[----:B------:R-:W-:Y:S01]  /*2410*/  IMAD.HI.U32 R0, R11, R13, R10 ;  /* 0x0000000d0b007227 */ /* 0x000fe200078e000a */
[----:B------:R-:W-:Y:S02]  /*2420*/  MOV R13, R12 ;  /* 0x0000000c000d7202 */ /* 0x000fe40000000f00 */
[----:B------:R-:W-:Y:S01]  /*2430*/  IABS R11, R6 ;  /* 0x00000006000b7213 */ /* 0x000fe20000000000 */
[----:B------:R-:W-:Y:S02]  /*2440*/  IMAD.MOV R10, RZ, RZ, -R14 ;  /* 0x000000ffff0a7224 */ /* 0x000fe400078e0a0e */
[----:B------:R-:W-:-:S04]  /*2450*/  IMAD.HI.U32 R0, R0, R13, RZ ;  /* 0x0000000d00007227 */ /* 0x000fc800078e00ff */
[----:B------:R-:W-:Y:S02]  /*2460*/  IMAD.MOV.U32 R12, RZ, RZ, R11 ;  /* 0x000000ffff0c7224 */ /* 0x000fe400078e000b */
[----:B------:R-:W-:Y:S02]  /*2470*/  IMAD R10, R0, R10, R13 ;  /* 0x0000000a000a7224 */ /* 0x000fe400078e020d */
[----:B------:R-:W0:Y:S03]  /*2480*/  I2F.RP R14, R12 ;  /* 0x0000000c000e7306 */ /* 0x000e260000209400 */
[----:B------:R-:W-:-:S05]  /*2490*/  ISETP.GT.U32.AND P1, PT, R15, R10, PT ;  /* 0x0000000a0f00720c */ /* 0x000fca0003f24070 */
[----:B0-----:R-:W0:Y:S08]  /*24a0*/  MUFU.RCP R14, R14 ;  /* 0x0000000e000e7308 */ /* 0x001e300000001000 */
[----:B------:R-:W-:Y:S02]  /*24b0*/  @!P1 IMAD.IADD R10, R10, 0x1, -R15 ;  /* 0x000000010a0a9824 */ /* 0x000fe400078e0a0f */
[----:B------:R-:W-:Y:S01]  /*24c0*/  @!P1 VIADD R0, R0, 0x1 ;  /* 0x0000000100009836 */ /* 0x000fe20000000000 */
[----:B------:R-:W-:-:S02]  /*24d0*/  ISETP.NE.AND P1, PT, R9, RZ, PT ;  /* 0x000000ff0900720c */ /* 0x000fc40003f25270 */
[----:B------:R-:W-:Y:S02]  /*24e0*/  ISETP.GE.U32.AND P0, PT, R10, R15, PT ;  /* 0x0000000f0a00720c */ /* 0x000fe40003f06070 */
[----:B------:R-:W-:-:S04]  /*24f0*/  LOP3.LUT R10, R8, R9, RZ, 0x3c, !PT ;  /* 0x00000009080a7212 */ /* 0x000fc800078e3cff */
[----:B------:R-:W-:Y:S02]  /*2500*/  ISETP.GE.AND P2, PT, R10, RZ, PT ;  /* 0x000000ff0a00720c */ /* 0x000fe40003f46270 */
[----:B0-----:R-:W-:-:S05]  /*2510*/  IADD3 R11, PT, PT, R14, 0xffffffe, RZ ;  /* 0x0ffffffe0e0b7810 */ /* 0x001fca0007ffe0ff */
[----:B------:R-:W-:Y:S01]  /*2520*/  @P0 VIADD R0, R0, 0x1 ;  /* 0x0000000100000836 */ /* 0x000fe20000000000 */
[----:B------:R-:W0:Y:S05]  /*2530*/  F2I.FTZ.U32.TRUNC.NTZ R11, R11 ;  /* 0x0000000b000b7305 */ /* 0x000e2a000021f000 */
[----:B------:R-:W-:Y:S02]  /*2540*/  @!P2 IADD3 R0, PT, PT, -R0, RZ, RZ ;  /* 0x000000ff0000a210 */ /* 0x000fe40007ffe1ff */
[----:B------:R-:W-:Y:S02]  /*2550*/  @!P1 LOP3.LUT R0, RZ, R9, RZ, 0x33, !PT ;  /* 0x00000009ff009212 */ /* 0x000fe400078e33ff */
[----:B------:R-:W-:-:S03]  /*2560*/  ISETP.GE.AND P2, PT, R8, RZ, PT ;  /* 0x000000ff0800720c */ /* 0x000fc60003f46270 */
[----:B------:R-:W-:-:S04]  /*2570*/  IMAD.MOV R10, RZ, RZ, -R0 ;  /* 0x000000ffff0a7224 */ /* 0x000fc800078e0a00 */
[----:B------:R-:W-:Y:S02]  /*2580*/  IMAD R9, R9, R10, R8 ;  /* 0x0000000a09097224 */ /* 0x000fe400078e0208 */
[----:B------:R-:W-:Y:S02]  /*2590*/  HFMA2 R10, -RZ, RZ, 0, 0 ;  /* 0x00000000ff0a7431 */ /* 0x000fe400000001ff */
[----:B0-----:R-:W-:Y:S02]  /*25a0*/  IMAD.MOV R15, RZ, RZ, -R11 ;  /* 0x000000ffff0f7224 */ /* 0x001fe400078e0a0b */
[----:B------:R-:W-:Y:S01]  /*25b0*/  IMAD R8, R8, -0x6, R7 ;  /* 0xfffffffa08087824 */ /* 0x000fe200078e0207 */
[----:B------:R-:W-:Y:S01]  /*25c0*/  IABS R14, R9 ;  /* 0x00000009000e7213 */ /* 0x000fe20000000000 */
[----:B------:R-:W-:Y:S01]  /*25d0*/  IMAD R15, R15, R12, RZ ;  /* 0x0000000c0f0f7224 */ /* 0x000fe200078e02ff */
[----:B------:R-:W-:-:S03]  /*25e0*/  LOP3.LUT R9, R9, R6, RZ, 0x3c, !PT ;  /* 0x0000000609097212 */ /* 0x000fc600078e3cff */
[----:B------:R-:W-:-:S04]  /*25f0*/  IMAD.HI.U32 R10, R11, R15, R10 ;  /* 0x0000000f0b0a7227 */ /* 0x000fc800078e000a */
[----:B------:R-:W-:Y:S01]  /*2600*/  IMAD.MOV.U32 R15, RZ, RZ, R14 ;  /* 0x000000ffff0f7224 */ /* 0x000fe200078e000e */
[----:B------:R-:W-:Y:S01]  /*2610*/  MOV R14, R16 ;  /* 0x00000010000e7202 */ /* 0x000fe20000000f00 */
[----:B------:R-:W-:-:S04]  /*2620*/  IMAD.HI.U32 R11, R10, R13, RZ ;  /* 0x0000000d0a0b7227 */ /* 0x000fc800078e00ff */
[----:B------:R-:W-:-:S04]  /*2630*/  IMAD.HI.U32 R10, R10, R15, RZ ;  /* 0x0000000f0a0a7227 */ /* 0x000fc800078e00ff */
[-C--:B------:R-:W-:Y:S02]  /*2640*/  IMAD R13, R11, R14.reuse, R13 ;  /* 0x0000000e0b0d7224 */ /* 0x080fe400078e020d */
        /* <DEDUP_REMOVED lines=9> */
[----:B------:R-:W-:Y:S02]  /*26e0*/  ISETP.GT.AND P0, PT, R8, 0x2, PT ;  /* 0x000000020800780c */ /* 0x000fe40003f04270 */
[----:B------:R-:W-:-:S07]  /*26f0*/  LOP3.LUT R9, RZ, R6, RZ, 0x33, !PT ;  /* 0x00000006ff097212 */ /* 0x000fce00078e33ff */
[----:B------:R-:W-:Y:S02]  /*2700*/  @!P4 IMAD.IADD R13, R13, 0x1, -R12 ;  /* 0x000000010d0dc824 */ /* 0x000fe400078e0a0c */
[----:B------:R-:W-:Y:S01]  /*2710*/  @P3 VIADD R10, R10, 0x1 ;  /* 0x000000010a0a3836 */ /* 0x000fe20000000000 */
[----:B------:R-:W-:Y:S02]  /*2720*/  ISETP.NE.AND P3, PT, R6, RZ, PT ;  /* 0x000000ff0600720c */ /* 0x000fe40003f65270 */
[----:B------:R-:W-:Y:S01]  /*2730*/  @!P2 IADD3 R13, PT, PT, -R13, RZ, RZ ;  /* 0x000000ff0d0da210 */ /* 0x000fe20007ffe1ff */
[----:B------:R-:W-:-:S03]  /*2740*/  @!P1 IMAD.MOV R10, RZ, RZ, -R10 ;  /* 0x000000ffff0a9224 */ /* 0x000fc600078e0a0a */
[C---:B------:R-:W-:Y:S02]  /*2750*/  SEL R7, R9.reuse, R13, !P3 ;  /* 0x0000000d09077207 */ /* 0x040fe40005800000 */
[----:B------:R-:W-:Y:S01]  /*2760*/  SEL R13, R9, R10, !P3 ;  /* 0x0000000a090d7207 */ /* 0x000fe20005800000 */
[----:B------:R-:W-:Y:S06]  /*2770*/  @P0 BRA `(.L_x_149) ;  /* 0x0000000000840947 */ /* 0x000fec0003800000 */
[----:B------:R-:W-:-:S05]  /*2780*/  VIMNMX.U32 R8, PT, PT, R8, 0x3, PT ;  /* 0x0000000308087848 */ /* 0x000fca0003fe0000 */
[----:B------:R-:W-:-:S04]  /*2790*/  IMAD.SHL.U32 R10, R8, 0x4, RZ ;  /* 0x00000004080a7824 */ /* 0x000fc800078e00ff */
[----:B------:R-:W0:Y:S02]  /*27a0*/  LDC R8, c[0x2][R10+0x20] ;  /* 0x008008000a087b82 */ /* 0x000e240000000800 */
[----:B0-----:R-:W-:-:S04]  /*27b0*/  SHF.R.S32.HI R9, RZ, 0x1f, R8 ;  /* 0x0000001fff097819 */ /* 0x001fc80000011408 */
.L_x_1632:
[----:B------:R-:W-:Y:S05]  /*27c0*/  BRX R8 -0x27d0                                                  (*"BRANCH_TARGETS .L_x_1633,.L_x_1634,.L_x_1635,.L_x_150"*) ;  /* 0xffffffd8080c7949 */ /* 0x000fea000383ffff */
.L_x_1635:
[----:B------:R-:W-:Y:S02]  /*27d0*/  IMAD R11, R2, R3, RZ ;  /* 0x00000003020b7224 */ /* 0x000fe400078e02ff */
[----:B------:R-:W-:Y:S02]  /*27e0*/  IMAD R9, R13, R2, R2 ;  /* 0x000000020d097224 */ /* 0x000fe400078e0202 */
[----:B------:R-:W-:-:S04]  /*27f0*/  IMAD R0, R11, R0, RZ ;  /* 0x000000000b007224 */ /* 0x000fc800078e02ff */
[----:B------:R-:W-:Y:S01]  /*2800*/  IMAD R8, R13, R2, R0 ;  /* 0x000000020d087224 */ /* 0x000fe200078e0200 */
[----:B------:R-:W-:-:S04]  /*2810*/  IADD3 R0, PT, PT, R7, R0, R11 ;  /* 0x0000000007007210 */ /* 0x000fc80007ffe00b */
[----:B------:R-:W-:Y:S02]  /*2820*/  IADD3 R11, PT, PT, R7, 0x1, R8 ;  /* 0x00000001070b7810 */ /* 0x000fe40007ffe008 */
[----:B------:R-:W-:-:S03]  /*2830*/  IADD3 R7, PT, PT, R9, R0, RZ ;  /* 0x0000000009077210 */ /* 0x000fc60007ffe0ff */
[----:B------:R-:W-:Y:S01]  /*2840*/  IMAD.IADD R0, R11, 0x1, R2 ;  /* 0x000000010b007824 */ /* 0x000fe200078e0202 */
[----:B------:R-:W-:Y:S06]  /*2850*/  BRA `(.L_x_150) ;  /* 0x0000000000c47947 */ /* 0x000fec0003800000 */
.L_x_1633:
[----:B------:R-:W-:-:S04]  /*2860*/  IMAD R0, R0, R3, RZ ;  /* 0x0000000300007224 */ /* 0x000fc800078e02ff */
[-C--:B------:R-:W-:Y:S01]  /*2870*/  IMAD R9, R0, R2.reuse, R7 ;  /* 0x0000000200097224 */ /* 0x080fe200078e0207 */
[C-C-:B------:R-:W-:Y:S01]  /*2880*/  IADD3 R11, PT, PT, R13.reuse, R3, R0.reuse ;  /* 0x000000030d0b7210 */ /* 0x140fe20007ffe000 */
[C---:B------:R-:W-:Y:S02]  /*2890*/  IMAD.IADD R8, R13.reuse, 0x1, R0 ;  /* 0x000000010d087824 */ /* 0x040fe400078e0200 */
[-C--:B------:R-:W-:Y:S02]  /*28a0*/  IMAD R9, R13, R2.reuse, R9 ;  /* 0x000000020d097224 */ /* 0x080fe400078e0209 */
[-C--:B------:R-:W-:Y:S02]  /*28b0*/  IMAD R0, R11, R2.reuse, R2 ;  /* 0x000000020b007224 */ /* 0x080fe400078e0202 */
[----:B------:R-:W-:-:S03]  /*28c0*/  IMAD R11, R8, R2, R7 ;  /* 0x00000002080b7224 */ /* 0x000fc600078e0207 */
[----:B------:R-:W-:Y:S01]  /*28d0*/  IADD3 R7, PT, PT, R7, R0, RZ ;  /* 0x0000000007077210 */ /* 0x000fe20007ffe0ff */
[----:B------:R-:W-:Y:S01]  /*28e0*/  VIADD R0, R9, 0x1 ;  /* 0x0000000109007836 */ /* 0x000fe20000000000 */
[----:B------:R-:W-:Y:S06]  /*28f0*/  BRA `(.L_x_150) ;  /* 0x00000000009c7947 */ /* 0x000fec0003800000 */
.L_x_1634:
[----:B------:R-:W-:Y:S02]  /*2900*/  IMAD R8, R13, R2, R2 ;  /* 0x000000020d087224 */ /* 0x000fe400078e0202 */
[----:B------:R-:W-:Y:S02]  /*2910*/  IMAD R15, R2, R3, RZ ;  /* 0x00000003020f7224 */ /* 0x000fe400078e02ff */
[----:B------:R-:W-:Y:S02]  /*2920*/  IMAD.IADD R9, R7, 0x1, R8 ;  /* 0x0000000107097824 */ /* 0x000fe400078e0208 */
[CC--:B------:R-:W-:Y:S02]  /*2930*/  IMAD R7, R15.reuse, R0.reuse, R7 ;  /* 0x000000000f077224 */ /* 0x0c0fe400078e0207 */
[----:B------:R-:W-:Y:S02]  /*2940*/  IMAD R0, R15, R0, R9 ;  /* 0x000000000f007224 */ /* 0x000fe400078e0209 */
[----:B------:R-:W-:-:S05]  /*2950*/  IMAD R7, R13, R2, R7 ;  /* 0x000000020d077224 */ /* 0x000fca00078e0207 */
[----:B------:R-:W-:Y:S01]  /*2960*/  IADD3 R11, PT, PT, R7, 0x1, RZ ;  /* 0x00000001070b7810 */ /* 0x000fe20007ffe0ff */
[----:B------:R-:W-:Y:S01]  /*2970*/  IMAD.IADD R7, R15, 0x1, R0 ;  /* 0x000000010f077824 */ /* 0x000fe200078e0200 */
[----:B------:R-:W-:Y:S06]  /*2980*/  BRA `(.L_x_150) ;  /* 0x0000000000787947 */ /* 0x000fec0003800000 */
.L_x_149:
[----:B------:R-:W-:-:S05]  /*2990*/  IMAD.MOV.U32 R9, RZ, RZ, -0x3 ;  /* 0xfffffffdff097424 */ /* 0x000fca00078e00ff */
[----:B------:R-:W-:-:S04]  /*29a0*/  VIADDMNMX.U32 R8, R8, R9, 0x3, PT ;  /* 0x0000000308087446 */ /* 0x000fc80003800009 */
[----:B------:R-:W-:-:S04]  /*29b0*/  SHF.L.U32 R10, R8, 0x2, RZ ;  /* 0x00000002080a7819 */ /* 0x000fc800000006ff */
[----:B------:R-:W0:Y:S02]  /*29c0*/  LDC R8, c[0x2][R10+0x30] ;  /* 0x00800c000a087b82 */ /* 0x000e240000000800 */
[----:B0-----:R-:W-:-:S04]  /*29d0*/  SHF.R.S32.HI R9, RZ, 0x1f, R8 ;  /* 0x0000001fff097819 */ /* 0x001fc80000011408 */
.L_x_1637:
[----:B------:R-:W-:Y:S05]  /*29e0*/  BRX R8 -0x29f0                                                  (*"BRANCH_TARGETS .L_x_1638,.L_x_1639,.L_x_1640,.L_x_150"*) ;  /* 0xffffffd408847949 */ /* 0x000fea000383ffff */
.L_x_1640:
[-C--:B------:R-:W-:Y:S02]  /*29f0*/  IMAD R15, R2, R3.reuse, RZ ;  /* 0x00000003020f7224 */ /* 0x080fe400078e02ff */
        /* <DEDUP_REMOVED lines=8> */
.L_x_1638:
[----:B------:R-:W-:Y:S02]  /*2a80*/  IMAD R7, R13, R2, R7 ;  /* 0x000000020d077224 */ /* 0x000fe400078e0207 */
[----:B------:R-:W-:-:S04]  /*2a90*/  IMAD R8, R2, R3, RZ ;  /* 0x0000000302087224 */ /* 0x000fc800078e02ff */
[----:B------:R-:W-:-:S04]  /*2aa0*/  IMAD R7, R8, R0, R7 ;  /* 0x0000000008077224 */ /* 0x000fc800078e0207 */
[----:B------:R-:W-:Y:S01]  /*2ab0*/  IMAD.IADD R0, R8, 0x1, R7 ;  /* 0x0000000108007824 */ /* 0x000fe200078e0207 */
[----:B------:R-:W-:-:S03]  /*2ac0*/  IADD3 R11, PT, PT, R7, 0x1, RZ ;  /* 0x00000001070b7810 */ /* 0x000fc60007ffe0ff */
[----:B------:R-:W-:Y:S01]  /*2ad0*/  IMAD.IADD R7, R0, 0x1, R2 ;  /* 0x0000000100077824 */ /* 0x000fe200078e0202 */
[----:B------:R-:W-:Y:S06]  /*2ae0*/  BRA `(.L_x_150) ;  /* 0x0000000000207947 */ /* 0x000fec0003800000 */
.L_x_1639:
[CC--:B------:R-:W-:Y:S02]  /*2af0*/  IMAD R9, R13.reuse, R2.reuse, R7 ;  /* 0x000000020d097224 */ /* 0x0c0fe400078e0207 */
[----:B------:R-:W-:Y:S02]  /*2b00*/  IMAD R8, R2, R3, RZ ;  /* 0x0000000302087224 */ /* 0x000fe400078e02ff */
[----:B------:R-:W-:Y:S02]  /*2b10*/  IMAD R13, R13, R2, R2 ;  /* 0x000000020d0d7224 */ /* 0x000fe400078e0202 */
[CC--:B------:R-:W-:Y:S02]  /*2b20*/  IMAD R9, R8.reuse, R0.reuse, R9 ;  /* 0x0000000008097224 */ /* 0x0c0fe400078e0209 */
[----:B------:R-:W-:Y:S02]  /*2b30*/  IMAD R0, R8, R0, R8 ;  /* 0x0000000008007224 */ /* 0x000fe400078e0208 */
[----:B------:R-:W-:-:S03]  /*2b40*/  VIADD R11, R9, 0x1 ;  /* 0x00000001090b7836 */ /* 0x000fc60000000000 */
[----:B------:R-:W-:Y:S02]  /*2b50*/  IADD3 R7, PT, PT, R13, R0, R7 ;  /* 0x000000000d077210 */ /* 0x000fe40007ffe007 */
[----:B------:R-:W-:-:S07]  /*2b60*/  IADD3 R0, PT, PT, R8, R11, RZ ;  /* 0x0000000b08007210 */ /* 0x000fce0007ffe0ff */
.L_x_150:
[----:B------:R-:W-:Y:S05]  /*2b70*/  BSYNC.RECONVERGENT B2 ;  /* 0x0000000000027941 */ /* 0x000fea0003800200 */
.L_x_148:
[CC--:B------:R-:W-:Y:S02]  /*2b80*/  VIMNMX R8, PT, PT, R0.reuse, R11.reuse, !PT ;  /* 0x0000000b00087248 */ /* 0x0c0fe40007fe0100 */
[----:B------:R-:W-:Y:S02]  /*2b90*/  VIMNMX R10, PT, PT, R0, R11, PT ;  /* 0x0000000b000a7248 */ /* 0x000fe40003fe0100 */
[CC--:B------:R-:W-:Y:S02]  /*2ba0*/  VIMNMX R9, PT, PT, R8.reuse, R7.reuse, PT ;  /* 0x0000000708097248 */ /* 0x0c0fe40003fe0100 */
[----:B------:R-:W-:Y:S02]  /*2bb0*/  VIMNMX R0, PT, PT, R8, R7, !PT ;  /* 0x0000000708007248 */ /* 0x000fe40007fe0100 */
[CC--:B------:R-:W-:Y:S02]  /*2bc0*/  VIMNMX R8, PT, PT, R10.reuse, R9.reuse, !PT ;  /* 0x000000090a087248 */ /* 0x0c0fe40007fe0100 */
[----:B------:R-:W-:-:S07]  /*2bd0*/  VIMNMX R10, PT, PT, R10, R9, PT ;  /* 0x000000090a0a7248 */ /* 0x000fce0003fe0100 */
.L_x_145:
[----:B------:R-:W-:Y:S05]  /*2be0*/  BSYNC.RECONVERGENT B1 ;  /* 0x0000000000017941 */ /* 0x000fea0003800200 */
.L_x_140:
[----:B------:R-:W-:Y:S01]  /*2bf0*/  IMAD R12, R6, R5, RZ ;  /* 0x00000005060c7224 */ /* 0x000fe200078e02ff */
[----:B------:R-:W-:Y:S01]  /*2c00*/  BSSY.RECONVERGENT B1, `(.L_x_151) ;  /* 0x0000086000017945 */ /* 0x000fe20003800200 */
[----:B------:R-:W-:-:S03]  /*2c10*/  IMAD.HI.U32 R7, R4, -0x55555555, RZ ;  /* 0xaaaaaaab04077827 */ /* 0x000fc600078e00ff */
[-C--:B------:R-:W-:Y:S02]  /*2c20*/  IABS R16, R12.reuse ;  /* 0x0000000c00107213 */ /* 0x080fe40000000000 */
[----:B------:R-:W-:Y:S02]  /*2c30*/  SHF.R.U32.HI R7, RZ, 0x2, R7 ;  /* 0x00000002ff077819 */ /* 0x000fe40000011607 */
[----:B------:R-:W0:Y:S01]  /*2c40*/  I2F.RP R5, R16 ;  /* 0x0000001000057306 */ /* 0x000e220000209400 */
[----:B------:R-:W-:Y:S02]  /*2c50*/  IABS R13, R12 ;  /* 0x0000000c000d7213 */ /* 0x000fe40000000000 */
[----:B------:R-:W-:Y:S01]  /*2c60*/  IABS R11, R7 ;  /* 0x00000007000b7213 */ /* 0x000fe20000000000 */
[----:B------:R-:W-:-:S04]  /*2c70*/  IMAD R4, R7, -0x6, R4 ;  /* 0xfffffffa07047824 */ /* 0x000fc800078e0204 */
[----:B0-----:R-:W0:Y:S02]  /*2c80*/  MUFU.RCP R5, R5 ;  /* 0x0000000500057308 */ /* 0x001e240000001000 */
[----:B0-----:R-:W-:-:S06]  /*2c90*/  VIADD R14, R5, 0xffffffe ;  /* 0x0ffffffe050e7836 */ /* 0x001fcc0000000000 */
[----:B------:R0:W1:Y:S02]  /*2ca0*/  F2I.FTZ.U32.TRUNC.NTZ R15, R14 ;  /* 0x0000000e000f7305 */ /* 0x000064000021f000 */
[----:B0-----:R-:W-:Y:S02]  /*2cb0*/  HFMA2 R14, -RZ, RZ, 0, 0 ;  /* 0x00000000ff0e7431 */ /* 0x001fe400000001ff */
[----:B-1----:R-:W-:-:S04]  /*2cc0*/  IMAD.MOV R9, RZ, RZ, -R15 ;  /* 0x000000ffff097224 */ /* 0x002fc800078e0a0f */
[----:B------:R-:W-:-:S04]  /*2cd0*/  IMAD R9, R9, R16, RZ ;  /* 0x0000001009097224 */ /* 0x000fc800078e02ff */
[----:B------:R-:W-:Y:S01]  /*2ce0*/  IMAD.HI.U32 R18, R15, R9, R14 ;  /* 0x000000090f127227 */ /* 0x000fe200078e000e */
[----:B------:R-:W-:-:S03]  /*2cf0*/  IABS R9, R6 ;  /* 0x0000000600097213 */ /* 0x000fc60000000000 */
        /* <DEDUP_REMOVED lines=13> */
[----:B0-----:R-:W-:-:S05]  /*2dd0*/  IADD3 R13, PT, PT, R15, 0xffffffe, RZ ;  /* 0x0ffffffe0f0d7810 */ /* 0x001fca0007ffe0ff */
[----:B------:R-:W-:Y:S01]  /*2de0*/  @P0 VIADD R5, R5, 0x1 ;  /* 0x0000000105050836 */ /* 0x000fe20000000000 */
[----:B------:R-:W0:Y:S05]  /*2df0*/  F2I.FTZ.U32.TRUNC.NTZ R13, R13 ;  /* 0x0000000d000d7305 */ /* 0x000e2a000021f000 */
[----:B------:R-:W-:Y:S02]  /*2e00*/  @!P2 IADD3 R5, PT, PT, -R5, RZ, RZ ;  /* 0x000000ff0505a210 */ /* 0x000fe40007ffe1ff */
[----:B------:R-:W-:Y:S02]  /*2e10*/  @!P1 LOP3.LUT R5, RZ, R12, RZ, 0x33, !PT ;  /* 0x0000000cff059212 */ /* 0x000fe400078e33ff */
[----:B------:R-:W-:-:S03]  /*2e20*/  ISETP.GE.AND P2, PT, R7, RZ, PT ;  /* 0x000000ff0700720c */ /* 0x000fc60003f46270 */
[----:B------:R-:W-:Y:S02]  /*2e30*/  IMAD.MOV R15, RZ, RZ, -R5 ;  /* 0x000000ffff0f7224 */ /* 0x000fe400078e0a05 */
[----:B0-----:R-:W-:Y:S02]  /*2e40*/  IMAD.MOV R14, RZ, RZ, -R13 ;  /* 0x000000ffff0e7224 */ /* 0x001fe400078e0a0d */
[----:B------:R-:W-:Y:S01]  /*2e50*/  IMAD R15, R12, R15, R7 ;  /* 0x0000000f0c0f7224 */ /* 0x000fe200078e0207 */
[----:B------:R-:W-:Y:S01]  /*2e60*/  MOV R12, RZ ;  /* 0x000000ff000c7202 */ /* 0x000fe20000000f00 */
[----:B------:R-:W-:-:S03]  /*2e70*/  IMAD R17, R14, R9, RZ ;  /* 0x000000090e117224 */ /* 0x000fc600078e02ff */
[----:B------:R-:W-:Y:S01]  /*2e80*/  IABS R14, R15 ;  /* 0x0000000f000e7213 */ /* 0x000fe20000000000 */
[----:B------:R-:W-:Y:S01]  /*2e90*/  IMAD.HI.U32 R12, R13, R17, R12 ;  /* 0x000000110d0c7227 */ /* 0x000fe200078e000c */
[----:B------:R-:W-:-:S03]  /*2ea0*/  LOP3.LUT R15, R15, R6, RZ, 0x3c, !PT ;  /* 0x000000060f0f7212 */ /* 0x000fc600078e3cff */
[----:B------:R-:W-:Y:S02]  /*2eb0*/  IMAD.MOV.U32 R13, RZ, RZ, R14 ;  /* 0x000000ffff0d7224 */ /* 0x000fe400078e000e */
        /* <DEDUP_REMOVED lines=13> */
[----:B------:R-:W-:Y:S02]  /*2f90*/  ISETP.GT.AND P0, PT, R4, 0x2, PT ;  /* 0x000000020400780c */ /* 0x000fe40003f04270 */
[----:B------:R-:W-:-:S07]  /*2fa0*/  LOP3.LUT R15, RZ, R6, RZ, 0x33, !PT ;  /* 0x00000006ff0f7212 */ /* 0x000fce00078e33ff */
[----:B------:R-:W-:Y:S02]  /*2fb0*/  @!P4 IADD3 R16, PT, PT, R16, -R9, RZ ;  /* 0x800000091010c210 */ /* 0x000fe40007ffe0ff */
[----:B------:R-:W-:Y:S01]  /*2fc0*/  @P3 VIADD R12, R12, 0x1 ;  /* 0x000000010c0c3836 */ /* 0x000fe20000000000 */
[----:B------:R-:W-:Y:S02]  /*2fd0*/  ISETP.NE.AND P3, PT, R6, RZ, PT ;  /* 0x000000ff0600720c */ /* 0x000fe40003f65270 */
[----:B------:R-:W-:Y:S02]  /*2fe0*/  @!P2 IMAD.MOV R16, RZ, RZ, -R16 ;  /* 0x000000ffff10a224 */ /* 0x000fe400078e0a10 */
[----:B------:R-:W-:-:S03]  /*2ff0*/  @!P1 IADD3 R12, PT, PT, -R12, RZ, RZ ;  /* 0x000000ff0c0c9210 */ /* 0x000fc60007ffe1ff */
[C---:B------:R-:W-:Y:S02]  /*3000*/  SEL R7, R15.reuse, R16, !P3 ;  /* 0x000000100f077207 */ /* 0x040fe40005800000 */
[----:B------:R-:W-:Y:S01]  /*3010*/  SEL R15, R15, R12, !P3 ;  /* 0x0000000c0f0f7207 */ /* 0x000fe20005800000 */
[----:B------:R-:W-:Y:S06]  /*3020*/  @P0 BRA `(.L_x_152) ;  /* 0x0000000000800947 */ /* 0x000fec0003800000 */
[----:B------:R-:W-:-:S05]  /*3030*/  VIMNMX.U32 R4, PT, PT, R4, 0x2, PT ;  /* 0x0000000204047848 */ /* 0x000fca0003fe0000 */
[----:B------:R-:W-:-:S04]  /*3040*/  IMAD.SHL.U32 R4, R4, 0x4, RZ ;  /* 0x0000000404047824 */ /* 0x000fc800078e00ff */
[----:B------:R-:W0:Y:S02]  /*3050*/  LDC R12, c[0x2][R4+0x40] ;  /* 0x00801000040c7b82 */ /* 0x000e240000000800 */
[----:B0-----:R-:W-:-:S04]  /*3060*/  SHF.R.S32.HI R13, RZ, 0x1f, R12 ;  /* 0x0000001fff0d7819 */ /* 0x001fc8000001140c */
.L_x_1642:
[----:B------:R-:W-:Y:S05]  /*3070*/  BRX R12 -0x3080                                                 (*"BRANCH_TARGETS .L_x_1643,.L_x_1644,.L_x_1645"*) ;  /* 0xffffffcc0ce07949 */ /* 0x000fea000383ffff */
.L_x_1644:
[----:B------:R-:W-:Y:S02]  /*3080*/  IMAD R4, R15, R2, R7 ;  /* 0x000000020f047224 */ /* 0x000fe400078e0207 */
[----:B------:R-:W-:-:S04]  /*3090*/  IMAD R6, R2, R3, RZ ;  /* 0x0000000302067224 */ /* 0x000fc800078e02ff */
[----:B------:R-:W-:-:S04]  /*30a0*/  IMAD R9, R6, R5, R4 ;  /* 0x0000000506097224 */ /* 0x000fc800078e0204 */
[----:B------:R-:W-:Y:S01]  /*30b0*/  IMAD.IADD R11, R6, 0x1, R9 ;  /* 0x00000001060b7824 */ /* 0x000fe200078e0209 */
[----:B------:R-:W-:-:S03]  /*30c0*/  IADD3 R6, PT, PT, R9, 0x1, RZ ;  /* 0x0000000109067810 */ /* 0x000fc60007ffe0ff */
[----:B------:R-:W-:Y:S01]  /*30d0*/  IMAD.IADD R7, R11, 0x1, R2 ;  /* 0x000000010b077824 */ /* 0x000fe200078e0202 */
[----:B------:R-:W-:Y:S06]  /*30e0*/  BRA `(.L_x_153) ;  /* 0x0000000000dc7947 */ /* 0x000fec0003800000 */
.L_x_1643:
[----:B------:R-:W-:Y:S02]  /*30f0*/  IMAD R12, R2, R3, RZ ;  /* 0x00000003020c7224 */ /* 0x000fe400078e02ff */
[----:B------:R-:W-:Y:S02]  /*3100*/  IMAD R11, R15, R2, R2 ;  /* 0x000000020f0b7224 */ /* 0x000fe400078e0202 */
[----:B------:R-:W-:-:S04]  /*3110*/  IMAD R4, R12, R5, RZ ;  /* 0x000000050c047224 */ /* 0x000fc800078e02ff */
[--C-:B------:R-:W-:Y:S01]  /*3120*/  IMAD.IADD R3, R7, 0x1, R4.reuse ;  /* 0x0000000107037824 */ /* 0x100fe200078e0204 */
[----:B------:R-:W-:Y:S01]  /*3130*/  IADD3 R11, PT, PT, R4, R11, R7 ;  /* 0x0000000b040b7210 */ /* 0x000fe20007ffe007 */
[CC--:B------:R-:W-:Y:S02]  /*3140*/  IMAD R6, R15.reuse, R2.reuse, R4 ;  /* 0x000000020f067224 */ /* 0x0c0fe400078e0204 */
[----:B------:R-:W-:-:S03]  /*3150*/  IMAD R3, R15, R2, R3 ;  /* 0x000000020f037224 */ /* 0x000fc600078e0203 */
[----:B------:R-:W-:Y:S01]  /*3160*/  IADD3 R9, PT, PT, R7, R6, RZ ;  /* 0x0000000607097210 */ /* 0x000fe20007ffe0ff */
[----:B------:R-:W-:Y:S02]  /*3170*/  IMAD.IADD R7, R12, 0x1, R11 ;  /* 0x000000010c077824 */ /* 0x000fe400078e020b */
[----:B------:R-:W-:Y:S01]  /*3180*/  VIADD R6, R3, 0x1 ;  /* 0x0000000103067836 */ /* 0x000fe20000000000 */
[----:B------:R-:W-:Y:S06]  /*3190*/  BRA `(.L_x_153) ;  /* 0x0000000000b07947 */ /* 0x000fec0003800000 */
.L_x_1645:
[----:B------:R-:W-:-:S04]  /*31a0*/  IMAD R3, R2, R3, RZ ;  /* 0x0000000302037224 */ /* 0x000fc800078e02ff */
[----:B------:R-:W-:Y:S02]  /*31b0*/  IMAD R6, R3, R5, RZ ;  /* 0x0000000503067224 */ /* 0x000fe400078e02ff */
[CC--:B------:R-:W-:Y:S02]  /*31c0*/  IMAD R5, R15.reuse, R2.reuse, R2 ;  /* 0x000000020f057224 */ /* 0x0c0fe400078e0202 */
[----:B------:R-:W-:-:S03]  /*31d0*/  IMAD R4, R15, R2, R6 ;  /* 0x000000020f047224 */ /* 0x000fc600078e0206 */
[----:B------:R-:W-:Y:S02]  /*31e0*/  IADD3 R6, PT, PT, R6, R5, R7 ;  /* 0x0000000506067210 */ /* 0x000fe40007ffe007 */
[----:B------:R-:W-:Y:S02]  /*31f0*/  IADD3 R9, PT, PT, R7, 0x1, R4 ;  /* 0x0000000107097810 */ /* 0x000fe40007ffe004 */
[----:B------:R-:W-:-:S03]  /*3200*/  IADD3 R7, PT, PT, R3, R6, RZ ;  /* 0x0000000603077210 */ /* 0x000fc60007ffe0ff */
[----:B------:R-:W-:Y:S01]  /*3210*/  IMAD.IADD R11, R9, 0x1, R2 ;  /* 0x00000001090b7824 */ /* 0x000fe200078e0202 */
[----:B------:R-:W-:Y:S06]  /*3220*/  BRA `(.L_x_153) ;  /* 0x00000000008c7947 */ /* 0x000fec0003800000 */
.L_x_152:
[----:B------:R-:W-:-:S05]  /*3230*/  IMAD.MOV.U32 R9, RZ, RZ, -0x3 ;  /* 0xfffffffdff097424 */ /* 0x000fca00078e00ff */
[----:B------:R-:W-:-:S04]  /*3240*/  VIADDMNMX.U32 R4, R4, R9, 0x2, PT ;  /* 0x0000000204047446 */ /* 0x000fc80003800009 */
[----:B------:R-:W-:-:S04]  /*3250*/  SHF.L.U32 R4, R4, 0x2, RZ ;  /* 0x0000000204047819 */ /* 0x000fc800000006ff */
[----:B------:R-:W0:Y:S02]  /*3260*/  LDC R12, c[0x2][R4+0x4c] ;  /* 0x00801300040c7b82 */ /* 0x000e240000000800 */
[----:B0-----:R-:W-:-:S04]  /*3270*/  SHF.R.S32.HI R13, RZ, 0x1f, R12 ;  /* 0x0000001fff0d7819 */ /* 0x001fc8000001140c */
.L_x_1646:
[----:B------:R-:W-:Y:S05]  /*3280*/  BRX R12 -0x3290                                                 (*"BRANCH_TARGETS .L_x_1647,.L_x_1648,.L_x_1649"*) ;  /* 0xffffffcc0c5c7949 */ /* 0x000fea000383ffff */
.L_x_1648:
[----:B------:R-:W-:Y:S02]  /*3290*/  IMAD R4, R2, R3, RZ ;  /* 0x0000000302047224 */ /* 0x000fe400078e02ff */
[----:B------:R-:W-:Y:S02]  /*32a0*/  IMAD R7, R15, R2, R7 ;  /* 0x000000020f077224 */ /* 0x000fe400078e0207 */
[CC--:B------:R-:W-:Y:S02]  /*32b0*/  IMAD R6, R4.reuse, R5.reuse, R4 ;  /* 0x0000000504067224 */ /* 0x0c0fe400078e0204 */
[----:B------:R-:W-:Y:S02]  /*32c0*/  IMAD R4, R4, R5, R7 ;  /* 0x0000000504047224 */ /* 0x000fe400078e0207 */
[----:B------:R-:W-:Y:S02]  /*32d0*/  IMAD.IADD R6, R7, 0x1, R6 ;  /* 0x0000000107067824 */ /* 0x000fe400078e0206 */
[----:B------:R-:W-:-:S02]  /*32e0*/  VIADD R9, R4, 0x1 ;  /* 0x0000000104097836 */ /* 0x000fc40000000000 */
[C---:B------:R-:W-:Y:S01]  /*32f0*/  VIADD R11, R6.reuse, 0x1 ;  /* 0x00000001060b7836 */ /* 0x040fe20000000000 */
[----:B------:R-:W-:Y:S01]  /*3300*/  IADD3 R7, PT, PT, R6, R2, RZ ;  /* 0x0000000206077210 */ /* 0x000fe20007ffe0ff */
[----:B------:R-:W-:Y:S06]  /*3310*/  BRA `(.L_x_153) ;  /* 0x0000000000507947 */ /* 0x000fec0003800000 */
.L_x_1647:
[----:B------:R-:W-:Y:S02]  /*3320*/  IMAD R4, R2, R3, RZ ;  /* 0x0000000302047224 */ /* 0x000fe400078e02ff */
[-C--:B------:R-:W-:Y:S02]  /*3330*/  IMAD R12, R15, R2.reuse, R2 ;  /* 0x000000020f0c7224 */ /* 0x080fe400078e0202 */
[----:B------:R-:W-:Y:S02]  /*3340*/  IMAD R6, R4, R5, RZ ;  /* 0x0000000504067224 */ /* 0x000fe400078e02ff */
[----:B------:R-:W-:Y:S02]  /*3350*/  VIADD R9, R7, 0x1 ;  /* 0x0000000107097836 */ /* 0x000fe40000000000 */
[----:B------:R-:W-:Y:S01]  /*3360*/  IMAD R2, R15, R2, R6 ;  /* 0x000000020f027224 */ /* 0x000fe200078e0206 */
[----:B------:R-:W-:Y:S02]  /*3370*/  IADD3 R7, PT, PT, R7, R6, R4 ;  /* 0x0000000607077210 */ /* 0x000fe40007ffe004 */
[----:B------:R-:W-:-:S02]  /*3380*/  IADD3 R6, PT, PT, R6, R9, R12 ;  /* 0x0000000906067210 */ /* 0x000fc40007ffe00c */
[----:B------:R-:W-:Y:S01]  /*3390*/  IADD3 R9, PT, PT, R2, R9, RZ ;  /* 0x0000000902097210 */ /* 0x000fe20007ffe0ff */
[----:B------:R-:W-:Y:S02]  /*33a0*/  IMAD.IADD R11, R12, 0x1, R7 ;  /* 0x000000010c0b7824 */ /* 0x000fe400078e0207 */
[----:B------:R-:W-:Y:S01]  /*33b0*/  IMAD.IADD R7, R4, 0x1, R6 ;  /* 0x0000000104077824 */ /* 0x000fe200078e0206 */
[----:B------:R-:W-:Y:S06]  /*33c0*/  BRA `(.L_x_153) ;  /* 0x0000000000247947 */ /* 0x000fec0003800000 */
.L_x_1649:
[----:B------:R-:W-:Y:S01]  /*33d0*/  IADD3 R6, PT, PT, R7, 0x1, RZ ;  /* 0x0000000107067810 */ /* 0x000fe20007ffe0ff */
[----:B------:R-:W-:-:S04]  /*33e0*/  IMAD R12, R2, R3, RZ ;  /* 0x00000003020c7224 */ /* 0x000fc800078e02ff */
[CC--:B------:R-:W-:Y:S02]  /*33f0*/  IMAD R4, R15.reuse, R2.reuse, R6 ;  /* 0x000000020f047224 */ /* 0x0c0fe400078e0206 */
[----:B------:R-:W-:Y:S02]  /*3400*/  IMAD R15, R15, R2, R2 ;  /* 0x000000020f0f7224 */ /* 0x000fe400078e0202 */
[CC--:B------:R-:W-:Y:S02]  /*3410*/  IMAD R2, R12.reuse, R5.reuse, R12 ;  /* 0x000000050c027224 */ /* 0x0c0fe400078e020c */
[----:B------:R-:W-:-:S03]  /*3420*/  IMAD R9, R12, R5, R4 ;  /* 0x000000050c097224 */ /* 0x000fc600078e0204 */
[----:B------:R-:W-:Y:S02]  /*3430*/  IADD3 R11, PT, PT, R15, R2, R7 ;  /* 0x000000020f0b7210 */ /* 0x000fe40007ffe007 */
[----:B------:R-:W-:Y:S01]  /*3440*/  IADD3 R7, PT, PT, R6, R15, R2 ;  /* 0x0000000f06077210 */ /* 0x000fe20007ffe002 */
[----:B------:R-:W-:-:S07]  /*3450*/  IMAD.IADD R6, R12, 0x1, R9 ;  /* 0x000000010c067824 */ /* 0x000fce00078e0209 */
.L_x_153:
[----:B------:R-:W-:Y:S05]  /*3460*/  BSYNC.RECONVERGENT B1 ;  /* 0x0000000000017941 */ /* 0x000fea0003800200 */
.L_x_151:
[----:B------:R-:W0:Y:S02]  /*3470*/  LDC.64 R2, c[0x4][0x178] ;  /* 0x01005e00ff027b82 */ /* 0x000e240000000a00 */
[----:B0-----:R0:W2:Y:S01]  /*3480*/  LDG.E R4, desc[UR36][R2.64] ;  /* 0x0000002402047981 */ /* 0x0010a2000c1e1900 */
[CC--:B------:R-:W-:Y:S01]  /*3490*/  VIMNMX R12, PT, PT, R6.reuse, R9.reuse, !PT ;  /* 0x00000009060c7248 */ /* 0x0c0fe20007fe0100 */
[----:B------:R-:W-:Y:S01]  /*34a0*/  BSSY.RECONVERGENT B1, `(.L_x_154) ;  /* 0x000001b000017945 */ /* 0x000fe20003800200 */
[----:B------:R-:W-:Y:S02]  /*34b0*/  VIMNMX R6, PT, PT, R6, R9, PT ;  /* 0x0000000906067248 */ /* 0x000fe40003fe0100 */
[CC--:B------:R-:W-:Y:S02]  /*34c0*/  VIMNMX R14, PT, PT, R12.reuse, R11.reuse, !PT ;  /* 0x0000000b0c0e7248 */ /* 0x0c0fe40007fe0100 */
[----:B------:R-:W-:Y:S02]  /*34d0*/  VIMNMX R11, PT, PT, R12, R11, PT ;  /* 0x0000000b0c0b7248 */ /* 0x000fe40003fe0100 */
[----:B------:R-:W-:-:S02]  /*34e0*/  VIMNMX R5, PT, PT, R14, R7, !PT ;  /* 0x000000070e057248 */ /* 0x000fc40007fe0100 */
[----:B------:R-:W-:Y:S02]  /*34f0*/  VIMNMX R7, PT, PT, R14, R7, PT ;  /* 0x000000070e077248 */ /* 0x000fe40003fe0100 */
[C---:B------:R-:W-:Y:S02]  /*3500*/  ISETP.NE.AND P0, PT, R5.reuse, R8, PT ;  /* 0x000000080500720c */ /* 0x040fe40003f05270 */
[C---:B------:R-:W-:Y:S02]  /*3510*/  ISETP.NE.AND P2, PT, R5.reuse, R10, PT ;  /* 0x0000000a0500720c */ /* 0x040fe40003f45270 */
[----:B------:R-:W-:Y:S02]  /*3520*/  ISETP.NE.AND P0, PT, R5, R0, P0 ;  /* 0x000000000500720c */ /* 0x000fe40000705270 */
[CC--:B0-----:R-:W-:Y:S02]  /*3530*/  VIMNMX R2, PT, PT, R6.reuse, R11.reuse, !PT ;  /* 0x0000000b06027248 */ /* 0x0c1fe40007fe0100 */
[----:B------:R-:W-:-:S02]  /*3540*/  VIMNMX R6, PT, PT, R6, R11, PT ;  /* 0x0000000b06067248 */ /* 0x000fc40003fe0100 */
[CC--:B------:R-:W-:Y:S02]  /*3550*/  VIMNMX R9, PT, PT, R7.reuse, R2.reuse, !PT ;  /* 0x0000000207097248 */ /* 0x0c0fe40007fe0100 */
[----:B------:R-:W-:Y:S02]  /*3560*/  VIMNMX R7, PT, PT, R7, R2, PT ;  /* 0x0000000207077248 */ /* 0x000fe40003fe0100 */
[----:B--2---:R-:W-:-:S03]  /*3570*/  ISETP.NE.AND P1, PT, R4, 0x1, PT ;  /* 0x000000010400780c */ /* 0x004fc60003f25270 */
[----:B------:R-:W-:Y:S10]  /*3580*/  @P0 BRA P2, `(.L_x_155) ;  /* 0x0000000000300947 */ /* 0x000ff40001000000 */
[----:B------:R-:W-:Y:S01]  /*3590*/  ISETP.NE.AND P0, PT, R9, R8, PT ;  /* 0x000000080900720c */ /* 0x000fe20003f05270 */
[----:B------:R-:W-:-:S03]  /*35a0*/  IMAD.MOV.U32 R5, RZ, RZ, R9 ;  /* 0x000000ffff057224 */ /* 0x000fc600078e0009 */
[----:B------:R-:W-:-:S04]  /*35b0*/  ISETP.NE.AND P0, PT, R9, R0, P0 ;  /* 0x000000000900720c */ /* 0x000fc80000705270 */
[----:B------:R-:W-:-:S13]  /*35c0*/  ISETP.NE.AND P0, PT, R9, R10, P0 ;  /* 0x0000000a0900720c */ /* 0x000fda0000705270 */
[----:B------:R-:W-:-:S04]  /*35d0*/  @!P0 VIMNMX R3, PT, PT, R6, R7, !PT ;  /* 0x0000000706038248 */ /* 0x000fc80007fe0100 */
[C---:B------:R-:W-:Y:S02]  /*35e0*/  ISETP.NE.AND P4, PT, R3.reuse, R0, !P0 ;  /* 0x000000000300720c */ /* 0x040fe40004785270 */
[----:B------:R-:W-:Y:S02]  /*35f0*/  @!P0 VIMNMX R0, PT, PT, R6, R7, PT ;  /* 0x0000000706008248 */ /* 0x000fe40003fe0100 */
[C---:B------:R-:W-:Y:S02]  /*3600*/  @!P0 ISETP.NE.AND P3, PT, R3.reuse, R10, PT ;  /* 0x0000000a0300820c */ /* 0x040fe40003f65270 */
[----:B------:R-:W-:Y:S02]  /*3610*/  @!P0 ISETP.NE.AND P2, PT, R3, R8, PT ;  /* 0x000000080300820c */ /* 0x000fe40003f45270 */
[----:B------:R-:W-:-:S05]  /*3620*/  @!P0 SEL R3, R0, R3, !P3 ;  /* 0x0000000300038207 */ /* 0x000fca0005800000 */
[----:B------:R-:W-:-:S04]  /*3630*/  @P4 SEL R0, R3, R0, P2 ;  /* 0x0000000003004207 */ /* 0x000fc80001000000 */
[----:B------:R-:W-:-:S07]  /*3640*/  @!P0 MOV R5, R0 ;  /* 0x0000000000058202 */ /* 0x000fce0000000f00 */
.L_x_155:
[----:B------:R-:W-:Y:S05]  /*3650*/  BSYNC.RECONVERGENT B1 ;  /* 0x0000000000017941 */ /* 0x000fea0003800200 */
.L_x_154:
[----:B------:R-:W-:Y:S05]  /*3660*/  @P1 BRA `(.L_x_156) ;  /* 0x0000000000501947 */ /* 0x000fea0003800000 */
[----:B------:R-:W0:Y:S02]  /*3670*/  LDC.64 R8, c[0x4][0xd8] ;  /* 0x01003600ff087b82 */ /* 0x000e240000000a00 */
[----:B0-----:R-:W2:Y:S02]  /*3680*/  LDG.E.64 R2, desc[UR36][R8.64] ;  /* 0x0000002408027981 */ /* 0x001ea4000c1e1b00 */
[----:B--2---:R-:W-:-:S06]  /*3690*/  IMAD.WIDE R6, R5, 0x4, R2 ;  /* 0x0000000405067825 */ /* 0x004fcc00078e0202 */
[----:B------:R-:W2:Y:S01]  /*36a0*/  LD.E R6, desc[UR36][R6.64] ;  /* 0x0000002406067980 */ /* 0x000ea2000c101900 */
[----:B------:R-:W-:Y:S01]  /*36b0*/  BSSY.RECONVERGENT B1, `(.L_x_157) ;  /* 0x0000005000017945 */ /* 0x000fe20003800200 */
[----:B------:R-:W-:Y:S01]  /*36c0*/  MOV R0, 0x3700 ;  /* 0x0000370000007802 */ /* 0x000fe20000000f00 */
[----:B--2---:R-:W-:-:S04]  /*36d0*/  IMAD.MOV R10, RZ, RZ, -R6 ;  /* 0x000000ffff0a7224 */ /* 0x004fc800078e0a06 */
[----:B------:R0:W1:Y:S03]  /*36e0*/  I2F.F64 R2, R10 ;  /* 0x0000000a00027312 */ /* 0x0000660000201c00 */
[----:B01----:R-:W-:Y:S05]  /*36f0*/  CALL.REL.NOINC `($_Z12fix_as_vpathiii$__internal_accurate_pow) ;  /* 0x0000003c00407944 */ /* 0x003fea0003c00000 */
[----:B------:R-:W-:Y:S05]  /*3700*/  BSYNC.RECONVERGENT B1 ;  /* 0x0000000000017941 */ /* 0x000fea0003800200 */
.L_x_157:
        /* <DEDUP_REMOVED lines=10> */
.L_x_156:
        /* <DEDUP_REMOVED lines=13> */
.L_x_158:
        /* <DEDUP_REMOVED lines=8> */
.L_x_162:
        /* <DEDUP_REMOVED lines=15> */
.L_x_161:
[----:B------:R-:W-:Y:S05]  /*39f0*/  BSYNC.RECONVERGENT B1 ;  /* 0x0000000000017941 */ /* 0x000fea0003800200 */
.L_x_160:
[----:B-----5:R-:W-:-:S14]  /*3a00*/  DSETP.NEU.AND P0, PT, R8, R2, PT ;  /* 0x000000020800722a */ /* 0x020fdc0003f0d000 */
[----:B------:R-:W-:Y:S05]  /*3a10*/  @P0 BRA `(.L_x_162) ;  /* 0xfffffffc00b80947 */ /* 0x000fea000383ffff */
[----:B------:R-:W-:Y:S05]  /*3a20*/  EXIT ;  /* 0x000000000000794d */ /* 0x000fea0003800000 */
.L_x_159:
[----:B------:R-:W0:Y:S02]  /*3a30*/  LDC.64 R6, c[0x4][0x198] ;  /* 0x01006600ff067b82 */ /* 0x000e240000000a00 */
[----:B0-----:R-:W2:Y:S02]  /*3a40*/  LDG.E.64 R2, desc[UR36][R6.64] ;  /* 0x0000002406027981 */ /* 0x001ea4000c1e1b00 */
[----:B--2---:R-:W-:-:S05]  /*3a50*/  IMAD.WIDE R2, R5, 0x8, R2 ;  /* 0x0000000805027825 */ /* 0x004fca00078e0202 */
[----:B------:R-:W-:Y:S01]  /*3a60*/  ST.E.64 desc[UR36][R2.64], R10 ;  /* 0x0000000a02007985 */ /* 0x000fe2000c101b24 */
[----:B------:R-:W-:Y:S05]  /*3a70*/  EXIT ;  /* 0x000000000000794d */ /* 0x000fea0003800000 */
.L_x_139:
[----:B------:R-:W-:Y:S05]  /*3a80*/  BSYNC.RECONVERGENT B0 ;  /* 0x0000000000007941 */ /* 0x000fea0003800200 */
.L_x_138:
[----:B------:R-:W0:Y:S01]  /*3a90*/  LDC.64 R2, c[0x0][0x380] ;  /* 0x0000e000ff027b82 */ /* 0x000e220000000a00 */
[----:B------:R-:W-:Y:S07]  /*3aa0*/  BSSY.RECONVERGENT B0, `(.L_x_163) ;  /* 0x00001a5000007945 */ /* 0x000fee0003800200 */
[----:B------:R-:W1:Y:S01]  /*3ab0*/  LDC R9, c[0x0][0x388] ;  /* 0x0000e200ff097b82 */ /* 0x000e620000000800 */
[----:B0-----:R-:W-:Y:S02]  /*3ac0*/  VIADD R4, R2, 0xffffffff ;  /* 0xffffffff02047836 */ /* 0x001fe40000000000 */
[----:B------:R-:W-:-:S02]  /*3ad0*/  VIADD R5, R3, 0xffffffff ;  /* 0xffffffff03057836 */ /* 0x000fc40000000000 */
[----:B-1----:R-:W-:-:S04]  /*3ae0*/  IMAD R6, R4, R9, RZ ;  /* 0x0000000904067224 */ /* 0x002fc800078e02ff */
[----:B------:R-:W-:-:S05]  /*3af0*/  IMAD R6, R5, R6, RZ ;  /* 0x0000000605067224 */ /* 0x000fca00078e02ff */
[----:B------:R-:W-:Y:S01]  /*3b00*/  SHF.L.U32 R7, R6, 0x1, RZ ;  /* 0x0000000106077819 */ /* 0x000fe200000006ff */
[----:B------:R-:W-:-:S03]  /*3b10*/  VIADD R6, R9, 0xffffffff ;  /* 0xffffffff09067836 */ /* 0x000fc60000000000 */
[----:B-----5:R-:W-:-:S13]  /*3b20*/  ISETP.GE.AND P0, PT, R8, R7, PT ;  /* 0x000000070800720c */ /* 0x020fda0003f06270 */
        /* <DEDUP_REMOVED lines=38> */
[----:B0-----:R-:W-:-:S04]  /*3d90*/  IMAD.MOV.U32 R12, RZ, RZ, RZ ;  /* 0x000000ffff0c7224 */ /* 0x001fc800078e00ff */
[----:B------:R-:W-:Y:S01]  /*3da0*/  IMAD.MOV R17, RZ, RZ, -R14 ;  /* 0x000000ffff117224 */ /* 0x000fe200078e0a0e */
[----:B-1----:R-:W-:-:S03]  /*3db0*/  IADD3 R16, PT, PT, RZ, -R13, RZ ;  /* 0x8000000dff107210 */ /* 0x002fc60007ffe0ff */
        /* <DEDUP_REMOVED lines=20> */
[----:B------:R-:W-:-:S09]  /*3f00*/  ISETP.NE.U32.AND P0, PT, R8, 0x1, PT ;  /* 0x000000010800780c */ /* 0x000fd20003f05070 */
[----:B------:R-:W-:Y:S02]  /*3f10*/  @!P4 IMAD.IADD R16, R16, 0x1, -R11 ;  /* 0x000000011010c824 */ /* 0x000fe400078e0a0b */
[----:B------:R-:W-:Y:S02]  /*3f20*/  @P3 IADD3 R10, PT, PT, R10, 0x1, RZ ;  /* 0x000000010a0a3810 */ /* 0x000fe40007ffe0ff */
[----:B------:R-:W-:Y:S01]  /*3f30*/  @!P1 IMAD.MOV R16, RZ, RZ, -R16 ;  /* 0x000000ffff109224 */ /* 0x000fe200078e0a10 */
[----:B------:R-:W-:Y:S02]  /*3f40*/  ISETP.NE.AND P3, PT, R4, RZ, PT ;  /* 0x000000ff0400720c */ /* 0x000fe40003f65270 */
[----:B------:R-:W-:Y:S02]  /*3f50*/  @!P2 IMAD.MOV R10, RZ, RZ, -R10 ;  /* 0x000000ffff0aa224 */ /* 0x000fe400078e0a0a */
[----:B------:R-:W-:-:S03]  /*3f60*/  SEL R16, R13, R16, !P3 ;  /* 0x000000100d107207 */ /* 0x000fc60005800000 */
[----:B------:R-:W-:Y:S01]  /*3f70*/  SEL R13, R13, R10, !P3 ;  /* 0x0000000a0d0d7207 */ /* 0x000fe20005800000 */
[----:B------:R-:W-:Y:S06]  /*3f80*/  @!P0 BRA `(.L_x_166) ;  /* 0x0000000000248947 */ /* 0x000fec0003800000 */
[----:B------:R-:W-:-:S04]  /*3f90*/  IMAD R9, R2, R3, RZ ;  /* 0x0000000302097224 */ /* 0x000fc800078e02ff */
[----:B------:R-:W-:-:S05]  /*3fa0*/  IMAD R9, R9, R14, RZ ;  /* 0x0000000e09097224 */ /* 0x000fca00078e02ff */
[----:B------:R-:W-:Y:S01]  /*3fb0*/  IADD3 R11, PT, PT, R16, R9, RZ ;  /* 0x00000009100b7210 */ /* 0x000fe20007ffe0ff */
[----:B------:R-:W-:-:S04]  /*3fc0*/  IMAD R9, R13, R2, R9 ;  /* 0x000000020d097224 */ /* 0x000fc800078e0209 */
[----:B------:R-:W-:Y:S02]  /*3fd0*/  IMAD.IADD R9, R16, 0x1, R9 ;  /* 0x0000000110097824 */ /* 0x000fe400078e0209 */
[----:B------:R-:W-:-:S03]  /*3fe0*/  IMAD R11, R13, R2, R11 ;  /* 0x000000020d0b7224 */ /* 0x000fc600078e020b */
[----:B------:R-:W-:Y:S01]  /*3ff0*/  IADD3 R10, PT, PT, R9, R2, RZ ;  /* 0x00000002090a7210 */ /* 0x000fe20007ffe0ff */
[----:B------:R-:W-:Y:S01]  /*4000*/  VIADD R8, R11, 0x1 ;  /* 0x000000010b087836 */ /* 0x000fe20000000000 */
[----:B------:R-:W-:Y:S06]  /*4010*/  BRA `(.L_x_167) ;  /* 0x0000000000207947 */ /* 0x000fec0003800000 */
.L_x_166:
[----:B------:R-:W-:-:S04]  /*4020*/  IMAD R9, R2, R3, RZ ;  /* 0x0000000302097224 */ /* 0x000fc800078e02ff */
[----:B------:R-:W-:-:S04]  /*4030*/  IMAD R9, R9, R14, RZ ;  /* 0x0000000e09097224 */ /* 0x000fc800078e02ff */
[----:B------:R-:W-:Y:S02]  /*4040*/  IMAD R8, R13, R2, R9 ;  /* 0x000000020d087224 */ /* 0x000fe400078e0209 */
[----:B------:R-:W-:Y:S02]  /*4050*/  VIADD R9, R16, 0x1 ;  /* 0x0000000110097836 */ /* 0x000fe40000000000 */
[----:B------:R-:W-:-:S03]  /*4060*/  IMAD.IADD R10, R8, 0x1, R2 ;  /* 0x00000001080a7824 */ /* 0x000fc600078e0202 */
[----:B------:R-:W-:Y:S01]  /*4070*/  IADD3 R8, PT, PT, R8, R9, RZ ;  /* 0x0000000908087210 */ /* 0x000fe20007ffe0ff */
[--C-:B------:R-:W-:Y:S02]  /*4080*/  IMAD.IADD R9, R9, 0x1, R10.reuse ;  /* 0x0000000109097824 */ /* 0x100fe400078e020a */
[----:B------:R-:W-:-:S07]  /*4090*/  IMAD.IADD R10, R16, 0x1, R10 ;  /* 0x00000001100a7824 */ /* 0x000fce00078e020a */
.L_x_167:
[----:B------:R-:W-:Y:S05]  /*40a0*/  BSYNC.RECONVERGENT B1 ;  /* 0x0000000000017941 */ /* 0x000fea0003800200 */
.L_x_165:
[CC--:B------:R-:W-:Y:S02]  /*40b0*/  VIMNMX R11, PT, PT, R8.reuse, R9.reuse, !PT ;  /* 0x00000009080b7248 */ /* 0x0c0fe40007fe0100 */
[----:B------:R-:W-:Y:S02]  /*40c0*/  VIMNMX R8, PT, PT, R8, R9, PT ;  /* 0x0000000908087248 */ /* 0x000fe40003fe0100 */
[CC--:B------:R-:W-:Y:S02]  /*40d0*/  VIMNMX R13, PT, PT, R11.reuse, R10.reuse, PT ;  /* 0x0000000a0b0d7248 */ /* 0x0c0fe40003fe0100 */
[----:B------:R-:W-:Y:S02]  /*40e0*/  VIMNMX R9, PT, PT, R11, R10, !PT ;  /* 0x0000000a0b097248 */ /* 0x000fe40007fe0100 */
[CC--:B------:R-:W-:Y:S02]  /*40f0*/  VIMNMX R11, PT, PT, R8.reuse, R13.reuse, !PT ;  /* 0x0000000d080b7248 */ /* 0x0c0fe40007fe0100 */
[----:B------:R-:W-:Y:S01]  /*4100*/  VIMNMX R13, PT, PT, R8, R13, PT ;  /* 0x0000000d080d7248 */ /* 0x000fe20003fe0100 */
[----:B------:R-:W-:Y:S06]  /*4110*/  BRA `(.L_x_168) ;  /* 0x0000001000f47947 */ /* 0x000fec0003800000 */
.L_x_164:
[----:B------:R-:W-:-:S04]  /*4120*/  IMAD R9, R5, R2, RZ ;  /* 0x0000000205097224 */ /* 0x000fc800078e02ff */
[----:B------:R-:W-:Y:S01]  /*4130*/  IMAD R10, R9, R6, RZ ;  /* 0x00000006090a7224 */ /* 0x000fe200078e02ff */
[----:B------:R-:W-:-:S03]  /*4140*/  IADD3 R9, PT, PT, R8, -R7, RZ ;  /* 0x8000000708097210 */ /* 0x000fc60007ffe0ff */
[----:B------:R-:W-:-:S05]  /*4150*/  IMAD.SHL.U32 R10, R10, 0x2, RZ ;  /* 0x000000020a0a7824 */ /* 0x000fca00078e00ff */
[----:B------:R-:W-:-:S13]  /*4160*/  ISETP.GE.AND P0, PT, R9, R10, PT ;  /* 0x0000000a0900720c */ /* 0x000fda0003f06270 */
[----:B------:R-:W-:Y:S05]  /*4170*/  @P0 BRA `(.L_x_169) ;  /* 0x0000000400440947 */ /* 0x000fea0003800000 */
[-C--:B------:R-:W-:Y:S01]  /*4180*/  IMAD R10, R5, R6.reuse, RZ ;  /* 0x00000006050a7224 */ /* 0x080fe200078e02ff */
[----:B------:R-:W-:Y:S02]  /*4190*/  LEA.HI R9, R9, R9, RZ, 0x1 ;  /* 0x0000000909097211 */ /* 0x000fe400078f08ff */
[----:B------:R-:W-:Y:S02]  /*41a0*/  IABS R18, R6 ;  /* 0x0000000600127213 */ /* 0x000fe40000000000 */
[-C--:B------:R-:W-:Y:S02]  /*41b0*/  IABS R17, R10.reuse ;  /* 0x0000000a00117213 */ /* 0x080fe40000000000 */
[----:B------:R-:W-:Y:S02]  /*41c0*/  SHF.R.S32.HI R9, RZ, 0x1, R9 ;  /* 0x00000001ff097819 */ /* 0x000fe40000011409 */
        /* <DEDUP_REMOVED lines=25> */
[----:B------:R-:W-:-:S05]  /*4360*/  @P0 IADD3 R15, PT, PT, R15, 0x1, RZ ;  /* 0x000000010f0f0810 */ /* 0x000fca0007ffe0ff */
[----:B------:R-:W-:Y:S02]  /*4370*/  IMAD.MOV.U32 R19, RZ, RZ, R15 ;  /* 0x000000ffff137224 */ /* 0x000fe400078e000f */
[----:B0-----:R-:W-:Y:S02]  /*4380*/  HFMA2 R12, -RZ, RZ, 0, 0 ;  /* 0x00000000ff0c7431 */ /* 0x001fe400000001ff */
        /* <DEDUP_REMOVED lines=17> */
[----:B------:R-:W-:Y:S02]  /*44a0*/  @!P2 IMAD.IADD R12, R12, 0x1, -R11 ;  /* 0x000000010c0ca824 */ /* 0x000fe400078e0a0b */
[-C--:B------:R-:W-:Y:S01]  /*44b0*/  @!P0 IADD3 R14, PT, PT, R14, -R11.reuse, RZ ;  /* 0x8000000b0e0e8210 */ /* 0x080fe20007ffe0ff */
[----:B------:R-:W-:Y:S01]  /*44c0*/  @!P2 VIADD R10, R10, 0x1 ;  /* 0x000000010a0aa836 */ /* 0x000fe20000000000 */
[----:B------:R-:W-:Y:S02]  /*44d0*/  ISETP.GE.AND P0, PT, R15, RZ, PT ;  /* 0x000000ff0f00720c */ /* 0x000fe40003f06270 */
[----:B------:R-:W-:Y:S02]  /*44e0*/  ISETP.GE.U32.AND P1, PT, R12, R11, PT ;  /* 0x0000000b0c00720c */ /* 0x000fe40003f26070 */
[----:B------:R-:W-:Y:S02]  /*44f0*/  ISETP.GT.U32.AND P3, PT, R11, R14, PT ;  /* 0x0000000e0b00720c */ /* 0x000fe40003f64070 */
[----:B------:R-:W-:-:S02]  /*4500*/  ISETP.GE.AND P2, PT, R9, RZ, PT ;  /* 0x000000ff0900720c */ /* 0x000fc40003f46270 */
[----:B------:R-:W-:-:S07]  /*4510*/  LOP3.LUT R9, RZ, R6, RZ, 0x33, !PT ;  /* 0x00000006ff097212 */ /* 0x000fce00078e33ff */
[----:B------:R-:W-:Y:S01]  /*4520*/  @P1 VIADD R10, R10, 0x1 ;  /* 0x000000010a0a1836 */ /* 0x000fe20000000000 */
[----:B------:R-:W-:Y:S02]  /*4530*/  ISETP.NE.AND P1, PT, R6, RZ, PT ;  /* 0x000000ff0600720c */ /* 0x000fe40003f25270 */
[----:B------:R-:W-:Y:S01]  /*4540*/  @!P3 IADD3 R14, PT, PT, R14, -R11, RZ ;  /* 0x8000000b0e0eb210 */ /* 0x000fe20007ffe0ff */
[----:B------:R-:W-:Y:S01]  /*4550*/  @!P0 IMAD.MOV R10, RZ, RZ, -R10 ;  /* 0x000000ffff0a8224 */ /* 0x000fe200078e0a0a */
[----:B------:R-:W-:-:S03]  /*4560*/  LOP3.LUT R11, R8, 0x1, RZ, 0xc0, !PT ;  /* 0x00000001080b7812 */ /* 0x000fc600078ec0ff */
[----:B------:R-:W-:Y:S01]  /*4570*/  @!P2 IMAD.MOV R14, RZ, RZ, -R14 ;  /* 0x000000ffff0ea224 */ /* 0x000fe200078e0a0e */
[----:B------:R-:W-:Y:S02]  /*4580*/  SEL R8, R9, R10, !P1 ;  /* 0x0000000a09087207 */ /* 0x000fe40004800000 */
[----:B------:R-:W-:Y:S01]  /*4590*/  ISETP.NE.U32.AND P0, PT, R11, 0x1, PT ;  /* 0x000000010b00780c */ /* 0x000fe20003f05070 */
[----:B------:R-:W-:Y:S01]  /*45a0*/  IMAD R11, R2, R3, RZ ;  /* 0x00000003020b7224 */ /* 0x000fe200078e02ff */
[----:B------:R-:W-:Y:S01]  /*45b0*/  SEL R9, R9, R14, !P1 ;  /* 0x0000000e09097207 */ /* 0x000fe20004800000 */
[----:B------:R-:W-:-:S04]  /*45c0*/  IMAD R8, R8, R2, R19 ;  /* 0x0000000208087224 */ /* 0x000fc800078e0213 */
[----:B------:R-:W-:-:S06]  /*45d0*/  IMAD R9, R11, R9, R8 ;  /* 0x000000090b097224 */ /* 0x000fcc00078e0208 */
[----:B------:R-:W-:-:S05]  /*45e0*/  @P0 IADD3 R8, PT, PT, R9, R2, RZ ;  /* 0x0000000209080210 */ /* 0x000fca0007ffe0ff */
[C---:B------:R-:W-:Y:S02]  /*45f0*/  @P0 IMAD.IADD R10, R11.reuse, 0x1, R8 ;  /* 0x000000010b0a0824 */ /* 0x040fe400078e0208 */
[----:B------:R-:W-:-:S05]  /*4600*/  @!P0 IMAD.IADD R8, R11, 0x1, R9 ;  /* 0x000000010b088824 */ /* 0x000fca00078e0209 */
[C---:B------:R-:W-:Y:S02]  /*4610*/  @!P0 IADD3 R10, PT, PT, R8.reuse, R2, RZ ;  /* 0x00000002080a8210 */ /* 0x040fe40007ffe0ff */
[CC--:B------:R-:W-:Y:S02]  /*4620*/  VIMNMX R11, PT, PT, R8.reuse, R9.reuse, !PT ;  /* 0x00000009080b7248 */ /* 0x0c0fe40007fe0100 */
[----:B------:R-:W-:Y:S02]  /*4630*/  VIMNMX R8, PT, PT, R8, R9, PT ;  /* 0x0000000908087248 */ /* 0x000fe40003fe0100 */
[CC--:B------:R-:W-:Y:S02]  /*4640*/  VIMNMX R13, PT, PT, R11.reuse, R10.reuse, PT ;  /* 0x0000000a0b0d7248 */ /* 0x0c0fe40003fe0100 */
[----:B------:R-:W-:Y:S02]  /*4650*/  VIMNMX R9, PT, PT, R11, R10, !PT ;  /* 0x0000000a0b097248 */ /* 0x000fe40007fe0100 */
[----:B------:R-:W-:-:S02]  /*4660*/  VIMNMX R11, PT, PT, R8, R13, !PT ;  /* 0x0000000d080b7248 */ /* 0x000fc40007fe0100 */
[----:B------:R-:W-:Y:S01]  /*4670*/  VIMNMX R13, PT, PT, R8, R13, PT ;  /* 0x0000000d080d7248 */ /* 0x000fe20003fe0100 */
[----:B------:R-:W-:Y:S06]  /*4680*/  BRA `(.L_x_168) ;  /* 0x0000000c00987947 */ /* 0x000fec0003800000 */
.L_x_169:
[----:B------:R-:W-:Y:S02]  /*4690*/  IMAD R11, R4, R3, RZ ;  /* 0x00000003040b7224 */ /* 0x000fe400078e02ff */
[----:B------:R-:W-:Y:S02]  /*46a0*/  IMAD.IADD R9, R9, 0x1, -R10 ;  /* 0x0000000109097824 */ /* 0x000fe400078e0a0a */
[----:B------:R-:W-:-:S04]  /*46b0*/  IMAD R11, R6, R11, RZ ;  /* 0x0000000b060b7224 */ /* 0x000fc800078e02ff */
        /* <DEDUP_REMOVED lines=18> */
[----:B------:R-:W-:Y:S01]  /*47e0*/  IADD3 R13, PT, PT, RZ, -R18, RZ ;  /* 0x80000012ff0d7210 */ /* 0x000fe20007ffe0ff */
[----:B------:R-:W0:Y:S04]  /*47f0*/  I2F.RP R15, R11 ;  /* 0x0000000b000f7306 */ /* 0x000e280000209400 */
[----:B------:R-:W-:-:S04]  /*4800*/  IMAD.HI.U32 R12, R16, R17, RZ ;  /* 0x00000011100c7227 */ /* 0x000fc800078e00ff */
[----:B------:R-:W-:-:S05]  /*4810*/  IMAD R13, R12, R13, R17 ;  /* 0x0000000d0c0d7224 */ /* 0x000fca00078e0211 */
[----:B------:R-:W-:Y:S01]  /*4820*/  ISETP.GT.U32.AND P1, PT, R14, R13, PT ;  /* 0x0000000d0e00720c */ /* 0x000fe20003f24070 */
[----:B0-----:R-:W0:-:S12]  /*4830*/  MUFU.RCP R15, R15 ;  /* 0x0000000f000f7308 */ /* 0x001e180000001000 */
[----:B------:R-:W-:Y:S01]  /*4840*/  @!P1 IMAD.IADD R13, R13, 0x1, -R14 ;  /* 0x000000010d0d9824 */ /* 0x000fe200078e0a0e */
[----:B------:R-:W-:Y:S02]  /*4850*/  @!P1 IADD3 R12, PT, PT, R12, 0x1, RZ ;  /* 0x000000010c0c9810 */ /* 0x000fe40007ffe0ff */
[----:B------:R-:W-:Y:S02]  /*4860*/  ISETP.NE.AND P1, PT, R10, RZ, PT ;  /* 0x000000ff0a00720c */ /* 0x000fe40003f25270 */
[----:B------:R-:W-:Y:S01]  /*4870*/  ISETP.GE.U32.AND P0, PT, R13, R14, PT ;  /* 0x0000000e0d00720c */ /* 0x000fe20003f06070 */
[----:B0-----:R-:W-:Y:S01]  /*4880*/  VIADD R14, R15, 0xffffffe ;  /* 0x0ffffffe0f0e7836 */ /* 0x001fe20000000000 */
[----:B------:R-:W-:-:S04]  /*4890*/  LOP3.LUT R13, R9, R10, RZ, 0x3c, !PT ;  /* 0x0000000a090d7212 */ /* 0x000fc800078e3cff */
[----:B------:R-:W-:Y:S02]  /*48a0*/  ISETP.GE.AND P2, PT, R13, RZ, PT ;  /* 0x000000ff0d00720c */ /* 0x000fe40003f46270 */
[----:B------:R0:W1:Y:S05]  /*48b0*/  F2I.FTZ.U32.TRUNC.NTZ R13, R14 ;  /* 0x0000000e000d7305 */ /* 0x00006a000021f000 */
[----:B------:R-:W-:-:S04]  /*48c0*/  @P0 VIADD R12, R12, 0x1 ;  /* 0x000000010c0c0836 */ /* 0x000fc80000000000 */
[----:B------:R-:W-:Y:S01]  /*48d0*/  IMAD.MOV.U32 R19, RZ, RZ, R12 ;  /* 0x000000ffff137224 */ /* 0x000fe200078e000c */
[----:B0-----:R-:W-:-:S04]  /*48e0*/  IABS R14, R4 ;  /* 0x00000004000e7213 */ /* 0x001fc80000000000 */
[----:B------:R-:W-:Y:S01]  /*48f0*/  @!P2 IADD3 R19, PT, PT, -R19, RZ, RZ ;  /* 0x000000ff1313a210 */ /* 0x000fe20007ffe1ff */
[----:B-1----:R-:W-:Y:S01]  /*4900*/  IMAD.MOV R12, RZ, RZ, -R13 ;  /* 0x000000ffff0c7224 */ /* 0x002fe200078e0a0d */
[----:B------:R-:W-:Y:S01]  /*4910*/  @!P1 LOP3.LUT R19, RZ, R10, RZ, 0x33, !PT ;  /* 0x0000000aff139212 */ /* 0x000fe200078e33ff */
[----:B------:R-:W-:Y:S02]  /*4920*/  IMAD.MOV R16, RZ, RZ, -R14 ;  /* 0x000000ffff107224 */ /* 0x000fe400078e0a0e */
[----:B------:R-:W-:Y:S01]  /*4930*/  IMAD R21, R12, R11, RZ ;  /* 0x0000000b0c157224 */ /* 0x000fe200078e02ff */
[----:B------:R-:W-:Y:S01]  /*4940*/  MOV R12, RZ ;  /* 0x000000ff000c7202 */ /* 0x000fe20000000f00 */
[----:B------:R-:W-:-:S04]  /*4950*/  IMAD.MOV R15, RZ, RZ, -R19 ;  /* 0x000000ffff0f7224 */ /* 0x000fc800078e0a13 */
        /* <DEDUP_REMOVED lines=11> */
[----:B------:R-:W-:Y:S01]  /*4a10*/  @!P1 IMAD.IADD R14, R14, 0x1, -R11 ;  /* 0x000000010e0e9824 */ /* 0x000fe200078e0a0b */
[----:B------:R-:W-:Y:S02]  /*4a20*/  ISETP.GE.AND P1, PT, R9, RZ, PT ;  /* 0x000000ff0900720c */ /* 0x000fe40003f26270 */
[----:B------:R-:W-:Y:S02]  /*4a30*/  LOP3.LUT R9, R8, 0x1, RZ, 0xc0, !PT ;  /* 0x0000000108097812 */ /* 0x000fe400078ec0ff */
[----:B------:R-:W-:-:S03]  /*4a40*/  ISETP.GT.U32.AND P3, PT, R11, R14, PT ;  /* 0x0000000e0b00720c */ /* 0x000fc60003f64070 */
[-C--:B------:R-:W-:Y:S01]  /*4a50*/  @!P0 IADD3 R12, PT, PT, R12, -R11.reuse, RZ ;  /* 0x8000000b0c0c8210 */ /* 0x080fe20007ffe0ff */
[----:B------:R-:W-:Y:S01]  /*4a60*/  @!P0 VIADD R10, R10, 0x1 ;  /* 0x000000010a0a8836 */ /* 0x000fe20000000000 */
[----:B------:R-:W-:Y:S02]  /*4a70*/  ISETP.NE.AND P0, PT, R4, RZ, PT ;  /* 0x000000ff0400720c */ /* 0x000fe40003f05270 */
[----:B------:R-:W-:-:S06]  /*4a80*/  ISETP.GE.U32.AND P2, PT, R12, R11, PT ;  /* 0x0000000b0c00720c */ /* 0x000fcc0003f46070 */
[----:B------:R-:W-:Y:S01]  /*4a90*/  @!P3 IMAD.IADD R14, R14, 0x1, -R11 ;  /* 0x000000010e0eb824 */ /* 0x000fe200078e0a0b */
[----:B------:R-:W-:-:S03]  /*4aa0*/  ISETP.GE.AND P3, PT, R15, RZ, PT ;  /* 0x000000ff0f00720c */ /* 0x000fc60003f66270 */
[----:B------:R-:W-:Y:S01]  /*4ab0*/  @!P1 IMAD.MOV R14, RZ, RZ, -R14 ;  /* 0x000000ffff0e9224 */ /* 0x000fe200078e0a0e */
[----:B------:R-:W-:Y:S02]  /*4ac0*/  ISETP.NE.U32.AND P1, PT, R9, 0x1, PT ;  /* 0x000000010900780c */ /* 0x000fe40003f25070 */
[----:B------:R-:W-:Y:S02]  /*4ad0*/  @P2 IADD3 R10, PT, PT, R10, 0x1, RZ ;  /* 0x000000010a0a2810 */ /* 0x000fe40007ffe0ff */
[----:B------:R-:W-:Y:S01]  /*4ae0*/  SEL R8, R13, R14, !P0 ;  /* 0x0000000e0d087207 */ /* 0x000fe20004000000 */
[----:B------:R-:W-:-:S04]  /*4af0*/  IMAD R14, R2, R3, RZ ;  /* 0x00000003020e7224 */ /* 0x000fc800078e02ff */
[----:B------:R-:W-:Y:S02]  /*4b00*/  @!P3 IMAD.MOV R10, RZ, RZ, -R10 ;  /* 0x000000ffff0ab224 */ /* 0x000fe400078e0a0a */
[----:B------:R-:W-:-:S03]  /*4b10*/  IMAD R8, R19, R2, R8 ;  /* 0x0000000213087224 */ /* 0x000fc600078e0208 */
[----:B------:R-:W-:-:S05]  /*4b20*/  SEL R13, R13, R10, !P0 ;  /* 0x0000000a0d0d7207 */ /* 0x000fca0004000000 */
[CC--:B------:R-:W-:Y:S02]  /*4b30*/  IMAD R9, R14.reuse, R13.reuse, R8 ;  /* 0x0000000d0e097224 */ /* 0x0c0fe400078e0208 */
[C---:B------:R-:W-:Y:S02]  /*4b40*/  @!P1 IMAD R13, R14.reuse, R13, R14 ;  /* 0x0000000d0e0d9224 */ /* 0x040fe400078e020e */
[----:B------:R-:W-:Y:S01]  /*4b50*/  @P1 IMAD.IADD R11, R14, 0x1, R9 ;  /* 0x000000010e0b1824 */ /* 0x000fe200078e0209 */
[----:B------:R-:W-:-:S05]  /*4b60*/  IADD3 R10, PT, PT, R9, 0x1, RZ ;  /* 0x00000001090a7810 */ /* 0x000fca0007ffe0ff */
[--C-:B------:R-:W-:Y:S01]  /*4b70*/  @P1 IMAD.MOV.U32 R12, RZ, RZ, R10.reuse ;  /* 0x000000ffff0c1224 */ /* 0x100fe200078e000a */
[----:B------:R-:W-:Y:S01]  /*4b80*/  @!P1 IADD3 R12, PT, PT, R8, R13, RZ ;  /* 0x0000000d080c9210 */ /* 0x000fe20007ffe0ff */
[----:B------:R-:W-:-:S04]  /*4b90*/  @!P1 IMAD.MOV.U32 R9, RZ, RZ, R10 ;  /* 0x000000ffff099224 */ /* 0x000fc800078e000a */
[C---:B------:R-:W-:Y:S01]  /*4ba0*/  @!P1 VIADD R11, R12.reuse, 0x1 ;  /* 0x000000010c0b9836 */ /* 0x040fe20000000000 */
[CC--:B------:R-:W-:Y:S02]  /*4bb0*/  VIMNMX R8, PT, PT, R12.reuse, R9.reuse, !PT ;  /* 0x000000090c087248 */ /* 0x0c0fe40007fe0100 */
[----:B------:R-:W-:Y:S02]  /*4bc0*/  VIMNMX R12, PT, PT, R12, R9, PT ;  /* 0x000000090c0c7248 */ /* 0x000fe40003fe0100 */
[CC--:B------:R-:W-:Y:S02]  /*4bd0*/  VIMNMX R13, PT, PT, R8.reuse, R11.reuse, PT ;  /* 0x0000000b080d7248 */ /* 0x0c0fe40003fe0100 */
[----:B------:R-:W-:Y:S02]  /*4be0*/  VIMNMX R9, PT, PT, R8, R11, !PT ;  /* 0x0000000b08097248 */ /* 0x000fe40007fe0100 */
[CC--:B------:R-:W-:Y:S02]  /*4bf0*/  VIMNMX R11, PT, PT, R12.reuse, R13.reuse, !PT ;  /* 0x0000000d0c0b7248 */ /* 0x0c0fe40007fe0100 */
[----:B------:R-:W-:Y:S01]  /*4c00*/  VIMNMX R13, PT, PT, R12, R13, PT ;  /* 0x0000000d0c0d7248 */ /* 0x000fe20003fe0100 */
[----:B------:R-:W-:Y:S06]  /*4c10*/  BRA `(.L_x_168) ;  /* 0x0000000800347947 */ /* 0x000fec0003800000 */
.L_x_170:
[----:B------:R-:W-:Y:S01]  /*4c20*/  IMAD R11, R4, R5, RZ ;  /* 0x00000005040b7224 */ /* 0x000fe200078e02ff */
[----:B------:R-:W-:Y:S01]  /*4c30*/  IABS R18, R4 ;  /* 0x0000000400127213 */ /* 0x000fe20000000000 */
[----:B------:R-:W-:Y:S01]  /*4c40*/  IMAD.IADD R9, R9, 0x1, -R10 ;  /* 0x0000000109097824 */ /* 0x000fe200078e0a0a */
[----:B------:R-:W-:Y:S02]  /*4c50*/  BSSY.RECONVERGENT B1, `(.L_x_171) ;  /* 0x0000083000017945 */ /* 0x000fe40003800200 */
[-C--:B------:R-:W-:Y:S01]  /*4c60*/  IABS R17, R11.reuse ;  /* 0x0000000b00117213 */ /* 0x080fe20000000000 */
[----:B------:R-:W-:Y:S01]  /*4c70*/  IMAD.HI R10, R9, 0x2aaaaaab, RZ ;  /* 0x2aaaaaab090a7827 */ /* 0x000fe200078e02ff */
[----:B------:R-:W-:Y:S02]  /*4c80*/  IABS R16, R11 ;  /* 0x0000000b00107213 */ /* 0x000fe40000000000 */
[----:B------:R-:W0:Y:S02]  /*4c90*/  I2F.RP R8, R17 ;  /* 0x0000001100087306 */ /* 0x000e240000209400 */
[----:B------:R-:W-:-:S06]  /*4ca0*/  LEA.HI R10, R10, R10, RZ, 0x1 ;  /* 0x0000000a0a0a7211 */ /* 0x000fcc00078f08ff */
[----:B0-----:R-:W0:Y:S02]  /*4cb0*/  MUFU.RCP R8, R8 ;  /* 0x0000000800087308 */ /* 0x001e240000001000 */
[----:B0-----:R-:W-:-:S06]  /*4cc0*/  IADD3 R12, PT, PT, R8, 0xffffffe, RZ ;  /* 0x0ffffffe080c7810 */ /* 0x001fcc0007ffe0ff */
[----:B------:R0:W1:Y:S02]  /*4cd0*/  F2I.FTZ.U32.TRUNC.NTZ R13, R12 ;  /* 0x0000000c000d7305 */ /* 0x000064000021f000 */
[----:B0-----:R-:W-:Y:S02]  /*4ce0*/  HFMA2 R12, -RZ, RZ, 0, 0 ;  /* 0x00000000ff0c7431 */ /* 0x001fe400000001ff */
[----:B-1----:R-:W-:-:S04]  /*4cf0*/  IMAD.MOV R14, RZ, RZ, -R13 ;  /* 0x000000ffff0e7224 */ /* 0x002fc800078e0a0d */
[----:B------:R-:W-:Y:S01]  /*4d00*/  IMAD R15, R14, R17, RZ ;  /* 0x000000110e0f7224 */ /* 0x000fe200078e02ff */
[----:B------:R-:W-:-:S03]  /*4d10*/  IABS R14, R10 ;  /* 0x0000000a000e7213 */ /* 0x000fc60000000000 */
[----:B------:R-:W-:Y:S01]  /*4d20*/  IMAD.HI.U32 R8, R13, R15, R12 ;  /* 0x0000000f0d087227 */ /* 0x000fe200078e000c */
[----:B------:R-:W-:-:S03]  /*4d30*/  IABS R13, R4 ;  /* 0x00000004000d7213 */ /* 0x000fc60000000000 */
[----:B------:R-:W-:Y:S01]  /*4d40*/  IMAD.MOV.U32 R15, RZ, RZ, R14 ;  /* 0x000000ffff0f7224 */ /* 0x000fe200078e000e */
[----:B------:R-:W-:Y:S01]  /*4d50*/  MOV R14, R13 ;  /* 0x0000000d000e7202 */ /* 0x000fe20000000f00 */
        /* <DEDUP_REMOVED lines=16> */
[----:B------:R-:W-:Y:S02]  /*4e60*/  @!P1 LOP3.LUT R8, RZ, R11, RZ, 0x33, !PT ;  /* 0x0000000bff089212 */ /* 0x000fe400078e33ff */
[----:B------:R-:W-:-:S03]  /*4e70*/  ISETP.GE.AND P2, PT, R10, RZ, PT ;  /* 0x000000ff0a00720c */ /* 0x000fc60003f46270 */
[----:B------:R-:W-:Y:S01]  /*4e80*/  IMAD.MOV R12, RZ, RZ, -R8 ;  /* 0x000000ffff0c7224 */ /* 0x000fe200078e0a08 */
[----:B0-----:R-:W-:-:S03]  /*4e90*/  IADD3 R17, PT, PT, RZ, -R13, RZ ;  /* 0x8000000dff117210 */ /* 0x001fc60007ffe0ff */
[----:B------:R-:W-:Y:S02]  /*4ea0*/  IMAD R11, R11, R12, R10 ;  /* 0x0000000c0b0b7224 */ /* 0x000fe400078e020a */
[----:B------:R-:W-:Y:S02]  /*4eb0*/  IMAD.MOV.U32 R12, RZ, RZ, RZ ;  /* 0x000000ffff0c7224 */ /* 0x000fe400078e00ff */
[----:B------:R-:W-:Y:S01]  /*4ec0*/  IMAD R17, R17, R14, RZ ;  /* 0x0000000e11117224 */ /* 0x000fe200078e02ff */
[----:B------:R-:W-:Y:S01]  /*4ed0*/  IABS R16, R11 ;  /* 0x0000000b00107213 */ /* 0x000fe20000000000 */
[----:B------:R-:W-:Y:S01]  /*4ee0*/  IMAD R10, R10, -0x6, R9 ;  /* 0xfffffffa0a0a7824 */ /* 0x000fe200078e0209 */
[----:B------:R-:W-:Y:S01]  /*4ef0*/  LOP3.LUT R11, R11, R4, RZ, 0x3c, !PT ;  /* 0x000000040b0b7212 */ /* 0x000fe200078e3cff */
[----:B------:R-:W-:Y:S01]  /*4f00*/  IMAD.HI.U32 R12, R13, R17, R12 ;  /* 0x000000110d0c7227 */ /* 0x000fe200078e000c */
[----:B------:R-:W-:-:S03]  /*4f10*/  IADD3 R17, PT, PT, RZ, -R18, RZ ;  /* 0x80000012ff117210 */ /* 0x000fc60007ffe0ff */
        /* <DEDUP_REMOVED lines=13> */
[----:B------:R-:W-:Y:S02]  /*4ff0*/  ISETP.GT.AND P0, PT, R10, 0x2, PT ;  /* 0x000000020a00780c */ /* 0x000fe40003f04270 */
[----:B------:R-:W-:-:S07]  /*5000*/  LOP3.LUT R11, RZ, R4, RZ, 0x33, !PT ;  /* 0x00000004ff0b7212 */ /* 0x000fce00078e33ff */
[----:B------:R-:W-:Y:S02]  /*5010*/  @!P4 IMAD.IADD R15, R15, 0x1, -R14 ;  /* 0x000000010f0fc824 */ /* 0x000fe400078e0a0e */
[----:B------:R-:W-:Y:S02]  /*5020*/  @P3 IADD3 R12, PT, PT, R12, 0x1, RZ ;  /* 0x000000010c0c3810 */ /* 0x000fe40007ffe0ff */
[----:B------:R-:W-:Y:S01]  /*5030*/  @!P2 IMAD.MOV R15, RZ, RZ, -R15 ;  /* 0x000000ffff0fa224 */ /* 0x000fe200078e0a0f */
[----:B------:R-:W-:Y:S02]  /*5040*/  ISETP.NE.AND P3, PT, R4, RZ, PT ;  /* 0x000000ff0400720c */ /* 0x000fe40003f65270 */
[----:B------:R-:W-:Y:S02]  /*5050*/  @!P1 IMAD.MOV R12, RZ, RZ, -R12 ;  /* 0x000000ffff0c9224 */ /* 0x000fe400078e0a0c */
[----:B------:R-:W-:-:S03]  /*5060*/  SEL R9, R11, R15, !P3 ;  /* 0x0000000f0b097207 */ /* 0x000fc60005800000 */
[----:B------:R-:W-:Y:S01]  /*5070*/  SEL R11, R11, R12, !P3 ;  /* 0x0000000c0b0b7207 */ /* 0x000fe20005800000 */
[----:B------:R-:W-:Y:S06]  /*5080*/  @P0 BRA `(.L_x_172) ;  /* 0x0000000000840947 */ /* 0x000fec0003800000 */
[----:B------:R-:W-:-:S04]  /*5090*/  VIMNMX.U32 R10, PT, PT, R10, 0x3, PT ;  /* 0x000000030a0a7848 */ /* 0x000fc80003fe0000 */
[----:B------:R-:W-:-:S04]  /*50a0*/  SHF.L.U32 R10, R10, 0x2, RZ ;  /* 0x000000020a0a7819 */ /* 0x000fc800000006ff */
[----:B------:R-:W0:Y:S02]  /*50b0*/  LDC R12, c[0x2][R10+0x58] ;  /* 0x008016000a0c7b82 */ /* 0x000e240000000800 */
[----:B0-----:R-:W-:-:S04]  /*50c0*/  SHF.R.S32.HI R13, RZ, 0x1f, R12 ;  /* 0x0000001fff0d7819 */ /* 0x001fc8000001140c */
.L_x_1650:
[----:B------:R-:W-:Y:S05]  /*50d0*/  BRX R12 -0x50e0                                                 (*"BRANCH_TARGETS .L_x_1651,.L_x_1652,.L_x_1653,.L_x_173"*) ;  /* 0xffffffac0cc87949 */ /* 0x000fea000383ffff */
.L_x_1653:
[----:B------:R-:W-:-:S04]  /*50e0*/  IMAD R13, R2, R3, RZ ;  /* 0x00000003020d7224 */ /* 0x000fc800078e02ff */
        /* <DEDUP_REMOVED lines=8> */
.L_x_1651:
[----:B------:R-:W-:-:S04]  /*5170*/  IMAD R8, R8, R3, RZ ;  /* 0x0000000308087224 */ /* 0x000fc800078e02ff */
[--C-:B------:R-:W-:Y:S01]  /*5180*/  IMAD R10, R8, R2, R9.reuse ;  /* 0x00000002080a7224 */ /* 0x100fe200078e0209 */
[C---:B------:R-:W-:Y:S02]  /*5190*/  IADD3 R13, PT, PT, R11.reuse, R3, R8 ;  /* 0x000000030b0d7210 */ /* 0x040fe40007ffe008 */
[C---:B------:R-:W-:Y:S01]  /*51a0*/  IADD3 R12, PT, PT, R11.reuse, R8, RZ ;  /* 0x000000080b0c7210 */ /* 0x040fe20007ffe0ff */
[-C--:B------:R-:W-:Y:S02]  /*51b0*/  IMAD R10, R11, R2.reuse, R10 ;  /* 0x000000020b0a7224 */ /* 0x080fe400078e020a */
[-C--:B------:R-:W-:Y:S02]  /*51c0*/  IMAD R8, R13, R2.reuse, R2 ;  /* 0x000000020d087224 */ /* 0x080fe400078e0202 */
[----:B------:R-:W-:Y:S02]  /*51d0*/  IMAD R13, R12, R2, R9 ;  /* 0x000000020c0d7224 */ /* 0x000fe400078e0209 */
[----:B------:R-:W-:-:S02]  /*51e0*/  IMAD.IADD R9, R9, 0x1, R8 ;  /* 0x0000000109097824 */ /* 0x000fc400078e0208 */
[----:B------:R-:W-:Y:S01]  /*51f0*/  VIADD R8, R10, 0x1 ;  /* 0x000000010a087836 */ /* 0x000fe20000000000 */
[----:B------:R-:W-:Y:S06]  /*5200*/  BRA `(.L_x_173) ;  /* 0x00000000009c7947 */ /* 0x000fec0003800000 */
.L_x_1652:
[----:B------:R-:W-:Y:S02]  /*5210*/  IMAD R10, R11, R2, R2 ;  /* 0x000000020b0a7224 */ /* 0x000fe400078e0202 */
[----:B------:R-:W-:-:S03]  /*5220*/  IMAD R15, R2, R3, RZ ;  /* 0x00000003020f7224 */ /* 0x000fc600078e02ff */
[----:B------:R-:W-:Y:S01]  /*5230*/  IADD3 R13, PT, PT, R9, R10, RZ ;  /* 0x0000000a090d7210 */ /* 0x000fe20007ffe0ff */
[----:B------:R-:W-:-:S04]  /*5240*/  IMAD R9, R15, R8, R9 ;  /* 0x000000080f097224 */ /* 0x000fc800078e0209 */
[----:B------:R-:W-:Y:S02]  /*5250*/  IMAD R9, R11, R2, R9 ;  /* 0x000000020b097224 */ /* 0x000fe400078e0209 */
[----:B------:R-:W-:Y:S02]  /*5260*/  IMAD R8, R15, R8, R13 ;  /* 0x000000080f087224 */ /* 0x000fe400078e020d */
[----:B------:R-:W-:Y:S02]  /*5270*/  VIADD R13, R9, 0x1 ;  /* 0x00000001090d7836 */ /* 0x000fe40000000000 */
[----:B------:R-:W-:Y:S01]  /*5280*/  IMAD.IADD R9, R15, 0x1, R8 ;  /* 0x000000010f097824 */ /* 0x000fe200078e0208 */
[----:B------:R-:W-:Y:S06]  /*5290*/  BRA `(.L_x_173) ;  /* 0x0000000000787947 */ /* 0x000fec0003800000 */
.L_x_172:
[----:B------:R-:W-:-:S04]  /*52a0*/  MOV R13, 0xfffffffd ;  /* 0xfffffffd000d7802 */ /* 0x000fc80000000f00 */
[----:B------:R-:W-:-:S05]  /*52b0*/  VIADDMNMX.U32 R10, R10, R13, 0x3, PT ;  /* 0x000000030a0a7446 */ /* 0x000fca000380000d */
[----:B------:R-:W-:-:S04]  /*52c0*/  IMAD.SHL.U32 R10, R10, 0x4, RZ ;  /* 0x000000040a0a7824 */ /* 0x000fc800078e00ff */
[----:B------:R-:W0:Y:S02]  /*52d0*/  LDC R12, c[0x2][R10+0x68] ;  /* 0x00801a000a0c7b82 */ /* 0x000e240000000800 */
[----:B0-----:R-:W-:-:S04]  /*52e0*/  SHF.R.S32.HI R13, RZ, 0x1f, R12 ;  /* 0x0000001fff0d7819 */ /* 0x001fc8000001140c */
.L_x_1655:
[----:B------:R-:W-:Y:S05]  /*52f0*/  BRX R12 -0x5300                                                 (*"BRANCH_TARGETS .L_x_1656,.L_x_1657,.L_x_1658,.L_x_173"*) ;  /* 0xffffffac0c407949 */ /* 0x000fea000383ffff */
.L_x_1658:
        /* <DEDUP_REMOVED lines=9> */
.L_x_1656:
[----:B------:R-:W-:Y:S02]  /*5390*/  IMAD R9, R11, R2, R9 ;  /* 0x000000020b097224 */ /* 0x000fe400078e0209 */
[----:B------:R-:W-:-:S04]  /*53a0*/  IMAD R10, R2, R3, RZ ;  /* 0x00000003020a7224 */ /* 0x000fc800078e02ff */
[----:B------:R-:W-:-:S04]  /*53b0*/  IMAD R9, R10, R8, R9 ;  /* 0x000000080a097224 */ /* 0x000fc800078e0209 */
[----:B------:R-:W-:Y:S01]  /*53c0*/  VIADD R13, R9, 0x1 ;  /* 0x00000001090d7836 */ /* 0x000fe20000000000 */
[----:B------:R-:W-:-:S05]  /*53d0*/  IADD3 R8, PT, PT, R10, R9, RZ ;  /* 0x000000090a087210 */ /* 0x000fca0007ffe0ff */
[----:B------:R-:W-:Y:S01]  /*53e0*/  IMAD.IADD R9, R8, 0x1, R2 ;  /* 0x0000000108097824 */ /* 0x000fe200078e0202 */
[----:B------:R-:W-:Y:S06]  /*53f0*/  BRA `(.L_x_173) ;  /* 0x0000000000207947 */ /* 0x000fec0003800000 */
.L_x_1657:
[CC--:B------:R-:W-:Y:S02]  /*5400*/  IMAD R13, R11.reuse, R2.reuse, R9 ;  /* 0x000000020b0d7224 */ /* 0x0c0fe400078e0209 */
[----:B------:R-:W-:Y:S02]  /*5410*/  IMAD R10, R2, R3, RZ ;  /* 0x00000003020a7224 */ /* 0x000fe400078e02ff */
[----:B------:R-:W-:Y:S02]  /*5420*/  IMAD R11, R11, R2, R2 ;  /* 0x000000020b0b7224 */ /* 0x000fe400078e0202 */
[CC--:B------:R-:W-:Y:S02]  /*5430*/  IMAD R13, R10.reuse, R8.reuse, R13 ;  /* 0x000000080a0d7224 */ /* 0x0c0fe400078e020d */
[----:B------:R-:W-:-:S03]  /*5440*/  IMAD R8, R10, R8, R10 ;  /* 0x000000080a087224 */ /* 0x000fc600078e020a */
[----:B------:R-:W-:Y:S02]  /*5450*/  IADD3 R13, PT, PT, R13, 0x1, RZ ;  /* 0x000000010d0d7810 */ /* 0x000fe40007ffe0ff */
[----:B------:R-:W-:-:S03]  /*5460*/  IADD3 R9, PT, PT, R11, R8, R9 ;  /* 0x000000080b097210 */ /* 0x000fc60007ffe009 */
[----:B------:R-:W-:-:S07]  /*5470*/  IMAD.IADD R8, R10, 0x1, R13 ;  /* 0x000000010a087824 */ /* 0x000fce00078e020d */
.L_x_173:
[----:B------:R-:W-:Y:S05]  /*5480*/  BSYNC.RECONVERGENT B1 ;  /* 0x0000000000017941 */ /* 0x000fea0003800200 */
.L_x_171:
[CC--:B------:R-:W-:Y:S02]  /*5490*/  VIMNMX R10, PT, PT, R8.reuse, R13.reuse, !PT ;  /* 0x0000000d080a7248 */ /* 0x0c0fe40007fe0100 */
[----:B------:R-:W-:Y:S02]  /*54a0*/  VIMNMX R13, PT, PT, R8, R13, PT ;  /* 0x0000000d080d7248 */ /* 0x000fe40003fe0100 */
[CC--:B------:R-:W-:Y:S02]  /*54b0*/  VIMNMX R8, PT, PT, R10.reuse, R9.reuse, PT ;  /* 0x000000090a087248 */ /* 0x0c0fe40003fe0100 */
[----:B------:R-:W-:Y:S02]  /*54c0*/  VIMNMX R9, PT, PT, R10, R9, !PT ;  /* 0x000000090a097248 */ /* 0x000fe40007fe0100 */
[CC--:B------:R-:W-:Y:S02]  /*54d0*/  VIMNMX R11, PT, PT, R13.reuse, R8.reuse, !PT ;  /* 0x000000080d0b7248 */ /* 0x0c0fe40007fe0100 */
[----:B------:R-:W-:-:S07]  /*54e0*/  VIMNMX R13, PT, PT, R13, R8, PT ;  /* 0x000000080d0d7248 */ /* 0x000fce0003fe0100 */
.L_x_168:
[----:B------:R-:W-:Y:S05]  /*54f0*/  BSYNC.RECONVERGENT B0 ;  /* 0x0000000000007941 */ /* 0x000fea0003800200 */
.L_x_163:
[----:B------:R-:W-:Y:S01]  /*5500*/  ISETP.GE.AND P0, PT, R0, R7, PT ;  /* 0x000000070000720c */ /* 0x000fe20003f06270 */
[----:B------:R-:W-:-:S12]  /*5510*/  BSSY.RECONVERGENT B0, `(.L_x_174) ;  /* 0x00001a0000007945 */ /* 0x000fd80003800200 */
        /* <DEDUP_REMOVED lines=9> */
[----:B------:R-:W-:-:S03]  /*55b0*/  IABS R10, R5 ;  /* 0x00000005000a7213 */ /* 0x000fc60000000000 */
[----:B------:R-:W-:Y:S02]  /*55c0*/  IMAD.MOV R12, RZ, RZ, -R12 ;  /* 0x000000ffff0c7224 */ /* 0x000fe400078e0a0c */
[----:B0-----:R-:W0:Y:S02]  /*55d0*/  MUFU.RCP R7, R7 ;  /* 0x0000000700077308 */ /* 0x001e240000001000 */
[----:B0-----:R-:W-:Y:S01]  /*55e0*/  VIADD R14, R7, 0xffffffe ;  /* 0x0ffffffe070e7836 */ /* 0x001fe20000000000 */
[----:B------:R-:W-:-:S05]  /*55f0*/  IABS R7, R4 ;  /* 0x0000000400077213 */ /* 0x000fca0000000000 */
[----:B------:R0:W1:Y:S08]  /*5600*/  F2I.FTZ.U32.TRUNC.NTZ R15, R14 ;  /* 0x0000000e000f7305 */ /* 0x000070000021f000 */
[----:B------:R-:W2:Y:S01]  /*5610*/  I2F.RP R16, R7 ;  /* 0x0000000700107306 */ /* 0x000ea20000209400 */
[----:B0-----:R-:W-:Y:S01]  /*5620*/  IMAD.MOV.U32 R14, RZ, RZ, RZ ;  /* 0x000000ffff0e7224 */ /* 0x001fe200078e00ff */
[----:B-1----:R-:W-:-:S05]  /*5630*/  IADD3 R17, PT, PT, RZ, -R15, RZ ;  /* 0x8000000fff117210 */ /* 0x002fca0007ffe0ff */
[----:B------:R-:W-:Y:S01]  /*5640*/  IMAD R17, R17, R8, RZ ;  /* 0x0000000811117224 */ /* 0x000fe200078e02ff */
[----:B--2---:R-:W0:Y:S03]  /*5650*/  MUFU.RCP R16, R16 ;  /* 0x0000001000107308 */ /* 0x004e260000001000 */
[----:B------:R-:W-:-:S06]  /*5660*/  IMAD.HI.U32 R17, R15, R17, R14 ;  /* 0x000000110f117227 */ /* 0x000fcc00078e000e */
[----:B------:R-:W-:-:S04]  /*5670*/  IMAD.HI.U32 R17, R17, R10, RZ ;  /* 0x0000000a11117227 */ /* 0x000fc800078e00ff */
[----:B------:R-:W-:-:S05]  /*5680*/  IMAD R15, R17, R12, R10 ;  /* 0x0000000c110f7224 */ /* 0x000fca00078e020a */
[----:B------:R-:W-:Y:S01]  /*5690*/  ISETP.GT.U32.AND P0, PT, R8, R15, PT ;  /* 0x0000000f0800720c */ /* 0x000fe20003f04070 */
[----:B0-----:R-:W-:-:S12]  /*56a0*/  VIADD R14, R16, 0xffffffe ;  /* 0x0ffffffe100e7836 */ /* 0x001fd80000000000 */
[-C--:B------:R-:W-:Y:S01]  /*56b0*/  @!P0 IADD3 R15, PT, PT, R15, -R8.reuse, RZ ;  /* 0x800000080f0f8210 */ /* 0x080fe20007ffe0ff */
[----:B------:R-:W-:Y:S01]  /*56c0*/  @!P0 VIADD R17, R17, 0x1 ;  /* 0x0000000111118836 */ /* 0x000fe20000000000 */
[----:B------:R-:W-:Y:S02]  /*56d0*/  ISETP.NE.AND P0, PT, R6, RZ, PT ;  /* 0x000000ff0600720c */ /* 0x000fe40003f05270 */
[----:B------:R-:W-:Y:S02]  /*56e0*/  ISETP.GE.U32.AND P1, PT, R15, R8, PT ;  /* 0x000000080f00720c */ /* 0x000fe40003f26070 */
[----:B------:R-:W-:Y:S01]  /*56f0*/  LOP3.LUT R8, R5, R6, RZ, 0x3c, !PT ;  /* 0x0000000605087212 */ /* 0x000fe200078e3cff */
[----:B------:R0:W1:Y:S03]  /*5700*/  F2I.FTZ.U32.TRUNC.NTZ R15, R14 ;  /* 0x0000000e000f7305 */ /* 0x000066000021f000 */
[----:B------:R-:W-:Y:S01]  /*5710*/  ISETP.GE.AND P2, PT, R8, RZ, PT ;  /* 0x000000ff0800720c */ /* 0x000fe20003f46270 */
[----:B0-----:R-:W-:-:S06]  /*5720*/  IMAD.MOV.U32 R14, RZ, RZ, RZ ;  /* 0x000000ffff0e7224 */ /* 0x001fcc00078e00ff */
[----:B------:R-:W-:-:S05]  /*5730*/  @P1 IADD3 R17, PT, PT, R17, 0x1, RZ ;  /* 0x0000000111111810 */ /* 0x000fca0007ffe0ff */
[----:B------:R-:W-:Y:S01]  /*5740*/  IMAD.MOV.U32 R8, RZ, RZ, R17 ;  /* 0x000000ffff087224 */ /* 0x000fe200078e0011 */
[----:B-1----:R-:W-:-:S03]  /*5750*/  IADD3 R12, PT, PT, RZ, -R15, RZ ;  /* 0x8000000fff0c7210 */ /* 0x002fc60007ffe0ff */
[----:B------:R-:W-:Y:S01]  /*5760*/  @!P2 IMAD.MOV R8, RZ, RZ, -R8 ;  /* 0x000000ffff08a224 */ /* 0x000fe200078e0a08 */
[----:B------:R-:W-:Y:S01]  /*5770*/  @!P0 LOP3.LUT R8, RZ, R6, RZ, 0x33, !PT ;  /* 0x00000006ff088212 */ /* 0x000fe200078e33ff */
[----:B------:R-:W-:Y:S01]  /*5780*/  IMAD R19, R12, R7, RZ ;  /* 0x000000070c137224 */ /* 0x000fe200078e02ff */
[----:B------:R-:W-:-:S03]  /*5790*/  IABS R12, R4 ;  /* 0x00000004000c7213 */ /* 0x000fc60000000000 */
[----:B------:R-:W-:Y:S01]  /*57a0*/  IMAD.MOV R17, RZ, RZ, -R8 ;  /* 0x000000ffff117224 */ /* 0x000fe200078e0a08 */
[----:B------:R-:W-:Y:S01]  /*57b0*/  IADD3 R21, PT, PT, RZ, -R12, RZ ;  /* 0x8000000cff157210 */ /* 0x000fe20007ffe0ff */
[----:B------:R-:W-:-:S04]  /*57c0*/  IMAD.HI.U32 R19, R15, R19, R14 ;  /* 0x000000130f137227 */ /* 0x000fc800078e000e */
[----:B------:R-:W-:Y:S02]  /*57d0*/  IMAD R17, R6, R17, R5 ;  /* 0x0000001106117224 */ /* 0x000fe400078e0205 */
[----:B------:R-:W-:-:S03]  /*57e0*/  IMAD.HI.U32 R12, R19, R10, RZ ;  /* 0x0000000a130c7227 */ /* 0x000fc600078e00ff */
[----:B------:R-:W-:Y:S01]  /*57f0*/  IABS R6, R17 ;  /* 0x0000001100067213 */ /* 0x000fe20000000000 */
[----:B------:R-:W-:Y:S01]  /*5800*/  IMAD R12, R12, R21, R10 ;  /* 0x000000150c0c7224 */ /* 0x000fe200078e020a */
[----:B------:R-:W-:-:S03]  /*5810*/  LOP3.LUT R17, R17, R4, RZ, 0x3c, !PT ;  /* 0x0000000411117212 */ /* 0x000fc600078e3cff */
[----:B------:R-:W-:Y:S01]  /*5820*/  IMAD.MOV.U32 R15, RZ, RZ, R6 ;  /* 0x000000ffff0f7224 */ /* 0x000fe200078e0006 */
[----:B------:R-:W-:Y:S02]  /*5830*/  ISETP.GT.U32.AND P1, PT, R7, R12, PT ;  /* 0x0000000c0700720c */ /* 0x000fe40003f24070 */
[----:B------:R-:W-:Y:S01]  /*5840*/  ISETP.GE.AND P2, PT, R17, RZ, PT ;  /* 0x000000ff1100720c */ /* 0x000fe20003f46270 */
[----:B------:R-:W-:-:S04]  /*5850*/  IMAD.HI.U32 R6, R19, R15, RZ ;  /* 0x0000000f13067227 */ /* 0x000fc800078e00ff */
[----:B------:R-:W-:-:S05]  /*5860*/  IMAD R10, R6, R21, R15 ;  /* 0x00000015060a7224 */ /* 0x000fca00078e020f */
[----:B------:R-:W-:Y:S01]  /*5870*/  ISETP.GT.U32.AND P0, PT, R7, R10, PT ;  /* 0x0000000a0700720c */ /* 0x000fe20003f04070 */
[----:B------:R-:W-:Y:S01]  /*5880*/  @!P1 IMAD.IADD R12, R12, 0x1, -R7 ;  /* 0x000000010c0c9824 */ /* 0x000fe200078e0a07 */
[----:B------:R-:W-:-:S04]  /*5890*/  ISETP.GE.AND P1, PT, R5, RZ, PT ;  /* 0x000000ff0500720c */ /* 0x000fc80003f26270 */
[----:B------:R-:W-:-:S07]  /*58a0*/  ISETP.GT.U32.AND P4, PT, R7, R12, PT ;  /* 0x0000000c0700720c */ /* 0x000fce0003f84070 */
[-C--:B------:R-:W-:Y:S01]  /*58b0*/  @!P0 IADD3 R10, PT, PT, R10, -R7.reuse, RZ ;  /* 0x800000070a0a8210 */ /* 0x080fe20007ffe0ff */
[----:B------:R-:W-:Y:S01]  /*58c0*/  @!P0 VIADD R6, R6, 0x1 ;  /* 0x0000000106068836 */ /* 0x000fe20000000000 */
[----:B------:R-:W-:Y:S02]  /*58d0*/  ISETP.NE.AND P0, PT, R4, RZ, PT ;  /* 0x000000ff0400720c */ /* 0x000fe40003f05270 */
[----:B------:R-:W-:Y:S02]  /*58e0*/  ISETP.GE.U32.AND P3, PT, R10, R7, PT ;  /* 0x000000070a00720c */ /* 0x000fe40003f66070 */
[----:B------:R-:W-:Y:S01]  /*58f0*/  @!P4 IMAD.IADD R12, R12, 0x1, -R7 ;  /* 0x000000010c0cc824 */ /* 0x000fe200078e0a07 */
[----:B------:R-:W-:-:S10]  /*5900*/  LOP3.LUT R7, RZ, R4, RZ, 0x33, !PT ;  /* 0x00000004ff077212 */ /* 0x000fd400078e33ff */
[----:B------:R-:W-:Y:S02]  /*5910*/  @P3 IADD3 R6, PT, PT, R6, 0x1, RZ ;  /* 0x0000000106063810 */ /* 0x000fe40007ffe0ff */
[----:B------:R-:W-:Y:S01]  /*5920*/  ISETP.NE.U32.AND P3, PT, R0, 0x1, PT ;  /* 0x000000010000780c */ /* 0x000fe20003f65070 */
[----:B------:R-:W-:Y:S01]  /*5930*/  IMAD.MOV.U32 R0, RZ, RZ, R12 ;  /* 0x000000ffff007224 */ /* 0x000fe200078e000c */
[----:B------:R-:W-:-:S03]  /*5940*/  @!P2 IADD3 R6, PT, PT, -R6, RZ, RZ ;  /* 0x000000ff0606a210 */ /* 0x000fc60007ffe1ff */
[----:B------:R-:W-:-:S05]  /*5950*/  @!P1 IMAD.MOV R0, RZ, RZ, -R0 ;  /* 0x000000ffff009224 */ /* 0x000fca00078e0a00 */
[C---:B------:R-:W-:Y:S02]  /*5960*/  SEL R15, R7.reuse, R0, !P0 ;  /* 0x00000000070f7207 */ /* 0x040fe40004000000 */
[----:B------:R-:W-:Y:S01]  /*5970*/  SEL R7, R7, R6, !P0 ;  /* 0x0000000607077207 */ /* 0x000fe20004000000 */
[----:B------:R-:W-:Y:S06]  /*5980*/  @!P3 BRA `(.L_x_177) ;  /* 0x000000000024b947 */ /* 0x000fec0003800000 */
[----:B------:R-:W-:-:S04]  /*5990*/  IMAD R3, R2, R3, RZ ;  /* 0x0000000302037224 */ /* 0x000fc800078e02ff */
[----:B------:R-:W-:-:S04]  /*59a0*/  IMAD R3, R3, R8, RZ ;  /* 0x0000000803037224 */ /* 0x000fc800078e02ff */
[-CC-:B------:R-:W-:Y:S02]  /*59b0*/  IMAD R0, R7, R2.reuse, R3.reuse ;  /* 0x0000000207007224 */ /* 0x180fe400078e0203 */
[C---:B------:R-:W-:Y:S02]  /*59c0*/  IMAD.IADD R3, R15.reuse, 0x1, R3 ;  /* 0x000000010f037824 */ /* 0x040fe400078e0203 */
[----:B------:R-:W-:Y:S02]  /*59d0*/  IMAD.IADD R5, R15, 0x1, R0 ;  /* 0x000000010f057824 */ /* 0x000fe400078e0200 */
[----:B------:R-:W-:-:S03]  /*59e0*/  IMAD R3, R7, R2, R3 ;  /* 0x0000000207037224 */ /* 0x000fc600078e0203 */
[----:B------:R-:W-:Y:S01]  /*59f0*/  IADD3 R2, PT, PT, R5, R2, RZ ;  /* 0x0000000205027210 */ /* 0x000fe20007ffe0ff */
[----:B------:R-:W-:Y:S01]  /*5a00*/  VIADD R0, R3, 0x1 ;  /* 0x0000000103007836 */ /* 0x000fe20000000000 */
[----:B------:R-:W-:Y:S06]  /*5a10*/  BRA `(.L_x_178) ;  /* 0x0000000000207947 */ /* 0x000fec0003800000 */
.L_x_177:
[----:B------:R-:W-:Y:S02]  /*5a20*/  IMAD R3, R2, R3, RZ ;  /* 0x0000000302037224 */ /* 0x000fe400078e02ff */
[----:B------:R-:W-:Y:S02]  /*5a30*/  VIADD R5, R15, 0x1 ;  /* 0x000000010f057836 */ /* 0x000fe40000000000 */
[----:B------:R-:W-:-:S04]  /*5a40*/  IMAD R3, R3, R8, RZ ;  /* 0x0000000803037224 */ /* 0x000fc800078e02ff */
[----:B------:R-:W-:-:S04]  /*5a50*/  IMAD R3, R7, R2, R3 ;  /* 0x0000000207037224 */ /* 0x000fc800078e0203 */
[C---:B------:R-:W-:Y:S01]  /*5a60*/  IMAD.IADD R0, R3.reuse, 0x1, R5 ;  /* 0x0000000103007824 */ /* 0x040fe200078e0205 */
[----:B------:R-:W-:-:S05]  /*5a70*/  IADD3 R2, PT, PT, R3, R2, RZ ;  /* 0x0000000203027210 */ /* 0x000fca0007ffe0ff */
[----:B------:R-:W-:Y:S01]  /*5a80*/  IMAD.IADD R5, R5, 0x1, R2 ;  /* 0x0000000105057824 */ /* 0x000fe200078e0202 */
[----:B------:R-:W-:-:S07]  /*5a90*/  IADD3 R2, PT, PT, R15, R2, RZ ;  /* 0x000000020f027210 */ /* 0x000fce0007ffe0ff */
.L_x_178:
[----:B------:R-:W-:Y:S05]  /*5aa0*/  BSYNC.RECONVERGENT B1 ;  /* 0x0000000000017941 */ /* 0x000fea0003800200 */
.L_x_176:
[CC--:B------:R-:W-:Y:S02]  /*5ab0*/  VIMNMX R3, PT, PT, R0.reuse, R5.reuse, !PT ;  /* 0x0000000500037248 */ /* 0x0c0fe40007fe0100 */
[----:B------:R-:W-:Y:S02]  /*5ac0*/  VIMNMX R0, PT, PT, R0, R5, PT ;  /* 0x0000000500007248 */ /* 0x000fe40003fe0100 */
[CC--:B------:R-:W-:Y:S02]  /*5ad0*/  VIMNMX R5, PT, PT, R3.reuse, R2.reuse, PT ;  /* 0x0000000203057248 */ /* 0x0c0fe40003fe0100 */
[----:B------:R-:W-:Y:S02]  /*5ae0*/  VIMNMX R4, PT, PT, R3, R2, !PT ;  /* 0x0000000203047248 */ /* 0x000fe40007fe0100 */
[CC--:B------:R-:W-:Y:S02]  /*5af0*/  VIMNMX R6, PT, PT, R0.reuse, R5.reuse, !PT ;  /* 0x0000000500067248 */ /* 0x0c0fe40007fe0100 */
[----:B------:R-:W-:Y:S01]  /*5b00*/  VIMNMX R0, PT, PT, R0, R5, PT ;  /* 0x0000000500007248 */ /* 0x000fe20003fe0100 */
[----:B------:R-:W-:Y:S06]  /*5b10*/  BRA `(.L_x_179) ;  /* 0x0000001000fc7947 */ /* 0x000fec0003800000 */
.L_x_175:
        /* <DEDUP_REMOVED lines=12> */
[----:B0-----:R-:W-:-:S02]  /*5be0*/  IADD3 R14, PT, PT, R8, 0xffffffe, RZ ;  /* 0x0ffffffe080e7810 */ /* 0x001fc40007ffe0ff */
[----:B------:R-:W-:-:S04]  /*5bf0*/  IABS R8, R4 ;  /* 0x0000000400087213 */ /* 0x000fc80000000000 */
[----:B------:R0:W1:Y:S02]  /*5c00*/  F2I.FTZ.U32.TRUNC.NTZ R15, R14 ;  /* 0x0000000e000f7305 */ /* 0x000064000021f000 */
[----:B0-----:R-:W-:Y:S02]  /*5c10*/  HFMA2 R14, -RZ, RZ, 0, 0 ;  /* 0x00000000ff0e7431 */ /* 0x001fe400000001ff */
[----:B-1----:R-:W-:-:S04]  /*5c20*/  IMAD.MOV R12, RZ, RZ, -R15 ;  /* 0x000000ffff0c7224 */ /* 0x002fc800078e0a0f */
[----:B------:R-:W-:Y:S01]  /*5c30*/  IMAD.MOV.U32 R7, RZ, RZ, R12 ;  /* 0x000000ffff077224 */ /* 0x000fe200078e000c */
[----:B------:R-:W-:-:S03]  /*5c40*/  IABS R12, R5 ;  /* 0x00000005000c7213 */ /* 0x000fc60000000000 */
[----:B------:R-:W-:Y:S02]  /*5c50*/  IMAD R7, R7, R10, RZ ;  /* 0x0000000a07077224 */ /* 0x000fe400078e02ff */
[----:B------:R-:W-:Y:S02]  /*5c60*/  IMAD.MOV R12, RZ, RZ, -R12 ;  /* 0x000000ffff0c7224 */ /* 0x000fe400078e0a0c */
[----:B------:R-:W-:Y:S01]  /*5c70*/  IMAD.HI.U32 R15, R15, R7, R14 ;  /* 0x000000070f0f7227 */ /* 0x000fe200078e000e */
[----:B------:R-:W-:-:S04]  /*5c80*/  IABS R7, R6 ;  /* 0x0000000600077213 */ /* 0x000fc80000000000 */
        /* <DEDUP_REMOVED lines=12> */
[----:B------:R0:W1:Y:S01]  /*5d50*/  F2I.FTZ.U32.TRUNC.NTZ R15, R14 ;  /* 0x0000000e000f7305 */ /* 0x000062000021f000 */
[----:B------:R-:W-:-:S04]  /*5d60*/  IABS R16, R6 ;  /* 0x0000000600107213 */ /* 0x000fc80000000000 */
[----:B------:R-:W-:Y:S01]  /*5d70*/  @P1 VIADD R17, R17, 0x1 ;  /* 0x0000000111111836 */ /* 0x000fe20000000000 */
[----:B------:R-:W-:Y:S01]  /*5d80*/  IADD3 R21, PT, PT, RZ, -R16, RZ ;  /* 0x80000010ff157210 */ /* 0x000fe20007ffe0ff */
[----:B0-----:R-:W-:-:S04]  /*5d90*/  IMAD.MOV.U32 R14, RZ, RZ, RZ ;  /* 0x000000ffff0e7224 */ /* 0x001fc800078e00ff */
[----:B------:R-:W-:Y:S02]  /*5da0*/  @!P2 IADD3 R17, PT, PT, -R17, RZ, RZ ;  /* 0x000000ff1111a210 */ /* 0x000fe40007ffe1ff */
[----:B------:R-:W-:Y:S01]  /*5db0*/  @!P0 LOP3.LUT R17, RZ, R5, RZ, 0x33, !PT ;  /* 0x00000005ff118212 */ /* 0x000fe200078e33ff */
[----:B-1----:R-:W-:-:S04]  /*5dc0*/  IMAD.MOV R12, RZ, RZ, -R15 ;  /* 0x000000ffff0c7224 */ /* 0x002fc800078e0a0f */
[----:B------:R-:W-:Y:S02]  /*5dd0*/  IMAD.MOV R10, RZ, RZ, -R17 ;  /* 0x000000ffff0a7224 */ /* 0x000fe400078e0a11 */
[----:B------:R-:W-:Y:S02]  /*5de0*/  IMAD R19, R12, R7, RZ ;  /* 0x000000070c137224 */ /* 0x000fe400078e02ff */
[----:B------:R-:W-:Y:S02]  /*5df0*/  IMAD R5, R5, R10, R4 ;  /* 0x0000000a05057224 */ /* 0x000fe400078e0204 */
[----:B------:R-:W-:-:S03]  /*5e00*/  IMAD.HI.U32 R19, R15, R19, R14 ;  /* 0x000000130f137227 */ /* 0x000fc600078e000e */
[----:B------:R-:W-:Y:S02]  /*5e10*/  IABS R10, R5 ;  /* 0x00000005000a7213 */ /* 0x000fe40000000000 */
        /* <DEDUP_REMOVED lines=15> */
[----:B------:R-:W-:-:S07]  /*5f10*/  LOP3.LUT R5, RZ, R6, RZ, 0x33, !PT ;  /* 0x00000006ff057212 */ /* 0x000fce00078e33ff */
[----:B------:R-:W-:Y:S02]  /*5f20*/  @!P3 IMAD.IADD R8, R8, 0x1, -R7 ;  /* 0x000000010808b824 */ /* 0x000fe400078e0a07 */
[----:B------:R-:W-:Y:S02]  /*5f30*/  @P1 IADD3 R10, PT, PT, R10, 0x1, RZ ;  /* 0x000000010a0a1810 */ /* 0x000fe40007ffe0ff */
[----:B------:R-:W-:Y:S01]  /*5f40*/  ISETP.NE.AND P1, PT, R6, RZ, PT ;  /* 0x000000ff0600720c */ /* 0x000fe20003f25270 */
[----:B------:R-:W-:Y:S01]  /*5f50*/  IMAD.MOV.U32 R4, RZ, RZ, R8 ;  /* 0x000000ffff047224 */ /* 0x000fe200078e0008 */
[----:B------:R-:W-:Y:S02]  /*5f60*/  @!P0 IADD3 R10, PT, PT, -R10, RZ, RZ ;  /* 0x000000ff0a0a8210 */ /* 0x000fe40007ffe1ff */
[----:B------:R-:W-:Y:S01]  /*5f70*/  LOP3.LUT R6, R0, 0x1, RZ, 0xc0, !PT ;  /* 0x0000000100067812 */ /* 0x000fe200078ec0ff */
[----:B------:R-:W-:Y:S01]  /*5f80*/  @!P2 IMAD.MOV R4, RZ, RZ, -R4 ;  /* 0x000000ffff04a224 */ /* 0x000fe200078e0a04 */
[----:B------:R-:W-:-:S02]  /*5f90*/  SEL R0, R5, R10, !P1 ;  /* 0x0000000a05007207 */ /* 0x000fc40004800000 */
[----:B------:R-:W-:Y:S01]  /*5fa0*/  ISETP.NE.U32.AND P0, PT, R6, 0x1, PT ;  /* 0x000000010600780c */ /* 0x000fe20003f05070 */
[----:B------:R-:W-:Y:S01]  /*5fb0*/  IMAD R6, R2, R3, RZ ;  /* 0x0000000302067224 */ /* 0x000fe200078e02ff */
[----:B------:R-:W-:Y:S01]  /*5fc0*/  SEL R5, R5, R4, !P1 ;  /* 0x0000000405057207 */ /* 0x000fe20004800000 */
[----:B------:R-:W-:-:S04]  /*5fd0*/  IMAD R0, R0, R2, R17 ;  /* 0x0000000200007224 */ /* 0x000fc800078e0211 */
[----:B------:R-:W-:-:S06]  /*5fe0*/  IMAD R3, R6, R5, R0 ;  /* 0x0000000506037224 */ /* 0x000fcc00078e0200 */
        /* <DEDUP_REMOVED lines=11> */
.L_x_180:
[----:B------:R-:W-:Y:S01]  /*60a0*/  IMAD R15, R4, R3, RZ ;  /* 0x00000003040f7224 */ /* 0x000fe200078e02ff */
[----:B------:R-:W-:-:S03]  /*60b0*/  IADD3 R8, PT, PT, R7, -R8, RZ ;  /* 0x8000000807087210 */ /* 0x000fc60007ffe0ff */
[----:B------:R-:W-:-:S04]  /*60c0*/  IMAD R15, R6, R15, RZ ;  /* 0x0000000f060f7224 */ /* 0x000fc800078e02ff */
        /* <DEDUP_REMOVED lines=34> */
[----:B------:R-:W-:Y:S01]  /*62f0*/  @P1 IADD3 R19, PT, PT, R19, 0x1, RZ ;  /* 0x0000000113131810 */ /* 0x000fe20007ffe0ff */
[----:B-1----:R-:W-:-:S05]  /*6300*/  IMAD.MOV R10, RZ, RZ, -R15 ;  /* 0x000000ffff0a7224 */ /* 0x002fca00078e0a0f */
[----:B------:R-:W-:Y:S01]  /*6310*/  @!P2 IMAD.MOV R19, RZ, RZ, -R19 ;  /* 0x000000ffff13a224 */ /* 0x000fe200078e0a13 */
[----:B------:R-:W-:Y:S01]  /*6320*/  @!P0 LOP3.LUT R19, RZ, R6, RZ, 0x33, !PT ;  /* 0x00000006ff138212 */ /* 0x000fe200078e33ff */
[----:B------:R-:W-:-:S03]  /*6330*/  IMAD R21, R10, R7, RZ ;  /* 0x000000070a157224 */ /* 0x000fc600078e02ff */
[----:B------:R-:W-:Y:S01]  /*6340*/  IADD3 R17, PT, PT, -R19, RZ, RZ ;  /* 0x000000ff13117210 */ /* 0x000fe20007ffe1ff */
[----:B------:R-:W-:-:S04]  /*6350*/  IMAD.HI.U32 R21, R15, R21, R14 ;  /* 0x000000150f157227 */ /* 0x000fc800078e000e */
[----:B------:R-:W-:Y:S01]  /*6360*/  IMAD R17, R6, R17, R5 ;  /* 0x0000001106117224 */ /* 0x000fe200078e0205 */
[----:B------:R-:W-:Y:S01]  /*6370*/  IABS R6, R4 ;  /* 0x0000000400067213 */ /* 0x000fe20000000000 */
[----:B------:R-:W-:-:S03]  /*6380*/  IMAD.HI.U32 R10, R21, R8, RZ ;  /* 0x00000008150a7227 */ /* 0x000fc600078e00ff */
[----:B------:R-:W-:Y:S01]  /*6390*/  IABS R15, R17 ;  /* 0x00000011000f7213 */ /* 0x000fe20000000000 */
[----:B------:R-:W-:Y:S01]  /*63a0*/  IMAD.MOV R23, RZ, RZ, -R6 ;  /* 0x000000ffff177224 */ /* 0x000fe200078e0a06 */
[----:B------:R-:W-:-:S03]  /*63b0*/  LOP3.LUT R17, R17, R4, RZ, 0x3c, !PT ;  /* 0x0000000411117212 */ /* 0x000fc600078e3cff */
[----:B------:R-:W-:Y:S01]  /*63c0*/  IMAD R10, R10, R23, R8 ;  /* 0x000000170a0a7224 */ /* 0x000fe200078e0208 */
[----:B------:R-:W-:Y:S01]  /*63d0*/  ISETP.GE.AND P2, PT, R17, RZ, PT ;  /* 0x000000ff1100720c */ /* 0x000fe20003f46270 */
[----:B------:R-:W-:-:S03]  /*63e0*/  IMAD.HI.U32 R6, R21, R15, RZ ;  /* 0x0000000f15067227 */ /* 0x000fc600078e00ff */
[----:B------:R-:W-:Y:S01]  /*63f0*/  ISETP.GT.U32.AND P1, PT, R7, R10, PT ;  /* 0x0000000a0700720c */ /* 0x000fe20003f24070 */
[----:B------:R-:W-:-:S05]  /*6400*/  IMAD R8, R6, R23, R15 ;  /* 0x0000001706087224 */ /* 0x000fca00078e020f */
[----:B------:R-:W-:-:S07]  /*6410*/  ISETP.GT.U32.AND P0, PT, R7, R8, PT ;  /* 0x000000080700720c */ /* 0x000fce0003f04070 */
[-C--:B------:R-:W-:Y:S02]  /*6420*/  @!P1 IADD3 R10, PT, PT, R10, -R7.reuse, RZ ;  /* 0x800000070a0a9210 */ /* 0x080fe40007ffe0ff */
[----:B------:R-:W-:Y:S02]  /*6430*/  ISETP.GE.AND P1, PT, R5, RZ, PT ;  /* 0x000000ff0500720c */ /* 0x000fe40003f26270 */
[----:B------:R-:W-:Y:S02]  /*6440*/  ISETP.GT.U32.AND P4, PT, R7, R10, PT ;  /* 0x0000000a0700720c */ /* 0x000fe40003f84070 */
[----:B------:R-:W-:Y:S02]  /*6450*/  @!P0 IMAD.IADD R8, R8, 0x1, -R7 ;  /* 0x0000000108088824 */ /* 0x000fe400078e0a07 */
[----:B------:R-:W-:Y:S01]  /*6460*/  @!P0 VIADD R6, R6, 0x1 ;  /* 0x0000000106068836 */ /* 0x000fe20000000000 */
[----:B------:R-:W-:Y:S02]  /*6470*/  ISETP.NE.AND P0, PT, R4, RZ, PT ;  /* 0x000000ff0400720c */ /* 0x000fe40003f05270 */
[----:B------:R-:W-:-:S02]  /*6480*/  ISETP.GE.U32.AND P3, PT, R8, R7, PT ;  /* 0x000000070800720c */ /* 0x000fc40003f66070 */
[----:B------:R-:W-:-:S04]  /*6490*/  LOP3.LUT R4, RZ, R4, RZ, 0x33, !PT ;  /* 0x00000004ff047212 */ /* 0x000fc800078e33ff */
[----:B------:R-:W-:-:S05]  /*64a0*/  @!P4 IADD3 R10, PT, PT, R10, -R7, RZ ;  /* 0x800000070a0ac210 */ /* 0x000fca0007ffe0ff */
[----:B------:R-:W-:Y:S02]  /*64b0*/  IMAD.MOV.U32 R5, RZ, RZ, R10 ;  /* 0x000000ffff057224 */ /* 0x000fe400078e000a */
[----:B------:R-:W-:-:S03]  /*64c0*/  @P3 VIADD R6, R6, 0x1 ;  /* 0x0000000106063836 */ /* 0x000fc60000000000 */
[----:B------:R-:W-:Y:S01]  /*64d0*/  @!P1 IADD3 R5, PT, PT, -R5, RZ, RZ ;  /* 0x000000ff05059210 */ /* 0x000fe20007ffe1ff */
[----:B------:R-:W-:Y:S01]  /*64e0*/  @!P2 IMAD.MOV R6, RZ, RZ, -R6 ;  /* 0x000000ffff06a224 */ /* 0x000fe200078e0a06 */
[----:B------:R-:W-:Y:S02]  /*64f0*/  ISETP.NE.U32.AND P1, PT, R0, 0x1, PT ;  /* 0x000000010000780c */ /* 0x000fe40003f25070 */
[C---:B------:R-:W-:Y:S02]  /*6500*/  SEL R5, R4.reuse, R5, !P0 ;  /* 0x0000000504057207 */ /* 0x040fe40004000000 */
[----:B------:R-:W-:Y:S01]  /*6510*/  SEL R7, R4, R6, !P0 ;  /* 0x0000000604077207 */ /* 0x000fe20004000000 */
[----:B------:R-:W-:Y:S02]  /*6520*/  IMAD R4, R2, R3, RZ ;  /* 0x0000000302047224 */ /* 0x000fe400078e02ff */
[----:B------:R-:W-:-:S04]  /*6530*/  IMAD R2, R19, R2, R5 ;  /* 0x0000000213027224 */ /* 0x000fc800078e0205 */
[CC--:B------:R-:W-:Y:S02]  /*6540*/  IMAD R0, R4.reuse, R7.reuse, R2 ;  /* 0x0000000704007224 */ /* 0x0c0fe400078e0202 */
[----:B------:R-:W-:Y:S02]  /*6550*/  @!P1 IMAD R7, R4, R7, R4 ;  /* 0x0000000704079224 */ /* 0x000fe400078e0204 */
[----:B------:R-:W-:Y:S02]  /*6560*/  VIADD R3, R0, 0x1 ;  /* 0x0000000100037836 */ /* 0x000fe40000000000 */
[----:B------:R-:W-:-:S03]  /*6570*/  @P1 IMAD.IADD R4, R4, 0x1, R0 ;  /* 0x0000000104041824 */ /* 0x000fc600078e0200 */
[-C--:B------:R-:W-:Y:S01]  /*6580*/  @P1 MOV R5, R3.reuse ;  /* 0x0000000300051202 */ /* 0x080fe20000000f00 */
[----:B------:R-:W-:Y:S01]  /*6590*/  @!P1 IMAD.IADD R5, R2, 0x1, R7 ;  /* 0x0000000102059824 */ /* 0x000fe200078e0207 */
[----:B------:R-:W-:-:S03]  /*65a0*/  @!P1 MOV R0, R3 ;  /* 0x0000000300009202 */ /* 0x000fc60000000f00 */
        /* <DEDUP_REMOVED lines=8> */
.L_x_181:
[----:B------:R-:W-:Y:S01]  /*6630*/  IMAD R7, R4, R5, RZ ;  /* 0x0000000504077224 */ /* 0x000fe200078e02ff */
[----:B------:R-:W-:Y:S01]  /*6640*/  IADD3 R5, PT, PT, R8, -R17, RZ ;  /* 0x8000001108057210 */ /* 0x000fe20007ffe0ff */
[----:B------:R-:W-:Y:S03]  /*6650*/  BSSY.RECONVERGENT B1, `(.L_x_182) ;  /* 0x0000085000017945 */ /* 0x000fe60003800200 */
[-C--:B------:R-:W-:Y:S01]  /*6660*/  IABS R0, R7.reuse ;  /* 0x0000000700007213 */ /* 0x080fe20000000000 */
[----:B------:R-:W-:Y:S01]  /*6670*/  IMAD.HI R6, R5, 0x2aaaaaab, RZ ;  /* 0x2aaaaaab05067827 */ /* 0x000fe200078e02ff */
[----:B------:R-:W-:Y:S02]  /*6680*/  IABS R8, R7 ;  /* 0x0000000700087213 */ /* 0x000fe40000000000 */
[----:B------:R-:W0:Y:S02]  /*6690*/  I2F.RP R10, R0 ;  /* 0x00000000000a7306 */ /* 0x000e240000209400 */
[----:B------:R-:W-:-:S02]  /*66a0*/  LEA.HI R6, R6, R6, RZ, 0x1 ;  /* 0x0000000606067211 */ /* 0x000fc400078f08ff */
[----:B------:R-:W-:-:S04]  /*66b0*/  IADD3 R12, PT, PT, RZ, -R8, RZ ;  /* 0x80000008ff0c7210 */ /* 0x000fc80007ffe0ff */
        /* <DEDUP_REMOVED lines=8> */
[----:B------:R-:W-:-:S05]  /*6740*/  IABS R14, R4 ;  /* 0x00000004000e7213 */ /* 0x000fca0000000000 */
[----:B------:R-:W-:-:S04]  /*6750*/  IMAD.HI.U32 R17, R17, R10, RZ ;  /* 0x0000000a11117227 */ /* 0x000fc800078e00ff */
[----:B------:R-:W-:Y:S02]  /*6760*/  IMAD R15, R17, R12, R10 ;  /* 0x0000000c110f7224 */ /* 0x000fe400078e020a */
[----:B------:R-:W-:-:S03]  /*6770*/  IMAD.MOV.U32 R8, RZ, RZ, R14 ;  /* 0x000000ffff087224 */ /* 0x000fc600078e000e */
[----:B------:R-:W-:Y:S01]  /*6780*/  ISETP.GT.U32.AND P0, PT, R0, R15, PT ;  /* 0x0000000f0000720c */ /* 0x000fe20003f04070 */
[----:B------:R-:W0:-:S12]  /*6790*/  I2F.RP R16, R8 ;  /* 0x0000000800107306 */ /* 0x000e180000209400 */
[----:B------:R-:W-:Y:S02]  /*67a0*/  @!P0 IMAD.IADD R15, R15, 0x1, -R0 ;  /* 0x000000010f0f8824 */ /* 0x000fe400078e0a00 */
[----:B------:R-:W-:Y:S01]  /*67b0*/  @!P0 VIADD R17, R17, 0x1 ;  /* 0x0000000111118836 */ /* 0x000fe20000000000 */
[----:B0-----:R-:W0:Y:S01]  /*67c0*/  MUFU.RCP R16, R16 ;  /* 0x0000001000107308 */ /* 0x001e220000001000 */
[----:B------:R-:W-:Y:S02]  /*67d0*/  ISETP.NE.AND P0, PT, R7, RZ, PT ;  /* 0x000000ff0700720c */ /* 0x000fe40003f05270 */
[----:B------:R-:W-:Y:S02]  /*67e0*/  ISETP.GE.U32.AND P1, PT, R15, R0, PT ;  /* 0x000000000f00720c */ /* 0x000fe40003f26070 */
[----:B------:R-:W-:-:S04]  /*67f0*/  LOP3.LUT R0, R6, R7, RZ, 0x3c, !PT ;  /* 0x0000000706007212 */ /* 0x000fc800078e3cff */
[----:B------:R-:W-:-:S07]  /*6800*/  ISETP.GE.AND P2, PT, R0, RZ, PT ;  /* 0x000000ff0000720c */ /* 0x000fce0003f46270 */
[----:B------:R-:W-:Y:S01]  /*6810*/  @P1 VIADD R17, R17, 0x1 ;  /* 0x0000000111111836 */ /* 0x000fe20000000000 */
[----:B0-----:R-:W-:Y:S02]  /*6820*/  IADD3 R14, PT, PT, R16, 0xffffffe, RZ ;  /* 0x0ffffffe100e7810 */ /* 0x001fe40007ffe0ff */
[----:B------:R-:W-:Y:S02]  /*6830*/  IABS R16, R4 ;  /* 0x0000000400107213 */ /* 0x000fe40000000000 */
[----:B------:R0:W1:Y:S01]  /*6840*/  F2I.FTZ.U32.TRUNC.NTZ R15, R14 ;  /* 0x0000000e000f7305 */ /* 0x000062000021f000 */
[----:B------:R-:W-:Y:S02]  /*6850*/  MOV R0, R17 ;  /* 0x0000001100007202 */ /* 0x000fe40000000f00 */
[----:B------:R-:W-:-:S03]  /*6860*/  IMAD.MOV R19, RZ, RZ, -R16 ;  /* 0x000000ffff137224 */ /* 0x000fc600078e0a10 */
[----:B------:R-:W-:Y:S01]  /*6870*/  @!P2 IMAD.MOV R0, RZ, RZ, -R0 ;  /* 0x000000ffff00a224 */ /* 0x000fe200078e0a00 */
[----:B------:R-:W-:Y:S01]  /*6880*/  @!P0 LOP3.LUT R0, RZ, R7, RZ, 0x33, !PT ;  /* 0x00000007ff008212 */ /* 0x000fe200078e33ff */
[----:B0-----:R-:W-:-:S03]  /*6890*/  IMAD.MOV.U32 R14, RZ, RZ, RZ ;  /* 0x000000ffff0e7224 */ /* 0x001fc600078e00ff */
[----:B------:R-:W-:Y:S01]  /*68a0*/  IADD3 R12, PT, PT, -R0, RZ, RZ ;  /* 0x000000ff000c7210 */ /* 0x000fe20007ffe1ff */
[----:B-1----:R-:W-:-:S04]  /*68b0*/  IMAD.MOV R17, RZ, RZ, -R15 ;  /* 0x000000ffff117224 */ /* 0x002fc800078e0a0f */
[----:B------:R-:W-:Y:S02]  /*68c0*/  IMAD R7, R7, R12, R6 ;  /* 0x0000000c07077224 */ /* 0x000fe400078e0206 */
[----:B------:R-:W-:-:S03]  /*68d0*/  IMAD R17, R17, R8, RZ ;  /* 0x0000000811117224 */ /* 0x000fc600078e02ff */
[----:B------:R-:W-:Y:S01]  /*68e0*/  IABS R12, R7 ;  /* 0x00000007000c7213 */ /* 0x000fe20000000000 */
[----:B------:R-:W-:Y:S01]  /*68f0*/  IMAD.HI.U32 R17, R15, R17, R14 ;  /* 0x000000110f117227 */ /* 0x000fe200078e000e */
[----:B------:R-:W-:Y:S02]  /*6900*/  LOP3.LUT R7, R7, R4, RZ, 0x3c, !PT ;  /* 0x0000000407077212 */ /* 0x000fe400078e3cff */
[----:B------:R-:W-:Y:S02]  /*6910*/  MOV R15, R12 ;  /* 0x0000000c000f7202 */ /* 0x000fe40000000f00 */
[----:B------:R-:W-:Y:S01]  /*6920*/  ISETP.GE.AND P2, PT, R7, RZ, PT ;  /* 0x000000ff0700720c */ /* 0x000fe20003f46270 */
        /* <DEDUP_REMOVED lines=9> */
[C---:B------:R-:W-:Y:S01]  /*69c0*/  ISETP.GE.AND P1, PT, R6.reuse, RZ, PT ;  /* 0x000000ff0600720c */ /* 0x040fe20003f26270 */
[----:B------:R-:W-:Y:S01]  /*69d0*/  IMAD R6, R6, -0x6, R5 ;  /* 0xfffffffa06067824 */ /* 0x000fe200078e0205 */
[----:B------:R-:W-:Y:S02]  /*69e0*/  ISETP.GE.U32.AND P3, PT, R15, R8, PT ;  /* 0x000000080f00720c */ /* 0x000fe40003f66070 */
[----:B------:R-:W-:Y:S02]  /*69f0*/  ISETP.GT.U32.AND P4, PT, R8, R17, PT ;  /* 0x000000110800720c */ /* 0x000fe40003f84070 */
[----:B------:R-:W-:Y:S02]  /*6a00*/  ISETP.NE.AND P0, PT, R4, RZ, PT ;  /* 0x000000ff0400720c */ /* 0x000fe40003f05270 */
[----:B------:R-:W-:-:S07]  /*6a10*/  LOP3.LUT R4, RZ, R4, RZ, 0x33, !PT ;  /* 0x00000004ff047212 */ /* 0x000fce00078e33ff */
[----:B------:R-:W-:Y:S01]  /*6a20*/  @P3 VIADD R12, R12, 0x1 ;  /* 0x000000010c0c3836 */ /* 0x000fe20000000000 */
[----:B------:R-:W-:Y:S01]  /*6a30*/  ISETP.GT.AND P3, PT, R6, 0x2, PT ;  /* 0x000000020600780c */ /* 0x000fe20003f64270 */
[----:B------:R-:W-:Y:S02]  /*6a40*/  @!P4 IMAD.IADD R17, R17, 0x1, -R8 ;  /* 0x000000011111c824 */ /* 0x000fe400078e0a08 */
[----:B------:R-:W-:-:S03]  /*6a50*/  @!P2 IMAD.MOV R12, RZ, RZ, -R12 ;  /* 0x000000ffff0ca224 */ /* 0x000fc600078e0a0c */
[----:B------:R-:W-:Y:S02]  /*6a60*/  MOV R5, R17 ;  /* 0x0000001100057202 */ /* 0x000fe40000000f00 */
[----:B------:R-:W-:-:S03]  /*6a70*/  SEL R15, R4, R12, !P0 ;  /* 0x0000000c040f7207 */ /* 0x000fc60004000000 */
[----:B------:R-:W-:-:S05]  /*6a80*/  @!P1 IMAD.MOV R5, RZ, RZ, -R5 ;  /* 0x000000ffff059224 */ /* 0x000fca00078e0a05 */
[----:B------:R-:W-:Y:S01]  /*6a90*/  SEL R5, R4, R5, !P0 ;  /* 0x0000000504057207 */ /* 0x000fe20004000000 */
[----:B------:R-:W-:Y:S06]  /*6aa0*/  @P3 BRA `(.L_x_183) ;  /* 0x0000000000843947 */ /* 0x000fec0003800000 */
[----:B------:R-:W-:-:S04]  /*6ab0*/  VIMNMX.U32 R6, PT, PT, R6, 0x3, PT ;  /* 0x0000000306067848 */ /* 0x000fc80003fe0000 */
[----:B------:R-:W-:-:S04]  /*6ac0*/  SHF.L.U32 R4, R6, 0x2, RZ ;  /* 0x0000000206047819 */ /* 0x000fc800000006ff */
[----:B------:R-:W0:Y:S02]  /*6ad0*/  LDC R6, c[0x2][R4+0x78] ;  /* 0x00801e0004067b82 */ /* 0x000e240000000800 */
[----:B0-----:R-:W-:-:S04]  /*6ae0*/  SHF.R.S32.HI R7, RZ, 0x1f, R6 ;  /* 0x0000001fff077819 */ /* 0x001fc80000011406 */
.L_x_1660:
[----:B------:R-:W-:Y:S05]  /*6af0*/  BRX R6 -0x6b00                                                  (*"BRANCH_TARGETS .L_x_1661,.L_x_1662,.L_x_1663,.L_x_184"*) ;  /* 0xffffff9406407949 */ /* 0x000fea000383ffff */
.L_x_1663:
[----:B------:R-:W-:Y:S02]  /*6b00*/  IMAD R7, R2, R3, RZ ;  /* 0x0000000302077224 */ /* 0x000fe400078e02ff */
[----:B------:R-:W-:Y:S02]  /*6b10*/  IMAD R3, R15, R2, R2 ;  /* 0x000000020f037224 */ /* 0x000fe400078e0202 */
[----:B------:R-:W-:-:S04]  /*6b20*/  IMAD R0, R7, R0, RZ ;  /* 0x0000000007007224 */ /* 0x000fc800078e02ff */
[----:B------:R-:W-:Y:S01]  /*6b30*/  IMAD R4, R15, R2, R0 ;  /* 0x000000020f047224 */ /* 0x000fe200078e0200 */
[----:B------:R-:W-:-:S04]  /*6b40*/  IADD3 R0, PT, PT, R5, R0, R7 ;  /* 0x0000000005007210 */ /* 0x000fc80007ffe007 */
[----:B------:R-:W-:Y:S01]  /*6b50*/  IADD3 R7, PT, PT, R5, 0x1, R4 ;  /* 0x0000000105077810 */ /* 0x000fe20007ffe004 */
[----:B------:R-:W-:-:S04]  /*6b60*/  IMAD.IADD R5, R3, 0x1, R0 ;  /* 0x0000000103057824 */ /* 0x000fc800078e0200 */
[----:B------:R-:W-:Y:S01]  /*6b70*/  IMAD.IADD R0, R7, 0x1, R2 ;  /* 0x0000000107007824 */ /* 0x000fe200078e0202 */
[----:B------:R-:W-:Y:S06]  /*6b80*/  BRA `(.L_x_184) ;  /* 0x0000000000c47947 */ /* 0x000fec0003800000 */
.L_x_1661:
[----:B------:R-:W-:-:S05]  /*6b90*/  IMAD R0, R0, R3, RZ ;  /* 0x0000000300007224 */ /* 0x000fca00078e02ff */
[C---:B------:R-:W-:Y:S01]  /*6ba0*/  IADD3 R7, PT, PT, R15.reuse, R3, R0 ;  /* 0x000000030f077210 */ /* 0x040fe20007ffe000 */
[----:B------:R-:W-:Y:S01]  /*6bb0*/  IMAD R3, R0, R2, R5 ;  /* 0x0000000200037224 */ /* 0x000fe200078e0205 */
[----:B------:R-:W-:-:S03]  /*6bc0*/  IADD3 R4, PT, PT, R15, R0, RZ ;  /* 0x000000000f047210 */ /* 0x000fc60007ffe0ff */
[-C--:B------:R-:W-:Y:S02]  /*6bd0*/  IMAD R0, R7, R2.reuse, R2 ;  /* 0x0000000207007224 */ /* 0x080fe400078e0202 */
[-C--:B------:R-:W-:Y:S02]  /*6be0*/  IMAD R3, R15, R2.reuse, R3 ;  /* 0x000000020f037224 */ /* 0x080fe400078e0203 */
[----:B------:R-:W-:Y:S02]  /*6bf0*/  IMAD R7, R4, R2, R5 ;  /* 0x0000000204077224 */ /* 0x000fe400078e0205 */
[----:B------:R-:W-:Y:S02]  /*6c00*/  IMAD.IADD R5, R5, 0x1, R0 ;  /* 0x0000000105057824 */ /* 0x000fe400078e0200 */
[----:B------:R-:W-:Y:S01]  /*6c10*/  VIADD R0, R3, 0x1 ;  /* 0x0000000103007836 */ /* 0x000fe20000000000 */
[----:B------:R-:W-:Y:S06]  /*6c20*/  BRA `(.L_x_184) ;  /* 0x00000000009c7947 */ /* 0x000fec0003800000 */
.L_x_1662:
        /* <DEDUP_REMOVED lines=9> */
.L_x_183:
[----:B------:R-:W-:-:S04]  /*6cc0*/  MOV R7, 0xfffffffd ;  /* 0xfffffffd00077802 */ /* 0x000fc80000000f00 */
[----:B------:R-:W-:-:S05]  /*6cd0*/  VIADDMNMX.U32 R7, R6, R7, 0x3, PT ;  /* 0x0000000306077446 */ /* 0x000fca0003800007 */
[----:B------:R-:W-:-:S04]  /*6ce0*/  IMAD.SHL.U32 R4, R7, 0x4, RZ ;  /* 0x0000000407047824 */ /* 0x000fc800078e00ff */
[----:B------:R-:W0:Y:S02]  /*6cf0*/  LDC R6, c[0x2][R4+0x88] ;  /* 0x0080220004067b82 */ /* 0x000e240000000800 */
[----:B0-----:R-:W-:-:S04]  /*6d00*/  SHF.R.S32.HI R7, RZ, 0x1f, R6 ;  /* 0x0000001fff077819 */ /* 0x001fc80000011406 */
.L_x_1665:
[----:B------:R-:W-:Y:S05]  /*6d10*/  BRX R6 -0x6d20                                                  (*"BRANCH_TARGETS .L_x_1666,.L_x_1667,.L_x_1668,.L_x_184"*) ;  /* 0xffffff9006b87949 */ /* 0x000fea000383ffff */
.L_x_1668:
        /* <DEDUP_REMOVED lines=9> */
.L_x_1666:
[----:B------:R-:W-:Y:S02]  /*6db0*/  IMAD R5, R15, R2, R5 ;  /* 0x000000020f057224 */ /* 0x000fe400078e0205 */
[----:B------:R-:W-:-:S04]  /*6dc0*/  IMAD R4, R2, R3, RZ ;  /* 0x0000000302047224 */ /* 0x000fc800078e02ff */
[----:B------:R-:W-:-:S04]  /*6dd0*/  IMAD R5, R4, R0, R5 ;  /* 0x0000000004057224 */ /* 0x000fc800078e0205 */
[----:B------:R-:W-:Y:S01]  /*6de0*/  VIADD R7, R5, 0x1 ;  /* 0x0000000105077836 */ /* 0x000fe20000000000 */
[----:B------:R-:W-:-:S05]  /*6df0*/  IADD3 R0, PT, PT, R4, R5, RZ ;  /* 0x0000000504007210 */ /* 0x000fca0007ffe0ff */
[----:B------:R-:W-:Y:S01]  /*6e00*/  IMAD.IADD R5, R0, 0x1, R2 ;  /* 0x0000000100057824 */ /* 0x000fe200078e0202 */
[----:B------:R-:W-:Y:S06]  /*6e10*/  BRA `(.L_x_184) ;  /* 0x0000000000207947 */ /* 0x000fec0003800000 */
.L_x_1667:
[----:B------:R-:W-:Y:S02]  /*6e20*/  IMAD R4, R2, R3, RZ ;  /* 0x0000000302047224 */ /* 0x000fe400078e02ff */
[CC--:B------:R-:W-:Y:S02]  /*6e30*/  IMAD R3, R15.reuse, R2.reuse, R5 ;  /* 0x000000020f037224 */ /* 0x0c0fe400078e0205 */
[----:B------:R-:W-:Y:S02]  /*6e40*/  IMAD R2, R15, R2, R2 ;  /* 0x000000020f027224 */ /* 0x000fe400078e0202 */
[CC--:B------:R-:W-:Y:S02]  /*6e50*/  IMAD R3, R4.reuse, R0.reuse, R3 ;  /* 0x0000000004037224 */ /* 0x0c0fe400078e0203 */
[----:B------:R-:W-:-:S03]  /*6e60*/  IMAD R0, R4, R0, R4 ;  /* 0x0000000004007224 */ /* 0x000fc600078e0204 */
[----:B------:R-:W-:Y:S02]  /*6e70*/  IADD3 R7, PT, PT, R3, 0x1, RZ ;  /* 0x0000000103077810 */ /* 0x000fe40007ffe0ff */
[----:B------:R-:W-:-:S03]  /*6e80*/  IADD3 R5, PT, PT, R2, R0, R5 ;  /* 0x0000000002057210 */ /* 0x000fc60007ffe005 */
[----:B------:R-:W-:-:S07]  /*6e90*/  IMAD.IADD R0, R4, 0x1, R7 ;  /* 0x0000000104007824 */ /* 0x000fce00078e0207 */
.L_x_184:
[----:B------:R-:W-:Y:S05]  /*6ea0*/  BSYNC.RECONVERGENT B1 ;  /* 0x0000000000017941 */ /* 0x000fea0003800200 */
.L_x_182:
[CC--:B------:R-:W-:Y:S02]  /*6eb0*/  VIMNMX R4, PT, PT, R0.reuse, R7.reuse, !PT ;  /* 0x0000000700047248 */ /* 0x0c0fe40007fe0100 */
[----:B------:R-:W-:Y:S02]  /*6ec0*/  VIMNMX R0, PT, PT, R0, R7, PT ;  /* 0x0000000700007248 */ /* 0x000fe40003fe0100 */
[CC--:B------:R-:W-:Y:S02]  /*6ed0*/  VIMNMX R3, PT, PT, R4.reuse, R5.reuse, PT ;  /* 0x0000000504037248 */ /* 0x0c0fe40003fe0100 */
[----:B------:R-:W-:Y:S02]  /*6ee0*/  VIMNMX R4, PT, PT, R4, R5, !PT ;  /* 0x0000000504047248 */ /* 0x000fe40007fe0100 */
[CC--:B------:R-:W-:Y:S02]  /*6ef0*/  VIMNMX R6, PT, PT, R0.reuse, R3.reuse, !PT ;  /* 0x0000000300067248 */ /* 0x0c0fe40007fe0100 */
[----:B------:R-:W-:-:S07]  /*6f00*/  VIMNMX R0, PT, PT, R0, R3, PT ;  /* 0x0000000300007248 */ /* 0x000fce0003fe0100 */
.L_x_179:
[----:B------:R-:W-:Y:S05]  /*6f10*/  BSYNC.RECONVERGENT B0 ;  /* 0x0000000000007941 */ /* 0x000fea0003800200 */
.L_x_174:
[----:B------:R-:W0:Y:S02]  /*6f20*/  LDC.64 R2, c[0x4][0x178] ;  /* 0x01005e00ff027b82 */ /* 0x000e240000000a00 */
[----:B0-----:R-:W2:Y:S01]  /*6f30*/  LDG.E R5, desc[UR36][R2.64] ;  /* 0x0000002402057981 */ /* 0x001ea2000c1e1900 */
[----:B------:R-:W-:-:S04]  /*6f40*/  ISETP.NE.AND P0, PT, R4, R11, PT ;  /* 0x0000000b0400720c */ /* 0x000fc80003f05270 */
[----:B------:R-:W-:-:S04]  /*6f50*/  ISETP.NE.AND P0, PT, R4, R9, P0 ;  /* 0x000000090400720c */ /* 0x000fc80000705270 */
[----:B------:R-:W-:-:S04]  /*6f60*/  ISETP.NE.AND P0, PT, R4, R13, P0 ;  /* 0x0000000d0400720c */ /* 0x000fc80000705270 */
[----:B------:R-:W-:-:S09]  /*6f70*/  ISETP.NE.AND P3, PT, R6, R13, !P0 ;  /* 0x0000000d0600720c */ /* 0x000fd20004765270 */
[C---:B------:R-:W-:Y:S02]  /*6f80*/  @!P0 ISETP.NE.AND P2, PT, R6.reuse, R11, PT ;  /* 0x0000000b0600820c */ /* 0x040fe40003f45270 */
[----:B------:R-:W-:Y:S02]  /*6f90*/  @!P0 ISETP.NE.AND P1, PT, R6, R9, PT ;  /* 0x000000090600820c */ /* 0x000fe40003f25270 */
[----:B------:R-:W-:-:S04]  /*6fa0*/  @!P0 SEL R6, R0, R6, !P2 ;  /* 0x0000000600068207 */ /* 0x000fc80005000000 */
[----:B------:R-:W-:-:S05]  /*6fb0*/  @P3 SEL R0, R0, R6, !P1 ;  /* 0x0000000600003207 */ /* 0x000fca0004800000 */
[----:B------:R-:W-:Y:S01]  /*6fc0*/  @!P0 IMAD.MOV.U32 R4, RZ, RZ, R0 ;  /* 0x000000ffff048224 */ /* 0x000fe200078e0000 */
        /* <DEDUP_REMOVED lines=12> */
.L_x_186:
        /* <DEDUP_REMOVED lines=10> */
.L_x_185:
        /* <DEDUP_REMOVED lines=13> */
.L_x_187:
        /* <DEDUP_REMOVED lines=8> */
.L_x_191:
        /* <DEDUP_REMOVED lines=15> */
.L_x_190:
[----:B------:R-:W-:Y:S05]  /*7370*/  BSYNC.RECONVERGENT B0 ;  /* 0x0000000000007941 */ /* 0x000fea0003800200 */
.L_x_189:
[----:B-----5:R-:W-:-:S14]  /*7380*/  DSETP.NEU.AND P0, PT, R8, R2, PT ;  /* 0x000000020800722a */ /* 0x020fdc0003f0d000 */
[----:B------:R-:W-:Y:S05]  /*7390*/  @P0 BRA `(.L_x_191) ;  /* 0xfffffffc00b80947 */ /* 0x000fea000383ffff */
[----:B------:R-:W-:Y:S05]  /*73a0*/  EXIT ;  /* 0x000000000000794d */ /* 0x000fea0003800000 */
.L_x_188:
[----:B------:R-:W0:Y:S02]  /*73b0*/  LDC.64 R6, c[0x4][0x198] ;  /* 0x01006600ff067b82 */ /* 0x000e240000000a00 */
[----:B0-----:R-:W2:Y:S02]  /*73c0*/  LDG.E.64 R2, desc[UR36][R6.64] ;  /* 0x0000002406027981 */ /* 0x001ea4000c1e1b00 */
[----:B--2---:R-:W-:-:S05]  /*73d0*/  IMAD.WIDE R2, R4, 0x8, R2 ;  /* 0x0000000804027825 */ /* 0x004fca00078e0202 */
[----:B------:R-:W-:Y:S01]  /*73e0*/  ST.E.64 desc[UR36][R2.64], R10 ;  /* 0x0000000a02007985 */ /* 0x000fe2000c101b24 */
[----:B------:R-:W-:Y:S05]  /*73f0*/  EXIT ;  /* 0x000000000000794d */ /* 0x000fea0003800000 */
        .type           $_Z12fix_as_vpathiii$__internal_accurate_pow,@function
        .size           $_Z12fix_as_vpathiii$__internal_accurate_pow,(.L_x_2102 - $_Z12fix_as_vpathiii$__internal_accurate_pow)
$_Z12fix_as_vpathiii$__internal_accurate_pow:
[----:B------:R-:W0:Y:S01]  /*7400*/  MUFU.RCP64H R21, 2 ;  /* 0x4000000000157908 */ /* 0x000e220000001800 */
[----:B------:R-:W-:Y:S02]  /*7410*/  HFMA2 R8, -RZ, RZ, 0, 0 ;  /* 0x00000000ff087431 */ /* 0x000fe400000001ff */
[----:B------:R-:W-:Y:S01]  /*7420*/  IMAD.MOV.U32 R9, RZ, RZ, 0x40000000 ;  /* 0x40000000ff097424 */ /* 0x000fe200078e00ff */
[----:B------:R-:W-:Y:S01]  /*7430*/  MOV R10, 0x41ad3b5a ;  /* 0x41ad3b5a000a7802 */ /* 0x000fe20000000f00 */
[----:B------:R-:W-:Y:S01]  /*7440*/  IMAD.MOV.U32 R20, RZ, RZ, RZ ;  /* 0x000000ffff147224 */ /* 0x000fe200078e00ff */
[----:B------:R-:W-:Y:S01]  /*7450*/  UMOV UR4, 0x7d2cafe2 ;  /* 0x7d2cafe200047882 */ /* 0x000fe20000000000 */
[----:B------:R-:W-:Y:S01]  /*7460*/  IMAD.MOV.U32 R11, RZ, RZ, 0x3ed0f5d2 ;  /* 0x3ed0f5d2ff0b7424 */ /* 0x000fe200078e00ff */
[----:B------:R-:W-:Y:S01]  /*7470*/  UMOV UR5, 0x3eb0f5ff ;  /* 0x3eb0f5ff00057882 */ /* 0x000fe20000000000 */
[----:B------:R-:W-:-:S05]  /*7480*/  IMAD.SHL.U32 R7, R3, 0x2, RZ ;  /* 0x0000000203077824 */ /* 0x000fca00078e00ff */
[----:B------:R-:W-:Y:S01]  /*7490*/  ISETP.GT.U32.AND P0, PT, R7, -0x2000001, PT ;  /* 0xfdffffff0700780c */ /* 0x000fe20003f04070 */
        /* <DEDUP_REMOVED lines=23> */
[----:B------:R-:W-:Y:S01]  /*7610*/  VIADD R25, R17, 0x100000 ;  /* 0x0010000011197836 */ /* 0x000fe20000000000 */
[----:B------:R-:W-:Y:S02]  /*7620*/  MOV R24, R16 ;  /* 0x0000001000187202 */ /* 0x000fe40000000f00 */
        /* <DEDUP_REMOVED lines=37> */
[----:B------:R-:W-:Y:S01]  /*7880*/  MOV R8, 0xfefa39ef ;  /* 0xfefa39ef00087802 */ /* 0x000fe20000000f00 */
[----:B------:R-:W-:-:S06]  /*7890*/  IMAD.MOV.U32 R9, RZ, RZ, 0x3fe62e42 ;  /* 0x3fe62e42ff097424 */ /* 0x000fcc00078e00ff */
[----:B------:R-:W-:-:S08]  /*78a0*/  DADD R14, R10, R16 ;  /* 0x000000000a0e7229 */ /* 0x000fd00000000010 */
[--C-:B------:R-:W-:Y:S02]  /*78b0*/  DFMA R12, R12, UR4, R14.reuse ;  /* 0x000000040c0c7c2b */ /* 0x100fe4000800000e */
[----:B------:R-:W-:-:S06]  /*78c0*/  DADD R18, R10, -R14 ;  /* 0x000000000a127229 */ /* 0x000fcc000000080e */
[----:B------:R-:W-:Y:S02]  /*78d0*/  DFMA R10, -R8, 1, R12 ;  /* 0x3ff00000080a782b */ /* 0x000fe4000000010c */
[----:B------:R-:W-:Y:S01]  /*78e0*/  DADD R18, R16, R18 ;  /* 0x0000000010127229 */ /* 0x000fe20000000012 */
[----:B------:R-:W-:-:S05]  /*78f0*/  LOP3.LUT R16, R3, 0xff0fffff, RZ, 0xc0, !PT ;  /* 0xff0fffff03107812 */ /* 0x000fca00078ec0ff */
[----:B------:R-:W-:Y:S01]  /*7900*/  DADD R10, -R14, R10 ;  /* 0x000000000e0a7229 */ /* 0x000fe2000000010a */
[----:B------:R-:W-:Y:S01]  /*7910*/  SEL R17, R16, R3, P0 ;  /* 0x0000000310117207 */ /* 0x000fe20000000000 */
[----:B------:R-:W-:Y:S01]  /*7920*/  IMAD.MOV.U32 R14, RZ, RZ, 0x3b39803f ;  /* 0x3b39803fff0e7424 */ /* 0x000fe200078e00ff */
[----:B------:R-:W-:Y:S01]  /*7930*/  MOV R15, 0x3c7abc9e ;  /* 0x3c7abc9e000f7802 */ /* 0x000fe20000000f00 */
[----:B------:R-:W-:-:S04]  /*7940*/  IMAD.MOV.U32 R16, RZ, RZ, R2 ;  /* 0x000000ffff107224 */ /* 0x000fc800078e0002 */
[----:B------:R-:W-:-:S08]  /*7950*/  DADD R10, R18, -R10 ;  /* 0x00000000120a7229 */ /* 0x000fd0000000080a */
[----:B------:R-:W-:Y:S01]  /*7960*/  DFMA R14, R14, UR4, R10 ;  /* 0x000000040e0e7c2b */ /* 0x000fe2000800000a */
[----:B------:R-:W-:Y:S01]  /*7970*/  UMOV UR4, 0x3b39803f ;  /* 0x3b39803f00047882 */ /* 0x000fe20000000000 */
[----:B------:R-:W-:-:S06]  /*7980*/  UMOV UR5, 0x3c7abc9e ;  /* 0x3c7abc9e00057882 */ /* 0x000fcc0000000000 */
        /* <DEDUP_REMOVED lines=54> */
[----:B------:R-:W-:-:S04]  /*7cf0*/  @!P1 LEA.HI R2, R10, R10, RZ, 0x1 ;  /* 0x0000000a0a029211 */ /* 0x000fc800078f08ff */
[----:B------:R-:W-:Y:S02]  /*7d00*/  @!P1 SHF.R.S32.HI R7, RZ, 0x1, R2 ;  /* 0x00000001ff079819 */ /* 0x000fe40000011402 */
[----:B------:R-:W-:Y:S02]  /*7d10*/  FSEL R2, R14, RZ, P0 ;  /* 0x000000ff0e027208 */ /* 0x000fe40000000000 */
[----:B------:R-:W-:Y:S01]  /*7d20*/  @!P1 IADD3 R10, PT, PT, R10, -R7, RZ ;  /* 0x800000070a0a9210 */ /* 0x000fe20007ffe0ff */
[----:B------:R-:W-:-:S03]  /*7d30*/  @!P1 IMAD R9, R7, 0x100000, R9 ;  /* 0x0010000007099824 */ /* 0x000fc600078e0209 */
[----:B------:R-:W-:Y:S01]  /*7d40*/  @!P1 LEA R11, R10, 0x3ff00000, 0x14 ;  /* 0x3ff000000a0b9811 */ /* 0x000fe200078ea0ff */
[----:B------:R-:W-:-:S06]  /*7d50*/  @!P1 IMAD.MOV.U32 R10, RZ, RZ, RZ ;  /* 0x000000ffff0a9224 */ /* 0x000fcc00078e00ff */
[----:B------:R-:W-:-:S11]  /*7d60*/  @!P1 DMUL R2, R8, R10 ;  /* 0x0000000a08029228 */ /* 0x000fd60000000000 */
.L_x_192:
[----:B------:R-:W-:Y:S02]  /*7d70*/  DFMA R16, R16, R2, R2 ;  /* 0x000000021010722b */ /* 0x000fe40000000002 */
[----:B------:R-:W-:-:S08]  /*7d80*/  DSETP.NEU.AND P0, PT, |R2|, +INF , PT ;  /* 0x7ff000000200742a */ /* 0x000fd00003f0d200 */
[----:B------:R-:W-:Y:S02]  /*7d90*/  FSEL R7, R2, R16, !P0 ;  /* 0x0000001002077208 */ /* 0x000fe40004000000 */
[----:B------:R-:W-:Y:S01]  /*7da0*/  FSEL R16, R3, R17, !P0 ;  /* 0x0000001103107208 */ /* 0x000fe20004000000 */
[----:B------:R-:W-:Y:S01]  /*7db0*/  IMAD.MOV.U32 R3, RZ, RZ, 0x0 ;  /* 0x00000000ff037424 */ /* 0x000fe200078e00ff */
[----:B------:R-:W-:-:S04]  /*7dc0*/  MOV R2, R0 ;  /* 0x0000000000027202 */ /* 0x000fc80000000f00 */
[----:B------:R-:W-:Y:S05]  /*7dd0*/  RET.REL.NODEC R2 `(_Z12fix_as_vpathiii) ;  /* 0xffffff8002887950 */ /* 0x000fea0003c3ffff */
.L_x_193:
        /* <DEDUP_REMOVED lines=10> */
.L_x_2102:


//--------------------- .text._Z17get_false_ds_walliiiPii --------------------------
	.section	.text._Z17get_false_ds_walliiiPii,"ax",@progbits
	.align	128
        .global         _Z17get_false_ds_walliiiPii
        .type           _Z17get_false_ds_walliiiPii,@function
        .size           _Z17get_false_ds_walliiiPii,(.L_x_2112 - _Z17get_false_ds_walliiiPii)
        .other          _Z17get_false_ds_walliiiPii,@"STO_CUDA_ENTRY STV_DEFAULT"
_Z17get_false_ds_walliiiPii:
.text._Z17get_false_ds_walliiiPii:
[----:B------:R-:W0:Y:S08]  /*0000*/  LDC R1, c[0x0][0x37c] ;  /* 0x0000df00ff017b82 */ /* 0x000e300000000800 */
[----:B------:R-:W1:Y:S01]  /*0010*/  LDC.64 R2, c[0x4][0x168] ;  /* 0x01005a00ff027b82 */ /* 0x000e620000000a00 */
[----:B------:R-:W1:Y:S01]  /*0020*/  LDCU.64 UR36, c[0x0][0x358] ;  /* 0x00006b00ff2477ac */ /* 0x000e620008000a00 */
[----:B0-----:R-:W-:Y:S01]  /*0030*/  VIADD R1, R1, 0xfffffff0 ;  /* 0xfffffff001017836 */ /* 0x001fe20000000000 */
[----:B-1----:R-:W2:Y:S01]  /*0040*/  LDG.E R2, desc[UR36][R2.64] ;  /* 0x0000002402027981 */ /* 0x002ea2000c1e1900 */
[----:B------:R-:W0:Y:S03]  /*0050*/  LDCU UR43, c[0x0][0x360] ;  /* 0x00006c00ff2b77ac */ /* 0x000e260008000800 */
[----:B------:R-:W-:Y:S01]  /*0060*/  R2UR UR38, R1 ;  /* 0x00000000012672ca */ /* 0x000fe200000e0000 */
[----:B------:R-:W0:Y:S01]  /*0070*/  S2R R25, SR_TID.X ;  /* 0x0000000000197919 */ /* 0x000e220000002100 */
[----:B------:R-:W0:Y:S02]  /*0080*/  S2R R0, SR_CTAID.X ;  /* 0x0000000000007919 */ /* 0x000e240000002500 */
[----:B0-----:R-:W-:-:S05]  /*0090*/  IMAD R25, R0, UR43, R25 ;  /* 0x0000002b00197c24 */ /* 0x001fca000f8e0219 */
[----:B--2---:R-:W-:-:S13]  /*00a0*/  ISETP.GE.AND P0, PT, R25, R2, PT ;  /* 0x000000021900720c */ /* 0x004fda0003f06270 */
[----:B------:R-:W-:Y:S05]  /*00b0*/  @P0 EXIT ;  /* 0x000000000000094d */ /* 0x000fea0003800000 */
[----:B------:R-:W0:Y:S02]  /*00c0*/  LDC.64 R2, c[0x4][0xb0] ;  /* 0x01002c00ff027b82 */ /* 0x000e240000000a00 */
[----:B0-----:R-:W2:Y:S02]  /*00d0*/  LDG.E.64 R2, desc[UR36][R2.64] ;  /* 0x0000002402027981 */ /* 0x001ea4000c1e1b00 */
[----:B--2---:R-:W-:-:S06]  /*00e0*/  IMAD.WIDE R4, R25, 0x4, R2 ;  /* 0x0000000419047825 */ /* 0x004fcc00078e0202 */
[----:B------:R-:W2:Y:S02]  /*00f0*/  LD.E R4, desc[UR36][R4.64] ;  /* 0x0000002404047980 */ /* 0x000ea4000c101900 */
[----:B--2---:R-:W-:-:S13]  /*0100*/  ISETP.NE.AND P0, PT, R4, -0x1, PT ;  /* 0xffffffff0400780c */ /* 0x004fda0003f05270 */
[----:B------:R-:W-:Y:S05]  /*0110*/  @P0 EXIT ;  /* 0x000000000000094d */ /* 0x000fea0003800000 */
[----:B------:R-:W0:Y:S01]  /*0120*/  S2UR UR5, SR_CgaCtaId ;  /* 0x00000000000579c3 */ /* 0x000e220000008800 */
[----:B------:R-:W1:Y:S01]  /*0130*/  LDCU.64 UR6, c[0x0][0x380] ;  /* 0x00007000ff0677ac */ /* 0x000e620008000a00 */
[----:B------:R-:W-:Y:S01]  /*0140*/  HFMA2 R24, -RZ, RZ, 0, 5.9604644775390625e-08 ;  /* 0x00000001ff187431 */ /* 0x000fe200000001ff */
[----:B------:R-:W-:Y:S01]  /*0150*/  BSSY.RECONVERGENT B9, `(.L_x_194) ;  /* 0x0000509000097945 */ /* 0x000fe20003800200 */
[----:B------:R-:W-:Y:S01]  /*0160*/  PRMT R0, RZ, 0x7610, R0 ;  /* 0x00007610ff007816 */ /* 0x000fe20000000000 */
[----:B------:R-:W2:Y:S01]  /*0170*/  LDCU UR40, c[0x0][0x388] ;  /* 0x00007100ff2877ac */ /* 0x000ea20008000800 */
[----:B------:R-:W3:Y:S01]  /*0180*/  LDCU UR10, c[0x0][0x398] ;  /* 0x00007300ff0a77ac */ /* 0x000ee20008000800 */
[----:B------:R-:W4:Y:S01]  /*0190*/  LDCU.64 UR8, c[0x0][0x390] ;  /* 0x00007200ff0877ac */ /* 0x000f220008000a00 */
[----:B------:R-:W-:Y:S01]  /*01a0*/  UMOV UR4, 0x400 ;  /* 0x0000040000047882 */ /* 0x000fe20000000000 */
[----:B------:R-:W-:Y:S02]  /*01b0*/  UIADD3 UR38, UP0, UPT, UR38, 0xc, URZ ;  /* 0x0000000c26267890 */ /* 0x000fe4000ff1e0ff */
[----:B-1----:R-:W-:-:S02]  /*01c0*/  UIADD3 UR47, UPT, UPT, UR6, -0x1, URZ ;  /* 0xffffffff062f7890 */ /* 0x002fc4000fffe0ff */
[----:B------:R-:W-:Y:S02]  /*01d0*/  UIADD3 UR46, UPT, UPT, UR7, -0x1, URZ ;  /* 0xffffffff072e7890 */ /* 0x000fe4000fffe0ff */
[----:B0-----:R-:W-:Y:S02]  /*01e0*/  ULEA UR4, UR5, UR4, 0x18 ;  /* 0x0000000405047291 */ /* 0x001fe4000f8ec0ff */
[----:B------:R-:W-:Y:S01]  /*01f0*/  UIMAD UR5, UR46, UR6, URZ ;  /* 0x000000062e0572a4 */ /* 0x000fe2000f8e02ff */
[----:B---3--:R-:W-:Y:S01]  /*0200*/  IMAD.U32 R30, RZ, RZ, UR10 ;  /* 0x0000000aff1e7e24 */ /* 0x008fe2000f8e00ff */
[----:B------:R-:W-:Y:S02]  /*0210*/  UIMAD UR48, UR47, UR7, URZ ;  /* 0x000000072f3072a4 */ /* 0x000fe4000f8e02ff */
[----:B------:R-:W-:Y:S01]  /*0220*/  UIMAD UR44, UR6, UR7, URZ ;  /* 0x00000007062c72a4 */ /* 0x000fe2000f8e02ff */
[----:B----4-:R-:W-:Y:S01]  /*0230*/  IMAD.U32 R28, RZ, RZ, UR8 ;  /* 0x00000008ff1c7e24 */ /* 0x010fe2000f8e00ff */
[----:B--2---:R-:W-:Y:S01]  /*0240*/  UIADD3 UR45, UPT, UPT, UR40, -0x1, URZ ;  /* 0xffffffff282d7890 */ /* 0x004fe2000fffe0ff */
[----:B------:R0:W-:Y:S01]  /*0250*/  STS [UR4], R25 ;  /* 0x00000019ff007988 */ /* 0x0001e20008000804 */
[----:B------:R-:W-:Y:S01]  /*0260*/  UIADD3 UR4, UPT, UPT, UR5, UR48, URZ ;  /* 0x0000003005047290 */ /* 0x000fe2000fffe0ff */
[----:B------:R-:W-:Y:S01]  /*0270*/  IMAD.U32 R29, RZ, RZ, UR9 ;  /* 0x00000009ff1d7e24 */ /* 0x000fe2000f8e00ff */
[----:B------:R-:W-:-:S02]  /*0280*/  UIMAD UR39, UR7, UR40, -UR40 ;  /* 0x00000028072772a4 */ /* 0x000fc4000f8e0a28 */
[----:B------:R-:W-:Y:S02]  /*0290*/  UIADD3 UR6, UPT, UPT, UR4, UR7, URZ ;  /* 0x0000000704067290 */ /* 0x000fe4000fffe0ff */
[----:B------:R-:W-:Y:S02]  /*02a0*/  UIMAD UR41, UR47, UR46, URZ ;  /* 0x0000002e2f2972a4 */ /* 0x000fe4000f8e02ff */
[----:B------:R-:W-:Y:S02]  /*02b0*/  UIMAD UR42, UR5, UR40, URZ ;  /* 0x00000028052a72a4 */ /* 0x000fe4000f8e02ff */
[----:B------:R-:W-:Y:S02]  /*02c0*/  UIADD3 UR49, UPT, UPT, UR46, UR7, URZ ;  /* 0x000000072e317290 */ /* 0x000fe4000fffe0ff */
[----:B------:R-:W-:Y:S02]  /*02d0*/  UIMAD UR39, UR45, UR7, UR39 ;  /* 0x000000072d2772a4 */ /* 0x000fe4000f8e0227 */
[----:B------:R-:W-:-:S02]  /*02e0*/  UIADD3.X UR50, UPT, UPT, URZ, URZ, URZ, UP0, !UPT ;  /* 0x000000ffff327290 */ /* 0x000fc400087fe4ff */
[----:B------:R-:W-:Y:S02]  /*02f0*/  UIADD3 UR51, UPT, UPT, UR46, UR48, URZ ;  /* 0x000000302e337290 */ /* 0x000fe4000fffe0ff */
[----:B------:R-:W-:Y:S02]  /*0300*/  UIMAD UR40, UR4, UR40, URZ ;  /* 0x00000028042872a4 */ /* 0x000fe4000f8e02ff */
[----:B------:R-:W-:Y:S02]  /*0310*/  UIADD3 UR41, UPT, UPT, UR41, UR4, URZ ;  /* 0x0000000429297290 */ /* 0x000fe4000fffe0ff */
[----:B0-----:R-:W-:-:S12]  /*0320*/  UIMAD UR42, UR45, UR6, UR42 ;  /* 0x000000062d2a72a4 */ /* 0x001fd8000f8e022a */
.L_x_245:
[----:B------:R-:W-:-:S13]  /*0330*/  LOP3.LUT P0, RZ, R0, 0xff, RZ, 0xc0, !PT ;  /* 0x000000ff00ff7812 */ /* 0x000fda000780c0ff */
[----:B01----:R-:W-:-:S05]  /*0340*/  @P0 IMAD.WIDE R4, R24, 0x4, R28 ;  /* 0x0000000418040825 */ /* 0x003fca00078e021c */
[----:B------:R-:W2:Y:S01]  /*0350*/  @P0 LD.E R18, desc[UR36][R4.64+-0x4] ;  /* 0xfffffc2404120980 */ /* 0x000ea2000c101900 */
[----:B------:R-:W0:Y:S03]  /*0360*/  LDC.64 R2, c[0x4][0xe8] ;  /* 0x01003a00ff027b82 */ /* 0x000e260000000a00 */
[----:B0-----:R-:W2:Y:S01]  /*0370*/  LDG.E.64 R2, desc[UR36][R2.64] ;  /* 0x0000002402027981 */ /* 0x001ea2000c1e1b00 */
[----:B------:R-:W-:Y:S01]  /*0380*/  @!P0 MOV R6, 0x400 ;  /* 0x0000040000068802 */ /* 0x000fe20000000f00 */
[----:B------:R-:W0:Y:S03]  /*0390*/  @!P0 S2R R7, SR_CgaCtaId ;  /* 0x0000000000078919 */ /* 0x000e260000008800 */
[----:B0-----:R-:W-:-:S05]  /*03a0*/  @!P0 LEA R7, R7, R6, 0x18 ;  /* 0x0000000607078211 */ /* 0x001fca00078ec0ff */
[----:B------:R-:W-:-:S05]  /*03b0*/  @!P0 IMAD R8, R24, 0x4, R7 ;  /* 0x0000000418088824 */ /* 0x000fca00078e0207 */
[----:B------:R-:W2:Y:S02]  /*03c0*/  @!P0 LDS R18, [R8+-0x4] ;  /* 0xfffffc0008128984 */ /* 0x000ea40000000800 */
[----:B--2---:R-:W-:-:S05]  /*03d0*/  IMAD.WIDE R6, R18, 0x4, R2 ;  /* 0x0000000412067825 */ /* 0x004fca00078e0202 */
[----:B------:R-:W2:Y:S01]  /*03e0*/  LD.E R9, desc[UR36][R6.64] ;  /* 0x0000002406097980 */ /* 0x000ea2000c101900 */
[----:B------:R-:W-:Y:S01]  /*03f0*/  BSSY.RECONVERGENT B8, `(.L_x_195) ;  /* 0x00004dc000087945 */ /* 0x000fe20003800200 */
[----:B------:R-:W-:Y:S01]  /*0400*/  VIADD R24, R24, 0xffffffff ;  /* 0xffffffff18187836 */ /* 0x000fe20000000000 */
[----:B--2---:R-:W-:-:S13]  /*0410*/  ISETP.NE.AND P0, PT, R9, -0x1, PT ;  /* 0xffffffff0900780c */ /* 0x004fda0003f05270 */
[----:B------:R-:W-:Y:S05]  /*0420*/  @P0 BRA `(.L_x_196) ;  /* 0x0000004c00600947 */ /* 0x000fea0003800000 */
[----:B------:R-:W0:Y:S01]  /*0430*/  LDCU UR4, c[0x0][0x388] ;  /* 0x00007100ff0477ac */ /* 0x000e220008000800 */
[----:B------:R-:W-:Y:S01]  /*0440*/  MOV R3, 0x1 ;  /* 0x0000000100037802 */ /* 0x000fe20000000f00 */
[----:B------:R-:W-:Y:S01]  /*0450*/  IMAD.U32 R4, RZ, RZ, UR47 ;  /* 0x0000002fff047e24 */ /* 0x000fe2000f8e00ff */
[----:B------:R-:W-:Y:S03]  /*0460*/  BSSY.RECONVERGENT B0, `(.L_x_197) ;  /* 0x00001ae000007945 */ /* 0x000fe60003800200 */
[----:B------:R1:W-:Y:S01]  /*0470*/  ST.E desc[UR36][R6.64], R3 ;  /* 0x0000000306007985 */ /* 0x0003e2000c101924 */
[----:B------:R-:W-:Y:S01]  /*0480*/  IMAD R4, R4, UR46, RZ ;  /* 0x0000002e04047c24 */ /* 0x000fe2000f8e02ff */
[----:B0-----:R-:W-:-:S04]  /*0490*/  UIMAD UR4, UR47, UR4, URZ ;  /* 0x000000042f0472a4 */ /* 0x001fc8000f8e02ff */
[----:B------:R-:W-:-:S06]  /*04a0*/  UIMAD UR4, UR46, UR4, URZ ;  /* 0x000000042e0472a4 */ /* 0x000fcc000f8e02ff */
[----:B------:R-:W-:-:S04]  /*04b0*/  IMAD.U32 R5, RZ, RZ, UR4 ;  /* 0x00000004ff057e24 */ /* 0x000fc8000f8e00ff */
[----:B------:R-:W-:-:S05]  /*04c0*/  IMAD.SHL.U32 R5, R5, 0x2, RZ ;  /* 0x0000000205057824 */ /* 0x000fca00078e00ff */
[----:B------:R-:W-:-:S13]  /*04d0*/  ISETP.GE.AND P0, PT, R18, R5, PT ;  /* 0x000000051200720c */ /* 0x000fda0003f06270 */
[----:B-1----:R-:W-:Y:S05]  /*04e0*/  @P0 BRA `(.L_x_198) ;  /* 0x0000000400780947 */ /* 0x002fea0003800000 */
[----:B------:R-:W-:Y:S01]  /*04f0*/  IABS R8, R4 ;  /* 0x0000000400087213 */ /* 0x000fe20000000000 */
[----:B------:R-:W-:Y:S01]  /*0500*/  BSSY.RECONVERGENT B1, `(.L_x_199) ;  /* 0x0000055000017945 */ /* 0x000fe20003800200 */
[----:B------:R-:W-:Y:S02]  /*0510*/  LEA.HI R5, R18, R18, RZ, 0x1 ;  /* 0x0000001212057211 */ /* 0x000fe400078f08ff */
[----:B------:R-:W0:Y:S01]  /*0520*/  I2F.RP R6, R8 ;  /* 0x0000000800067306 */ /* 0x000e220000209400 */
[----:B------:R-:W-:Y:S02]  /*0530*/  IABS R11, R4 ;  /* 0x00000004000b7213 */ /* 0x000fe40000000000 */
[----:B------:R-:W-:-:S04]  /*0540*/  SHF.R.S32.HI R5, RZ, 0x1, R5 ;  /* 0x00000001ff057819 */ /* 0x000fc80000011405 */
[----:B------:R-:W-:Y:S02]  /*0550*/  IABS R9, R5 ;  /* 0x0000000500097213 */ /* 0x000fe40000000000 */
[----:B------:R-:W-:Y:S01]  /*0560*/  ISETP.GE.AND P4, PT, R5, RZ, PT ;  /* 0x000000ff0500720c */ /* 0x000fe20003f86270 */
[----:B0-----:R-:W0:Y:S02]  /*0570*/  MUFU.RCP R6, R6 ;  /* 0x0000000600067308 */ /* 0x001e240000001000 */
[----:B0-----:R-:W-:Y:S02]  /*0580*/  IADD3 R2, PT, PT, R6, 0xffffffe, RZ ;  /* 0x0ffffffe06027810 */ /* 0x001fe40007ffe0ff */
[----:B------:R-:W-:-:S04]  /*0590*/  IABS R6, UR47 ;  /* 0x0000002f00067c13 */ /* 0x000fc80008000000 */
        /* <DEDUP_REMOVED lines=8> */
[----:B------:R-:W-:Y:S01]  /*0620*/  LOP3.LUT R2, R5, R4, RZ, 0x3c, !PT ;  /* 0x0000000405027212 */ /* 0x000fe200078e3cff */
[----:B------:R-:W-:-:S03]  /*0630*/  IMAD.HI.U32 R10, R10, R7, RZ ;  /* 0x000000070a0a7227 */ /* 0x000fc600078e00ff */
[----:B------:R-:W-:Y:S01]  /*0640*/  ISETP.GE.AND P2, PT, R2, RZ, PT ;  /* 0x000000ff0200720c */ /* 0x000fe20003f46270 */
        /* <DEDUP_REMOVED lines=11> */
[----:B------:R-:W-:Y:S02]  /*0700*/  IMAD.MOV.U32 R8, RZ, RZ, R10 ;  /* 0x000000ffff087224 */ /* 0x000fe400078e000a */
[----:B-1----:R-:W-:Y:S02]  /*0710*/  IMAD.MOV R11, RZ, RZ, -R3 ;  /* 0x000000ffff0b7224 */ /* 0x002fe400078e0a03 */
[----:B------:R-:W-:Y:S01]  /*0720*/  @!P2 IMAD.MOV R8, RZ, RZ, -R8 ;  /* 0x000000ffff08a224 */ /* 0x000fe200078e0a08 */
[----:B------:R-:W-:-:S04]  /*0730*/  @!P1 LOP3.LUT R8, RZ, R4, RZ, 0x33, !PT ;  /* 0x00000004ff089212 */ /* 0x000fc800078e33ff */
[----:B------:R-:W-:-:S05]  /*0740*/  IADD3 R9, PT, PT, -R8, RZ, RZ ;  /* 0x000000ff08097210 */ /* 0x000fca0007ffe1ff */
[----:B------:R-:W-:Y:S02]  /*0750*/  IMAD R4, R4, R9, R5 ;  /* 0x0000000904047224 */ /* 0x000fe400078e0205 */
[----:B------:R-:W-:Y:S01]  /*0760*/  IMAD R9, R11, R6, RZ ;  /* 0x000000060b097224 */ /* 0x000fe200078e02ff */
[----:B------:R-:W-:Y:S02]  /*0770*/  IABS R11, UR47 ;  /* 0x0000002f000b7c13 */ /* 0x000fe40008000000 */
[----:B------:R-:W-:Y:S01]  /*0780*/  IABS R10, R4 ;  /* 0x00000004000a7213 */ /* 0x000fe20000000000 */
[----:B------:R-:W-:Y:S01]  /*0790*/  IMAD.HI.U32 R2, R3, R9, R2 ;  /* 0x0000000903027227 */ /* 0x000fe200078e0002 */
[----:B------:R-:W-:-:S03]  /*07a0*/  LOP3.LUT R4, R4, UR47, RZ, 0x3c, !PT ;  /* 0x0000002f04047c12 */ /* 0x000fc6000f8e3cff */
[----:B------:R-:W-:Y:S01]  /*07b0*/  IMAD.MOV.U32 R3, RZ, RZ, R10 ;  /* 0x000000ffff037224 */ /* 0x000fe200078e000a */
[----:B------:R-:W-:Y:S01]  /*07c0*/  ISETP.GE.AND P2, PT, R4, RZ, PT ;  /* 0x000000ff0400720c */ /* 0x000fe20003f46270 */
[----:B------:R-:W-:-:S04]  /*07d0*/  IMAD.HI.U32 R10, R2, R7, RZ ;  /* 0x00000007020a7227 */ /* 0x000fc800078e00ff */
[----:B------:R-:W-:Y:S02]  /*07e0*/  IMAD.MOV R9, RZ, RZ, -R11 ;  /* 0x000000ffff097224 */ /* 0x000fe400078e0a0b */
[----:B------:R-:W-:-:S04]  /*07f0*/  IMAD.HI.U32 R2, R2, R3, RZ ;  /* 0x0000000302027227 */ /* 0x000fc800078e00ff */
[-C--:B------:R-:W-:Y:S02]  /*0800*/  IMAD R3, R2, R9.reuse, R3 ;  /* 0x0000000902037224 */ /* 0x080fe400078e0203 */
[----:B------:R-:W-:-:S03]  /*0810*/  IMAD R7, R10, R9, R7 ;  /* 0x000000090a077224 */ /* 0x000fc600078e0207 */
[C---:B------:R-:W-:Y:S02]  /*0820*/  ISETP.GT.U32.AND P1, PT, R6.reuse, R3, PT ;  /* 0x000000030600720c */ /* 0x040fe40003f24070 */
[----:B------:R-:W-:-:S11]  /*0830*/  ISETP.GT.U32.AND P0, PT, R6, R7, PT ;  /* 0x000000070600720c */ /* 0x000fd60003f04070 */
[----:B------:R-:W-:Y:S02]  /*0840*/  @!P1 IMAD.IADD R3, R3, 0x1, -R6 ;  /* 0x0000000103039824 */ /* 0x000fe400078e0a06 */
[-C--:B------:R-:W-:Y:S01]  /*0850*/  @!P0 IADD3 R7, PT, PT, R7, -R6.reuse, RZ ;  /* 0x8000000607078210 */ /* 0x080fe20007ffe0ff */
[----:B------:R-:W-:Y:S02]  /*0860*/  @!P1 VIADD R2, R2, 0x1 ;  /* 0x0000000102029836 */ /* 0x000fe40000000000 */
[----:B------:R-:W-:Y:S02]  /*0870*/  ISETP.GE.U32.AND P0, PT, R3, R6, PT ;  /* 0x000000060300720c */ /* 0x000fe40003f06070 */
[----:B------:R-:W-:Y:S02]  /*0880*/  ISETP.GT.U32.AND P3, PT, R6, R7, PT ;  /* 0x000000070600720c */ /* 0x000fe40003f64070 */
[----:B------:R-:W-:-:S04]  /*0890*/  LOP3.LUT R3, R18, 0x1, RZ, 0xc0, !PT ;  /* 0x0000000112037812 */ /* 0x000fc800078ec0ff */
[----:B------:R-:W-:Y:S02]  /*08a0*/  ISETP.NE.U32.AND P1, PT, R3, 0x1, PT ;  /* 0x000000010300780c */ /* 0x000fe40003f25070 */
[----:B------:R-:W-:-:S03]  /*08b0*/  LOP3.LUT R3, RZ, UR47, RZ, 0x33, !PT ;  /* 0x0000002fff037c12 */ /* 0x000fc6000f8e33ff */
[----:B------:R-:W-:Y:S02]  /*08c0*/  @P0 IADD3 R2, PT, PT, R2, 0x1, RZ ;  /* 0x0000000102020810 */ /* 0x000fe40007ffe0ff */
[----:B------:R-:W-:Y:S01]  /*08d0*/  @!P3 IMAD.IADD R7, R7, 0x1, -R6 ;  /* 0x000000010707b824 */ /* 0x000fe200078e0a06 */
[----:B------:R-:W-:Y:S02]  /*08e0*/  ISETP.NE.AND P0, PT, RZ, UR47, PT ;  /* 0x0000002fff007c0c */ /* 0x000fe4000bf05270 */
[----:B------:R-:W-:Y:S02]  /*08f0*/  @!P2 IMAD.MOV R2, RZ, RZ, -R2 ;  /* 0x000000ffff02a224 */ /* 0x000fe400078e0a02 */
[----:B------:R-:W-:-:S05]  /*0900*/  @!P4 IMAD.MOV R7, RZ, RZ, -R7 ;  /* 0x000000ffff07c224 */ /* 0x000fca00078e0a07 */
[C---:B------:R-:W-:Y:S02]  /*0910*/  SEL R7, R3.reuse, R7, !P0 ;  /* 0x0000000703077207 */ /* 0x040fe40004000000 */
[----:B------:R-:W-:Y:S01]  /*0920*/  SEL R3, R3, R2, !P0 ;  /* 0x0000000203037207 */ /* 0x000fe20004000000 */
[----:B------:R-:W-:Y:S06]  /*0930*/  @!P1 BRA `(.L_x_200) ;  /* 0x0000000000249947 */ /* 0x000fec0003800000 */
[----:B------:R-:W0:Y:S01]  /*0940*/  LDCU UR4, c[0x0][0x380] ;  /* 0x00007000ff0477ac */ /* 0x000e220008000800 */
[----:B------:R-:W-:-:S04]  /*0950*/  IMAD R8, R8, UR44, RZ ;  /* 0x0000002c08087c24 */ /* 0x000fc8000f8e02ff */
[--C-:B------:R-:W-:Y:S02]  /*0960*/  IMAD.IADD R2, R7, 0x1, R8.reuse ;  /* 0x0000000107027824 */ /* 0x100fe400078e0208 */
[C---:B0-----:R-:W-:Y:S02]  /*0970*/  IMAD R8, R3.reuse, UR4, R8 ;  /* 0x0000000403087c24 */ /* 0x041fe4000f8e0208 */
[----:B------:R-:W-:-:S03]  /*0980*/  IMAD R2, R3, UR4, R2 ;  /* 0x0000000403027c24 */ /* 0x000fc6000f8e0202 */
[----:B------:R-:W-:Y:S01]  /*0990*/  IADD3 R8, PT, PT, R7, R8, RZ ;  /* 0x0000000807087210 */ /* 0x000fe20007ffe0ff */
[----:B------:R-:W-:-:S04]  /*09a0*/  VIADD R3, R2, 0x1 ;  /* 0x0000000102037836 */ /* 0x000fc80000000000 */
[----:B------:R-:W-:Y:S01]  /*09b0*/  VIADD R19, R8, UR4 ;  /* 0x0000000408137c36 */ /* 0x000fe20008000000 */
[----:B------:R-:W-:Y:S06]  /*09c0*/  BRA `(.L_x_201) ;  /* 0x0000000000207947 */ /* 0x000fec0003800000 */
.L_x_200:
[----:B------:R-:W0:Y:S01]  /*09d0*/  LDCU UR4, c[0x0][0x380] ;  /* 0x00007000ff0477ac */ /* 0x000e220008000800 */
[----:B------:R-:W-:-:S04]  /*09e0*/  IMAD R8, R8, UR44, RZ ;  /* 0x0000002c08087c24 */ /* 0x000fc8000f8e02ff */
[----:B0-----:R-:W-:Y:S02]  /*09f0*/  IMAD R3, R3, UR4, R8 ;  /* 0x0000000403037c24 */ /* 0x001fe4000f8e0208 */
[----:B------:R-:W-:-:S03]  /*0a00*/  VIADD R8, R7, 0x1 ;  /* 0x0000000107087836 */ /* 0x000fc60000000000 */
[C---:B------:R-:W-:Y:S01]  /*0a10*/  IADD3 R19, PT, PT, R3.reuse, UR4, RZ ;  /* 0x0000000403137c10 */ /* 0x040fe2000fffe0ff */
[----:B------:R-:W-:-:S04]  /*0a20*/  IMAD.IADD R3, R3, 0x1, R8 ;  /* 0x0000000103037824 */ /* 0x000fc800078e0208 */
[--C-:B------:R-:W-:Y:S02]  /*0a30*/  IMAD.IADD R8, R8, 0x1, R19.reuse ;  /* 0x0000000108087824 */ /* 0x100fe400078e0213 */
[----:B------:R-:W-:-:S07]  /*0a40*/  IMAD.IADD R19, R7, 0x1, R19 ;  /* 0x0000000107137824 */ /* 0x000fce00078e0213 */
.L_x_201:
[----:B------:R-:W-:Y:S05]  /*0a50*/  BSYNC.RECONVERGENT B1 ;  /* 0x0000000000017941 */ /* 0x000fea0003800200 */
.L_x_199:
[CC--:B------:R-:W-:Y:S02]  /*0a60*/  VIMNMX R2, PT, PT, R3.reuse, R8.reuse, !PT ;  /* 0x0000000803027248 */ /* 0x0c0fe40007fe0100 */
[----:B------:R-:W-:Y:S02]  /*0a70*/  VIMNMX R3, PT, PT, R3, R8, PT ;  /* 0x0000000803037248 */ /* 0x000fe40003fe0100 */
[CC--:B------:R-:W-:Y:S02]  /*0a80*/  VIMNMX R4, PT, PT, R2.reuse, R19.reuse, PT ;  /* 0x0000001302047248 */ /* 0x0c0fe40003fe0100 */
[----:B------:R-:W-:Y:S02]  /*0a90*/  VIMNMX R19, PT, PT, R2, R19, !PT ;  /* 0x0000001302137248 */ /* 0x000fe40007fe0100 */
[CC--:B------:R-:W-:Y:S02]  /*0aa0*/  VIMNMX R22, PT, PT, R3.reuse, R4.reuse, !PT ;  /* 0x0000000403167248 */ /* 0x0c0fe40007fe0100 */
[----:B------:R-:W-:Y:S01]  /*0ab0*/  VIMNMX R23, PT, PT, R3, R4, PT ;  /* 0x0000000403177248 */ /* 0x000fe20003fe0100 */
[----:B------:R-:W-:Y:S06]  /*0ac0*/  BRA `(.L_x_202) ;  /* 0x00000014001c7947 */ /* 0x000fec0003800000 */
.L_x_198:
[----:B------:R-:W0:Y:S01]  /*0ad0*/  LDCU UR4, c[0x0][0x380] ;  /* 0x00007000ff0477ac */ /* 0x000e220008000800 */
[----:B------:R-:W-:Y:S01]  /*0ae0*/  IMAD.IADD R2, R18, 0x1, -R5 ;  /* 0x0000000112027824 */ /* 0x000fe200078e0a05 */
[----:B0-----:R-:W-:-:S04]  /*0af0*/  UIMAD UR4, UR46, UR4, URZ ;  /* 0x000000042e0472a4 */ /* 0x001fc8000f8e02ff */
[----:B------:R-:W-:-:S06]  /*0b00*/  UIMAD UR4, UR45, UR4, URZ ;  /* 0x000000042d0472a4 */ /* 0x000fcc000f8e02ff */
[----:B------:R-:W-:-:S05]  /*0b10*/  MOV R3, UR4 ;  /* 0x0000000400037c02 */ /* 0x000fca0008000f00 */
[----:B------:R-:W-:-:S05]  /*0b20*/  IMAD.SHL.U32 R5, R3, 0x2, RZ ;  /* 0x0000000203057824 */ /* 0x000fca00078e00ff */
[----:B------:R-:W-:-:S13]  /*0b30*/  ISETP.GE.AND P0, PT, R2, R5, PT ;  /* 0x000000050200720c */ /* 0x000fda0003f06270 */
[----:B------:R-:W-:Y:S05]  /*0b40*/  @P0 BRA `(.L_x_203) ;  /* 0x0000000400480947 */ /* 0x000fea0003800000 */
[----:B------:R-:W-:Y:S01]  /*0b50*/  UIMAD UR4, UR46, UR45, URZ ;  /* 0x0000002d2e0472a4 */ /* 0x000fe2000f8e02ff */
[----:B------:R-:W-:Y:S02]  /*0b60*/  LEA.HI R2, R2, R2, RZ, 0x1 ;  /* 0x0000000202027211 */ /* 0x000fe400078f08ff */
[----:B------:R-:W-:Y:S02]  /*0b70*/  IABS R11, UR45 ;  /* 0x0000002d000b7c13 */ /* 0x000fe40008000000 */
[----:B------:R-:W-:Y:S01]  /*0b80*/  SHF.R.S32.HI R2, RZ, 0x1, R2 ;  /* 0x00000001ff027819 */ /* 0x000fe20000011402 */
[----:B------:R-:W-:Y:S01]  /*0b90*/  IMAD.U32 R6, RZ, RZ, UR4 ;  /* 0x00000004ff067e24 */ /* 0x000fe2000f8e00ff */
[----:B------:R-:W-:-:S04]  /*0ba0*/  IADD3 R11, PT, PT, RZ, -R11, RZ ;  /* 0x8000000bff0b7210 */ /* 0x000fc80007ffe0ff */
[----:B------:R-:W-:-:S04]  /*0bb0*/  IABS R7, R6 ;  /* 0x0000000600077213 */ /* 0x000fc80000000000 */
[----:B------:R-:W0:Y:S08]  /*0bc0*/  I2F.RP R3, R7 ;  /* 0x0000000700037306 */ /* 0x000e300000209400 */
[----:B0-----:R-:W0:Y:S02]  /*0bd0*/  MUFU.RCP R3, R3 ;  /* 0x0000000300037308 */ /* 0x001e240000001000 */
[----:B0-----:R-:W-:-:S02]  /*0be0*/  IADD3 R4, PT, PT, R3, 0xffffffe, RZ ;  /* 0x0ffffffe03047810 */ /* 0x001fc40007ffe0ff */
[----:B------:R-:W-:-:S04]  /*0bf0*/  IABS R3, UR45 ;  /* 0x0000002d00037c13 */ /* 0x000fc80008000000 */
[----:B------:R0:W1:Y:S02]  /*0c00*/  F2I.FTZ.U32.TRUNC.NTZ R5, R4 ;  /* 0x0000000400057305 */ /* 0x000064000021f000 */
[----:B0-----:R-:W-:Y:S02]  /*0c10*/  IMAD.MOV.U32 R4, RZ, RZ, RZ ;  /* 0x000000ffff047224 */ /* 0x001fe400078e00ff */
[----:B-1----:R-:W-:-:S04]  /*0c20*/  IMAD.MOV R8, RZ, RZ, -R5 ;  /* 0x000000ffff087224 */ /* 0x002fc800078e0a05 */
[----:B------:R-:W-:Y:S01]  /*0c30*/  IMAD R9, R8, R7, RZ ;  /* 0x0000000708097224 */ /* 0x000fe200078e02ff */
[----:B------:R-:W-:Y:S02]  /*0c40*/  IABS R8, R6 ;  /* 0x0000000600087213 */ /* 0x000fe40000000000 */
[----:B------:R-:W-:Y:S01]  /*0c50*/  IABS R6, R2 ;  /* 0x0000000200067213 */ /* 0x000fe20000000000 */
        /* <DEDUP_REMOVED lines=9> */
[----:B------:R-:W-:Y:S02]  /*0cf0*/  ISETP.NE.AND P1, PT, RZ, UR4, PT ;  /* 0x00000004ff007c0c */ /* 0x000fe4000bf25270 */
[----:B------:R-:W-:Y:S02]  /*0d00*/  ISETP.GE.U32.AND P0, PT, R4, R7, PT ;  /* 0x000000070400720c */ /* 0x000fe40003f06070 */
[----:B------:R-:W-:-:S04]  /*0d10*/  LOP3.LUT R4, R2, UR4, RZ, 0x3c, !PT ;  /* 0x0000000402047c12 */ /* 0x000fc8000f8e3cff */
[----:B------:R-:W-:Y:S01]  /*0d20*/  ISETP.GE.AND P2, PT, R4, RZ, PT ;  /* 0x000000ff0400720c */ /* 0x000fe20003f46270 */
[----:B0-----:R-:W-:-:S04]  /*0d30*/  VIADD R4, R8, 0xffffffe ;  /* 0x0ffffffe08047836 */ /* 0x001fc80000000000 */
[----:B------:R0:W1:Y:S02]  /*0d40*/  F2I.FTZ.U32.TRUNC.NTZ R5, R4 ;  /* 0x0000000400057305 */ /* 0x000064000021f000 */
[----:B------:R-:W-:-:S05]  /*0d50*/  @P0 VIADD R9, R9, 0x1 ;  /* 0x0000000109090836 */ /* 0x000fca0000000000 */
[----:B------:R-:W-:Y:S01]  /*0d60*/  MOV R7, R9 ;  /* 0x0000000900077202 */ /* 0x000fe20000000f00 */
[----:B0-----:R-:W-:-:S04]  /*0d70*/  IMAD.MOV.U32 R4, RZ, RZ, RZ ;  /* 0x000000ffff047224 */ /* 0x001fc800078e00ff */
[----:B------:R-:W-:Y:S01]  /*0d80*/  @!P2 IMAD.MOV R7, RZ, RZ, -R7 ;  /* 0x000000ffff07a224 */ /* 0x000fe200078e0a07 */
[----:B------:R-:W-:Y:S01]  /*0d90*/  @!P1 LOP3.LUT R7, RZ, UR4, RZ, 0x33, !PT ;  /* 0x00000004ff079c12 */ /* 0x000fe2000f8e33ff */
[----:B-1----:R-:W-:-:S04]  /*0da0*/  IMAD.MOV R10, RZ, RZ, -R5 ;  /* 0x000000ffff0a7224 */ /* 0x002fc800078e0a05 */
[----:B------:R-:W-:-:S04]  /*0db0*/  IMAD.MOV R9, RZ, RZ, -R7 ;  /* 0x000000ffff097224 */ /* 0x000fc800078e0a07 */
[----:B------:R-:W-:Y:S01]  /*0dc0*/  IMAD R8, R9, UR4, R2 ;  /* 0x0000000409087c24 */ /* 0x000fe2000f8e0202 */
[----:B------:R-:W0:Y:S01]  /*0dd0*/  LDCU UR4, c[0x0][0x380] ;  /* 0x00007000ff0477ac */ /* 0x000e220008000800 */
[----:B------:R-:W-:-:S03]  /*0de0*/  IMAD R9, R10, R3, RZ ;  /* 0x000000030a097224 */ /* 0x000fc600078e02ff */
[----:B------:R-:W-:Y:S01]  /*0df0*/  IABS R10, R8 ;  /* 0x00000008000a7213 */ /* 0x000fe20000000000 */
[----:B------:R-:W-:Y:S01]  /*0e00*/  IMAD.HI.U32 R5, R5, R9, R4 ;  /* 0x0000000905057227 */ /* 0x000fe200078e0004 */
[----:B------:R-:W-:-:S03]  /*0e10*/  LOP3.LUT R8, R8, UR45, RZ, 0x3c, !PT ;  /* 0x0000002d08087c12 */ /* 0x000fc6000f8e3cff */
[----:B------:R-:W-:Y:S01]  /*0e20*/  IMAD.MOV.U32 R9, RZ, RZ, R11 ;  /* 0x000000ffff097224 */ /* 0x000fe200078e000b */
[----:B------:R-:W-:Y:S01]  /*0e30*/  ISETP.GE.AND P2, PT, R8, RZ, PT ;  /* 0x000000ff0800720c */ /* 0x000fe20003f46270 */
        /* <DEDUP_REMOVED lines=12> */
[----:B------:R-:W-:-:S09]  /*0f00*/  LOP3.LUT R2, R18, 0x1, RZ, 0xc0, !PT ;  /* 0x0000000112027812 */ /* 0x000fd200078ec0ff */
[----:B------:R-:W-:Y:S01]  /*0f10*/  @P0 VIADD R4, R4, 0x1 ;  /* 0x0000000104040836 */ /* 0x000fe20000000000 */
[----:B------:R-:W-:Y:S01]  /*0f20*/  ISETP.NE.AND P0, PT, RZ, UR45, PT ;  /* 0x0000002dff007c0c */ /* 0x000fe2000bf05270 */
[----:B------:R-:W-:Y:S01]  /*0f30*/  @!P3 IMAD.IADD R6, R6, 0x1, -R3 ;  /* 0x000000010606b824 */ /* 0x000fe200078e0a03 */
[----:B------:R-:W-:Y:S02]  /*0f40*/  LOP3.LUT R3, RZ, UR45, RZ, 0x33, !PT ;  /* 0x0000002dff037c12 */ /* 0x000fe4000f8e33ff */
[----:B------:R-:W-:Y:S01]  /*0f50*/  @!P2 IADD3 R4, PT, PT, -R4, RZ, RZ ;  /* 0x000000ff0404a210 */ /* 0x000fe20007ffe1ff */
[----:B------:R-:W-:Y:S01]  /*0f60*/  @!P1 IMAD.MOV R6, RZ, RZ, -R6 ;  /* 0x000000ffff069224 */ /* 0x000fe200078e0a06 */
[----:B------:R-:W-:Y:S02]  /*0f70*/  ISETP.NE.U32.AND P1, PT, R2, 0x1, PT ;  /* 0x000000010200780c */ /* 0x000fe40003f25070 */
[C---:B------:R-:W-:Y:S02]  /*0f80*/  SEL R4, R3.reuse, R4, !P0 ;  /* 0x0000000403047207 */ /* 0x040fe40004000000 */
[----:B------:R-:W-:-:S03]  /*0f90*/  SEL R6, R3, R6, !P0 ;  /* 0x0000000603067207 */ /* 0x000fc60004000000 */
[----:B0-----:R-:W-:-:S04]  /*0fa0*/  IMAD R7, R4, UR4, R7 ;  /* 0x0000000404077c24 */ /* 0x001fc8000f8e0207 */
[----:B------:R-:W-:-:S04]  /*0fb0*/  IMAD R7, R6, UR44, R7 ;  /* 0x0000002c06077c24 */ /* 0x000fc8000f8e0207 */
[----:B------:R-:W-:-:S04]  /*0fc0*/  @P1 VIADD R2, R7, UR4 ;  /* 0x0000000407021c36 */ /* 0x000fc80008000000 */
[----:B------:R-:W-:Y:S01]  /*0fd0*/  @P1 VIADD R19, R2, UR44 ;  /* 0x0000002c02131c36 */ /* 0x000fe20008000000 */
[----:B------:R-:W-:-:S04]  /*0fe0*/  @!P1 IADD3 R2, PT, PT, R7, UR44, RZ ;  /* 0x0000002c07029c10 */ /* 0x000fc8000fffe0ff */
[CC--:B------:R-:W-:Y:S01]  /*0ff0*/  VIMNMX R4, PT, PT, R2.reuse, R7.reuse, !PT ;  /* 0x0000000702047248 */ /* 0x0c0fe20007fe0100 */
[C---:B------:R-:W-:Y:S01]  /*1000*/  @!P1 VIADD R19, R2.reuse, UR4 ;  /* 0x0000000402139c36 */ /* 0x040fe20008000000 */
[----:B------:R-:W-:-:S04]  /*1010*/  VIMNMX R2, PT, PT, R2, R7, PT ;  /* 0x0000000702027248 */ /* 0x000fc80003fe0100 */
[CC--:B------:R-:W-:Y:S02]  /*1020*/  VIMNMX R23, PT, PT, R4.reuse, R19.reuse, PT ;  /* 0x0000001304177248 */ /* 0x0c0fe40003fe0100 */
[----:B------:R-:W-:Y:S02]  /*1030*/  VIMNMX R19, PT, PT, R4, R19, !PT ;  /* 0x0000001304137248 */ /* 0x000fe40007fe0100 */
[CC--:B------:R-:W-:Y:S02]  /*1040*/  VIMNMX R22, PT, PT, R2.reuse, R23.reuse, !PT ;  /* 0x0000001702167248 */ /* 0x0c0fe40007fe0100 */
[----:B------:R-:W-:Y:S01]  /*1050*/  VIMNMX R23, PT, PT, R2, R23, PT ;  /* 0x0000001702177248 */ /* 0x000fe20003fe0100 */
[----:B------:R-:W-:Y:S06]  /*1060*/  BRA `(.L_x_202) ;  /* 0x0000000c00b47947 */ /* 0x000fec0003800000 */
.L_x_203:
[----:B------:R-:W-:Y:S01]  /*1070*/  UIMAD UR4, UR45, UR48, URZ ;  /* 0x000000302d0472a4 */ /* 0x000fe2000f8e02ff */
[----:B------:R-:W-:-:S05]  /*1080*/  IMAD.IADD R5, R2, 0x1, -R5 ;  /* 0x0000000102057824 */ /* 0x000fca00078e0a05 */
[----:B------:R-:W-:-:S05]  /*1090*/  IMAD.U32 R10, RZ, RZ, UR4 ;  /* 0x00000004ff0a7e24 */ /* 0x000fca000f8e00ff */
[----:B------:R-:W-:-:S04]  /*10a0*/  SHF.L.U32 R10, R10, 0x1, RZ ;  /* 0x000000010a0a7819 */ /* 0x000fc800000006ff */
[----:B------:R-:W-:-:S13]  /*10b0*/  ISETP.GE.AND P0, PT, R5, R10, PT ;  /* 0x0000000a0500720c */ /* 0x000fda0003f06270 */
[----:B------:R-:W-:Y:S05]  /*10c0*/  @P0 BRA `(.L_x_204) ;  /* 0x00000004005c0947 */ /* 0x000fea0003800000 */
[----:B------:R-:W-:Y:S01]  /*10d0*/  UIMAD UR4, UR47, UR45, URZ ;  /* 0x0000002d2f0472a4 */ /* 0x000fe2000f8e02ff */
[----:B------:R-:W-:Y:S02]  /*10e0*/  LEA.HI R4, R5, R5, RZ, 0x1 ;  /* 0x0000000505047211 */ /* 0x000fe400078f08ff */
[----:B------:R-:W-:Y:S02]  /*10f0*/  IABS R10, UR47 ;  /* 0x0000002f000a7c13 */ /* 0x000fe40008000000 */
[----:B------:R-:W-:Y:S01]  /*1100*/  SHF.R.S32.HI R4, RZ, 0x1, R4 ;  /* 0x00000001ff047819 */ /* 0x000fe20000011404 */
[----:B------:R-:W-:Y:S01]  /*1110*/  IMAD.U32 R8, RZ, RZ, UR4 ;  /* 0x00000004ff087e24 */ /* 0x000fe2000f8e00ff */
[----:B------:R-:W-:Y:S02]  /*1120*/  IABS R12, UR47 ;  /* 0x0000002f000c7c13 */ /* 0x000fe40008000000 */
[----:B------:R-:W-:Y:S02]  /*1130*/  ISETP.GE.AND P3, PT, R4, RZ, PT ;  /* 0x000000ff0400720c */ /* 0x000fe40003f66270 */
[----:B------:R-:W-:-:S04]  /*1140*/  IABS R6, R8 ;  /* 0x0000000800067213 */ /* 0x000fc80000000000 */
[----:B------:R-:W0:Y:S08]  /*1150*/  I2F.RP R7, R6 ;  /* 0x0000000600077306 */ /* 0x000e300000209400 */
[----:B0-----:R-:W0:Y:S02]  /*1160*/  MUFU.RCP R7, R7 ;  /* 0x0000000700077308 */ /* 0x001e240000001000 */
[----:B0-----:R-:W-:Y:S01]  /*1170*/  VIADD R2, R7, 0xffffffe ;  /* 0x0ffffffe07027836 */ /* 0x001fe20000000000 */
[----:B------:R-:W-:-:S05]  /*1180*/  IABS R7, R4 ;  /* 0x0000000400077213 */ /* 0x000fca0000000000 */
[----:B------:R0:W1:Y:S02]  /*1190*/  F2I.FTZ.U32.TRUNC.NTZ R3, R2 ;  /* 0x0000000200037305 */ /* 0x000064000021f000 */
[----:B0-----:R-:W-:Y:S02]  /*11a0*/  IMAD.MOV.U32 R2, RZ, RZ, RZ ;  /* 0x000000ffff027224 */ /* 0x001fe400078e00ff */
[----:B-1----:R-:W-:-:S05]  /*11b0*/  IMAD.MOV R9, RZ, RZ, -R3 ;  /* 0x000000ffff097224 */ /* 0x002fca00078e0a03 */
[----:B------:R-:W-:Y:S02]  /*11c0*/  MOV R5, R9 ;  /* 0x0000000900057202 */ /* 0x000fe40000000f00 */
[----:B------:R-:W-:-:S03]  /*11d0*/  IABS R9, R8 ;  /* 0x0000000800097213 */ /* 0x000fc60000000000 */
[----:B------:R-:W-:-:S04]  /*11e0*/  IMAD R5, R5, R6, RZ ;  /* 0x0000000605057224 */ /* 0x000fc800078e02ff */
[----:B------:R-:W-:Y:S01]  /*11f0*/  IMAD.HI.U32 R8, R3, R5, R2 ;  /* 0x0000000503087227 */ /* 0x000fe200078e0002 */
[----:B------:R-:W-:-:S03]  /*1200*/  LOP3.LUT R2, R4, UR4, RZ, 0x3c, !PT ;  /* 0x0000000404027c12 */ /* 0x000fc6000f8e3cff */
[----:B------:R-:W-:Y:S01]  /*1210*/  IMAD.MOV.U32 R5, RZ, RZ, R10 ;  /* 0x000000ffff057224 */ /* 0x000fe200078e000a */
[----:B------:R-:W-:Y:S01]  /*1220*/  ISETP.GE.AND P2, PT, R2, RZ, PT ;  /* 0x000000ff0200720c */ /* 0x000fe20003f46270 */
        /* <DEDUP_REMOVED lines=8> */
[----:B------:R-:W-:Y:S02]  /*12b0*/  ISETP.NE.AND P1, PT, RZ, UR4, PT ;  /* 0x00000004ff007c0c */ /* 0x000fe4000bf25270 */
[----:B------:R-:W-:Y:S01]  /*12c0*/  ISETP.GE.U32.AND P0, PT, R3, R6, PT ;  /* 0x000000060300720c */ /* 0x000fe20003f06070 */
[----:B0-----:R-:W-:-:S06]  /*12d0*/  VIADD R3, R9, 0xffffffe ;  /* 0x0ffffffe09037836 */ /* 0x001fcc0000000000 */
[----:B------:R-:W0:Y:S06]  /*12e0*/  F2I.FTZ.U32.TRUNC.NTZ R3, R3 ;  /* 0x0000000300037305 */ /* 0x000e2c000021f000 */
[----:B------:R-:W-:-:S05]  /*12f0*/  @P0 VIADD R8, R8, 0x1 ;  /* 0x0000000108080836 */ /* 0x000fca0000000000 */
[----:B------:R-:W-:-:S05]  /*1300*/  MOV R6, R8 ;  /* 0x0000000800067202 */ /* 0x000fca0000000f00 */
[----:B------:R-:W-:Y:S01]  /*1310*/  @!P2 IMAD.MOV R6, RZ, RZ, -R6 ;  /* 0x000000ffff06a224 */ /* 0x000fe200078e0a06 */
[----:B------:R-:W-:Y:S01]  /*1320*/  @!P1 LOP3.LUT R6, RZ, UR4, RZ, 0x33, !PT ;  /* 0x00000004ff069c12 */ /* 0x000fe2000f8e33ff */
[----:B0-----:R-:W-:-:S04]  /*1330*/  IMAD.MOV R2, RZ, RZ, -R3 ;  /* 0x000000ffff027224 */ /* 0x001fc800078e0a03 */
[----:B------:R-:W-:Y:S02]  /*1340*/  IMAD.MOV R9, RZ, RZ, -R6 ;  /* 0x000000ffff097224 */ /* 0x000fe400078e0a06 */
[----:B------:R-:W-:Y:S02]  /*1350*/  IMAD R11, R2, R5, RZ ;  /* 0x00000005020b7224 */ /* 0x000fe400078e02ff */
[----:B------:R-:W-:Y:S02]  /*1360*/  HFMA2 R2, -RZ, RZ, 0, 0 ;  /* 0x00000000ff027431 */ /* 0x000fe400000001ff */
[----:B------:R-:W-:Y:S01]  /*1370*/  IMAD R8, R9, UR4, R4 ;  /* 0x0000000409087c24 */ /* 0x000fe2000f8e0204 */
[----:B------:R-:W0:Y:S01]  /*1380*/  LDCU UR4, c[0x0][0x380] ;  /* 0x00007000ff0477ac */ /* 0x000e220008000800 */
[----:B------:R-:W-:Y:S01]  /*1390*/  IMAD.MOV R9, RZ, RZ, -R12 ;  /* 0x000000ffff097224 */ /* 0x000fe200078e0a0c */
[----:B------:R-:W-:Y:S01]  /*13a0*/  LOP3.LUT R4, R18, 0x1, RZ, 0xc0, !PT ;  /* 0x0000000112047812 */ /* 0x000fe200078ec0ff */
[----:B------:R-:W-:Y:S01]  /*13b0*/  IMAD.HI.U32 R10, R3, R11, R2 ;  /* 0x0000000b030a7227 */ /* 0x000fe200078e0002 */
[----:B------:R-:W-:-:S02]  /*13c0*/  IABS R3, R8 ;  /* 0x0000000800037213 */ /* 0x000fc40000000000 */
[----:B------:R-:W-:-:S03]  /*13d0*/  LOP3.LUT R8, R8, UR47, RZ, 0x3c, !PT ;  /* 0x0000002f08087c12 */ /* 0x000fc6000f8e3cff */
[----:B------:R-:W-:-:S04]  /*13e0*/  IMAD.HI.U32 R2, R10, R7, RZ ;  /* 0x000000070a027227 */ /* 0x000fc800078e00ff */
[----:B------:R-:W-:Y:S01]  /*13f0*/  IMAD R12, R2, R9, R7 ;  /* 0x00000009020c7224 */ /* 0x000fe200078e0207 */
[----:B------:R-:W-:Y:S01]  /*1400*/  LOP3.LUT R7, RZ, UR47, RZ, 0x33, !PT ;  /* 0x0000002fff077c12 */ /* 0x000fe2000f8e33ff */
[----:B------:R-:W-:-:S03]  /*1410*/  IMAD.HI.U32 R2, R10, R3, RZ ;  /* 0x000000030a027227 */ /* 0x000fc600078e00ff */
[----:B------:R-:W-:Y:S01]  /*1420*/  ISETP.GT.U32.AND P0, PT, R5, R12, PT ;  /* 0x0000000c0500720c */ /* 0x000fe20003f04070 */
[----:B------:R-:W-:-:S05]  /*1430*/  IMAD R10, R2, R9, R3 ;  /* 0x00000009020a7224 */ /* 0x000fca00078e0203 */
[----:B------:R-:W-:-:S07]  /*1440*/  ISETP.GT.U32.AND P1, PT, R5, R10, PT ;  /* 0x0000000a0500720c */ /* 0x000fce0003f24070 */
[----:B------:R-:W-:-:S05]  /*1450*/  @!P0 IMAD.IADD R12, R12, 0x1, -R5 ;  /* 0x000000010c0c8824 */ /* 0x000fca00078e0a05 */
[----:B------:R-:W-:Y:S01]  /*1460*/  ISETP.GT.U32.AND P2, PT, R5, R12, PT ;  /* 0x0000000c0500720c */ /* 0x000fe20003f44070 */
[----:B------:R-:W-:Y:S02]  /*1470*/  @!P1 IMAD.IADD R10, R10, 0x1, -R5 ;  /* 0x000000010a0a9824 */ /* 0x000fe400078e0a05 */
[----:B------:R-:W-:Y:S01]  /*1480*/  @!P1 VIADD R2, R2, 0x1 ;  /* 0x0000000102029836 */ /* 0x000fe20000000000 */
[----:B------:R-:W-:Y:S01]  /*1490*/  ISETP.NE.U32.AND P1, PT, R4, 0x1, PT ;  /* 0x000000010400780c */ /* 0x000fe20003f25070 */
[----:B------:R-:W-:Y:S01]  /*14a0*/  IMAD.U32 R4, RZ, RZ, UR44 ;  /* 0x0000002cff047e24 */ /* 0x000fe2000f8e00ff */
[----:B------:R-:W-:-:S07]  /*14b0*/  ISETP.GE.U32.AND P0, PT, R10, R5, PT ;  /* 0x000000050a00720c */ /* 0x000fce0003f06070 */
[----:B------:R-:W-:Y:S02]  /*14c0*/  @!P2 IADD3 R12, PT, PT, R12, -R5, RZ ;  /* 0x800000050c0ca210 */ /* 0x000fe40007ffe0ff */
[----:B------:R-:W-:-:S03]  /*14d0*/  ISETP.GE.AND P2, PT, R8, RZ, PT ;  /* 0x000000ff0800720c */ /* 0x000fc60003f46270 */
[----:B------:R-:W-:Y:S02]  /*14e0*/  @!P3 IMAD.MOV R12, RZ, RZ, -R12 ;  /* 0x000000ffff0cb224 */ /* 0x000fe400078e0a0c */
[----:B------:R-:W-:Y:S01]  /*14f0*/  @P0 VIADD R2, R2, 0x1 ;  /* 0x0000000102020836 */ /* 0x000fe20000000000 */
[----:B------:R-:W-:-:S04]  /*1500*/  ISETP.NE.AND P0, PT, RZ, UR47, PT ;  /* 0x0000002fff007c0c */ /* 0x000fc8000bf05270 */
[----:B------:R-:W-:-:S03]  /*1510*/  SEL R3, R7, R12, !P0 ;  /* 0x0000000c07037207 */ /* 0x000fc60004000000 */
[----:B------:R-:W-:Y:S02]  /*1520*/  @!P2 IADD3 R2, PT, PT, -R2, RZ, RZ ;  /* 0x000000ff0202a210 */ /* 0x000fe40007ffe1ff */
[----:B0-----:R-:W-:Y:S02]  /*1530*/  IMAD R6, R6, UR4, R3 ;  /* 0x0000000406067c24 */ /* 0x001fe4000f8e0203 */
[----:B------:R-:W-:-:S05]  /*1540*/  SEL R7, R7, R2, !P0 ;  /* 0x0000000207077207 */ /* 0x000fca0004000000 */
[C---:B------:R-:W-:Y:S02]  /*1550*/  IMAD R2, R7.reuse, UR44, R6 ;  /* 0x0000002c07027c24 */ /* 0x040fe4000f8e0206 */
[----:B------:R-:W-:Y:S02]  /*1560*/  @!P1 IMAD R7, R7, R4, UR44 ;  /* 0x0000002c07079e24 */ /* 0x000fe4000f8e0204 */
[C---:B------:R-:W-:Y:S01]  /*1570*/  VIADD R3, R2.reuse, 0x1 ;  /* 0x0000000102037836 */ /* 0x040fe20000000000 */
[----:B------:R-:W-:-:S03]  /*1580*/  @P1 IADD3 R19, PT, PT, R2, UR44, RZ ;  /* 0x0000002c02131c10 */ /* 0x000fc6000fffe0ff */
[----:B------:R-:W-:Y:S02]  /*1590*/  @P1 IMAD.MOV.U32 R5, RZ, RZ, R3 ;  /* 0x000000ffff051224 */ /* 0x000fe400078e0003 */
[----:B------:R-:W-:Y:S02]  /*15a0*/  @!P1 IMAD.IADD R5, R6, 0x1, R7 ;  /* 0x0000000106059824 */ /* 0x000fe400078e0207 */
[----:B------:R-:W-:Y:S02]  /*15b0*/  @!P1 IMAD.MOV.U32 R2, RZ, RZ, R3 ;  /* 0x000000ffff029224 */ /* 0x000fe400078e0003 */
[----:B------:R-:W-:-:S03]  /*15c0*/  @!P1 VIADD R19, R5, 0x1 ;  /* 0x0000000105139836 */ /* 0x000fc60000000000 */
[CC--:B------:R-:W-:Y:S02]  /*15d0*/  VIMNMX R4, PT, PT, R5.reuse, R2.reuse, !PT ;  /* 0x0000000205047248 */ /* 0x0c0fe40007fe0100 */
[----:B------:R-:W-:Y:S02]  /*15e0*/  VIMNMX R2, PT, PT, R5, R2, PT ;  /* 0x0000000205027248 */ /* 0x000fe40003fe0100 */
[CC--:B------:R-:W-:Y:S02]  /*15f0*/  VIMNMX R23, PT, PT, R4.reuse, R19.reuse, PT ;  /* 0x0000001304177248 */ /* 0x0c0fe40003fe0100 */
[----:B------:R-:W-:Y:S02]  /*1600*/  VIMNMX R19, PT, PT, R4, R19, !PT ;  /* 0x0000001304137248 */ /* 0x000fe40007fe0100 */
[CC--:B------:R-:W-:Y:S02]  /*1610*/  VIMNMX R22, PT, PT, R2.reuse, R23.reuse, !PT ;  /* 0x0000001702167248 */ /* 0x0c0fe40007fe0100 */
[----:B------:R-:W-:Y:S01]  /*1620*/  VIMNMX R23, PT, PT, R2, R23, PT ;  /* 0x0000001702177248 */ /* 0x000fe20003fe0100 */
[----:B------:R-:W-:Y:S06]  /*1630*/  BRA `(.L_x_202) ;  /* 0x0000000800407947 */ /* 0x000fec0003800000 */
.L_x_204:
[-C--:B------:R-:W-:Y:S01]  /*1640*/  IABS R6, R4.reuse ;  /* 0x0000000400067213 */ /* 0x080fe20000000000 */
[----:B------:R-:W-:Y:S01]  /*1650*/  IMAD.IADD R5, R5, 0x1, -R10 ;  /* 0x0000000105057824 */ /* 0x000fe200078e0a0a */
[----:B------:R-:W-:Y:S01]  /*1660*/  IABS R12, R4 ;  /* 0x00000004000c7213 */ /* 0x000fe20000000000 */
[----:B------:R-:W-:Y:S01]  /*1670*/  BSSY.RECONVERGENT B1, `(.L_x_205) ;  /* 0x0000086000017945 */ /* 0x000fe20003800200 */
[----:B------:R-:W0:Y:S01]  /*1680*/  I2F.RP R8, R6 ;  /* 0x0000000600087306 */ /* 0x000e220000209400 */
[----:B------:R-:W-:-:S05]  /*1690*/  IMAD.HI R7, R5, 0x2aaaaaab, RZ ;  /* 0x2aaaaaab05077827 */ /* 0x000fca00078e02ff */
[----:B------:R-:W-:-:S04]  /*16a0*/  LEA.HI R7, R7, R7, RZ, 0x1 ;  /* 0x0000000707077211 */ /* 0x000fc800078f08ff */
[----:B------:R-:W-:Y:S01]  /*16b0*/  IABS R11, R7 ;  /* 0x00000007000b7213 */ /* 0x000fe20000000000 */
[C---:B------:R-:W-:Y:S01]  /*16c0*/  IMAD R5, R7.reuse, -0x6, R5 ;  /* 0xfffffffa07057824 */ /* 0x040fe200078e0205 */
        /* <DEDUP_REMOVED lines=9> */
[----:B------:R-:W-:Y:S02]  /*1760*/  IADD3 R3, PT, PT, RZ, -R12, RZ ;  /* 0x8000000cff037210 */ /* 0x000fe40007ffe0ff */
[----:B------:R-:W-:Y:S01]  /*1770*/  IABS R12, UR47 ;  /* 0x0000002f000c7c13 */ /* 0x000fe20008000000 */
[----:B------:R-:W-:-:S04]  /*1780*/  IMAD.MOV.U32 R9, RZ, RZ, R11 ;  /* 0x000000ffff097224 */ /* 0x000fc800078e000b */
[----:B------:R-:W-:Y:S02]  /*1790*/  IMAD.HI.U32 R2, R10, R9, RZ ;  /* 0x000000090a027227 */ /* 0x000fe400078e00ff */
[----:B------:R-:W0:Y:S02]  /*17a0*/  I2F.RP R10, R8 ;  /* 0x00000008000a7306 */ /* 0x000e240000209400 */
        /* <DEDUP_REMOVED lines=17> */
[----:B------:R-:W-:Y:S01]  /*18c0*/  IMAD R4, R4, R2, R7 ;  /* 0x0000000204047224 */ /* 0x000fe200078e0207 */
[----:B------:R-:W-:Y:S01]  /*18d0*/  LOP3.LUT R7, RZ, UR47, RZ, 0x33, !PT ;  /* 0x0000002fff077c12 */ /* 0x000fe2000f8e33ff */
[----:B------:R-:W-:Y:S02]  /*18e0*/  IMAD.MOV.U32 R2, RZ, RZ, RZ ;  /* 0x000000ffff027224 */ /* 0x000fe400078e00ff */
[----:B------:R-:W-:Y:S01]  /*18f0*/  IMAD R11, R11, R8, RZ ;  /* 0x000000080b0b7224 */ /* 0x000fe200078e02ff */
[----:B------:R-:W-:Y:S02]  /*1900*/  IABS R10, R4 ;  /* 0x00000004000a7213 */ /* 0x000fe40000000000 */
[----:B------:R-:W-:Y:S01]  /*1910*/  LOP3.LUT R4, R4, UR47, RZ, 0x3c, !PT ;  /* 0x0000002f04047c12 */ /* 0x000fe2000f8e3cff */
[----:B------:R-:W-:Y:S01]  /*1920*/  IMAD.HI.U32 R2, R3, R11, R2 ;  /* 0x0000000b03027227 */ /* 0x000fe200078e0002 */
[----:B------:R-:W-:Y:S02]  /*1930*/  MOV R3, R10 ;  /* 0x0000000a00037202 */ /* 0x000fe40000000f00 */
[----:B------:R-:W-:Y:S01]  /*1940*/  ISETP.GE.AND P2, PT, R4, RZ, PT ;  /* 0x000000ff0400720c */ /* 0x000fe20003f46270 */
[----:B------:R-:W-:-:S02]  /*1950*/  IMAD.MOV R11, RZ, RZ, -R12 ;  /* 0x000000ffff0b7224 */ /* 0x000fc400078e0a0c */
[----:B------:R-:W-:-:S04]  /*1960*/  IMAD.HI.U32 R10, R2, R9, RZ ;  /* 0x00000009020a7227 */ /* 0x000fc800078e00ff */
[----:B------:R-:W-:-:S04]  /*1970*/  IMAD.HI.U32 R2, R2, R3, RZ ;  /* 0x0000000302027227 */ /* 0x000fc800078e00ff */
[-C--:B------:R-:W-:Y:S02]  /*1980*/  IMAD R3, R2, R11.reuse, R3 ;  /* 0x0000000b02037224 */ /* 0x080fe400078e0203 */
[----:B------:R-:W-:-:S03]  /*1990*/  IMAD R9, R10, R11, R9 ;  /* 0x0000000b0a097224 */ /* 0x000fc600078e0209 */
[C---:B------:R-:W-:Y:S02]  /*19a0*/  ISETP.GT.U32.AND P1, PT, R8.reuse, R3, PT ;  /* 0x000000030800720c */ /* 0x040fe40003f24070 */
[----:B------:R-:W-:-:S11]  /*19b0*/  ISETP.GT.U32.AND P0, PT, R8, R9, PT ;  /* 0x000000090800720c */ /* 0x000fd60003f04070 */
[--C-:B------:R-:W-:Y:S02]  /*19c0*/  @!P1 IMAD.IADD R3, R3, 0x1, -R8.reuse ;  /* 0x0000000103039824 */ /* 0x100fe400078e0a08 */
[----:B------:R-:W-:Y:S02]  /*19d0*/  @!P0 IMAD.IADD R9, R9, 0x1, -R8 ;  /* 0x0000000109098824 */ /* 0x000fe400078e0a08 */
[----:B------:R-:W-:Y:S01]  /*19e0*/  @!P1 VIADD R2, R2, 0x1 ;  /* 0x0000000102029836 */ /* 0x000fe20000000000 */
[----:B------:R-:W-:Y:S02]  /*19f0*/  ISETP.GE.U32.AND P0, PT, R3, R8, PT ;  /* 0x000000080300720c */ /* 0x000fe40003f06070 */
[----:B------:R-:W-:Y:S02]  /*1a00*/  ISETP.GT.U32.AND P3, PT, R8, R9, PT ;  /* 0x000000090800720c */ /* 0x000fe40003f64070 */
[----:B------:R-:W-:-:S09]  /*1a10*/  ISETP.NE.AND P1, PT, RZ, UR47, PT ;  /* 0x0000002fff007c0c */ /* 0x000fd2000bf25270 */
[----:B------:R-:W-:Y:S01]  /*1a20*/  @P0 VIADD R2, R2, 0x1 ;  /* 0x0000000102020836 */ /* 0x000fe20000000000 */
[----:B------:R-:W-:Y:S02]  /*1a30*/  ISETP.GT.AND P0, PT, R5, 0x2, PT ;  /* 0x000000020500780c */ /* 0x000fe40003f04270 */
[----:B------:R-:W-:Y:S01]  /*1a40*/  @!P3 IADD3 R9, PT, PT, R9, -R8, RZ ;  /* 0x800000080909b210 */ /* 0x000fe20007ffe0ff */
[----:B------:R-:W-:-:S04]  /*1a50*/  @!P2 IMAD.MOV R2, RZ, RZ, -R2 ;  /* 0x000000ffff02a224 */ /* 0x000fc800078e0a02 */
[----:B------:R-:W-:-:S05]  /*1a60*/  @!P4 IMAD.MOV R9, RZ, RZ, -R9 ;  /* 0x000000ffff09c224 */ /* 0x000fca00078e0a09 */
[C---:B------:R-:W-:Y:S02]  /*1a70*/  SEL R3, R7.reuse, R9, !P1 ;  /* 0x0000000907037207 */ /* 0x040fe40004800000 */
[----:B------:R-:W-:Y:S01]  /*1a80*/  SEL R7, R7, R2, !P1 ;  /* 0x0000000207077207 */ /* 0x000fe20004800000 */
[----:B------:R-:W-:Y:S06]  /*1a90*/  @P0 BRA `(.L_x_206) ;  /* 0x00000000008c0947 */ /* 0x000fec0003800000 */
[----:B------:R-:W-:-:S04]  /*1aa0*/  VIMNMX.U32 R2, PT, PT, R5, 0x3, PT ;  /* 0x0000000305027848 */ /* 0x000fc80003fe0000 */
[----:B------:R-:W-:-:S04]  /*1ab0*/  SHF.L.U32 R2, R2, 0x2, RZ ;  /* 0x0000000202027819 */ /* 0x000fc800000006ff */
[----:B------:R-:W0:Y:S02]  /*1ac0*/  LDC R4, c[0x2][R2] ;  /* 0x0080000002047b82 */ /* 0x000e240000000800 */
[----:B0-----:R-:W-:-:S04]  /*1ad0*/  SHF.R.S32.HI R5, RZ, 0x1f, R4 ;  /* 0x0000001fff057819 */ /* 0x001fc80000011404 */
.L_x_1670:
[----:B------:R-:W-:Y:S05]  /*1ae0*/  BRX R4 -0x1af0                                                  (*"BRANCH_TARGETS .L_x_1671,.L_x_1672,.L_x_1673,.L_x_207"*) ;  /* 0xffffffe404447949 */ /* 0x000fea000383ffff */
.L_x_1673:
[----:B------:R-:W0:Y:S01]  /*1af0*/  LDC R22, c[0x0][0x380] ;  /* 0x0000e000ff167b82 */ /* 0x000e220000000800 */
[----:B------:R-:W-:-:S04]  /*1b00*/  IMAD R6, R6, UR44, RZ ;  /* 0x0000002c06067c24 */ /* 0x000fc8000f8e02ff */
[-CC-:B0-----:R-:W-:Y:S01]  /*1b10*/  IMAD R2, R7, R22.reuse, R6.reuse ;  /* 0x0000001607027224 */ /* 0x181fe200078e0206 */
[----:B------:R-:W-:Y:S01]  /*1b20*/  IADD3 R6, PT, PT, R3, UR44, R6 ;  /* 0x0000002c03067c10 */ /* 0x000fe2000fffe006 */
[----:B------:R-:W-:-:S03]  /*1b30*/  IMAD R7, R7, R22, R22 ;  /* 0x0000001607077224 */ /* 0x000fc600078e0216 */
[----:B------:R-:W-:Y:S01]  /*1b40*/  IADD3 R19, PT, PT, R3, 0x1, R2 ;  /* 0x0000000103137810 */ /* 0x000fe20007ffe002 */
[----:B------:R-:W-:-:S04]  /*1b50*/  IMAD.IADD R23, R7, 0x1, R6 ;  /* 0x0000000107177824 */ /* 0x000fc800078e0206 */
[----:B------:R-:W-:Y:S01]  /*1b60*/  IMAD.IADD R22, R19, 0x1, R22 ;  /* 0x0000000113167824 */ /* 0x000fe200078e0216 */
[----:B------:R-:W-:Y:S06]  /*1b70*/  BRA `(.L_x_207) ;  /* 0x0000000000d47947 */ /* 0x000fec0003800000 */
.L_x_1671:
[----:B------:R-:W0:Y:S01]  /*1b80*/  LDC.64 R4, c[0x0][0x380] ;  /* 0x0000e000ff047b82 */ /* 0x000e220000000a00 */
[----:B------:R-:W-:-:S04]  /*1b90*/  IMAD R8, R6, UR44, RZ ;  /* 0x0000002c06087c24 */ /* 0x000fc8000f8e02ff */
[--C-:B------:R-:W-:Y:S02]  /*1ba0*/  IMAD.IADD R2, R3, 0x1, R8.reuse ;  /* 0x0000000103027824 */ /* 0x100fe400078e0208 */
[----:B0-----:R-:W-:Y:S02]  /*1bb0*/  IMAD R6, R6, R5, R5 ;  /* 0x0000000506067224 */ /* 0x001fe400078e0205 */
[CC--:B------:R-:W-:Y:S02]  /*1bc0*/  IMAD R8, R7.reuse, R4.reuse, R8 ;  /* 0x0000000407087224 */ /* 0x0c0fe400078e0208 */
[C---:B------:R-:W-:Y:S01]  /*1bd0*/  IMAD R2, R7.reuse, R4, R2 ;  /* 0x0000000407027224 */ /* 0x040fe200078e0202 */
[----:B------:R-:W-:Y:S01]  /*1be0*/  IADD3 R5, PT, PT, R7, R6, RZ ;  /* 0x0000000607057210 */ /* 0x000fe20007ffe0ff */
[----:B------:R-:W-:Y:S02]  /*1bf0*/  IMAD.IADD R19, R3, 0x1, R8 ;  /* 0x0000000103137824 */ /* 0x000fe400078e0208 */
[----:B------:R-:W-:-:S02]  /*1c00*/  VIADD R22, R2, 0x1 ;  /* 0x0000000102167836 */ /* 0x000fc40000000000 */
[----:B------:R-:W-:-:S04]  /*1c10*/  IMAD R4, R5, R4, R4 ;  /* 0x0000000405047224 */ /* 0x000fc800078e0204 */
[----:B------:R-:W-:Y:S01]  /*1c20*/  IMAD.IADD R23, R3, 0x1, R4 ;  /* 0x0000000103177824 */ /* 0x000fe200078e0204 */
[----:B------:R-:W-:Y:S06]  /*1c30*/  BRA `(.L_x_207) ;  /* 0x0000000000a47947 */ /* 0x000fec0003800000 */
.L_x_1672:
[----:B------:R-:W0:Y:S01]  /*1c40*/  LDC R4, c[0x0][0x380] ;  /* 0x0000e000ff047b82 */ /* 0x000e220000000800 */
[----:B------:R-:W-:Y:S02]  /*1c50*/  IMAD R2, R6, UR44, R3 ;  /* 0x0000002c06027c24 */ /* 0x000fe4000f8e0203 */
[CC--:B0-----:R-:W-:Y:S02]  /*1c60*/  IMAD R8, R7.reuse, R4.reuse, R4 ;  /* 0x0000000407087224 */ /* 0x0c1fe400078e0204 */
[----:B------:R-:W-:-:S03]  /*1c70*/  IMAD R2, R7, R4, R2 ;  /* 0x0000000407027224 */ /* 0x000fc600078e0202 */
[----:B------:R-:W-:Y:S01]  /*1c80*/  IADD3 R3, PT, PT, R3, R8, RZ ;  /* 0x0000000803037210 */ /* 0x000fe20007ffe0ff */
[----:B------:R-:W-:-:S04]  /*1c90*/  VIADD R19, R2, 0x1 ;  /* 0x0000000102137836 */ /* 0x000fc80000000000 */
[----:B------:R-:W-:-:S04]  /*1ca0*/  IMAD R22, R6, UR44, R3 ;  /* 0x0000002c06167c24 */ /* 0x000fc8000f8e0203 */
[----:B------:R-:W-:Y:S01]  /*1cb0*/  VIADD R23, R22, UR44 ;  /* 0x0000002c16177c36 */ /* 0x000fe20008000000 */
[----:B------:R-:W-:Y:S06]  /*1cc0*/  BRA `(.L_x_207) ;  /* 0x0000000000807947 */ /* 0x000fec0003800000 */
.L_x_206:
[----:B------:R-:W-:-:S05]  /*1cd0*/  IMAD.MOV.U32 R2, RZ, RZ, -0x3 ;  /* 0xfffffffdff027424 */ /* 0x000fca00078e00ff */
[----:B------:R-:W-:-:S04]  /*1ce0*/  VIADDMNMX.U32 R2, R5, R2, 0x3, PT ;  /* 0x0000000305027446 */ /* 0x000fc80003800002 */
[----:B------:R-:W-:-:S04]  /*1cf0*/  SHF.L.U32 R2, R2, 0x2, RZ ;  /* 0x0000000202027819 */ /* 0x000fc800000006ff */
[----:B------:R-:W0:Y:S02]  /*1d00*/  LDC R4, c[0x2][R2+0x10] ;  /* 0x0080040002047b82 */ /* 0x000e240000000800 */
[----:B0-----:R-:W-:-:S04]  /*1d10*/  SHF.R.S32.HI R5, RZ, 0x1f, R4 ;  /* 0x0000001fff057819 */ /* 0x001fc80000011404 */
.L_x_1675:
[----:B------:R-:W-:Y:S05]  /*1d20*/  BRX R4 -0x1d30                                                  (*"BRANCH_TARGETS .L_x_1676,.L_x_1677,.L_x_1678,.L_x_207"*) ;  /* 0xffffffe004b47949 */ /* 0x000fea000383ffff */
.L_x_1678:
[----:B------:R-:W0:Y:S01]  /*1d30*/  LDC.64 R4, c[0x0][0x380] ;  /* 0x0000e000ff047b82 */ /* 0x000e220000000a00 */
[----:B------:R-:W-:Y:S02]  /*1d40*/  IMAD.U32 R9, RZ, RZ, UR44 ;  /* 0x0000002cff097e24 */ /* 0x000fe4000f8e00ff */
[----:B------:R-:W-:Y:S02]  /*1d50*/  VIADD R23, R3, 0x1 ;  /* 0x0000000103177836 */ /* 0x000fe40000000000 */
[C---:B------:R-:W-:Y:S02]  /*1d60*/  IMAD R2, R6.reuse, R9, UR44 ;  /* 0x0000002c06027e24 */ /* 0x040fe4000f8e0209 */
[----:B0-----:R-:W-:Y:S02]  /*1d70*/  IMAD R5, R6, R5, R7 ;  /* 0x0000000506057224 */ /* 0x001fe400078e0207 */
[-C--:B------:R-:W-:Y:S02]  /*1d80*/  IMAD R7, R7, R4.reuse, R4 ;  /* 0x0000000407077224 */ /* 0x080fe400078e0204 */
[----:B------:R-:W-:-:S03]  /*1d90*/  IMAD R19, R5, R4, R23 ;  /* 0x0000000405137224 */ /* 0x000fc600078e0217 */
[----:B------:R-:W-:Y:S02]  /*1da0*/  IADD3 R22, PT, PT, R7, R2, R3 ;  /* 0x0000000207167210 */ /* 0x000fe40007ffe003 */
[----:B------:R-:W-:Y:S01]  /*1db0*/  IADD3 R23, PT, PT, R23, R7, R2 ;  /* 0x0000000717177210 */ /* 0x000fe20007ffe002 */
[----:B------:R-:W-:Y:S06]  /*1dc0*/  BRA `(.L_x_207) ;  /* 0x0000000000407947 */ /* 0x000fec0003800000 */
.L_x_1676:
[----:B------:R-:W0:Y:S02]  /*1dd0*/  LDCU UR4, c[0x0][0x380] ;  /* 0x00007000ff0477ac */ /* 0x000e240008000800 */
[----:B0-----:R-:W-:-:S04]  /*1de0*/  IMAD R3, R7, UR4, R3 ;  /* 0x0000000407037c24 */ /* 0x001fc8000f8e0203 */
[----:B------:R-:W-:-:S04]  /*1df0*/  IMAD R3, R6, UR44, R3 ;  /* 0x0000002c06037c24 */ /* 0x000fc8000f8e0203 */
[C---:B------:R-:W-:Y:S01]  /*1e00*/  VIADD R22, R3.reuse, UR44 ;  /* 0x0000002c03167c36 */ /* 0x040fe20008000000 */
[----:B------:R-:W-:-:S03]  /*1e10*/  IADD3 R19, PT, PT, R3, 0x1, RZ ;  /* 0x0000000103137810 */ /* 0x000fc60007ffe0ff */
[----:B------:R-:W-:Y:S01]  /*1e20*/  VIADD R23, R22, UR4 ;  /* 0x0000000416177c36 */ /* 0x000fe20008000000 */
[----:B------:R-:W-:Y:S06]  /*1e30*/  BRA `(.L_x_207) ;  /* 0x0000000000247947 */ /* 0x000fec0003800000 */
.L_x_1677:
[----:B------:R-:W0:Y:S01]  /*1e40*/  LDC R2, c[0x0][0x380] ;  /* 0x0000e000ff027b82 */ /* 0x000e220000000800 */
[----:B------:R-:W-:Y:S02]  /*1e50*/  IMAD.U32 R9, RZ, RZ, UR44 ;  /* 0x0000002cff097e24 */ /* 0x000fe4000f8e00ff */
[CC--:B0-----:R-:W-:Y:S02]  /*1e60*/  IMAD R5, R7.reuse, R2.reuse, R3 ;  /* 0x0000000207057224 */ /* 0x0c1fe400078e0203 */
[----:B------:R-:W-:Y:S02]  /*1e70*/  IMAD R2, R7, R2, R2 ;  /* 0x0000000207027224 */ /* 0x000fe400078e0202 */
[C---:B------:R-:W-:Y:S02]  /*1e80*/  IMAD R5, R6.reuse, UR44, R5 ;  /* 0x0000002c06057c24 */ /* 0x040fe4000f8e0205 */
[----:B------:R-:W-:Y:S02]  /*1e90*/  IMAD R6, R6, R9, UR44 ;  /* 0x0000002c06067e24 */ /* 0x000fe4000f8e0209 */
[----:B------:R-:W-:-:S03]  /*1ea0*/  VIADD R19, R5, 0x1 ;  /* 0x0000000105137836 */ /* 0x000fc60000000000 */
[----:B------:R-:W-:Y:S02]  /*1eb0*/  IADD3 R23, PT, PT, R2, R6, R3 ;  /* 0x0000000602177210 */ /* 0x000fe40007ffe003 */
[----:B------:R-:W-:-:S07]  /*1ec0*/  IADD3 R22, PT, PT, R19, UR44, RZ ;  /* 0x0000002c13167c10 */ /* 0x000fce000fffe0ff */
.L_x_207:
[----:B------:R-:W-:Y:S05]  /*1ed0*/  BSYNC.RECONVERGENT B1 ;  /* 0x0000000000017941 */ /* 0x000fea0003800200 */
.L_x_205:
[CC--:B------:R-:W-:Y:S02]  /*1ee0*/  VIMNMX R2, PT, PT, R22.reuse, R19.reuse, !PT ;  /* 0x0000001316027248 */ /* 0x0c0fe40007fe0100 */
[----:B------:R-:W-:Y:S02]  /*1ef0*/  VIMNMX R3, PT, PT, R22, R19, PT ;  /* 0x0000001316037248 */ /* 0x000fe40003fe0100 */
[CC--:B------:R-:W-:Y:S02]  /*1f00*/  VIMNMX R4, PT, PT, R2.reuse, R23.reuse, PT ;  /* 0x0000001702047248 */ /* 0x0c0fe40003fe0100 */
[----:B------:R-:W-:Y:S02]  /*1f10*/  VIMNMX R19, PT, PT, R2, R23, !PT ;  /* 0x0000001702137248 */ /* 0x000fe40007fe0100 */
[CC--:B------:R-:W-:Y:S02]  /*1f20*/  VIMNMX R22, PT, PT, R3.reuse, R4.reuse, !PT ;  /* 0x0000000403167248 */ /* 0x0c0fe40007fe0100 */
[----:B------:R-:W-:-:S07]  /*1f30*/  VIMNMX R23, PT, PT, R3, R4, PT ;  /* 0x0000000403177248 */ /* 0x000fce0003fe0100 */
.L_x_202:
[----:B------:R-:W-:Y:S05]  /*1f40*/  BSYNC.RECONVERGENT B0 ;  /* 0x0000000000007941 */ /* 0x000fea0003800200 */
.L_x_197:
[----:B------:R-:W0:Y:S01]  /*1f50*/  LDC R8, c[0x0][0x380] ;  /* 0x0000e000ff087b82 */ /* 0x000e220000000800 */
[----:B------:R-:W-:Y:S01]  /*1f60*/  IABS R14, R22 ;  /* 0x00000016000e7213 */ /* 0x000fe20000000000 */
[----:B------:R-:W-:Y:S01]  /*1f70*/  BSSY.RECONVERGENT B0, `(.L_x_208) ;  /* 0x000012f000007945 */ /* 0x000fe20003800200 */
[----:B------:R-:W-:Y:S02]  /*1f80*/  IABS R10, R23 ;  /* 0x00000017000a7213 */ /* 0x000fe40000000000 */
[----:B------:R-:W-:-:S03]  /*1f90*/  IABS R15, R19 ;  /* 0x00000013000f7213 */ /* 0x000fc60000000000 */
[----:B------:R-:W1:Y:S01]  /*1fa0*/  LDC R7, c[0x0][0x384] ;  /* 0x0000e100ff077b82 */ /* 0x000e620000000800 */
[-C--:B0-----:R-:W-:Y:S02]  /*1fb0*/  IABS R16, R8.reuse ;  /* 0x0000000800107213 */ /* 0x081fe40000000000 */
[----:B------:R-:W-:Y:S02]  /*1fc0*/  IABS R9, R8 ;  /* 0x0000000800097213 */ /* 0x000fe40000000000 */
[----:B------:R-:W0:Y:S01]  /*1fd0*/  I2F.RP R4, R16 ;  /* 0x0000001000047306 */ /* 0x000e220000209400 */
[----:B-1----:R-:W-:-:S07]  /*1fe0*/  IABS R12, R7 ;  /* 0x00000007000c7213 */ /* 0x002fce0000000000 */
[----:B------:R-:W1:Y:S08]  /*1ff0*/  I2F.RP R6, R12 ;  /* 0x0000000c00067306 */ /* 0x000e700000209400 */
[----:B0-----:R-:W0:Y:S08]  /*2000*/  MUFU.RCP R4, R4 ;  /* 0x0000000400047308 */ /* 0x001e300000001000 */
[----:B-1----:R-:W-:Y:S01]  /*2010*/  MUFU.RCP R6, R6 ;  /* 0x0000000600067308 */ /* 0x002fe20000001000 */
[----:B0-----:R-:W-:-:S07]  /*2020*/  VIADD R2, R4, 0xffffffe ;  /* 0x0ffffffe04027836 */ /* 0x001fce0000000000 */
[----:B------:R0:W1:Y:S02]  /*2030*/  F2I.FTZ.U32.TRUNC.NTZ R3, R2 ;  /* 0x0000000200037305 */ /* 0x000064000021f000 */
[----:B0-----:R-:W-:Y:S02]  /*2040*/  IMAD.MOV.U32 R2, RZ, RZ, RZ ;  /* 0x000000ffff027224 */ /* 0x001fe400078e00ff */
[----:B-1----:R-:W-:-:S04]  /*2050*/  IMAD.MOV R11, RZ, RZ, -R3 ;  /* 0x000000ffff0b7224 */ /* 0x002fc800078e0a03 */
[----:B------:R-:W-:-:S04]  /*2060*/  IMAD R11, R11, R16, RZ ;  /* 0x000000100b0b7224 */ /* 0x000fc800078e02ff */
[----:B------:R-:W-:-:S04]  /*2070*/  IMAD.HI.U32 R11, R3, R11, R2 ;  /* 0x0000000b030b7227 */ /* 0x000fc800078e0002 */
[----:B------:R-:W-:Y:S02]  /*2080*/  VIADD R2, R6, 0xffffffe ;  /* 0x0ffffffe06027836 */ /* 0x000fe40000000000 */
[C---:B------:R-:W-:Y:S02]  /*2090*/  IMAD.HI.U32 R4, R11.reuse, R14, RZ ;  /* 0x0000000e0b047227 */ /* 0x040fe400078e00ff */
[----:B------:R0:W1:Y:S02]  /*20a0*/  F2I.FTZ.U32.TRUNC.NTZ R3, R2 ;  /* 0x0000000200037305 */ /* 0x000064000021f000 */
[----:B------:R-:W-:Y:S01]  /*20b0*/  IMAD.HI.U32 R5, R11, R10, RZ ;  /* 0x0000000a0b057227 */ /* 0x000fe200078e00ff */
[----:B------:R-:W-:-:S03]  /*20c0*/  IADD3 R20, PT, PT, -R4, RZ, RZ ;  /* 0x000000ff04147210 */ /* 0x000fc60007ffe1ff */
[----:B------:R-:W-:Y:S02]  /*20d0*/  IMAD.MOV R26, RZ, RZ, -R5 ;  /* 0x000000ffff1a7224 */ /* 0x000fe400078e0a05 */
[C---:B------:R-:W-:Y:S02]  /*20e0*/  IMAD R20, R9.reuse, R20, R14 ;  /* 0x0000001409147224 */ /* 0x040fe400078e020e */
[----:B------:R-:W-:Y:S02]  /*20f0*/  IMAD R26, R9, R26, R10 ;  /* 0x0000001a091a7224 */ /* 0x000fe400078e020a */
[----:B------:R-:W-:Y:S01]  /*2100*/  IMAD.HI.U32 R6, R11, R15, RZ ;  /* 0x0000000f0b067227 */ /* 0x000fe200078e00ff */
[C---:B------:R-:W-:Y:S02]  /*2110*/  ISETP.GT.U32.AND P3, PT, R9.reuse, R20, PT ;  /* 0x000000140900720c */ /* 0x040fe40003f64070 */
[----:B------:R-:W-:Y:S01]  /*2120*/  ISETP.GT.U32.AND P4, PT, R9, R26, PT ;  /* 0x0000001a0900720c */ /* 0x000fe20003f84070 */
[----:B0-----:R-:W-:-:S02]  /*2130*/  IMAD.MOV R2, RZ, RZ, -R6 ;  /* 0x000000ffff027224 */ /* 0x001fc400078e0a06 */
[----:B-1----:R-:W-:-:S04]  /*2140*/  IMAD.MOV R13, RZ, RZ, -R3 ;  /* 0x000000ffff0d7224 */ /* 0x002fc800078e0a03 */
[----:B------:R-:W-:-:S04]  /*2150*/  IMAD.MOV.U32 R11, RZ, RZ, R13 ;  /* 0x000000ffff0b7224 */ /* 0x000fc800078e000d */
[----:B------:R-:W-:Y:S01]  /*2160*/  @!P3 IMAD.IADD R20, R20, 0x1, -R9 ;  /* 0x000000011414b824 */ /* 0x000fe200078e0a09 */
[----:B------:R-:W-:Y:S01]  /*2170*/  @!P3 IADD3 R4, PT, PT, R4, 0x1, RZ ;  /* 0x000000010404b810 */ /* 0x000fe20007ffe0ff */
[----:B------:R-:W-:Y:S01]  /*2180*/  IMAD R11, R11, R12, RZ ;  /* 0x0000000c0b0b7224 */ /* 0x000fe200078e02ff */
[-C--:B------:R-:W-:Y:S01]  /*2190*/  @!P4 IADD3 R26, PT, PT, R26, -R9.reuse, RZ ;  /* 0x800000091a1ac210 */ /* 0x080fe20007ffe0ff */
[----:B------:R-:W-:Y:S01]  /*21a0*/  @!P4 VIADD R5, R5, 0x1 ;  /* 0x000000010505c836 */ /* 0x000fe20000000000 */
[-C--:B------:R-:W-:Y:S02]  /*21b0*/  ISETP.GE.U32.AND P1, PT, R20, R9.reuse, PT ;  /* 0x000000091400720c */ /* 0x080fe40003f26070 */
[----:B------:R-:W-:Y:S02]  /*21c0*/  ISETP.GE.U32.AND P2, PT, R26, R9, PT ;  /* 0x000000091a00720c */ /* 0x000fe40003f46070 */
[----:B------:R-:W-:Y:S02]  /*21d0*/  LOP3.LUT R9, R22, R8, RZ, 0x3c, !PT ;  /* 0x0000000816097212 */ /* 0x000fe400078e3cff */
[----:B------:R-:W-:-:S02]  /*21e0*/  ISETP.NE.AND P3, PT, R8, RZ, PT ;  /* 0x000000ff0800720c */ /* 0x000fc40003f65270 */
[----:B------:R-:W-:Y:S01]  /*21f0*/  ISETP.GE.AND P0, PT, R9, RZ, PT ;  /* 0x000000ff0900720c */ /* 0x000fe20003f06270 */
[----:B------:R-:W-:Y:S01]  /*2200*/  IMAD R9, R16, R2, R15 ;  /* 0x0000000210097224 */ /* 0x000fe200078e020f */
[----:B------:R-:W-:Y:S01]  /*2210*/  IABS R20, R7 ;  /* 0x0000000700147213 */ /* 0x000fe20000000000 */
[----:B------:R-:W-:Y:S02]  /*2220*/  IMAD.MOV.U32 R2, RZ, RZ, RZ ;  /* 0x000000ffff027224 */ /* 0x000fe400078e00ff */
[----:B------:R-:W-:Y:S01]  /*2230*/  @P1 VIADD R4, R4, 0x1 ;  /* 0x0000000104041836 */ /* 0x000fe20000000000 */
[----:B------:R-:W-:Y:S01]  /*2240*/  ISETP.GT.U32.AND P1, PT, R16, R9, PT ;  /* 0x000000091000720c */ /* 0x000fe20003f24070 */
[----:B------:R-:W-:Y:S01]  /*2250*/  IMAD.HI.U32 R2, R3, R11, R2 ;  /* 0x0000000b03027227 */ /* 0x000fe200078e0002 */
[----:B------:R-:W-:-:S03]  /*2260*/  LOP3.LUT R3, R23, R8, RZ, 0x3c, !PT ;  /* 0x0000000817037212 */ /* 0x000fc600078e3cff */
[----:B------:R-:W-:Y:S01]  /*2270*/  @P2 VIADD R5, R5, 0x1 ;  /* 0x0000000105052836 */ /* 0x000fe20000000000 */
[----:B------:R-:W-:Y:S02]  /*2280*/  ISETP.GE.AND P5, PT, R3, RZ, PT ;  /* 0x000000ff0300720c */ /* 0x000fe40003fa6270 */
[----:B------:R-:W-:Y:S02]  /*2290*/  LOP3.LUT R3, RZ, R8, RZ, 0x33, !PT ;  /* 0x00000008ff037212 */ /* 0x000fe400078e33ff */
[----:B------:R-:W-:-:S03]  /*22a0*/  @!P0 IADD3 R4, PT, PT, -R4, RZ, RZ ;  /* 0x000000ff04048210 */ /* 0x000fc60007ffe1ff */
[----:B------:R-:W-:Y:S01]  /*22b0*/  @!P1 IMAD.IADD R9, R9, 0x1, -R16 ;  /* 0x0000000109099824 */ /* 0x000fe200078e0a10 */
[----:B------:R-:W-:Y:S02]  /*22c0*/  SEL R4, R3, R4, !P3 ;  /* 0x0000000403047207 */ /* 0x000fe40005800000 */
[----:B------:R-:W-:Y:S02]  /*22d0*/  @!P1 IADD3 R6, PT, PT, R6, 0x1, RZ ;  /* 0x0000000106069810 */ /* 0x000fe40007ffe0ff */
[----:B------:R-:W-:Y:S01]  /*22e0*/  ISETP.GE.U32.AND P0, PT, R9, R16, PT ;  /* 0x000000100900720c */ /* 0x000fe20003f06070 */
[----:B------:R-:W-:Y:S01]  /*22f0*/  @!P5 IMAD.MOV R5, RZ, RZ, -R5 ;  /* 0x000000ffff05d224 */ /* 0x000fe200078e0a05 */
[----:B------:R-:W-:Y:S02]  /*2300*/  IABS R16, UR44 ;  /* 0x0000002c00107c13 */ /* 0x000fe40008000000 */
[----:B------:R-:W-:Y:S02]  /*2310*/  LOP3.LUT R9, R19, R8, RZ, 0x3c, !PT ;  /* 0x0000000813097212 */ /* 0x000fe400078e3cff */
[----:B------:R-:W0:Y:S01]  /*2320*/  I2F.RP R17, R16 ;  /* 0x0000001000117306 */ /* 0x000e220000209400 */
[----:B------:R-:W-:-:S02]  /*2330*/  IABS R13, R4 ;  /* 0x00000004000d7213 */ /* 0x000fc40000000000 */
[----:B------:R-:W-:Y:S02]  /*2340*/  ISETP.GE.AND P2, PT, R9, RZ, PT ;  /* 0x000000ff0900720c */ /* 0x000fe40003f46270 */
[----:B------:R-:W-:Y:S01]  /*2350*/  SEL R5, R3, R5, !P3 ;  /* 0x0000000503057207 */ /* 0x000fe20005800000 */
[----:B------:R-:W-:Y:S01]  /*2360*/  IMAD.HI.U32 R3, R2, R13, RZ ;  /* 0x0000000d02037227 */ /* 0x000fe200078e00ff */
[----:B------:R-:W-:Y:S02]  /*2370*/  IADD3 R27, PT, PT, -R4, RZ, RZ ;  /* 0x000000ff041b7210 */ /* 0x000fe40007ffe1ff */
[----:B------:R-:W-:Y:S01]  /*2380*/  IABS R11, R5 ;  /* 0x00000005000b7213 */ /* 0x000fe20000000000 */
[----:B------:R-:W-:Y:S02]  /*2390*/  IMAD.MOV R3, RZ, RZ, -R3 ;  /* 0x000000ffff037224 */ /* 0x000fe400078e0a03 */
[----:B------:R-:W-:Y:S02]  /*23a0*/  @P0 VIADD R6, R6, 0x1 ;  /* 0x0000000106060836 */ /* 0x000fe40000000000 */
[----:B------:R-:W-:Y:S01]  /*23b0*/  IMAD R13, R20, R3, R13 ;  /* 0x00000003140d7224 */ /* 0x000fe200078e020d */
[----:B0-----:R-:W0:Y:S01]  /*23c0*/  MUFU.RCP R17, R17 ;  /* 0x0000001100117308 */ /* 0x001e220000001000 */
[----:B------:R-:W-:Y:S01]  /*23d0*/  @!P2 IMAD.MOV R6, RZ, RZ, -R6 ;  /* 0x000000ffff06a224 */ /* 0x000fe200078e0a06 */
[----:B------:R-:W-:-:S02]  /*23e0*/  LOP3.LUT R3, RZ, R8, RZ, 0x33, !PT ;  /* 0x00000008ff037212 */ /* 0x000fc400078e33ff */
[----:B------:R-:W-:Y:S02]  /*23f0*/  ISETP.GT.U32.AND P0, PT, R20, R13, PT ;  /* 0x0000000d1400720c */ /* 0x000fe40003f04070 */
[----:B------:R-:W-:Y:S01]  /*2400*/  SEL R6, R3, R6, !P3 ;  /* 0x0000000603067207 */ /* 0x000fe20005800000 */
[----:B------:R-:W-:-:S03]  /*2410*/  IMAD.HI.U32 R3, R2, R11, RZ ;  /* 0x0000000b02037227 */ /* 0x000fc600078e00ff */
[----:B------:R-:W-:Y:S02]  /*2420*/  IABS R9, R6 ;  /* 0x0000000600097213 */ /* 0x000fe40000000000 */
[----:B------:R-:W-:-:S03]  /*2430*/  IADD3 R3, PT, PT, -R3, RZ, RZ ;  /* 0x000000ff03037210 */ /* 0x000fc60007ffe1ff */
[----:B------:R-:W-:-:S04]  /*2440*/  IMAD.HI.U32 R2, R2, R9, RZ ;  /* 0x0000000902027227 */ /* 0x000fc800078e00ff */
[C---:B------:R-:W-:Y:S02]  /*2450*/  IMAD R11, R20.reuse, R3, R11 ;  /* 0x00000003140b7224 */ /* 0x040fe400078e020b */
[----:B0-----:R-:W-:Y:S02]  /*2460*/  VIADD R3, R17, 0xffffffe ;  /* 0x0ffffffe11037836 */ /* 0x001fe40000000000 */
[----:B------:R-:W-:Y:S01]  /*2470*/  IMAD.MOV R2, RZ, RZ, -R2 ;  /* 0x000000ffff027224 */ /* 0x000fe200078e0a02 */
[----:B------:R-:W-:Y:S01]  /*2480*/  ISETP.GT.U32.AND P1, PT, R20, R11, PT ;  /* 0x0000000b1400720c */ /* 0x000fe20003f24070 */
[----:B------:R-:W-:Y:S02]  /*2490*/  @!P0 IMAD.IADD R13, R13, 0x1, -R20 ;  /* 0x000000010d0d8824 */ /* 0x000fe400078e0a14 */
[----:B------:R-:W0:Y:S01]  /*24a0*/  F2I.FTZ.U32.TRUNC.NTZ R3, R3 ;  /* 0x0000000300037305 */ /* 0x000e22000021f000 */
[----:B------:R-:W-:Y:S02]  /*24b0*/  IMAD R9, R12, R2, R9 ;  /* 0x000000020c097224 */ /* 0x000fe400078e0209 */
[----:B------:R-:W-:Y:S01]  /*24c0*/  HFMA2 R2, -RZ, RZ, 0, 0 ;  /* 0x00000000ff027431 */ /* 0x000fe200000001ff */
[----:B------:R-:W-:-:S06]  /*24d0*/  ISETP.GT.U32.AND P0, PT, R20, R13, PT ;  /* 0x0000000d1400720c */ /* 0x000fcc0003f04070 */
[----:B------:R-:W-:-:S04]  /*24e0*/  @!P1 IADD3 R11, PT, PT, R11, -R20, RZ ;  /* 0x800000140b0b9210 */ /* 0x000fc80007ffe0ff */
[----:B------:R-:W-:Y:S01]  /*24f0*/  ISETP.GT.U32.AND P1, PT, R20, R11, PT ;  /* 0x0000000b1400720c */ /* 0x000fe20003f24070 */
[----:B0-----:R-:W-:Y:S02]  /*2500*/  IMAD.MOV R21, RZ, RZ, -R3 ;  /* 0x000000ffff157224 */ /* 0x001fe400078e0a03 */
[----:B------:R-:W-:Y:S02]  /*2510*/  @!P0 IMAD.IADD R13, R13, 0x1, -R20 ;  /* 0x000000010d0d8824 */ /* 0x000fe400078e0a14 */
[----:B------:R-:W-:-:S04]  /*2520*/  IMAD R21, R21, R16, RZ ;  /* 0x0000001015157224 */ /* 0x000fc800078e02ff */
[----:B------:R-:W-:Y:S01]  /*2530*/  IMAD.HI.U32 R21, R3, R21, R2 ;  /* 0x0000001503157227 */ /* 0x000fe200078e0002 */
[----:B------:R-:W-:-:S03]  /*2540*/  IABS R2, UR44 ;  /* 0x0000002c00027c13 */ /* 0x000fc60008000000 */
[----:B------:R-:W-:Y:S02]  /*2550*/  @!P1 IMAD.IADD R11, R11, 0x1, -R20 ;  /* 0x000000010b0b9824 */ /* 0x000fe400078e0a14 */
[----:B------:R-:W-:Y:S02]  /*2560*/  IMAD.MOV R17, RZ, RZ, -R2 ;  /* 0x000000ffff117224 */ /* 0x000fe400078e0a02 */
[----:B------:R-:W-:-:S04]  /*2570*/  IMAD.HI.U32 R2, R21, R15, RZ ;  /* 0x0000000f15027227 */ /* 0x000fc800078e00ff */
[----:B------:R-:W-:Y:S02]  /*2580*/  IMAD R15, R2, R17, R15 ;  /* 0x00000011020f7224 */ /* 0x000fe400078e020f */
[----:B------:R-:W-:-:S03]  /*2590*/  IMAD.HI.U32 R3, R21, R14, RZ ;  /* 0x0000000e15037227 */ /* 0x000fc600078e00ff */
[----:B------:R-:W-:-:S13]  /*25a0*/  ISETP.GT.U32.AND P2, PT, R16, R15, PT ;  /* 0x0000000f1000720c */ /* 0x000fda0003f44070 */
[----:B------:R-:W-:Y:S02]  /*25b0*/  @!P2 IMAD.IADD R15, R15, 0x1, -R16 ;  /* 0x000000010f0fa824 */ /* 0x000fe400078e0a10 */
[----:B------:R-:W-:-:S03]  /*25c0*/  @!P2 VIADD R2, R2, 0x1 ;  /* 0x000000010202a836 */ /* 0x000fc60000000000 */
[----:B------:R-:W-:Y:S01]  /*25d0*/  ISETP.GE.U32.AND P1, PT, R15, R16, PT ;  /* 0x000000100f00720c */ /* 0x000fe20003f26070 */
[----:B------:R-:W-:-:S04]  /*25e0*/  IMAD.HI.U32 R15, R21, R10, RZ ;  /* 0x0000000a150f7227 */ /* 0x000fc800078e00ff */
[-C--:B------:R-:W-:Y:S02]  /*25f0*/  IMAD R21, R3, R17.reuse, R14 ;  /* 0x0000001103157224 */ /* 0x080fe400078e020e */
[----:B------:R-:W-:Y:S02]  /*2600*/  IMAD R17, R15, R17, R10 ;  /* 0x000000110f117224 */ /* 0x000fe400078e020a */
[----:B------:R-:W0:Y:S01]  /*2610*/  LDC R10, c[0x0][0x388] ;  /* 0x0000e200ff0a7b82 */ /* 0x000e220000000800 */
[C---:B------:R-:W-:Y:S02]  /*2620*/  ISETP.GT.U32.AND P6, PT, R16.reuse, R21, PT ;  /* 0x000000151000720c */ /* 0x040fe40003fc4070 */
[----:B------:R-:W-:Y:S01]  /*2630*/  ISETP.GT.U32.AND P5, PT, R16, R17, PT ;  /* 0x000000111000720c */ /* 0x000fe20003fa4070 */
[----:B------:R-:W-:-:S10]  /*2640*/  @P1 VIADD R2, R2, 0x1 ;  /* 0x0000000102021836 */ /* 0x000fd40000000000 */
[----:B------:R-:W-:Y:S01]  /*2650*/  @!P6 IMAD.IADD R21, R21, 0x1, -R16 ;  /* 0x000000011515e824 */ /* 0x000fe200078e0a10 */
[----:B------:R-:W-:Y:S01]  /*2660*/  @!P6 IADD3 R3, PT, PT, R3, 0x1, RZ ;  /* 0x000000010303e810 */ /* 0x000fe20007ffe0ff */
[----:B------:R-:W-:Y:S01]  /*2670*/  @!P5 VIADD R15, R15, 0x1 ;  /* 0x000000010f0fd836 */ /* 0x000fe20000000000 */
[-C--:B------:R-:W-:Y:S02]  /*2680*/  @!P5 IADD3 R17, PT, PT, R17, -R16.reuse, RZ ;  /* 0x800000101111d210 */ /* 0x080fe40007ffe0ff */
[-C--:B------:R-:W-:Y:S02]  /*2690*/  ISETP.GE.U32.AND P4, PT, R21, R16.reuse, PT ;  /* 0x000000101500720c */ /* 0x080fe40003f86070 */
[----:B------:R-:W-:Y:S02]  /*26a0*/  ISETP.GE.U32.AND P3, PT, R17, R16, PT ;  /* 0x000000101100720c */ /* 0x000fe40003f66070 */
[----:B------:R-:W-:Y:S02]  /*26b0*/  LOP3.LUT R16, R19, UR44, RZ, 0x3c, !PT ;  /* 0x0000002c13107c12 */ /* 0x000fe4000f8e3cff */
[----:B0-----:R-:W-:-:S02]  /*26c0*/  IABS R14, R10 ;  /* 0x0000000a000e7213 */ /* 0x001fc40000000000 */
[----:B------:R-:W-:Y:S02]  /*26d0*/  ISETP.GE.AND P0, PT, R16, RZ, PT ;  /* 0x000000ff1000720c */ /* 0x000fe40003f06270 */
[----:B------:R-:W0:Y:S01]  /*26e0*/  I2F.RP R20, R14 ;  /* 0x0000000e00147306 */ /* 0x000e220000209400 */
[----:B------:R-:W-:Y:S02]  /*26f0*/  LOP3.LUT R16, R22, UR44, RZ, 0x3c, !PT ;  /* 0x0000002c16107c12 */ /* 0x000fe4000f8e3cff */
[----:B------:R-:W-:Y:S01]  /*2700*/  ISETP.GT.U32.AND P6, PT, R12, R9, PT ;  /* 0x000000090c00720c */ /* 0x000fe20003fc4070 */
[----:B------:R-:W-:Y:S01]  /*2710*/  @P4 VIADD R3, R3, 0x1 ;  /* 0x0000000103034836 */ /* 0x000fe20000000000 */
[----:B------:R-:W-:Y:S02]  /*2720*/  ISETP.GE.AND P2, PT, R16, RZ, PT ;  /* 0x000000ff1000720c */ /* 0x000fe40003f46270 */
[----:B------:R-:W-:Y:S02]  /*2730*/  LOP3.LUT R16, R23, UR44, RZ, 0x3c, !PT ;  /* 0x0000002c17107c12 */ /* 0x000fe4000f8e3cff */
[----:B------:R-:W-:-:S02]  /*2740*/  @P3 IADD3 R15, PT, PT, R15, 0x1, RZ ;  /* 0x000000010f0f3810 */ /* 0x000fc40007ffe0ff */
[----:B------:R-:W-:Y:S01]  /*2750*/  ISETP.GE.AND P1, PT, R16, RZ, PT ;  /* 0x000000ff1000720c */ /* 0x000fe20003f26270 */
[----:B------:R-:W-:Y:S01]  /*2760*/  IMAD.MOV.U32 R16, RZ, RZ, R3 ;  /* 0x000000ffff107224 */ /* 0x000fe200078e0003 */
[----:B------:R-:W-:Y:S01]  /*2770*/  ISETP.NE.AND P3, PT, RZ, UR44, PT ;  /* 0x0000002cff007c0c */ /* 0x000fe2000bf65270 */
[----:B------:R-:W-:Y:S01]  /*2780*/  IMAD.MOV.U32 R26, RZ, RZ, R15 ;  /* 0x000000ffff1a7224 */ /* 0x000fe200078e000f */
[----:B0-----:R-:W0:Y:S01]  /*2790*/  MUFU.RCP R20, R20 ;  /* 0x0000001400147308 */ /* 0x001e220000001000 */
[----:B------:R-:W-:Y:S01]  /*27a0*/  @!P6 IMAD.IADD R9, R9, 0x1, -R12 ;  /* 0x000000010909e824 */ /* 0x000fe200078e0a0c */
[----:B------:R-:W-:Y:S01]  /*27b0*/  LOP3.LUT R3, RZ, UR44, RZ, 0x33, !PT ;  /* 0x0000002cff037c12 */ /* 0x000fe2000f8e33ff */
[----:B------:R-:W-:Y:S01]  /*27c0*/  @!P2 IMAD.MOV R16, RZ, RZ, -R16 ;  /* 0x000000ffff10a224 */ /* 0x000fe200078e0a10 */
[----:B------:R-:W-:Y:S02]  /*27d0*/  @!P0 IADD3 R2, PT, PT, -R2, RZ, RZ ;  /* 0x000000ff02028210 */ /* 0x000fe40007ffe1ff */
[----:B------:R-:W-:-:S02]  /*27e0*/  ISETP.GT.U32.AND P0, PT, R12, R9, PT ;  /* 0x000000090c00720c */ /* 0x000fc40003f04070 */
[----:B------:R-:W-:Y:S02]  /*27f0*/  ISETP.GE.AND P2, PT, R4, RZ, PT ;  /* 0x000000ff0400720c */ /* 0x000fe40003f46270 */
[----:B------:R-:W-:Y:S02]  /*2800*/  @!P1 IADD3 R26, PT, PT, -R26, RZ, RZ ;  /* 0x000000ff1a1a9210 */ /* 0x000fe40007ffe1ff */
[C---:B------:R-:W-:Y:S02]  /*2810*/  SEL R15, R3.reuse, R16, !P3 ;  /* 0x00000010030f7207 */ /* 0x040fe40005800000 */
[C---:B------:R-:W-:Y:S02]  /*2820*/  SEL R17, R3.reuse, R2, !P3 ;  /* 0x0000000203117207 */ /* 0x040fe40005800000 */
[----:B------:R-:W-:Y:S01]  /*2830*/  SEL R16, R3, R26, !P3 ;  /* 0x0000001a03107207 */ /* 0x000fe20005800000 */
[----:B0-----:R-:W-:Y:S01]  /*2840*/  VIADD R20, R20, 0xffffffe ;  /* 0x0ffffffe14147836 */ /* 0x001fe20000000000 */
[----:B------:R-:W-:Y:S01]  /*2850*/  ISETP.GE.AND P3, PT, R5, RZ, PT ;  /* 0x000000ff0500720c */ /* 0x000fe20003f66270 */
[----:B------:R-:W-:Y:S01]  /*2860*/  @!P0 IMAD.IADD R9, R9, 0x1, -R12 ;  /* 0x0000000109098824 */ /* 0x000fe200078e0a0c */
[----:B------:R-:W-:Y:S01]  /*2870*/  ISETP.GE.AND P1, PT, R6, RZ, PT ;  /* 0x000000ff0600720c */ /* 0x000fe20003f26270 */
[----:B------:R-:W0:Y:S01]  /*2880*/  F2I.FTZ.U32.TRUNC.NTZ R3, R20 ;  /* 0x0000001400037305 */ /* 0x000e22000021f000 */
[----:B------:R-:W-:-:S02]  /*2890*/  ISETP.NE.AND P0, PT, R7, RZ, PT ;  /* 0x000000ff0700720c */ /* 0x000fc40003f05270 */
[----:B------:R-:W-:Y:S02]  /*28a0*/  @!P2 IADD3 R13, PT, PT, -R13, RZ, RZ ;  /* 0x000000ff0d0da210 */ /* 0x000fe40007ffe1ff */
[----:B------:R-:W-:Y:S02]  /*28b0*/  LOP3.LUT R2, RZ, R7, RZ, 0x33, !PT ;  /* 0x00000007ff027212 */ /* 0x000fe400078e33ff */
[----:B------:R-:W-:Y:S02]  /*28c0*/  IABS R21, R15 ;  /* 0x0000000f00157213 */ /* 0x000fe40000000000 */
[C---:B------:R-:W-:Y:S01]  /*28d0*/  SEL R12, R2.reuse, R13, !P0 ;  /* 0x0000000d020c7207 */ /* 0x040fe20004000000 */
[----:B------:R-:W-:Y:S01]  /*28e0*/  @!P3 IMAD.MOV R11, RZ, RZ, -R11 ;  /* 0x000000ffff0bb224 */ /* 0x000fe200078e0a0b */
[----:B------:R-:W-:Y:S02]  /*28f0*/  ISETP.GE.AND P4, PT, R15, RZ, PT ;  /* 0x000000ff0f00720c */ /* 0x000fe40003f86270 */
[----:B------:R-:W-:Y:S01]  /*2900*/  @!P1 IADD3 R9, PT, PT, -R9, RZ, RZ ;  /* 0x000000ff09099210 */ /* 0x000fe20007ffe1ff */
[----:B0-----:R-:W-:Y:S01]  /*2910*/  IMAD.MOV R13, RZ, RZ, -R3 ;  /* 0x000000ffff0d7224 */ /* 0x001fe200078e0a03 */
[----:B------:R-:W-:-:S02]  /*2920*/  SEL R11, R2, R11, !P0 ;  /* 0x0000000b020b7207 */ /* 0x000fc40004000000 */
[----:B------:R-:W-:Y:S01]  /*2930*/  SEL R9, R2, R9, !P0 ;  /* 0x0000000902097207 */ /* 0x000fe20004000000 */
[----:B------:R-:W-:Y:S01]  /*2940*/  IMAD R13, R13, R14, RZ ;  /* 0x0000000e0d0d7224 */ /* 0x000fe200078e02ff */
[----:B------:R-:W-:Y:S01]  /*2950*/  ISETP.GE.AND P0, PT, R17, RZ, PT ;  /* 0x000000ff1100720c */ /* 0x000fe20003f06270 */
[----:B------:R-:W-:-:S04]  /*2960*/  IMAD.MOV.U32 R2, RZ, RZ, RZ ;  /* 0x000000ffff027224 */ /* 0x000fc800078e00ff */
[----:B------:R-:W-:Y:S01]  /*2970*/  IMAD.HI.U32 R2, R3, R13, R2 ;  /* 0x0000000d03027227 */ /* 0x000fe200078e0002 */
[----:B------:R-:W-:-:S03]  /*2980*/  IABS R13, R17 ;  /* 0x00000011000d7213 */ /* 0x000fc60000000000 */
[----:B------:R-:W-:Y:S02]  /*2990*/  IMAD.MOV R17, RZ, RZ, -R6 ;  /* 0x000000ffff117224 */ /* 0x000fe400078e0a06 */
[----:B------:R-:W-:-:S04]  /*29a0*/  IMAD.HI.U32 R3, R2, R13, RZ ;  /* 0x0000000d02037227 */ /* 0x000fc800078e00ff */
[----:B------:R-:W-:Y:S02]  /*29b0*/  IMAD.MOV R3, RZ, RZ, -R3 ;  /* 0x000000ffff037224 */ /* 0x000fe400078e0a03 */
[----:B------:R-:W-:Y:S02]  /*29c0*/  IMAD R17, R8, R17, R19 ;  /* 0x0000001108117224 */ /* 0x000fe400078e0213 */
[----:B------:R-:W-:Y:S02]  /*29d0*/  IMAD R3, R14, R3, R13 ;  /* 0x000000030e037224 */ /* 0x000fe400078e020d */
[----:B------:R-:W-:-:S03]  /*29e0*/  IMAD.HI.U32 R13, R2, R21, RZ ;  /* 0x00000015020d7227 */ /* 0x000fc600078e00ff */
[----:B------:R-:W-:Y:S02]  /*29f0*/  ISETP.GT.U32.AND P1, PT, R14, R3, PT ;  /* 0x000000030e00720c */ /* 0x000fe40003f24070 */
[----:B------:R-:W-:-:S05]  /*2a00*/  IADD3 R13, PT, PT, -R13, RZ, RZ ;  /* 0x000000ff0d0d7210 */ /* 0x000fca0007ffe1ff */
[----:B------:R-:W-:Y:S01]  /*2a10*/  IMAD R21, R14, R13, R21 ;  /* 0x0000000d0e157224 */ /* 0x000fe200078e0215 */
[----:B------:R-:W-:-:S04]  /*2a20*/  IABS R13, R16 ;  /* 0x00000010000d7213 */ /* 0x000fc80000000000 */
[----:B------:R-:W-:Y:S01]  /*2a30*/  ISETP.GT.U32.AND P2, PT, R14, R21, PT ;  /* 0x000000150e00720c */ /* 0x000fe20003f44070 */
[----:B------:R-:W-:-:S04]  /*2a40*/  IMAD.HI.U32 R2, R2, R13, RZ ;  /* 0x0000000d02027227 */ /* 0x000fc800078e00ff */
[----:B------:R-:W-:Y:S02]  /*2a50*/  IMAD.MOV R2, RZ, RZ, -R2 ;  /* 0x000000ffff027224 */ /* 0x000fe400078e0a02 */
[----:B------:R-:W-:Y:S01]  /*2a60*/  @!P1 IMAD.IADD R3, R3, 0x1, -R14 ;  /* 0x0000000103039824 */ /* 0x000fe200078e0a0e */
[----:B------:R-:W-:Y:S01]  /*2a70*/  ISETP.GE.AND P1, PT, R16, RZ, PT ;  /* 0x000000ff1000720c */ /* 0x000fe20003f26270 */
[----:B------:R-:W-:Y:S01]  /*2a80*/  IMAD R13, R14, R2, R13 ;  /* 0x000000020e0d7224 */ /* 0x000fe200078e020d */
[----:B------:R-:W-:Y:S01]  /*2a90*/  LOP3.LUT R2, RZ, R10, RZ, 0x33, !PT ;  /* 0x0000000aff027212 */ /* 0x000fe200078e33ff */
[----:B------:R-:W-:Y:S02]  /*2aa0*/  IMAD.IADD R16, R12, 0x1, -R9 ;  /* 0x000000010c107824 */ /* 0x000fe400078e0a09 */
[----:B------:R-:W-:Y:S02]  /*2ab0*/  @!P2 IADD3 R21, PT, PT, R21, -R14, RZ ;  /* 0x8000000e1515a210 */ /* 0x000fe40007ffe0ff */
[----:B------:R-:W-:-:S02]  /*2ac0*/  ISETP.GT.U32.AND P3, PT, R14, R13, PT ;  /* 0x0000000d0e00720c */ /* 0x000fc40003f64070 */
[----:B------:R-:W-:-:S11]  /*2ad0*/  ISETP.GT.U32.AND P2, PT, R14, R3, PT ;  /* 0x000000030e00720c */ /* 0x000fd60003f44070 */
[--C-:B------:R-:W-:Y:S01]  /*2ae0*/  @!P3 IMAD.IADD R13, R13, 0x1, -R14.reuse ;  /* 0x000000010d0db824 */ /* 0x100fe200078e0a0e */
[----:B------:R-:W-:Y:S01]  /*2af0*/  ISETP.GT.U32.AND P3, PT, R14, R21, PT ;  /* 0x000000150e00720c */ /* 0x000fe20003f64070 */
[----:B------:R-:W-:Y:S01]  /*2b00*/  @!P2 IMAD.IADD R3, R3, 0x1, -R14 ;  /* 0x000000010303a824 */ /* 0x000fe200078e0a0e */
[----:B------:R-:W-:Y:S02]  /*2b10*/  ISETP.NE.AND P2, PT, R10, RZ, PT ;  /* 0x000000ff0a00720c */ /* 0x000fe40003f45270 */
[----:B------:R-:W-:Y:S01]  /*2b20*/  ISETP.GT.U32.AND P5, PT, R14, R13, PT ;  /* 0x0000000d0e00720c */ /* 0x000fe20003fa4070 */
[----:B------:R-:W-:Y:S02]  /*2b30*/  IMAD.MOV.U32 R15, RZ, RZ, R3 ;  /* 0x000000ffff0f7224 */ /* 0x000fe400078e0003 */
[----:B------:R-:W-:-:S03]  /*2b40*/  IMAD R3, R8, R27, R22 ;  /* 0x0000001b08037224 */ /* 0x000fc600078e0216 */
[----:B------:R-:W-:Y:S02]  /*2b50*/  @!P0 IADD3 R15, PT, PT, -R15, RZ, RZ ;  /* 0x000000ff0f0f8210 */ /* 0x000fe40007ffe1ff */
[----:B------:R-:W-:Y:S02]  /*2b60*/  ISETP.NE.AND P0, PT, R16, RZ, PT ;  /* 0x000000ff1000720c */ /* 0x000fe40003f05270 */
[----:B------:R-:W-:Y:S02]  /*2b70*/  @!P3 IADD3 R21, PT, PT, R21, -R14, RZ ;  /* 0x8000000e1515b210 */ /* 0x000fe40007ffe0ff */
[----:B------:R-:W-:Y:S01]  /*2b80*/  SEL R6, R2, R15, !P2 ;  /* 0x0000000f02067207 */ /* 0x000fe20005000000 */
[----:B------:R-:W-:Y:S01]  /*2b90*/  @!P5 IMAD.IADD R13, R13, 0x1, -R14 ;  /* 0x000000010d0dd824 */ /* 0x000fe200078e0a0e */
[----:B------:R-:W-:Y:S01]  /*2ba0*/  IADD3 R14, PT, PT, -R5, RZ, RZ ;  /* 0x000000ff050e7210 */ /* 0x000fe20007ffe1ff */
[----:B------:R-:W-:Y:S01]  /*2bb0*/  IMAD.MOV.U32 R27, RZ, RZ, R21 ;  /* 0x000000ffff1b7224 */ /* 0x000fe200078e0015 */
[----:B------:R-:W-:Y:S01]  /*2bc0*/  IADD3 R21, PT, PT, -R17, R3, RZ ;  /* 0x0000000311157210 */ /* 0x000fe20007ffe1ff */
[----:B------:R-:W-:-:S02]  /*2bd0*/  @!P1 IMAD.MOV R13, RZ, RZ, -R13 ;  /* 0x000000ffff0d9224 */ /* 0x000fc400078e0a0d */
[----:B------:R-:W-:Y:S01]  /*2be0*/  @!P4 IMAD.MOV R27, RZ, RZ, -R27 ;  /* 0x000000ffff1bc224 */ /* 0x000fe200078e0a1b */
[----:B------:R-:W-:Y:S01]  /*2bf0*/  ISETP.NE.OR P0, PT, R21, 0x1, P0 ;  /* 0x000000011500780c */ /* 0x000fe20000705670 */
[----:B------:R-:W-:-:S03]  /*2c00*/  IMAD R14, R8, R14, R23 ;  /* 0x0000000e080e7224 */ /* 0x000fc600078e0217 */
[C---:B------:R-:W-:Y:S02]  /*2c10*/  SEL R15, R2.reuse, R27, !P2 ;  /* 0x0000001b020f7207 */ /* 0x040fe40005000000 */
[----:B------:R-:W-:-:S03]  /*2c20*/  SEL R2, R2, R13, !P2 ;  /* 0x0000000d02027207 */ /* 0x000fc60005000000 */
[----:B------:R-:W-:-:S05]  /*2c30*/  IMAD.IADD R20, R15, 0x1, -R6 ;  /* 0x000000010f147824 */ /* 0x000fca00078e0a06 */
[----:B------:R-:W-:-:S13]  /*2c40*/  ISETP.NE.OR P3, PT, R20, RZ, P0 ;  /* 0x000000ff1400720c */ /* 0x000fda0000765670 */
[----:B------:R-:W-:-:S04]  /*2c50*/  @!P3 IMAD R4, R6, R7, R9 ;  /* 0x000000070604b224 */ /* 0x000fc800078e0209 */
[----:B------:R-:W-:Y:S01]  /*2c60*/  @!P3 IMAD R4, R4, UR47, R17 ;  /* 0x0000002f0404bc24 */ /* 0x000fe2000f8e0211 */
[----:B------:R-:W-:Y:S06]  /*2c70*/  @!P3 BRA `(.L_x_209) ;  /* 0x000000040078b947 */ /* 0x000fec0003800000 */
[----:B------:R-:W-:-:S04]  /*2c80*/  ISETP.NE.AND P1, PT, R16, RZ, PT ;  /* 0x000000ff1000720c */ /* 0x000fc80003f25270 */
[----:B------:R-:W-:-:S04]  /*2c90*/  ISETP.EQ.AND P2, PT, R21, -0x1, !P1 ;  /* 0xffffffff1500780c */ /* 0x000fc80004f42270 */
[----:B------:R-:W-:-:S13]  /*2ca0*/  ISETP.NE.OR P3, PT, R20, RZ, !P2 ;  /* 0x000000ff1400720c */ /* 0x000fda0005765670 */
[----:B------:R-:W-:-:S04]  /*2cb0*/  @!P3 IMAD R4, R6, R7, R9 ;  /* 0x000000070604b224 */ /* 0x000fc800078e0209 */
[----:B------:R-:W-:-:S04]  /*2cc0*/  @!P3 IMAD R4, R4, UR47, R17 ;  /* 0x0000002f0404bc24 */ /* 0x000fc8000f8e0211 */
[----:B------:R-:W-:Y:S01]  /*2cd0*/  @!P3 VIADD R4, R4, 0xffffffff ;  /* 0xffffffff0404b836 */ /* 0x000fe20000000000 */
[----:B------:R-:W-:Y:S06]  /*2ce0*/  @!P3 BRA `(.L_x_209) ;  /* 0x00000004005cb947 */ /* 0x000fec0003800000 */
[----:B------:R-:W-:-:S04]  /*2cf0*/  ISETP.NE.AND P4, PT, R21, RZ, PT ;  /* 0x000000ff1500720c */ /* 0x000fc80003f85270 */
[----:B------:R-:W-:-:S04]  /*2d00*/  ISETP.EQ.AND P3, PT, R16, 0x1, !P4 ;  /* 0x000000011000780c */ /* 0x000fc80006762270 */
[----:B------:R-:W-:-:S13]  /*2d10*/  ISETP.NE.OR P5, PT, R20, RZ, !P3 ;  /* 0x000000ff1400720c */ /* 0x000fda0005fa5670 */
[----:B------:R-:W-:Y:S02]  /*2d20*/  @!P5 IMAD R4, R6, R8, R17 ;  /* 0x000000080604d224 */ /* 0x000fe400078e0211 */
[----:B------:R-:W-:-:S04]  /*2d30*/  @!P5 IMAD R5, R10, UR48, R9 ;  /* 0x000000300a05dc24 */ /* 0x000fc8000f8e0209 */
[----:B------:R-:W-:Y:S01]  /*2d40*/  @!P5 IMAD R4, R4, UR46, R5 ;  /* 0x0000002e0404dc24 */ /* 0x000fe2000f8e0205 */
[----:B------:R-:W-:Y:S06]  /*2d50*/  @!P5 BRA `(.L_x_209) ;  /* 0x000000040040d947 */ /* 0x000fec0003800000 */
[----:B------:R-:W-:-:S04]  /*2d60*/  ISETP.EQ.AND P4, PT, R16, -0x1, !P4 ;  /* 0xffffffff1000780c */ /* 0x000fc80006782270 */
[----:B------:R-:W-:-:S13]  /*2d70*/  ISETP.NE.OR P5, PT, R20, RZ, !P4 ;  /* 0x000000ff1400720c */ /* 0x000fda00067a5670 */
[----:B------:R-:W-:Y:S02]  /*2d80*/  @!P5 IMAD R4, R6, R8, R17 ;  /* 0x000000080604d224 */ /* 0x000fe400078e0211 */
[----:B------:R-:W-:-:S04]  /*2d90*/  @!P5 IMAD R5, R10, UR48, R9 ;  /* 0x000000300a05dc24 */ /* 0x000fc8000f8e0209 */
[----:B------:R-:W-:-:S04]  /*2da0*/  @!P5 IMAD R4, R4, UR46, R5 ;  /* 0x0000002e0404dc24 */ /* 0x000fc8000f8e0205 */
[----:B------:R-:W-:Y:S01]  /*2db0*/  @!P5 VIADD R4, R4, 0xffffffff ;  /* 0xffffffff0404d836 */ /* 0x000fe20000000000 */
[----:B------:R-:W-:Y:S06]  /*2dc0*/  @!P5 BRA `(.L_x_209) ;  /* 0x000000040024d947 */ /* 0x000fec0003800000 */
[----:B------:R-:W-:-:S04]  /*2dd0*/  LOP3.LUT P5, RZ, R21, R16, RZ, 0xfc, !PT ;  /* 0x0000001015ff7212 */ /* 0x000fc800078afcff */
[----:B------:R-:W-:-:S13]  /*2de0*/  ISETP.NE.OR P6, PT, R20, 0x1, P5 ;  /* 0x000000011400780c */ /* 0x000fda0002fc5670 */
[----:B------:R-:W-:Y:S01]  /*2df0*/  @!P6 IADD3 R5, PT, PT, R6, UR40, RZ ;  /* 0x000000280605ec10 */ /* 0x000fe2000fffe0ff */
[----:B------:R-:W-:-:S04]  /*2e00*/  @!P6 IMAD R4, R9, R8, R17 ;  /* 0x000000080904e224 */ /* 0x000fc800078e0211 */
[----:B------:R-:W-:Y:S01]  /*2e10*/  @!P6 IMAD R4, R4, UR45, R5 ;  /* 0x0000002d0404ec24 */ /* 0x000fe2000f8e0205 */
[----:B------:R-:W-:Y:S06]  /*2e20*/  @!P6 BRA `(.L_x_209) ;  /* 0x00000004000ce947 */ /* 0x000fec0003800000 */
[----:B------:R-:W-:-:S13]  /*2e30*/  ISETP.NE.OR P5, PT, R20, -0x1, P5 ;  /* 0xffffffff1400780c */ /* 0x000fda0002fa5670 */
[----:B------:R-:W-:Y:S02]  /*2e40*/  @!P5 VIADD R5, R6, UR40 ;  /* 0x000000280605dc36 */ /* 0x000fe40008000000 */
[----:B------:R-:W-:-:S04]  /*2e50*/  @!P5 IMAD R4, R9, R8, R17 ;  /* 0x000000080904d224 */ /* 0x000fc800078e0211 */
[----:B------:R-:W-:-:S04]  /*2e60*/  @!P5 IMAD R4, R4, UR45, R5 ;  /* 0x0000002d0404dc24 */ /* 0x000fc8000f8e0205 */
[----:B------:R-:W-:Y:S01]  /*2e70*/  @!P5 VIADD R4, R4, 0xffffffff ;  /* 0xffffffff0404d836 */ /* 0x000fe20000000000 */
[----:B------:R-:W-:Y:S06]  /*2e80*/  @!P5 BRA `(.L_x_209) ;  /* 0x0000000000f4d947 */ /* 0x000fec0003800000 */
[----:B------:R-:W-:-:S04]  /*2e90*/  ISETP.NE.AND P5, PT, R16, -0x1, PT ;  /* 0xffffffff1000780c */ /* 0x000fc80003fa5270 */
[----:B------:R-:W-:-:S04]  /*2ea0*/  ISETP.NE.OR P5, PT, R21, 0x1, P5 ;  /* 0x000000011500780c */ /* 0x000fc80002fa5670 */
[----:B------:R-:W-:-:S13]  /*2eb0*/  ISETP.NE.OR P5, PT, R20, RZ, P5 ;  /* 0x000000ff1400720c */ /* 0x000fda0002fa5670 */
[----:B------:R-:W-:Y:S02]  /*2ec0*/  @!P5 IMAD R5, R7, R10, R9 ;  /* 0x0000000a0705d224 */ /* 0x000fe400078e0209 */
[----:B------:R-:W-:Y:S02]  /*2ed0*/  @!P5 IMAD R4, R8, UR39, R17 ;  /* 0x000000270804dc24 */ /* 0x000fe4000f8e0211 */
[----:B------:R-:W-:-:S05]  /*2ee0*/  @!P5 IMAD R5, R6, UR46, R5 ;  /* 0x0000002e0605dc24 */ /* 0x000fca000f8e0205 */
[----:B------:R-:W-:-:S05]  /*2ef0*/  @!P5 IADD3 R5, PT, PT, R5, -0x1, RZ ;  /* 0xffffffff0505d810 */ /* 0x000fca0007ffe0ff */
[----:B------:R-:W-:Y:S01]  /*2f00*/  @!P5 IMAD R4, R5, UR47, R4 ;  /* 0x0000002f0504dc24 */ /* 0x000fe2000f8e0204 */
[----:B------:R-:W-:Y:S06]  /*2f10*/  @!P5 BRA `(.L_x_209) ;  /* 0x0000000000d0d947 */ /* 0x000fec0003800000 */
[----:B------:R-:W-:-:S04]  /*2f20*/  ISETP.NE.AND P5, PT, R16, 0x1, PT ;  /* 0x000000011000780c */ /* 0x000fc80003fa5270 */
[----:B------:R-:W-:-:S04]  /*2f30*/  ISETP.NE.OR P5, PT, R21, -0x1, P5 ;  /* 0xffffffff1500780c */ /* 0x000fc80002fa5670 */
[----:B------:R-:W-:-:S13]  /*2f40*/  ISETP.NE.OR P5, PT, R20, RZ, P5 ;  /* 0x000000ff1400720c */ /* 0x000fda0002fa5670 */
[----:B------:R-:W-:-:S04]  /*2f50*/  @!P5 IMAD R5, R7, R10, R9 ;  /* 0x0000000a0705d224 */ /* 0x000fc800078e0209 */
[----:B------:R-:W-:Y:S02]  /*2f60*/  @!P5 IMAD R4, R6, UR46, R5 ;  /* 0x0000002e0604dc24 */ /* 0x000fe4000f8e0205 */
[----:B------:R-:W-:-:S04]  /*2f70*/  @!P5 IMAD R5, R8, UR39, R17 ;  /* 0x000000270805dc24 */ /* 0x000fc8000f8e0211 */
[----:B------:R-:W-:-:S04]  /*2f80*/  @!P5 IMAD R4, R4, UR47, R5 ;  /* 0x0000002f0404dc24 */ /* 0x000fc8000f8e0205 */
[----:B------:R-:W-:Y:S01]  /*2f90*/  @!P5 VIADD R4, R4, 0xffffffff ;  /* 0xffffffff0404d836 */ /* 0x000fe20000000000 */
[----:B------:R-:W-:Y:S06]  /*2fa0*/  @!P5 BRA `(.L_x_209) ;  /* 0x0000000000acd947 */ /* 0x000fec0003800000 */
[----:B------:R-:W-:Y:S01]  /*2fb0*/  ISETP.NE.OR P3, PT, R20, 0x1, !P3 ;  /* 0x000000011400780c */ /* 0x000fe20005f65670 */
[----:B------:R-:W-:-:S12]  /*2fc0*/  IMAD.U32 R4, RZ, RZ, UR46 ;  /* 0x0000002eff047e24 */ /* 0x000fd8000f8e00ff */
[----:B------:R-:W-:Y:S02]  /*2fd0*/  @!P3 IMAD R4, R17, R4, UR44 ;  /* 0x0000002c1104be24 */ /* 0x000fe4000f8e0204 */
[----:B------:R-:W-:-:S03]  /*2fe0*/  @!P3 IMAD R5, R10, UR41, R6 ;  /* 0x000000290a05bc24 */ /* 0x000fc6000f8e0206 */
[----:B------:R-:W-:-:S05]  /*2ff0*/  @!P3 IADD3 R4, PT, PT, R9, R4, RZ ;  /* 0x000000040904b210 */ /* 0x000fca0007ffe0ff */
[----:B------:R-:W-:Y:S01]  /*3000*/  @!P3 IMAD R4, R4, UR45, R5 ;  /* 0x0000002d0404bc24 */ /* 0x000fe2000f8e0205 */
[----:B------:R-:W-:Y:S06]  /*3010*/  @!P3 BRA `(.L_x_209) ;  /* 0x000000000090b947 */ /* 0x000fec0003800000 */
[----:B------:R-:W-:-:S13]  /*3020*/  ISETP.NE.OR P4, PT, R20, -0x1, !P4 ;  /* 0xffffffff1400780c */ /* 0x000fda0006785670 */
[----:B------:R-:W-:Y:S02]  /*3030*/  @!P4 VIADD R4, R9, UR51 ;  /* 0x000000330904cc36 */ /* 0x000fe40008000000 */
[----:B------:R-:W-:Y:S02]  /*3040*/  @!P4 IMAD R5, R10, UR41, R6 ;  /* 0x000000290a05cc24 */ /* 0x000fe4000f8e0206 */
[----:B------:R-:W-:-:S04]  /*3050*/  @!P4 IMAD R4, R17, UR46, R4 ;  /* 0x0000002e1104cc24 */ /* 0x000fc8000f8e0204 */
[----:B------:R-:W-:-:S04]  /*3060*/  @!P4 IMAD R4, R4, UR45, R5 ;  /* 0x0000002d0404cc24 */ /* 0x000fc8000f8e0205 */
[----:B------:R-:W-:Y:S01]  /*3070*/  @!P4 VIADD R4, R4, 0xffffffff ;  /* 0xffffffff0404c836 */ /* 0x000fe20000000000 */
[----:B------:R-:W-:Y:S06]  /*3080*/  @!P4 BRA `(.L_x_209) ;  /* 0x000000000074c947 */ /* 0x000fec0003800000 */
[----:B------:R-:W-:-:S13]  /*3090*/  ISETP.NE.OR P2, PT, R20, 0x1, !P2 ;  /* 0x000000011400780c */ /* 0x000fda0005745670 */
[----:B------:R-:W-:Y:S01]  /*30a0*/  @!P2 IMAD R5, R9, UR45, R6 ;  /* 0x0000002d0905ac24 */ /* 0x000fe2000f8e0206 */
[----:B------:R-:W-:-:S03]  /*30b0*/  @!P2 IADD3 R4, PT, PT, R17, UR42, RZ ;  /* 0x0000002a1104ac10 */ /* 0x000fc6000fffe0ff */
[----:B------:R-:W-:-:S04]  /*30c0*/  @!P2 IMAD R5, R10, UR49, R5 ;  /* 0x000000310a05ac24 */ /* 0x000fc8000f8e0205 */
[----:B------:R-:W-:-:S04]  /*30d0*/  @!P2 IMAD R4, R5, UR47, R4 ;  /* 0x0000002f0504ac24 */ /* 0x000fc8000f8e0204 */
[----:B------:R-:W-:Y:S01]  /*30e0*/  @!P2 VIADD R4, R4, 0xffffffff ;  /* 0xffffffff0404a836 */ /* 0x000fe20000000000 */
[----:B------:R-:W-:Y:S06]  /*30f0*/  @!P2 BRA `(.L_x_209) ;  /* 0x000000000058a947 */ /* 0x000fec0003800000 */
[----:B------:R-:W-:-:S13]  /*3100*/  ISETP.NE.OR P0, PT, R20, -0x1, P0 ;  /* 0xffffffff1400780c */ /* 0x000fda0000705670 */
[----:B------:R-:W-:-:S04]  /*3110*/  @!P0 IMAD R5, R9, UR45, R6 ;  /* 0x0000002d09058c24 */ /* 0x000fc8000f8e0206 */
[----:B------:R-:W-:Y:S01]  /*3120*/  @!P0 IMAD R4, R10, UR49, R5 ;  /* 0x000000310a048c24 */ /* 0x000fe2000f8e0205 */
[----:B------:R-:W-:-:S03]  /*3130*/  @!P0 IADD3 R5, PT, PT, R17, UR42, RZ ;  /* 0x0000002a11058c10 */ /* 0x000fc6000fffe0ff */
[----:B------:R-:W-:-:S04]  /*3140*/  @!P0 VIADD R4, R4, 0xffffffff ;  /* 0xffffffff04048836 */ /* 0x000fc80000000000 */
[----:B------:R-:W-:Y:S01]  /*3150*/  @!P0 IMAD R4, R4, UR47, R5 ;  /* 0x0000002f04048c24 */ /* 0x000fe2000f8e0205 */
[----:B------:R-:W-:Y:S06]  /*3160*/  @!P0 BRA `(.L_x_209) ;  /* 0x00000000003c8947 */ /* 0x000fec0003800000 */
[----:B------:R-:W0:Y:S01]  /*3170*/  LDCU UR4, c[0x0][0x380] ;  /* 0x00007000ff0477ac */ /* 0x000e220008000800 */
[----:B------:R-:W-:-:S04]  /*3180*/  ISETP.EQ.OR P1, PT, R21, RZ, !P1 ;  /* 0x000000ff1500720c */ /* 0x000fc80004f22670 */
[----:B------:R-:W-:Y:S01]  /*3190*/  ISETP.EQ.OR P1, PT, R20, RZ, P1 ;  /* 0x000000ff1400720c */ /* 0x000fe20000f22670 */
[----:B0-----:R-:W-:-:S12]  /*31a0*/  UIMAD UR4, UR46, UR4, URZ ;  /* 0x000000042e0472a4 */ /* 0x001fd8000f8e02ff */
[----:B------:R-:W-:Y:S02]  /*31b0*/  @!P1 VIMNMX R13, PT, PT, R6, R15, PT ;  /* 0x0000000f060d9248 */ /* 0x000fe40003fe0100 */
[----:B------:R-:W-:Y:S01]  /*31c0*/  @!P1 VIMNMX R5, PT, PT, R9, R12, PT ;  /* 0x0000000c09059248 */ /* 0x000fe20003fe0100 */
[----:B------:R-:W-:Y:S01]  /*31d0*/  UIADD3 UR4, UPT, UPT, UR4, UR48, URZ ;  /* 0x0000003004047290 */ /* 0x000fe2000fffe0ff */
[----:B------:R-:W-:Y:S01]  /*31e0*/  @!P1 VIMNMX R4, PT, PT, R17, R3, PT ;  /* 0x0000000311049248 */ /* 0x000fe20003fe0100 */
[----:B------:R-:W-:Y:S02]  /*31f0*/  @!P1 IMAD.IADD R16, R13, 0x1, R10 ;  /* 0x000000010d109824 */ /* 0x000fe400078e020a */
[----:B------:R-:W-:Y:S02]  /*3200*/  UIADD3 UR4, UPT, UPT, UR44, UR4, URZ ;  /* 0x000000042c047290 */ /* 0x000fe4000fffe0ff */
[----:B------:R-:W-:Y:S02]  /*3210*/  @!P1 IMAD R5, R16, UR46, R5 ;  /* 0x0000002e10059c24 */ /* 0x000fe4000f8e0205 */
[----:B------:R-:W-:-:S06]  /*3220*/  UIMAD UR4, UR45, UR4, UR40 ;  /* 0x000000042d0472a4 */ /* 0x000fcc000f8e0228 */
[----:B------:R-:W-:Y:S01]  /*3230*/  @!P1 VIADD R16, R4, UR4 ;  /* 0x0000000404109c36 */ /* 0x000fe20008000000 */
[----:B------:R-:W-:-:S03]  /*3240*/  MOV R4, 0xffffffff ;  /* 0xffffffff00047802 */ /* 0x000fc60000000f00 */
[----:B------:R-:W-:-:S07]  /*3250*/  @!P1 IMAD R4, R5, UR47, R16 ;  /* 0x0000002f05049c24 */ /* 0x000fce000f8e0210 */
.L_x_209:
[----:B------:R-:W-:Y:S05]  /*3260*/  BSYNC.RECONVERGENT B0 ;  /* 0x0000000000007941 */ /* 0x000fea0003800200 */
.L_x_208:
[----:B------:R-:W-:Y:S01]  /*3270*/  IMAD.IADD R13, R11, 0x1, -R9 ;  /* 0x000000010b0d7824 */ /* 0x000fe200078e0a09 */
[----:B------:R-:W-:Y:S01]  /*3280*/  IADD3 R21, PT, PT, -R6, R2, RZ ;  /* 0x0000000206157210 */ /* 0x000fe20007ffe1ff */
[----:B------:R-:W-:Y:S01]  /*3290*/  IMAD.IADD R16, R14, 0x1, -R17 ;  /* 0x000000010e107824 */ /* 0x000fe200078e0a11 */
[----:B------:R-:W-:Y:S02]  /*32a0*/  BSSY.RECONVERGENT B0, `(.L_x_210) ;  /* 0x0000067000007945 */ /* 0x000fe40003800200 */
[----:B------:R-:W-:-:S04]  /*32b0*/  ISETP.NE.AND P0, PT, R13, RZ, PT ;  /* 0x000000ff0d00720c */ /* 0x000fc80003f05270 */
[----:B------:R-:W-:-:S04]  /*32c0*/  ISETP.NE.OR P1, PT, R16, 0x1, P0 ;  /* 0x000000011000780c */ /* 0x000fc80000725670 */
[----:B------:R-:W-:-:S13]  /*32d0*/  ISETP.NE.OR P1, PT, R21, RZ, P1 ;  /* 0x000000ff1500720c */ /* 0x000fda0000f25670 */
[----:B------:R-:W-:-:S04]  /*32e0*/  @!P1 IMAD R20, R6, R7, R9 ;  /* 0x0000000706149224 */ /* 0x000fc800078e0209 */
[----:B------:R-:W-:Y:S01]  /*32f0*/  @!P1 IMAD R5, R20, UR47, R17 ;  /* 0x0000002f14059c24 */ /* 0x000fe2000f8e0211 */
[----:B------:R-:W-:Y:S06]  /*3300*/  @!P1 BRA `(.L_x_211) ;  /* 0x0000000400809947 */ /* 0x000fec0003800000 */
[----:B------:R-:W-:-:S04]  /*3310*/  ISETP.NE.OR P1, PT, R16, -0x1, P0 ;  /* 0xffffffff1000780c */ /* 0x000fc80000725670 */
[----:B------:R-:W-:-:S13]  /*3320*/  ISETP.NE.OR P1, PT, R21, RZ, P1 ;  /* 0x000000ff1500720c */ /* 0x000fda0000f25670 */
        /* <DEDUP_REMOVED lines=39> */
[----:B------:R-:W-:-:S04]  /*35a0*/  ISETP.NE.AND P3, PT, R16, -0x1, PT ;  /* 0xffffffff1000780c */ /* 0x000fc80003f65270 */
[----:B------:R-:W-:-:S04]  /*35b0*/  ISETP.NE.OR P3, PT, R13, 0x1, P3 ;  /* 0x000000010d00780c */ /* 0x000fc80001f65670 */
[----:B------:R-:W-:-:S13]  /*35c0*/  ISETP.NE.OR P3, PT, R21, RZ, P3 ;  /* 0x000000ff1500720c */ /* 0x000fda0001f65670 */
[----:B------:R-:W-:Y:S02]  /*35d0*/  @!P3 IMAD R5, R7, R10, R9 ;  /* 0x0000000a0705b224 */ /* 0x000fe400078e0209 */
        /* <DEDUP_REMOVED lines=19> */
[----:B------:R-:W-:-:S04]  /*3710*/  ISETP.NE.OR P1, PT, R16, -0x1, P0 ;  /* 0xffffffff1000780c */ /* 0x000fc80000725670 */
[----:B------:R-:W-:-:S13]  /*3720*/  ISETP.NE.OR P1, PT, R21, 0x1, P1 ;  /* 0x000000011500780c */ /* 0x000fda0000f25670 */
[----:B------:R-:W-:Y:S01]  /*3730*/  @!P1 IMAD R5, R9, UR45, R6 ;  /* 0x0000002d09059c24 */ /* 0x000fe2000f8e0206 */
[----:B------:R-:W-:-:S03]  /*3740*/  @!P1 IADD3 R20, PT, PT, R17, UR42, RZ ;  /* 0x0000002a11149c10 */ /* 0x000fc6000fffe0ff */
[----:B------:R-:W-:-:S04]  /*3750*/  @!P1 IMAD R5, R10, UR49, R5 ;  /* 0x000000310a059c24 */ /* 0x000fc8000f8e0205 */
[----:B------:R-:W-:-:S04]  /*3760*/  @!P1 IMAD R5, R5, UR47, R20 ;  /* 0x0000002f05059c24 */ /* 0x000fc8000f8e0214 */
[----:B------:R-:W-:Y:S01]  /*3770*/  @!P1 VIADD R5, R5, 0xffffffff ;  /* 0xffffffff05059836 */ /* 0x000fe20000000000 */
[----:B------:R-:W-:Y:S06]  /*3780*/  @!P1 BRA `(.L_x_211) ;  /* 0x0000000000609947 */ /* 0x000fec0003800000 */
[----:B------:R-:W-:-:S04]  /*3790*/  ISETP.NE.OR P0, PT, R16, 0x1, P0 ;  /* 0x000000011000780c */ /* 0x000fc80000705670 */
[----:B------:R-:W-:-:S13]  /*37a0*/  ISETP.NE.OR P0, PT, R21, -0x1, P0 ;  /* 0xffffffff1500780c */ /* 0x000fda0000705670 */
[----:B------:R-:W-:Y:S01]  /*37b0*/  @!P0 IMAD R5, R9, UR45, R6 ;  /* 0x0000002d09058c24 */ /* 0x000fe2000f8e0206 */
[----:B------:R-:W-:-:S03]  /*37c0*/  @!P0 IADD3 R20, PT, PT, R17, UR42, RZ ;  /* 0x0000002a11148c10 */ /* 0x000fc6000fffe0ff */
[----:B------:R-:W-:-:S04]  /*37d0*/  @!P0 IMAD R5, R10, UR49, R5 ;  /* 0x000000310a058c24 */ /* 0x000fc8000f8e0205 */
[----:B------:R-:W-:-:S04]  /*37e0*/  @!P0 VIADD R5, R5, 0xffffffff ;  /* 0xffffffff05058836 */ /* 0x000fc80000000000 */
[----:B------:R-:W-:Y:S01]  /*37f0*/  @!P0 IMAD R5, R5, UR47, R20 ;  /* 0x0000002f05058c24 */ /* 0x000fe2000f8e0214 */
[----:B------:R-:W-:Y:S06]  /*3800*/  @!P0 BRA `(.L_x_211) ;  /* 0x0000000000408947 */ /* 0x000fec0003800000 */
[----:B------:R-:W0:Y:S01]  /*3810*/  LDCU UR4, c[0x0][0x380] ;  /* 0x00007000ff0477ac */ /* 0x000e220008000800 */
[----:B------:R-:W-:-:S04]  /*3820*/  ISETP.NE.AND P0, PT, R13, RZ, PT ;  /* 0x000000ff0d00720c */ /* 0x000fc80003f05270 */
[----:B------:R-:W-:-:S04]  /*3830*/  ISETP.EQ.OR P0, PT, R16, RZ, !P0 ;  /* 0x000000ff1000720c */ /* 0x000fc80004702670 */
[----:B------:R-:W-:Y:S01]  /*3840*/  ISETP.EQ.OR P0, PT, R21, RZ, P0 ;  /* 0x000000ff1500720c */ /* 0x000fe20000702670 */
[----:B0-----:R-:W-:-:S04]  /*3850*/  UIMAD UR4, UR46, UR4, URZ ;  /* 0x000000042e0472a4 */ /* 0x001fc8000f8e02ff */
[----:B------:R-:W-:-:S08]  /*3860*/  UIADD3 UR4, UPT, UPT, UR4, UR48, URZ ;  /* 0x0000003004047290 */ /* 0x000fd0000fffe0ff */
[----:B------:R-:W-:Y:S02]  /*3870*/  @!P0 VIMNMX R5, PT, PT, R6, R2, PT ;  /* 0x0000000206058248 */ /* 0x000fe40003fe0100 */
[----:B------:R-:W-:Y:S01]  /*3880*/  @!P0 VIMNMX R17, PT, PT, R17, R14, PT ;  /* 0x0000000e11118248 */ /* 0x000fe20003fe0100 */
[----:B------:R-:W-:Y:S01]  /*3890*/  UIADD3 UR4, UPT, UPT, UR44, UR4, URZ ;  /* 0x000000042c047290 */ /* 0x000fe2000fffe0ff */
[----:B------:R-:W-:Y:S01]  /*38a0*/  @!P0 VIMNMX R9, PT, PT, R9, R11, PT ;  /* 0x0000000b09098248 */ /* 0x000fe20003fe0100 */
[----:B------:R-:W-:Y:S02]  /*38b0*/  @!P0 IMAD.IADD R6, R5, 0x1, R10 ;  /* 0x0000000105068824 */ /* 0x000fe400078e020a */
[----:B------:R-:W-:Y:S01]  /*38c0*/  UIMAD UR4, UR45, UR4, UR40 ;  /* 0x000000042d0472a4 */ /* 0x000fe2000f8e0228 */
[----:B------:R-:W-:Y:S02]  /*38d0*/  IMAD.MOV.U32 R5, RZ, RZ, -0x1 ;  /* 0xffffffffff057424 */ /* 0x000fe400078e00ff */
[----:B------:R-:W-:-:S03]  /*38e0*/  @!P0 IMAD R6, R6, UR46, R9 ;  /* 0x0000002e06068c24 */ /* 0x000fc6000f8e0209 */
[----:B------:R-:W-:-:S05]  /*38f0*/  @!P0 IADD3 R17, PT, PT, R17, UR4, RZ ;  /* 0x0000000411118c10 */ /* 0x000fca000fffe0ff */
[----:B------:R-:W-:-:S07]  /*3900*/  @!P0 IMAD R5, R6, UR47, R17 ;  /* 0x0000002f06058c24 */ /* 0x000fce000f8e0211 */
.L_x_211:
[----:B------:R-:W-:Y:S05]  /*3910*/  BSYNC.RECONVERGENT B0 ;  /* 0x0000000000007941 */ /* 0x000fea0003800200 */
.L_x_210:
        /* <DEDUP_REMOVED lines=17> */
[----:B------:R-:W-:-:S04]  /*3a30*/  ISETP.NE.AND P3, PT, R9, 0x1, PT ;  /* 0x000000010900780c */ /* 0x000fc80003f65270 */
[----:B------:R-:W-:-:S04]  /*3a40*/  ISETP.EQ.AND P3, PT, R16, RZ, !P3 ;  /* 0x000000ff1000720c */ /* 0x000fc80005f62270 */
[----:B------:R-:W-:-:S13]  /*3a50*/  ISETP.NE.OR P4, PT, R17, RZ, !P3 ;  /* 0x000000ff1100720c */ /* 0x000fda0005f85670 */
[----:B------:R-:W-:Y:S02]  /*3a60*/  @!P4 IMAD R6, R15, R8, R3 ;  /* 0x000000080f06c224 */ /* 0x000fe400078e0203 */
[----:B------:R-:W-:-:S04]  /*3a70*/  @!P4 IMAD R13, R10, UR48, R12 ;  /* 0x000000300a0dcc24 */ /* 0x000fc8000f8e020c */
[----:B------:R-:W-:Y:S01]  /*3a80*/  @!P4 IMAD R6, R6, UR46, R13 ;  /* 0x0000002e0606cc24 */ /* 0x000fe2000f8e020d */
[----:B------:R-:W-:Y:S06]  /*3a90*/  @!P4 BRA `(.L_x_213) ;  /* 0x000000040044c947 */ /* 0x000fec0003800000 */
[----:B------:R-:W-:-:S04]  /*3aa0*/  ISETP.NE.AND P4, PT, R9, -0x1, PT ;  /* 0xffffffff0900780c */ /* 0x000fc80003f85270 */
[----:B------:R-:W-:-:S04]  /*3ab0*/  ISETP.NE.OR P5, PT, R16, RZ, P4 ;  /* 0x000000ff1000720c */ /* 0x000fc800027a5670 */
[----:B------:R-:W-:-:S13]  /*3ac0*/  ISETP.NE.OR P5, PT, R17, RZ, P5 ;  /* 0x000000ff1100720c */ /* 0x000fda0002fa5670 */
        /* <DEDUP_REMOVED lines=41> */
[----:B------:R-:W-:-:S04]  /*3d60*/  ISETP.NE.OR P4, PT, R16, RZ, P4 ;  /* 0x000000ff1000720c */ /* 0x000fc80002785670 */
[----:B------:R-:W-:-:S13]  /*3d70*/  ISETP.NE.OR P4, PT, R17, -0x1, P4 ;  /* 0xffffffff1100780c */ /* 0x000fda0002785670 */
        /* <DEDUP_REMOVED lines=15> */
[----:B------:R-:W-:Y:S02]  /*3e70*/  @!P0 IMAD R6, R10, UR49, R7 ;  /* 0x000000310a068c24 */ /* 0x000fe4000f8e0207 */
[----:B------:R-:W-:-:S03]  /*3e80*/  @!P0 VIADD R7, R3, UR42 ;  /* 0x0000002a03078c36 */ /* 0x000fc60008000000 */
[----:B------:R-:W-:-:S05]  /*3e90*/  @!P0 IADD3 R6, PT, PT, R6, -0x1, RZ ;  /* 0xffffffff06068810 */ /* 0x000fca0007ffe0ff */
[----:B------:R-:W-:Y:S01]  /*3ea0*/  @!P0 IMAD R6, R6, UR47, R7 ;  /* 0x0000002f06068c24 */ /* 0x000fe2000f8e0207 */
[----:B------:R-:W-:Y:S06]  /*3eb0*/  @!P0 BRA `(.L_x_213) ;  /* 0x00000000003c8947 */ /* 0x000fec0003800000 */
[----:B------:R-:W0:Y:S01]  /*3ec0*/  LDCU UR4, c[0x0][0x380] ;  /* 0x00007000ff0477ac */ /* 0x000e220008000800 */
[----:B------:R-:W-:Y:S01]  /*3ed0*/  ISETP.EQ.OR P1, PT, R16, RZ, !P1 ;  /* 0x000000ff1000720c */ /* 0x000fe20004f22670 */
[----:B------:R-:W-:-:S03]  /*3ee0*/  IMAD.MOV.U32 R6, RZ, RZ, -0x1 ;  /* 0xffffffffff067424 */ /* 0x000fc600078e00ff */
        /* <DEDUP_REMOVED lines=10> */
[----:B------:R-:W-:-:S05]  /*3f90*/  @!P1 IADD3 R3, PT, PT, R3, UR4, RZ ;  /* 0x0000000403039c10 */ /* 0x000fca000fffe0ff */
[----:B------:R-:W-:-:S07]  /*3fa0*/  @!P1 IMAD R6, R10, UR47, R3 ;  /* 0x0000002f0a069c24 */ /* 0x000fce000f8e0203 */
.L_x_213:
[----:B------:R-:W-:Y:S05]  /*3fb0*/  BSYNC.RECONVERGENT B0 ;  /* 0x0000000000007941 */ /* 0x000fea0003800200 */
.L_x_212:
[----:B------:R0:W-:Y:S01]  /*3fc0*/  STL.64 [R1], R4 ;  /* 0x0000000401007387 */ /* 0x0001e20000100a00 */
[----:B------:R-:W-:Y:S02]  /*3fd0*/  IMAD.MOV.U32 R2, RZ, RZ, R1 ;  /* 0x000000ffff027224 */ /* 0x000fe400078e0001 */
[----:B------:R-:W-:Y:S01]  /*3fe0*/  IMAD.MOV.U32 R16, RZ, RZ, RZ ;  /* 0x000000ffff107224 */ /* 0x000fe200078e00ff */
[----:B------:R0:W-:Y:S02]  /*3ff0*/  STL [R1+0x8], R6 ;  /* 0x0000080601007387 */ /* 0x0001e40000100800 */
[----:B------:R-:W-:-:S07]  /*4000*/  MOV R17, R2 ;  /* 0x0000000200117202 */ /* 0x000fce0000000f00 */
.L_x_244:
[----:B0-----:R-:W0:Y:S01]  /*4010*/  LDC.64 R6, c[0x4][0xb8] ;  /* 0x01002e00ff067b82 */ /* 0x001e220000000a00 */
[----:B------:R-:W2:Y:S04]  /*4020*/  LDL R3, [R17] ;  /* 0x0000000011037983 */ /* 0x000ea80000100800 */
[----:B01----:R-:W2:Y:S02]  /*4030*/  LDG.E.64 R4, desc[UR36][R6.64] ;  /* 0x0000002406047981 */ /* 0x003ea4000c1e1b00 */
[----:B--2---:R-:W-:-:S05]  /*4040*/  IMAD.WIDE R4, R3, 0x4, R4 ;  /* 0x0000000403047825 */ /* 0x004fca00078e0204 */
[----:B------:R-:W2:Y:S01]  /*4050*/  LD.E R27, desc[UR36][R4.64] ;  /* 0x00000024041b7980 */ /* 0x000ea2000c101900 */
[----:B------:R-:W-:Y:S01]  /*4060*/  BSSY.RECONVERGENT B6, `(.L_x_214) ;  /* 0x000010e000067945 */ /* 0x000fe20003800200 */
[----:B--2---:R-:W-:-:S13]  /*4070*/  ISETP.NE.AND P0, PT, R27, -0x1, PT ;  /* 0xffffffff1b00780c */ /* 0x004fda0003f05270 */
[----:B------:R-:W-:Y:S05]  /*4080*/  @!P0 BRA `(.L_x_215) ;  /* 0x00000010002c8947 */ /* 0x000fea0003800000 */
[----:B------:R-:W0:Y:S02]  /*4090*/  LDC.64 R4, c[0x4][0x108] ;  /* 0x01004200ff047b82 */ /* 0x000e240000000a00 */
[----:B0-----:R-:W2:Y:S02]  /*40a0*/  LDG.E.64 R4, desc[UR36][R4.64] ;  /* 0x0000002404047981 */ /* 0x001ea4000c1e1b00 */
[----:B--2---:R-:W-:-:S06]  /*40b0*/  IMAD.WIDE R6, R3, 0x4, R4 ;  /* 0x0000000403067825 */ /* 0x004fcc00078e0204 */
[----:B------:R-:W2:Y:S02]  /*40c0*/  LD.E R6, desc[UR36][R6.64] ;  /* 0x0000002406067980 */ /* 0x000ea4000c101900 */
[----:B--2---:R-:W-:-:S13]  /*40d0*/  ISETP.NE.AND P0, PT, R27, R6, PT ;  /* 0x000000061b00720c */ /* 0x004fda0003f05270 */
[----:B------:R-:W-:Y:S05]  /*40e0*/  @P0 BRA `(.L_x_216) ;  /* 0x00000010006c0947 */ /* 0x000fea0003800000 */
[----:B------:R-:W0:Y:S02]  /*40f0*/  LDC.64 R4, c[0x4][0x168] ;  /* 0x01005a00ff047b82 */ /* 0x000e240000000a00 */
[----:B0-----:R-:W2:Y:S01]  /*4100*/  LDG.E R4, desc[UR36][R4.64] ;  /* 0x0000002404047981 */ /* 0x001ea2000c1e1900 */
[----:B------:R-:W-:-:S04]  /*4110*/  ISETP.GE.AND P0, PT, R27, RZ, PT ;  /* 0x000000ff1b00720c */ /* 0x000fc80003f06270 */
[----:B------:R-:W-:-:S04]  /*4120*/  ISETP.EQ.OR P0, PT, R27, R18, !P0 ;  /* 0x000000121b00720c */ /* 0x000fc80004702670 */
[----:B--2---:R-:W-:-:S13]  /*4130*/  ISETP.GE.OR P0, PT, R27, R4, P0 ;  /* 0x000000041b00720c */ /* 0x004fda0000706670 */
[----:B------:R-:W-:Y:S05]  /*4140*/  @P0 BRA `(.L_x_215) ;  /* 0x0000000c00fc0947 */ /* 0x000fea0003800000 */
[----:B------:R-:W0:Y:S02]  /*4150*/  LDC.64 R4, c[0x4][0xb0] ;  /* 0x01002c00ff047b82 */ /* 0x000e240000000a00 */
[----:B0-----:R-:W2:Y:S02]  /*4160*/  LDG.E.64 R4, desc[UR36][R4.64] ;  /* 0x0000002404047981 */ /* 0x001ea4000c1e1b00 */
[----:B--2---:R-:W-:-:S06]  /*4170*/  IMAD.WIDE.U32 R6, R27, 0x4, R4 ;  /* 0x000000041b067825 */ /* 0x004fcc00078e0004 */
[----:B------:R-:W2:Y:S02]  /*4180*/  LD.E R6, desc[UR36][R6.64] ;  /* 0x0000002406067980 */ /* 0x000ea4000c101900 */
[----:B--2---:R-:W-:-:S13]  /*4190*/  ISETP.NE.AND P0, PT, R6, R3, PT ;  /* 0x000000030600720c */ /* 0x004fda0003f05270 */
[----:B------:R-:W-:Y:S05]  /*41a0*/  @P0 BRA `(.L_x_215) ;  /* 0x0000000c00e40947 */ /* 0x000fea0003800000 */
[----:B------:R-:W-:-:S13]  /*41b0*/  ISETP.GE.AND P0, PT, R24, UR43, PT ;  /* 0x0000002b18007c0c */ /* 0x000fda000bf06270 */
[----:B------:R-:W-:Y:S05]  /*41c0*/  @!P0 BRA `(.L_x_217) ;  /* 0x0000000c00c48947 */ /* 0x000fea0003800000 */
[----:B------:R-:W-:Y:S01]  /*41d0*/  LOP3.LUT P0, RZ, R0, 0xff, RZ, 0xc0, !PT ;  /* 0x000000ff00ff7812 */ /* 0x000fe2000780c0ff */
[----:B------:R-:W-:-:S12]  /*41e0*/  BSSY.RELIABLE B7, `(.L_x_218) ;  /* 0x00000e8000077945 */ /* 0x000fd80003800100 */
[----:B------:R-:W-:Y:S05]  /*41f0*/  @P0 BRA `(.L_x_219) ;  /* 0x0000000000d80947 */ /* 0x000fea0003800000 */
[C---:B------:R-:W-:Y:S01]  /*4200*/  VIADD R0, R24.reuse, 0xffffffff ;  /* 0xffffffff18007836 */ /* 0x040fe20000000000 */
[----:B------:R-:W-:Y:S01]  /*4210*/  BSSY.RECONVERGENT B0, `(.L_x_220) ;  /* 0x000001a000007945 */ /* 0x000fe20003800200 */
[----:B------:R-:W-:Y:S01]  /*4220*/  LOP3.LUT R6, R24, 0x3, RZ, 0xc0, !PT ;  /* 0x0000000318067812 */ /* 0x000fe200078ec0ff */
[----:B------:R-:W-:Y:S02]  /*4230*/  IMAD.MOV.U32 R5, RZ, RZ, RZ ;  /* 0x000000ffff057224 */ /* 0x000fe400078e00ff */
[----:B------:R-:W-:-:S13]  /*4240*/  ISETP.GE.U32.AND P0, PT, R0, 0x3, PT ;  /* 0x000000030000780c */ /* 0x000fda0003f06070 */
[----:B------:R-:W-:Y:S05]  /*4250*/  @!P0 BRA `(.L_x_221) ;  /* 0x0000000000548947 */ /* 0x000fea0003800000 */
[----:B------:R-:W0:Y:S01]  /*4260*/  S2R R5, SR_CgaCtaId ;  /* 0x0000000000057919 */ /* 0x000e220000008800 */
[----:B------:R-:W-:Y:S01]  /*4270*/  MOV R0, 0x400 ;  /* 0x0000040000007802 */ /* 0x000fe20000000f00 */
[----:B------:R-:W-:Y:S01]  /*4280*/  HFMA2 R3, -RZ, RZ, 0, 0 ;  /* 0x00000000ff037431 */ /* 0x000fe200000001ff */
[----:B------:R-:W-:Y:S01]  /*4290*/  BSSY.RECONVERGENT B1, `(.L_x_222) ;  /* 0x0000010000017945 */ /* 0x000fe20003800200 */
[----:B------:R-:W-:Y:S02]  /*42a0*/  LOP3.LUT R8, R24, 0xfffffffc, RZ, 0xc0, !PT ;  /* 0xfffffffc18087812 */ /* 0x000fe400078ec0ff */
[----:B0-----:R-:W-:-:S07]  /*42b0*/  LEA R10, R5, R0, 0x18 ;  /* 0x00000000050a7211 */ /* 0x001fce00078ec0ff */
.L_x_223:
[C---:B------:R-:W-:Y:S02]  /*42c0*/  IMAD R0, R3.reuse, 0x4, R10 ;  /* 0x0000000403007824 */ /* 0x040fe400078e020a */
[----:B0-----:R-:W-:-:S03]  /*42d0*/  IMAD.WIDE.U32 R4, R3, 0x4, R28 ;  /* 0x0000000403047825 */ /* 0x001fc600078e001c */
[----:B------:R-:W0:Y:S01]  /*42e0*/  LDS R7, [R0] ;  /* 0x0000000000077984 */ /* 0x000e220000000800 */
[----:B------:R-:W-:-:S05]  /*42f0*/  VIADD R3, R3, 0x4 ;  /* 0x0000000403037836 */ /* 0x000fca0000000000 */
[----:B------:R-:W-:Y:S01]  /*4300*/  ISETP.NE.AND P0, PT, R3, R8, PT ;  /* 0x000000080300720c */ /* 0x000fe20003f05270 */
[----:B0-----:R-:W-:Y:S04]  /*4310*/  ST.E desc[UR36][R4.64], R7 ;  /* 0x0000000704007985 */ /* 0x001fe8000c101924 */
[----:B------:R-:W0:Y:S04]  /*4320*/  LDS R9, [R0+0x4] ;  /* 0x0000040000097984 */ /* 0x000e280000000800 */
[----:B0-----:R-:W-:Y:S04]  /*4330*/  ST.E desc[UR36][R4.64+0x4], R9 ;  /* 0x0000040904007985 */ /* 0x001fe8000c101924 */
[----:B------:R-:W0:Y:S04]  /*4340*/  LDS R11, [R0+0x8] ;  /* 0x00000800000b7984 */ /* 0x000e280000000800 */
[----:B0-----:R-:W-:Y:S04]  /*4350*/  ST.E desc[UR36][R4.64+0x8], R11 ;  /* 0x0000080b04007985 */ /* 0x001fe8000c101924 */
[----:B------:R-:W0:Y:S04]  /*4360*/  LDS R13, [R0+0xc] ;  /* 0x00000c00000d7984 */ /* 0x000e280000000800 */
[----:B0-----:R0:W-:Y:S01]  /*4370*/  ST.E desc[UR36][R4.64+0xc], R13 ;  /* 0x00000c0d04007985 */ /* 0x0011e2000c101924 */
[----:B------:R-:W-:Y:S05]  /*4380*/  @P0 BRA `(.L_x_223) ;  /* 0xfffffffc00cc0947 */ /* 0x000fea000383ffff */
[----:B------:R-:W-:Y:S05]  /*4390*/  BSYNC.RECONVERGENT B1 ;  /* 0x0000000000017941 */ /* 0x000fea0003800200 */
.L_x_222:
[----:B0-----:R-:W-:-:S07]  /*43a0*/  MOV R5, R8 ;  /* 0x0000000800057202 */ /* 0x001fce0000000f00 */
.L_x_221:
[----:B------:R-:W-:Y:S05]  /*43b0*/  BSYNC.RECONVERGENT B0 ;  /* 0x0000000000007941 */ /* 0x000fea0003800200 */
.L_x_220:
[----:B------:R-:W-:Y:S01]  /*43c0*/  ISETP.NE.AND P0, PT, R6, RZ, PT ;  /* 0x000000ff0600720c */ /* 0x000fe20003f05270 */
[----:B------:R-:W-:Y:S01]  /*43d0*/  BSSY.RECONVERGENT B0, `(.L_x_224) ;  /* 0x0000017000007945 */ /* 0x000fe20003800200 */
[----:B------:R-:W-:Y:S01]  /*43e0*/  IMAD.MOV.U32 R32, RZ, RZ, R28 ;  /* 0x000000ffff207224 */ /* 0x000fe200078e001c */
[----:B------:R-:W-:Y:S01]  /*43f0*/  MOV R26, R30 ;  /* 0x0000001e001a7202 */ /* 0x000fe20000000f00 */
[----:B------:R-:W-:-:S09]  /*4400*/  IMAD.MOV.U32 R33, RZ, RZ, R29 ;  /* 0x000000ffff217224 */ /* 0x000fd200078e001d */
[----:B------:R-:W-:Y:S05]  /*4410*/  @!P0 BRA `(.L_x_225) ;  /* 0x0000000000488947 */ /* 0x000fea0003800000 */
[----:B------:R-:W0:Y:S01]  /*4420*/  S2UR UR5, SR_CgaCtaId ;  /* 0x00000000000579c3 */ /* 0x000e220000008800 */
[----:B------:R-:W-:Y:S01]  /*4430*/  UMOV UR4, 0x400 ;  /* 0x0000040000047882 */ /* 0x000fe20000000000 */
[----:B------:R-:W-:Y:S01]  /*4440*/  ISETP.NE.AND P0, PT, R6, 0x1, PT ;  /* 0x000000010600780c */ /* 0x000fe20003f05270 */
[----:B------:R-:W-:Y:S01]  /*4450*/  IMAD.MOV.U32 R26, RZ, RZ, R30 ;  /* 0x000000ffff1a7224 */ /* 0x000fe200078e001e */
[----:B0-----:R-:W-:-:S06]  /*4460*/  ULEA UR4, UR5, UR4, 0x18 ;  /* 0x0000000405047291 */ /* 0x001fcc000f8ec0ff */
[C---:B------:R-:W-:Y:S01]  /*4470*/  LEA R0, R5.reuse, UR4, 0x2 ;  /* 0x0000000405007c11 */ /* 0x040fe2000f8e10ff */
[----:B------:R-:W-:-:S04]  /*4480*/  IMAD.WIDE.U32 R4, R5, 0x4, R32 ;  /* 0x0000000405047825 */ /* 0x000fc800078e0020 */
[----:B------:R-:W0:Y:S04]  /*4490*/  LDS R3, [R0] ;  /* 0x0000000000037984 */ /* 0x000e280000000800 */
[----:B0-----:R0:W-:Y:S01]  /*44a0*/  ST.E desc[UR36][R4.64], R3 ;  /* 0x0000000304007985 */ /* 0x0011e2000c101924 */
[----:B------:R-:W-:Y:S05]  /*44b0*/  @!P0 BRA `(.L_x_225) ;  /* 0x0000000000208947 */ /* 0x000fea0003800000 */
[----:B0-----:R-:W0:Y:S01]  /*44c0*/  LDS R3, [R0+0x4] ;  /* 0x0000040000037984 */ /* 0x001e220000000800 */
[----:B------:R-:W-:Y:S01]  /*44d0*/  ISETP.NE.AND P0, PT, R6, 0x2, PT ;  /* 0x000000020600780c */ /* 0x000fe20003f05270 */
[----:B------:R-:W-:Y:S02]  /*44e0*/  IMAD.MOV.U32 R26, RZ, RZ, R30 ;  /* 0x000000ffff1a7224 */ /* 0x000fe400078e001e */
[----:B0-----:R1:W-:Y:S10]  /*44f0*/  ST.E desc[UR36][R4.64+0x4], R3 ;  /* 0x0000040304007985 */ /* 0x0013f4000c101924 */
[----:B------:R-:W-:Y:S05]  /*4500*/  @!P0 BRA `(.L_x_225) ;  /* 0x00000000000c8947 */ /* 0x000fea0003800000 */
[----:B-1----:R-:W0:Y:S01]  /*4510*/  LDS R3, [R0+0x8] ;  /* 0x0000080000037984 */ /* 0x002e220000000800 */
[----:B------:R-:W-:-:S03]  /*4520*/  MOV R26, R30 ;  /* 0x0000001e001a7202 */ /* 0x000fc60000000f00 */
[----:B0-----:R2:W-:Y:S04]  /*4530*/  ST.E desc[UR36][R4.64+0x8], R3 ;  /* 0x0000080304007985 */ /* 0x0015e8000c101924 */
.L_x_225:
[----:B------:R-:W-:Y:S05]  /*4540*/  BSYNC.RECONVERGENT B0 ;  /* 0x0000000000007941 */ /* 0x000fea0003800200 */
.L_x_224:
[----:B------:R-:W-:Y:S05]  /*4550*/  BRA `(.L_x_226) ;  /* 0x0000000800c07947 */ /* 0x000fea0003800000 */
.L_x_219:
[----:B------:R-:W-:Y:S01]  /*4560*/  ISETP.GE.AND P0, PT, R24, R30, PT ;  /* 0x0000001e1800720c */ /* 0x000fe20003f06270 */
[----:B------:R-:W-:Y:S01]  /*4570*/  IMAD.MOV.U32 R26, RZ, RZ, R30 ;  /* 0x000000ffff1a7224 */ /* 0x000fe200078e001e */
[----:B------:R-:W-:Y:S01]  /*4580*/  MOV R33, R29 ;  /* 0x0000001d00217202 */ /* 0x000fe20000000f00 */
[----:B------:R-:W-:-:S10]  /*4590*/  IMAD.MOV.U32 R32, RZ, RZ, R28 ;  /* 0x000000ffff207224 */ /* 0x000fd400078e001c */
[----:B------:R-:W-:Y:S05]  /*45a0*/  @!P0 BRA `(.L_x_226) ;  /* 0x0000000800ac8947 */ /* 0x000fea0003800000 */
[----:B------:R-:W-:Y:S01]  /*45b0*/  MOV R6, 0x288 ;  /* 0x0000028800067802 */ /* 0x000fe20000000f00 */
[----:B------:R-:W-:-:S04]  /*45c0*/  IMAD.SHL.U32 R26, R30, 0x2, RZ ;  /* 0x000000021e1a7824 */ /* 0x000fc800078e00ff */
[----:B------:R-:W-:Y:S01]  /*45d0*/  IMAD.WIDE R4, R26, 0x4, RZ ;  /* 0x000000041a047825 */ /* 0x000fe200078e02ff */
[----:B------:R-:W0:Y:S06]  /*45e0*/  LDC.64 R6, c[0x4][R6] ;  /* 0x0100000006067b82 */ /* 0x000e2c0000000a00 */
[----:B------:R-:W-:-:S07]  /*45f0*/  LEPC R20, `(.L_x_227) ;  /* 0x000000001014794e */ /* 0x000fce0000000000 */
[----:B0-----:R-:W-:Y:S05]  /*4600*/  CALL.ABS.NOINC R6 ;  /* 0x0000000006007343 */ /* 0x001fea0003c00000 */
.L_x_227:
[----:B------:R-:W-:Y:S01]  /*4610*/  ISETP.NE.U32.AND P0, PT, R4, RZ, PT ;  /* 0x000000ff0400720c */ /* 0x000fe20003f05070 */
[----:B------:R-:W-:Y:S01]  /*4620*/  IMAD.MOV.U32 R32, RZ, RZ, R4 ;  /* 0x000000ffff207224 */ /* 0x000fe200078e0004 */
[----:B------:R-:W-:Y:S02]  /*4630*/  MOV R33, R5 ;  /* 0x0000000500217202 */ /* 0x000fe40000000f00 */
[----:B------:R-:W-:-:S13]  /*4640*/  ISETP.NE.AND.EX P0, PT, R5, RZ, PT, P0 ;  /* 0x000000ff0500720c */ /* 0x000fda0003f05300 */
[----:B------:R-:W-:Y:S05]  /*4650*/  @!P0 BREAK.RELIABLE B7 ;  /* 0x0000000000078942 */ /* 0x000fea0003800100 */
[----:B------:R-:W-:Y:S05]  /*4660*/  @P0 BRA `(.L_x_228) ;  /* 0x0000000000280947 */ /* 0x000fea0003800000 */
[----:B------:R-:W-:Y:S01]  /*4670*/  MOV R8, 0x278 ;  /* 0x0000027800087802 */ /* 0x000fe20000000f00 */
[----:B------:R-:W0:Y:S01]  /*4680*/  LDCU.64 UR4, c[0x4][0x270] ;  /* 0x01004e00ff0477ac */ /* 0x000e220008000a00 */
[----:B------:R-:W-:-:S04]  /*4690*/  CS2R R6, SRZ ;  /* 0x0000000000067805 */ /* 0x000fc8000001ff00 */
[----:B------:R-:W1:Y:S01]  /*46a0*/  LDC.64 R8, c[0x4][R8] ;  /* 0x0100000008087b82 */ /* 0x000e620000000a00 */
[----:B0-----:R-:W-:Y:S02]  /*46b0*/  IMAD.U32 R4, RZ, RZ, UR4 ;  /* 0x00000004ff047e24 */ /* 0x001fe4000f8e00ff */
[----:B------:R-:W-:-:S07]  /*46c0*/  IMAD.U32 R5, RZ, RZ, UR5 ;  /* 0x00000005ff057e24 */ /* 0x000fce000f8e00ff */
[----:B------:R-:W-:-:S07]  /*46d0*/  LEPC R20, `(.L_x_229) ;  /* 0x000000001014794e */ /* 0x000fce0000000000 */
[----:B-1----:R-:W-:Y:S05]  /*46e0*/  CALL.ABS.NOINC R8 ;  /* 0x0000000008007343 */ /* 0x002fea0003c00000 */
.L_x_229:
[----:B------:R-:W-:Y:S01]  /*46f0*/  HFMA2 R0, -RZ, RZ, 0, 5.9604644775390625e-08 ;  /* 0x00000001ff007431 */ /* 0x000fe200000001ff */
[----:B------:R-:W-:Y:S06]  /*4700*/  BRA `(.L_x_215) ;  /* 0x00000008008c7947 */ /* 0x000fec0003800000 */
.L_x_228:
[C---:B------:R-:W-:Y:S01]  /*4710*/  VIADD R0, R24.reuse, 0xffffffff ;  /* 0xffffffff18007836 */ /* 0x040fe20000000000 */
[----:B------:R-:W-:Y:S01]  /*4720*/  BSSY.RECONVERGENT B1, `(.L_x_230) ;  /* 0x000007d000017945 */ /* 0x000fe20003800200 */
[----:B------:R-:W-:Y:S01]  /*4730*/  LOP3.LUT R8, R24, 0x3, RZ, 0xc0, !PT ;  /* 0x0000000318087812 */ /* 0x000fe200078ec0ff */
[----:B------:R-:W-:Y:S02]  /*4740*/  IMAD.MOV.U32 R9, RZ, RZ, RZ ;  /* 0x000000ffff097224 */ /* 0x000fe400078e00ff */
[----:B------:R-:W-:-:S13]  /*4750*/  ISETP.GE.U32.AND P0, PT, R0, 0x3, PT ;  /* 0x000000030000780c */ /* 0x000fda0003f06070 */
[----:B------:R-:W-:Y:S05]  /*4760*/  @!P0 BRA `(.L_x_231) ;  /* 0x0000000400e08947 */ /* 0x000fea0003800000 */
[----:B------:R-:W-:Y:S01]  /*4770*/  LOP3.LUT R3, R24, 0xfffffffc, RZ, 0xc0, !PT ;  /* 0xfffffffc18037812 */ /* 0x000fe200078ec0ff */
[----:B------:R-:W-:Y:S01]  /*4780*/  BSSY.RELIABLE B0, `(.L_x_232) ;  /* 0x0000060000007945 */ /* 0x000fe20003800100 */
[----:B------:R-:W-:Y:S02]  /*4790*/  IADD3 R6, P1, PT, R28, 0x8, RZ ;  /* 0x000000081c067810 */ /* 0x000fe40007f3e0ff */
[----:B------:R-:W-:Y:S02]  /*47a0*/  IADD3 R0, PT, PT, -R3, RZ, RZ ;  /* 0x000000ff03007210 */ /* 0x000fe40007ffe1ff */
[----:B------:R-:W-:Y:S01]  /*47b0*/  IADD3 R4, P2, PT, R32, 0x8, RZ ;  /* 0x0000000820047810 */ /* 0x000fe20007f5e0ff */
[----:B------:R-:W-:Y:S01]  /*47c0*/  IMAD.X R7, RZ, RZ, R29, P1 ;  /* 0x000000ffff077224 */ /* 0x000fe200008e061d */
[----:B------:R-:W-:-:S03]  /*47d0*/  ISETP.GE.AND P0, PT, R0, RZ, PT ;  /* 0x000000ff0000720c */ /* 0x000fc60003f06270 */
[----:B------:R-:W-:-:S10]  /*47e0*/  IMAD.X R5, RZ, RZ, R33, P2 ;  /* 0x000000ffff057224 */ /* 0x000fd400010e0621 */
[----:B------:R-:W-:Y:S05]  /*47f0*/  @P0 BRA `(.L_x_233) ;  /* 0x0000000400600947 */ /* 0x000fea0003800000 */
[----:B------:R-:W-:Y:S01]  /*4800*/  IADD3 R10, PT, PT, -R0, RZ, RZ ;  /* 0x000000ff000a7210 */ /* 0x000fe20007ffe1ff */
[----:B------:R-:W-:Y:S01]  /*4810*/  BSSY.RECONVERGENT B2, `(.L_x_234) ;  /* 0x0000033000027945 */ /* 0x000fe20003800200 */
[----:B------:R-:W-:Y:S02]  /*4820*/  PLOP3.LUT P0, PT, PT, PT, PT, 0x80, 0x8 ;  /* 0x000000000008781c */ /* 0x000fe40003f0f070 */
[----:B------:R-:W-:-:S13]  /*4830*/  ISETP.GT.AND P1, PT, R10, 0xc, PT ;  /* 0x0000000c0a00780c */ /* 0x000fda0003f24270 */
[----:B------:R-:W-:Y:S05]  /*4840*/  @!P1 BRA `(.L_x_235) ;  /* 0x0000000000bc9947 */ /* 0x000fea0003800000 */
[----:B------:R-:W-:Y:S01]  /*4850*/  BSSY.RECONVERGENT B3, `(.L_x_236) ;  /* 0x000002d000037945 */ /* 0x000fe20003800200 */
[----:B------:R-:W-:-:S13]  /*4860*/  PLOP3.LUT P0, PT, PT, PT, PT, 0x8, 0x80 ;  /* 0x000000000080781c */ /* 0x000fda0003f0e170 */
.L_x_237:
[----:B------:R-:W2:Y:S04]  /*4870*/  LD.E R9, desc[UR36][R6.64+-0x8] ;  /* 0xfffff82406097980 */ /* 0x000ea8000c101900 */
[----:B--2---:R0:W-:Y:S04]  /*4880*/  ST.E desc[UR36][R4.64+-0x8], R9 ;  /* 0xfffff80904007985 */ /* 0x0041e8000c101924 */
[----:B------:R-:W2:Y:S04]  /*4890*/  LD.E R11, desc[UR36][R6.64+-0x4] ;  /* 0xfffffc24060b7980 */ /* 0x000ea8000c101900 */
[----:B--2---:R1:W-:Y:S04]  /*48a0*/  ST.E desc[UR36][R4.64+-0x4], R11 ;  /* 0xfffffc0b04007985 */ /* 0x0043e8000c101924 */
[----:B------:R-:W2:Y:S04]  /*48b0*/  LD.E R13, desc[UR36][R6.64] ;  /* 0x00000024060d7980 */ /* 0x000ea8000c101900 */
[----:B--2---:R2:W-:Y:S04]  /*48c0*/  ST.E desc[UR36][R4.64], R13 ;  /* 0x0000000d04007985 */ /* 0x0045e8000c101924 */
[----:B------:R-:W3:Y:S04]  /*48d0*/  LD.E R15, desc[UR36][R6.64+0x4] ;  /* 0x00000424060f7980 */ /* 0x000ee8000c101900 */
[----:B---3--:R3:W-:Y:S04]  /*48e0*/  ST.E desc[UR36][R4.64+0x4], R15 ;  /* 0x0000040f04007985 */ /* 0x0087e8000c101924 */
[----:B------:R-:W4:Y:S04]  /*48f0*/  LD.E R21, desc[UR36][R6.64+0x8] ;  /* 0x0000082406157980 */ /* 0x000f28000c101900 */
[----:B----4-:R4:W-:Y:S04]  /*4900*/  ST.E desc[UR36][R4.64+0x8], R21 ;  /* 0x0000081504007985 */ /* 0x0109e8000c101924 */
[----:B------:R-:W5:Y:S04]  /*4910*/  LD.E R31, desc[UR36][R6.64+0xc] ;  /* 0x00000c24061f7980 */ /* 0x000f68000c101900 */
[----:B-----5:R5:W-:Y:S04]  /*4920*/  ST.E desc[UR36][R4.64+0xc], R31 ;  /* 0x00000c1f04007985 */ /* 0x020be8000c101924 */
[----:B0-----:R-:W2:Y:S04]  /*4930*/  LD.E R9, desc[UR36][R6.64+0x10] ;  /* 0x0000102406097980 */ /* 0x001ea8000c101900 */
[----:B--2---:R0:W-:Y:S04]  /*4940*/  ST.E desc[UR36][R4.64+0x10], R9 ;  /* 0x0000100904007985 */ /* 0x0041e8000c101924 */
[----:B-1----:R-:W2:Y:S04]  /*4950*/  LD.E R11, desc[UR36][R6.64+0x14] ;  /* 0x00001424060b7980 */ /* 0x002ea8000c101900 */
[----:B--2---:R1:W-:Y:S04]  /*4960*/  ST.E desc[UR36][R4.64+0x14], R11 ;  /* 0x0000140b04007985 */ /* 0x0043e8000c101924 */
[----:B------:R-:W2:Y:S04]  /*4970*/  LD.E R13, desc[UR36][R6.64+0x18] ;  /* 0x00001824060d7980 */ /* 0x000ea8000c101900 */
[----:B--2---:R2:W-:Y:S04]  /*4980*/  ST.E desc[UR36][R4.64+0x18], R13 ;  /* 0x0000180d04007985 */ /* 0x0045e8000c101924 */
[----:B---3--:R-:W3:Y:S04]  /*4990*/  LD.E R15, desc[UR36][R6.64+0x1c] ;  /* 0x00001c24060f7980 */ /* 0x008ee8000c101900 */
[----:B---3--:R3:W-:Y:S04]  /*49a0*/  ST.E desc[UR36][R4.64+0x1c], R15 ;  /* 0x00001c0f04007985 */ /* 0x0087e8000c101924 */
[----:B----4-:R-:W4:Y:S04]  /*49b0*/  LD.E R21, desc[UR36][R6.64+0x20] ;  /* 0x0000202406157980 */ /* 0x010f28000c101900 */
[----:B----4-:R4:W-:Y:S04]  /*49c0*/  ST.E desc[UR36][R4.64+0x20], R21 ;  /* 0x0000201504007985 */ /* 0x0109e8000c101924 */
[----:B-----5:R-:W5:Y:S04]  /*49d0*/  LD.E R31, desc[UR36][R6.64+0x24] ;  /* 0x00002424061f7980 */ /* 0x020f68000c101900 */
[----:B-----5:R-:W-:Y:S04]  /*49e0*/  ST.E desc[UR36][R4.64+0x24], R31 ;  /* 0x0000241f04007985 */ /* 0x020fe8000c101924 */
[----:B0-----:R-:W5:Y:S04]  /*49f0*/  LD.E R9, desc[UR36][R6.64+0x28] ;  /* 0x0000282406097980 */ /* 0x001f68000c101900 */
[----:B-----5:R0:W-:Y:S04]  /*4a00*/  ST.E desc[UR36][R4.64+0x28], R9 ;  /* 0x0000280904007985 */ /* 0x0201e8000c101924 */
[----:B-1----:R-:W5:Y:S04]  /*4a10*/  LD.E R11, desc[UR36][R6.64+0x2c] ;  /* 0x00002c24060b7980 */ /* 0x002f68000c101900 */
[----:B-----5:R-:W-:Y:S04]  /*4a20*/  ST.E desc[UR36][R4.64+0x2c], R11 ;  /* 0x00002c0b04007985 */ /* 0x020fe8000c101924 */
[----:B--2---:R-:W2:Y:S01]  /*4a30*/  LD.E R13, desc[UR36][R6.64+0x30] ;  /* 0x00003024060d7980 */ /* 0x004ea2000c101900 */
[----:B------:R-:W-:-:S05]  /*4a40*/  VIADD R0, R0, 0x10 ;  /* 0x0000001000007836 */ /* 0x000fca0000000000 */
[----:B------:R-:W-:Y:S01]  /*4a50*/  ISETP.GE.AND P1, PT, R0, -0xc, PT ;  /* 0xfffffff40000780c */ /* 0x000fe20003f26270 */
[----:B--2---:R-:W-:Y:S04]  /*4a60*/  ST.E desc[UR36][R4.64+0x30], R13 ;  /* 0x0000300d04007985 */ /* 0x004fe8000c101924 */
[----:B---3--:R1:W2:Y:S01]  /*4a70*/  LD.E R15, desc[UR36][R6.64+0x34] ;  /* 0x00003424060f7980 */ /* 0x0082a2000c101900 */
[----:B------:R-:W-:Y:S02]  /*4a80*/  IADD3 R12, P2, PT, R6, 0x40, RZ ;  /* 0x00000040060c7810 */ /* 0x000fe40007f5e0ff */
[----:B------:R-:W-:-:S03]  /*4a90*/  IADD3 R10, P3, PT, R4, 0x40, RZ ;  /* 0x00000040040a7810 */ /* 0x000fc60007f7e0ff */
[----:B----4-:R-:W-:Y:S01]  /*4aa0*/  IMAD.X R21, RZ, RZ, R7, P2 ;  /* 0x000000ffff157224 */ /* 0x010fe200010e0607 */
[----:B0-----:R-:W-:Y:S01]  /*4ab0*/  IADD3.X R9, PT, PT, RZ, R5, RZ, P3, !PT ;  /* 0x00000005ff097210 */ /* 0x001fe20001ffe4ff */
[----:B-1----:R-:W-:Y:S02]  /*4ac0*/  IMAD.MOV.U32 R6, RZ, RZ, R12 ;  /* 0x000000ffff067224 */ /* 0x002fe400078e000c */
[----:B------:R-:W-:Y:S01]  /*4ad0*/  IMAD.MOV.U32 R7, RZ, RZ, R21 ;  /* 0x000000ffff077224 */ /* 0x000fe200078e0015 */
[----:B--2---:R0:W-:Y:S02]  /*4ae0*/  ST.E desc[UR36][R4.64+0x34], R15 ;  /* 0x0000340f04007985 */ /* 0x0041e4000c101924 */
[----:B0-----:R-:W-:Y:S01]  /*4af0*/  MOV R4, R10 ;  /* 0x0000000a00047202 */ /* 0x001fe20000000f00 */
[----:B------:R-:W-:Y:S01]  /*4b00*/  IMAD.MOV.U32 R5, RZ, RZ, R9 ;  /* 0x000000ffff057224 */ /* 0x000fe200078e0009 */
[----:B------:R-:W-:Y:S06]  /*4b10*/  @!P1 BRA `(.L_x_237) ;  /* 0xfffffffc00549947 */ /* 0x000fec000383ffff */
[----:B------:R-:W-:Y:S05]  /*4b20*/  BSYNC.RECONVERGENT B3 ;  /* 0x0000000000037941 */ /* 0x000fea0003800200 */
.L_x_236:
[----:B------:R-:W-:-:S07]  /*4b30*/  IMAD.MOV.U32 R9, RZ, RZ, R3 ;  /* 0x000000ffff097224 */ /* 0x000fce00078e0003 */
.L_x_235:
[----:B------:R-:W-:Y:S05]  /*4b40*/  BSYNC.RECONVERGENT B2 ;  /* 0x0000000000027941 */ /* 0x000fea0003800200 */
.L_x_234:
[----:B------:R-:W-:Y:S01]  /*4b50*/  IADD3 R3, PT, PT, -R0, RZ, RZ ;  /* 0x000000ff00037210 */ /* 0x000fe20007ffe1ff */
[----:B------:R-:W-:Y:S03]  /*4b60*/  BSSY.RECONVERGENT B2, `(.L_x_238) ;  /* 0x000001e000027945 */ /* 0x000fe60003800200 */
[----:B------:R-:W-:-:S13]  /*4b70*/  ISETP.GT.AND P1, PT, R3, 0x4, PT ;  /* 0x000000040300780c */ /* 0x000fda0003f24270 */
[----:B------:R-:W-:Y:S05]  /*4b80*/  @!P1 BRA `(.L_x_239) ;  /* 0x00000000006c9947 */ /* 0x000fea0003800000 */
[----:B------:R-:W2:Y:S04]  /*4b90*/  LD.E R3, desc[UR36][R6.64+-0x8] ;  /* 0xfffff82406037980 */ /* 0x000ea8000c101900 */
[----:B--2---:R0:W-:Y:S04]  /*4ba0*/  ST.E desc[UR36][R4.64+-0x8], R3 ;  /* 0xfffff80304007985 */ /* 0x0041e8000c101924 */
[----:B------:R-:W2:Y:S04]  /*4bb0*/  LD.E R9, desc[UR36][R6.64+-0x4] ;  /* 0xfffffc2406097980 */ /* 0x000ea8000c101900 */
[----:B--2---:R-:W-:Y:S04]  /*4bc0*/  ST.E desc[UR36][R4.64+-0x4], R9 ;  /* 0xfffffc0904007985 */ /* 0x004fe8000c101924 */
[----:B------:R-:W2:Y:S04]  /*4bd0*/  LD.E R11, desc[UR36][R6.64] ;  /* 0x00000024060b7980 */ /* 0x000ea8000c101900 */
[----:B--2---:R-:W-:Y:S04]  /*4be0*/  ST.E desc[UR36][R4.64], R11 ;  /* 0x0000000b04007985 */ /* 0x004fe8000c101924 */
[----:B------:R-:W2:Y:S04]  /*4bf0*/  LD.E R13, desc[UR36][R6.64+0x4] ;  /* 0x00000424060d7980 */ /* 0x000ea8000c101900 */
[----:B--2---:R1:W-:Y:S04]  /*4c00*/  ST.E desc[UR36][R4.64+0x4], R13 ;  /* 0x0000040d04007985 */ /* 0x0043e8000c101924 */
[----:B------:R-:W2:Y:S04]  /*4c10*/  LD.E R15, desc[UR36][R6.64+0x8] ;  /* 0x00000824060f7980 */ /* 0x000ea8000c101900 */
[----:B--2---:R-:W-:Y:S04]  /*4c20*/  ST.E desc[UR36][R4.64+0x8], R15 ;  /* 0x0000080f04007985 */ /* 0x004fe8000c101924 */
[----:B------:R-:W2:Y:S04]  /*4c30*/  LD.E R21, desc[UR36][R6.64+0xc] ;  /* 0x00000c2406157980 */ /* 0x000ea8000c101900 */
[----:B--2---:R-:W-:Y:S04]  /*4c40*/  ST.E desc[UR36][R4.64+0xc], R21 ;  /* 0x00000c1504007985 */ /* 0x004fe8000c101924 */
[----:B0-----:R-:W2:Y:S01]  /*4c50*/  LD.E R3, desc[UR36][R6.64+0x10] ;  /* 0x0000102406037980 */ /* 0x001ea2000c101900 */
[----:B------:R-:W-:-:S02]  /*4c60*/  IADD3 R12, P1, PT, R6, 0x20, RZ ;  /* 0x00000020060c7810 */ /* 0x000fc40007f3e0ff */
[----:B------:R-:W-:Y:S01]  /*4c70*/  IADD3 R10, P2, PT, R4, 0x20, RZ ;  /* 0x00000020040a7810 */ /* 0x000fe20007f5e0ff */
[----:B--2---:R-:W-:Y:S04]  /*4c80*/  ST.E desc[UR36][R4.64+0x10], R3 ;  /* 0x0000100304007985 */ /* 0x004fe8000c101924 */
[----:B------:R0:W2:Y:S01]  /*4c90*/  LD.E R31, desc[UR36][R6.64+0x14] ;  /* 0x00001424061f7980 */ /* 0x0000a2000c101900 */
[----:B-1----:R-:W-:Y:S01]  /*4ca0*/  IMAD.X R13, RZ, RZ, R7, P1 ;  /* 0x000000ffff0d7224 */ /* 0x002fe200008e0607 */
[----:B------:R-:W-:Y:S01]  /*4cb0*/  PLOP3.LUT P0, PT, PT, PT, PT, 0x8, 0x80 ;  /* 0x000000000080781c */ /* 0x000fe20003f0e170 */
[----:B------:R-:W-:Y:S01]  /*4cc0*/  IMAD.X R11, RZ, RZ, R5, P2 ;  /* 0x000000ffff0b7224 */ /* 0x000fe200010e0605 */
[----:B------:R-:W-:Y:S02]  /*4cd0*/  IADD3 R0, PT, PT, R0, 0x8, RZ ;  /* 0x0000000800007810 */ /* 0x000fe40007ffe0ff */
[----:B------:R-:W-:Y:S01]  /*4ce0*/  LOP3.LUT R9, R24, 0xfffffffc, RZ, 0xc0, !PT ;  /* 0xfffffffc18097812 */ /* 0x000fe200078ec0ff */
[----:B0-----:R-:W-:-:S02]  /*4cf0*/  IMAD.MOV.U32 R6, RZ, RZ, R12 ;  /* 0x000000ffff067224 */ /* 0x001fc400078e000c */
[----:B------:R-:W-:Y:S01]  /*4d00*/  IMAD.MOV.U32 R7, RZ, RZ, R13 ;  /* 0x000000ffff077224 */ /* 0x000fe200078e000d */
[----:B--2---:R0:W-:Y:S02]  /*4d10*/  ST.E desc[UR36][R4.64+0x14], R31 ;  /* 0x0000141f04007985 */ /* 0x0041e4000c101924 */
[----:B0-----:R-:W-:Y:S01]  /*4d20*/  MOV R4, R10 ;  /* 0x0000000a00047202 */ /* 0x001fe20000000f00 */
[----:B------:R-:W-:-:S07]  /*4d30*/  IMAD.MOV.U32 R5, RZ, RZ, R11 ;  /* 0x000000ffff057224 */ /* 0x000fce00078e000b */
.L_x_239:
[----:B------:R-:W-:Y:S05]  /*4d40*/  BSYNC.RECONVERGENT B2 ;  /* 0x0000000000027941 */ /* 0x000fea0003800200 */
.L_x_238:
[----:B------:R-:W-:-:S13]  /*4d50*/  ISETP.NE.OR P0, PT, R0, RZ, P0 ;  /* 0x000000ff0000720c */ /* 0x000fda0000705670 */
[----:B------:R-:W-:Y:S05]  /*4d60*/  @!P0 BREAK.RELIABLE B0 ;  /* 0x0000000000008942 */ /* 0x000fea0003800100 */
[----:B------:R-:W-:Y:S05]  /*4d70*/  @!P0 BRA `(.L_x_231) ;  /* 0x00000000005c8947 */ /* 0x000fea0003800000 */
.L_x_233:
[----:B------:R-:W-:Y:S05]  /*4d80*/  BSYNC.RELIABLE B0 ;  /* 0x0000000000007941 */ /* 0x000fea0003800100 */
.L_x_232:
[----:B------:R-:W-:Y:S01]  /*4d90*/  BSSY.RECONVERGENT B0, `(.L_x_231) ;  /* 0x0000015000007945 */ /* 0x000fe20003800200 */
[----:B------:R-:W-:-:S07]  /*4da0*/  LOP3.LUT R9, R24, 0xfffffffc, RZ, 0xc0, !PT ;  /* 0xfffffffc18097812 */ /* 0x000fce00078ec0ff */
.L_x_240:
[----:B------:R-:W2:Y:S04]  /*4db0*/  LD.E R3, desc[UR36][R6.64+-0x8] ;  /* 0xfffff82406037980 */ /* 0x000ea8000c101900 */
[----:B--2---:R0:W-:Y:S04]  /*4dc0*/  ST.E desc[UR36][R4.64+-0x8], R3 ;  /* 0xfffff80304007985 */ /* 0x0041e8000c101924 */
[----:B------:R-:W2:Y:S04]  /*4dd0*/  LD.E R11, desc[UR36][R6.64+-0x4] ;  /* 0xfffffc24060b7980 */ /* 0x000ea8000c101900 */
[----:B--2---:R-:W-:Y:S04]  /*4de0*/  ST.E desc[UR36][R4.64+-0x4], R11 ;  /* 0xfffffc0b04007985 */ /* 0x004fe8000c101924 */
[----:B------:R-:W2:Y:S01]  /*4df0*/  LD.E R13, desc[UR36][R6.64] ;  /* 0x00000024060d7980 */ /* 0x000ea2000c101900 */
[----:B------:R-:W-:-:S05]  /*4e00*/  VIADD R0, R0, 0x4 ;  /* 0x0000000400007836 */ /* 0x000fca0000000000 */
[----:B------:R-:W-:Y:S01]  /*4e10*/  ISETP.NE.AND P0, PT, R0, RZ, PT ;  /* 0x000000ff0000720c */ /* 0x000fe20003f05270 */
[----:B--2---:R-:W-:Y:S04]  /*4e20*/  ST.E desc[UR36][R4.64], R13 ;  /* 0x0000000d04007985 */ /* 0x004fe8000c101924 */
[----:B------:R1:W2:Y:S01]  /*4e30*/  LD.E R15, desc[UR36][R6.64+0x4] ;  /* 0x00000424060f7980 */ /* 0x0002a2000c101900 */
[----:B------:R-:W-:Y:S02]  /*4e40*/  IADD3 R10, P2, PT, R4, 0x10, RZ ;  /* 0x00000010040a7810 */ /* 0x000fe40007f5e0ff */
[----:B------:R-:W-:-:S03]  /*4e50*/  IADD3 R12, P1, PT, R6, 0x10, RZ ;  /* 0x00000010060c7810 */ /* 0x000fc60007f3e0ff */
[----:B0-----:R-:W-:Y:S01]  /*4e60*/  IMAD.X R3, RZ, RZ, R5, P2 ;  /* 0x000000ffff037224 */ /* 0x001fe200010e0605 */
[----:B------:R-:W-:Y:S01]  /*4e70*/  IADD3.X R21, PT, PT, RZ, R7, RZ, P1, !PT ;  /* 0x00000007ff157210 */ /* 0x000fe20000ffe4ff */
[----:B-1----:R-:W-:-:S03]  /*4e80*/  IMAD.MOV.U32 R6, RZ, RZ, R12 ;  /* 0x000000ffff067224 */ /* 0x002fc600078e000c */
[----:B------:R-:W-:Y:S01]  /*4e90*/  MOV R7, R21 ;  /* 0x0000001500077202 */ /* 0x000fe20000000f00 */
[----:B--2---:R0:W-:Y:S02]  /*4ea0*/  ST.E desc[UR36][R4.64+0x4], R15 ;  /* 0x0000040f04007985 */ /* 0x0041e4000c101924 */
[----:B0-----:R-:W-:Y:S02]  /*4eb0*/  IMAD.MOV.U32 R4, RZ, RZ, R10 ;  /* 0x000000ffff047224 */ /* 0x001fe400078e000a */
[----:B------:R-:W-:Y:S01]  /*4ec0*/  IMAD.MOV.U32 R5, RZ, RZ, R3 ;  /* 0x000000ffff057224 */ /* 0x000fe200078e0003 */
[----:B------:R-:W-:Y:S06]  /*4ed0*/  @P0 BRA `(.L_x_240) ;  /* 0xfffffffc00b40947 */ /* 0x000fec000383ffff */
[----:B------:R-:W-:Y:S05]  /*4ee0*/  BSYNC.RECONVERGENT B0 ;  /* 0x0000000000007941 */ /* 0x000fea0003800200 */
.L_x_231:
[----:B------:R-:W-:Y:S05]  /*4ef0*/  BSYNC.RECONVERGENT B1 ;  /* 0x0000000000017941 */ /* 0x000fea0003800200 */
.L_x_230:
[----:B------:R-:W-:Y:S01]  /*4f00*/  ISETP.NE.AND P0, PT, R8, RZ, PT ;  /* 0x000000ff0800720c */ /* 0x000fe20003f05270 */
[----:B------:R-:W-:-:S12]  /*4f10*/  BSSY.RECONVERGENT B0, `(.L_x_241) ;  /* 0x000000e000007945 */ /* 0x000fd80003800200 */
[----:B------:R-:W-:Y:S05]  /*4f20*/  @!P0 BRA `(.L_x_242) ;  /* 0x0000000000308947 */ /* 0x000fea0003800000 */
[----:B------:R-:W-:-:S05]  /*4f30*/  IMAD.WIDE.U32 R6, R9, 0x4, R28 ;  /* 0x0000000409067825 */ /* 0x000fca00078e001c */
[----:B------:R-:W2:Y:S01]  /*4f40*/  LD.E R3, desc[UR36][R6.64] ;  /* 0x0000002406037980 */ /* 0x000ea2000c101900 */
[----:B------:R-:W-:Y:S01]  /*4f50*/  IMAD.WIDE.U32 R4, R9, 0x4, R32 ;  /* 0x0000000409047825 */ /* 0x000fe200078e0020 */
[----:B------:R-:W-:-:S04]  /*4f60*/  ISETP.NE.AND P0, PT, R8, 0x1, PT ;  /* 0x000000010800780c */ /* 0x000fc80003f05270 */
[----:B--2---:R0:W-:Y:S09]  /*4f70*/  ST.E desc[UR36][R4.64], R3 ;  /* 0x0000000304007985 */ /* 0x0041f2000c101924 */
[----:B------:R-:W-:Y:S05]  /*4f80*/  @!P0 BRA `(.L_x_242) ;  /* 0x0000000000188947 */ /* 0x000fea0003800000 */
[----:B0-----:R-:W2:Y:S01]  /*4f90*/  LD.E R3, desc[UR36][R6.64+0x4] ;  /* 0x0000042406037980 */ /* 0x001ea2000c101900 */
[----:B------:R-:W-:-:S03]  /*4fa0*/  ISETP.NE.AND P0, PT, R8, 0x2, PT ;  /* 0x000000020800780c */ /* 0x000fc60003f05270 */
[----:B--2---:R1:W-:Y:S10]  /*4fb0*/  ST.E desc[UR36][R4.64+0x4], R3 ;  /* 0x0000040304007985 */ /* 0x0043f4000c101924 */
[----:B------:R-:W-:Y:S05]  /*4fc0*/  @!P0 BRA `(.L_x_242) ;  /* 0x0000000000088947 */ /* 0x000fea0003800000 */
[----:B------:R-:W2:Y:S04]  /*4fd0*/  LD.E R7, desc[UR36][R6.64+0x8] ;  /* 0x0000082406077980 */ /* 0x000ea8000c101900 */
[----:B--2---:R2:W-:Y:S02]  /*4fe0*/  ST.E desc[UR36][R4.64+0x8], R7 ;  /* 0x0000080704007985 */ /* 0x0045e4000c101924 */
.L_x_242:
[----:B------:R-:W-:Y:S05]  /*4ff0*/  BSYNC.RECONVERGENT B0 ;  /* 0x0000000000007941 */ /* 0x000fea0003800200 */
.L_x_241:
[----:B------:R-:W-:Y:S01]  /*5000*/  MOV R6, 0x280 ;  /* 0x0000028000067802 */ /* 0x000fe20000000f00 */
[----:B012---:R-:W-:Y:S01]  /*5010*/  IMAD.MOV.U32 R5, RZ, RZ, R29 ;  /* 0x000000ffff057224 */ /* 0x007fe200078e001d */
[----:B------:R-:W-:-:S04]  /*5020*/  MOV R4, R28 ;  /* 0x0000001c00047202 */ /* 0x000fc80000000f00 */
[----:B------:R-:W0:Y:S03]  /*5030*/  LDC.64 R6, c[0x4][R6] ;  /* 0x0100000006067b82 */ /* 0x000e260000000a00 */
[----:B------:R-:W-:-:S07]  /*5040*/  LEPC R20, `(.L_x_226) ;  /* 0x000000001014794e */ /* 0x000fce0000000000 */
[----:B0-----:R-:W-:Y:S05]  /*5050*/  CALL.ABS.NOINC R6 ;  /* 0x0000000006007343 */ /* 0x001fea0003c00000 */
.L_x_226:
[----:B------:R-:W-:Y:S05]  /*5060*/  BSYNC.RELIABLE B7 ;  /* 0x0000000000077941 */ /* 0x000fea0003800100 */
.L_x_218:
[----:B012---:R-:W-:Y:S01]  /*5070*/  IMAD.WIDE.U32 R4, R24, 0x4, R32 ;  /* 0x0000000418047825 */ /* 0x007fe200078e0020 */
[----:B------:R-:W-:-:S03]  /*5080*/  MOV R28, R32 ;  /* 0x00000020001c7202 */ /* 0x000fc60000000f00 */
[----:B------:R-:W-:Y:S01]  /*5090*/  IMAD.MOV.U32 R0, RZ, RZ, 0x1 ;  /* 0x00000001ff007424 */ /* 0x000fe200078e00ff */
[----:B------:R0:W-:Y:S01]  /*50a0*/  ST.E desc[UR36][R4.64], R27 ;  /* 0x0000001b04007985 */ /* 0x0001e2000c101924 */
[----:B------:R-:W-:Y:S02]  /*50b0*/  IMAD.MOV.U32 R29, RZ, RZ, R33 ;  /* 0x000000ffff1d7224 */ /* 0x000fe400078e0021 */
[----:B------:R-:W-:Y:S01]  /*50c0*/  IMAD.MOV.U32 R30, RZ, RZ, R26 ;  /* 0x000000ffff1e7224 */ /* 0x000fe200078e001a */
[----:B------:R-:W-:Y:S06]  /*50d0*/  BRA `(.L_x_243) ;  /* 0x0000000000147947 */ /* 0x000fec0003800000 */
.L_x_217:
[----:B------:R-:W0:Y:S01]  /*50e0*/  S2UR UR5, SR_CgaCtaId ;  /* 0x00000000000579c3 */ /* 0x000e220000008800 */
[----:B------:R-:W-:Y:S02]  /*50f0*/  UMOV UR4, 0x400 ;  /* 0x0000040000047882 */ /* 0x000fe40000000000 */
[----:B0-----:R-:W-:-:S06]  /*5100*/  ULEA UR4, UR5, UR4, 0x18 ;  /* 0x0000000405047291 */ /* 0x001fcc000f8ec0ff */
[----:B------:R-:W-:-:S05]  /*5110*/  LEA R4, R24, UR4, 0x2 ;  /* 0x0000000418047c11 */ /* 0x000fca000f8e10ff */
[----:B------:R1:W-:Y:S02]  /*5120*/  STS [R4], R27 ;  /* 0x0000001b04007388 */ /* 0x0003e40000000800 */
.L_x_243:
[----:B------:R-:W-:-:S07]  /*5130*/  IADD3 R24, PT, PT, R24, 0x1, RZ ;  /* 0x0000000118187810 */ /* 0x000fce0007ffe0ff */
.L_x_215:
[----:B------:R-:W-:Y:S05]  /*5140*/  BSYNC.RECONVERGENT B6 ;  /* 0x0000000000067941 */ /* 0x000fea0003800200 */
.L_x_214:
[----:B------:R-:W-:Y:S01]  /*5150*/  IADD3 R2, P0, PT, R2, 0x4, RZ ;  /* 0x0000000402027810 */ /* 0x000fe20007f1e0ff */
[----:B------:R-:W-:-:S04]  /*5160*/  VIADD R17, R17, 0x4 ;  /* 0x0000000411117836 */ /* 0x000fc80000000000 */
[----:B------:R-:W-:Y:S01]  /*5170*/  IMAD.X R16, RZ, RZ, R16, P0 ;  /* 0x000000ffff107224 */ /* 0x000fe200000e0610 */
[----:B------:R-:W-:-:S04]  /*5180*/  ISETP.NE.U32.AND P0, PT, R2, UR38, PT ;  /* 0x0000002602007c0c */ /* 0x000fc8000bf05070 */
[----:B------:R-:W-:-:S13]  /*5190*/  ISETP.NE.AND.EX P0, PT, R16, UR50, PT, P0 ;  /* 0x0000003210007c0c */ /* 0x000fda000bf05300 */
[----:B------:R-:W-:Y:S05]  /*51a0*/  @P0 BRA `(.L_x_244) ;  /* 0xffffffec00980947 */ /* 0x000fea000383ffff */
.L_x_196:
[----:B------:R-:W-:Y:S05]  /*51b0*/  BSYNC.RECONVERGENT B8 ;  /* 0x0000000000087941 */ /* 0x000fea0003800200 */
.L_x_195:
[----:B------:R-:W-:-:S13]  /*51c0*/  ISETP.NE.AND P0, PT, R24, RZ, PT ;  /* 0x000000ff1800720c */ /* 0x000fda0003f05270 */
[----:B------:R-:W-:Y:S05]  /*51d0*/  @P0 BRA `(.L_x_245) ;  /* 0xffffffb000540947 */ /* 0x000fea000383ffff */
[----:B------:R-:W-:Y:S05]  /*51e0*/  BSYNC.RECONVERGENT B9 ;  /* 0x0000000000097941 */ /* 0x000fea0003800200 */
.L_x_194:
[----:B------:R-:W-:Y:S02]  /*51f0*/  LOP3.LUT P1, RZ, R0, 0xff, RZ, 0xc0, !PT ;  /* 0x000000ff00ff7812 */ /* 0x000fe4000782c0ff */
[----:B------:R-:W-:-:S04]  /*5200*/  ISETP.EQ.U32.AND P0, PT, R28, RZ, PT ;  /* 0x000000ff1c00720c */ /* 0x000fc80003f02070 */
[----:B------:R-:W-:-:S13]  /*5210*/  ISETP.EQ.OR.EX P0, PT, R29, RZ, !P1, P0 ;  /* 0x000000ff1d00720c */ /* 0x000fda0004f02700 */
[----:B------:R-:W-:Y:S05]  /*5220*/  @P0 EXIT ;  /* 0x000000000000094d */ /* 0x000fea0003800000 */
[----:B------:R-:W-:Y:S01]  /*5230*/  MOV R0, 0x280 ;  /* 0x0000028000007802 */ /* 0x000fe20000000f00 */
[----:B0-----:R-:W-:Y:S01]  /*5240*/  IMAD.MOV.U32 R5, RZ, RZ, R29 ;  /* 0x000000ffff057224 */ /* 0x001fe200078e001d */
[----:B-1----:R-:W-:Y:S02]  /*5250*/  MOV R4, R28 ;  /* 0x0000001c00047202 */ /* 0x002fe40000000f00 */
[----:B------:R0:W1:Y:S05]  /*5260*/  LDC.64 R2, c[0x4][R0] ;  /* 0x0100000000027b82 */ /* 0x00006a0000000a00 */
[----:B------:R-:W-:-:S07]  /*5270*/  LEPC R20, `(.L_x_246) ;  /* 0x000000001014794e */ /* 0x000fce0000000000 */
[----:B01----:R-:W-:Y:S05]  /*5280*/  CALL.ABS.NOINC R2 ;  /* 0x0000000002007343 */ /* 0x003fea0003c00000 */
.L_x_246:
[----:B------:R-:W-:Y:S05]  /*5290*/  EXIT ;  /* 0x000000000000794d */ /* 0x000fea0003800000 */
.L_x_216:
[----:B------:R-:W0:Y:S01]  /*52a0*/  S2R R7, SR_LANEID ;  /* 0x0000000000077919 */ /* 0x000e220000000000 */
[----:B------:R-:W-:Y:S01]  /*52b0*/  VOTEU.ANY UR4, UPT, PT ;  /* 0x0000000000047886 */ /* 0x000fe200038e0100 */
[----:B------:R-:W1:Y:S01]  /*52c0*/  LDC.64 R4, c[0x4][0x90] ;  /* 0x01002400ff047b82 */ /* 0x000e620000000a00 */
[----:B------:R-:W0:Y:S08]  /*52d0*/  FLO.U32 R2, UR4 ;  /* 0x0000000400027d00 */ /* 0x000e3000080e0000 */
[----:B------:R-:W1:Y:S01]  /*52e0*/  POPC R13, UR4 ;  /* 0x00000004000d7d09 */ /* 0x000e620008000000 */
[----:B0-----:R-:W-:-:S02]  /*52f0*/  ISETP.EQ.U32.AND P0, PT, R2, R7, PT ;  /* 0x000000070200720c */ /* 0x001fc40003f02070 */
[----:B------:R-:W0:Y:S11]  /*5300*/  LDC.64 R6, c[0x4][0x1d8] ;  /* 0x01007600ff067b82 */ /* 0x000e360000000a00 */
[----:B-1----:R-:W2:Y:S04]  /*5310*/  @P0 ATOMG.E.ADD.STRONG.GPU PT, R13, desc[UR36][R4.64], R13 ;  /* 0x8000000d040d09a8 */ /* 0x002ea800081ef124 */
[----:B0-----:R-:W3:Y:S01]  /*5320*/  LDG.E.64 R6, desc[UR36][R6.64] ;  /* 0x0000002406067981 */ /* 0x001ee2000c1e1b00 */
[----:B------:R-:W0:Y:S01]  /*5330*/  LDC.64 R10, c[0x4][0x1f0] ;  /* 0x01007c00ff0a7b82 */ /* 0x000e220000000a00 */
[----:B------:R-:W1:Y:S02]  /*5340*/  S2R R8, SR_LTMASK ;  /* 0x0000000000087919 */ /* 0x000e640000003900 */
[----:B-1----:R-:W-:-:S06]  /*5350*/  LOP3.LUT R12, R8, UR4, RZ, 0xc0, !PT ;  /* 0x00000004080c7c12 */ /* 0x002fcc000f8ec0ff */
[----:B------:R-:W1:Y:S01]  /*5360*/  POPC R12, R12 ;  /* 0x0000000c000c7309 */ /* 0x000e620000000000 */
[----:B--2---:R-:W1:Y:S02]  /*5370*/  SHFL.IDX PT, R9, R13, R2, 0x1f ;  /* 0x00001f020d097589 */ /* 0x004e6400000e0000 */
[----:B-1----:R-:W-:-:S04]  /*5380*/  IMAD.IADD R9, R9, 0x1, R12 ;  /* 0x0000000109097824 */ /* 0x002fc800078e020c */
[----:B---3--:R-:W-:-:S05]  /*5390*/  IMAD.WIDE R8, R9, 0x4, R6 ;  /* 0x0000000409087825 */ /* 0x008fca00078e0206 */
[----:B------:R1:W-:Y:S04]  /*53a0*/  ST.E desc[UR36][R8.64], R25 ;  /* 0x0000001908007985 */ /* 0x0003e8000c101924 */
[----:B0-----:R-:W2:Y:S01]  /*53b0*/  LDG.E.64 R10, desc[UR36][R10.64] ;  /* 0x000000240a0a7981 */ /* 0x001ea2000c1e1b00 */
[----:B------:R-:W-:Y:S02]  /*53c0*/  LOP3.LUT P0, RZ, R0, 0xff, RZ, 0xc0, !PT ;  /* 0x000000ff00ff7812 */ /* 0x000fe4000780c0ff */
[----:B------:R-:W-:-:S04]  /*53d0*/  ISETP.EQ.U32.AND P1, PT, R28, RZ, PT ;  /* 0x000000ff1c00720c */ /* 0x000fc80003f22070 */
[----:B------:R-:W-:Y:S01]  /*53e0*/  ISETP.EQ.OR.EX P0, PT, R29, RZ, !P0, P1 ;  /* 0x000000ff1d00720c */ /* 0x000fe20004702710 */
[----:B--2---:R-:W-:-:S05]  /*53f0*/  IMAD.WIDE R4, R25, 0x4, R10 ;  /* 0x0000000419047825 */ /* 0x004fca00078e020a */
[----:B------:R1:W-:Y:S07]  /*5400*/  ST.E desc[UR36][R4.64], R3 ;  /* 0x0000000304007985 */ /* 0x0003ee000c101924 */
[----:B------:R-:W-:Y:S05]  /*5410*/  @P0 EXIT ;  /* 0x000000000000094d */ /* 0x000fea0003800000 */
[----:B------:R-:W-:Y:S01]  /*5420*/  MOV R0, 0x280 ;  /* 0x0000028000007802 */ /* 0x000fe20000000f00 */
[----:B-1----:R-:W-:Y:S01]  /*5430*/  IMAD.MOV.U32 R5, RZ, RZ, R29 ;  /* 0x000000ffff057224 */ /* 0x002fe200078e001d */
[----:B------:R-:W-:Y:S02]  /*5440*/  MOV R4, R28 ;  /* 0x0000001c00047202 */ /* 0x000fe40000000f00 */
[----:B------:R0:W1:Y:S05]  /*5450*/  LDC.64 R2, c[0x4][R0] ;  /* 0x0100000000027b82 */ /* 0x00006a0000000a00 */
[----:B------:R-:W-:-:S07]  /*5460*/  LEPC R20, `(.L_x_247) ;  /* 0x000000001014794e */ /* 0x000fce0000000000 */
[----:B01----:R-:W-:Y:S05]  /*5470*/  CALL.ABS.NOINC R2 ;  /* 0x0000000002007343 */ /* 0x003fea0003c00000 */
.L_x_247:
[----:B------:R-:W-:Y:S05]  /*5480*/  EXIT ;  /* 0x000000000000794d */ /* 0x000fea0003800000 */
.L_x_248:
        /* <DEDUP_REMOVED lines=15> */
.L_x_2112:


//--------------------- .text._Z31get_false_ds_vpath_connectivityiii --------------------------
	.section	.text._Z31get_false_ds_vpath_connectivityiii,"ax",@progbits
	.align	128
        .global         _Z31get_false_ds_vpath_connectivityiii
        .type           _Z31get_false_ds_vpath_connectivityiii,@function
        .size           _Z31get_false_ds_vpath_connectivityiii,(.L_x_2113 - _Z31get_false_ds_vpath_connectivityiii)
        .other          _Z31get_false_ds_vpath_connectivityiii,@"STO_CUDA_ENTRY STV_DEFAULT"
_Z31get_false_ds_vpath_connectivityiii:
.text._Z31get_false_ds_vpath_connectivityiii:
        /* <DEDUP_REMOVED lines=16> */
[----:B------:R-:W0:Y:S01]  /*0100*/  LDCU.64 UR8, c[0x0][0x380] ;  /* 0x00007000ff0877ac */ /* 0x000e220008000a00 */
[----:B------:R-:W1:Y:S01]  /*0110*/  LDC R21, c[0x0][0x388] ;  /* 0x0000e200ff157b82 */ /* 0x000e620000000800 */
[----:B------:R-:W-:Y:S04]  /*0120*/  BSSY.RECONVERGENT B1, `(.L_x_249) ;  /* 0x0000226000017945 */ /* 0x000fe80003800200 */
[----:B------:R-:W-:Y:S01]  /*0130*/  BSSY.RELIABLE B0, `(.L_x_250) ;  /* 0x0000038000007945 */ /* 0x000fe20003800100 */
[----:B------:R-:W-:Y:S02]  /*0140*/  HFMA2 R8, -RZ, RZ, 0, 0 ;  /* 0x00000000ff087431 */ /* 0x000fe400000001ff */
[----:B------:R-:W-:Y:S01]  /*0150*/  IMAD.MOV.U32 R7, RZ, RZ, RZ ;  /* 0x000000ffff077224 */ /* 0x000fe200078e00ff */
[----:B0-----:R-:W-:Y:S01]  /*0160*/  UIADD3 UR5, UPT, UPT, UR8, -0x1, URZ ;  /* 0xffffffff08057890 */ /* 0x001fe2000fffe0ff */
[----:B------:R-:W-:Y:S01]  /*0170*/  IMAD.U32 R2, RZ, RZ, UR9 ;  /* 0x00000009ff027e24 */ /* 0x000fe2000f8e00ff */
[----:B------:R-:W-:-:S02]  /*0180*/  UIADD3 UR6, UPT, UPT, UR9, -0x1, URZ ;  /* 0xffffffff09067890 */ /* 0x000fc4000fffe0ff */
[----:B------:R-:W-:Y:S02]  /*0190*/  UIMAD UR4, UR8, UR9, URZ ;  /* 0x00000009080472a4 */ /* 0x000fe4000f8e02ff */
[----:B------:R-:W-:Y:S02]  /*01a0*/  IMAD R2, R2, UR5, RZ ;  /* 0x0000000502027c24 */ /* 0x000fe4000f8e02ff */
[----:B------:R-:W-:Y:S02]  /*01b0*/  IMAD.U32 R5, RZ, RZ, UR6 ;  /* 0x00000006ff057e24 */ /* 0x000fe4000f8e00ff */
[----:B-1----:R-:W-:Y:S02]  /*01c0*/  IMAD R3, R2, R21, RZ ;  /* 0x0000001502037224 */ /* 0x002fe400078e02ff */
[----:B------:R-:W-:Y:S02]  /*01d0*/  VIADD R4, R21, 0xffffffff ;  /* 0xffffffff15047836 */ /* 0x000fe40000000000 */
[----:B------:R-:W-:Y:S01]  /*01e0*/  IMAD R5, R5, UR8, RZ ;  /* 0x0000000805057c24 */ /* 0x000fe2000f8e02ff */
[----:B------:R-:W-:Y:S01]  /*01f0*/  ISETP.GE.AND P0, PT, R0, R3, PT ;  /* 0x000000030000720c */ /* 0x000fe20003f06270 */
[----:B------:R-:W-:-:S02]  /*0200*/  IMAD R9, R4, UR4, RZ ;  /* 0x0000000404097c24 */ /* 0x000fc4000f8e02ff */
[C---:B------:R-:W-:Y:S02]  /*0210*/  VIADD R6, R5.reuse, -UR6 ;  /* 0x8000000605067c36 */ /* 0x040fe40008000000 */
[----:B------:R-:W-:Y:S02]  /*0220*/  IMAD R11, R5, R21, -R5 ;  /* 0x00000015050b7224 */ /* 0x000fe400078e0a05 */
[----:B------:R-:W-:-:S06]  /*0230*/  IMAD.IADD R18, R3, 0x1, -R2 ;  /* 0x0000000103127824 */ /* 0x000fcc00078e0a02 */
[----:B------:R-:W-:Y:S05]  /*0240*/  @!P0 BRA `(.L_x_251) ;  /* 0x0000000000988947 */ /* 0x000fea0003800000 */
[----:B------:R-:W-:Y:S01]  /*0250*/  IADD3 R10, PT, PT, R2, R5, RZ ;  /* 0x00000005020a7210 */ /* 0x000fe20007ffe0ff */
[----:B------:R-:W-:Y:S02]  /*0260*/  IMAD.MOV.U32 R8, RZ, RZ, 0x1 ;  /* 0x00000001ff087424 */ /* 0x000fe400078e00ff */
[----:B------:R-:W-:Y:S02]  /*0270*/  IMAD.MOV.U32 R7, RZ, RZ, R3 ;  /* 0x000000ffff077224 */ /* 0x000fe400078e0003 */
[----:B------:R-:W-:-:S05]  /*0280*/  IMAD R10, R10, R21, RZ ;  /* 0x000000150a0a7224 */ /* 0x000fca00078e02ff */
[----:B------:R-:W-:-:S13]  /*0290*/  ISETP.GE.AND P0, PT, R0, R10, PT ;  /* 0x0000000a0000720c */ /* 0x000fda0003f06270 */
[----:B------:R-:W-:Y:S05]  /*02a0*/  @!P0 BRA `(.L_x_251) ;  /* 0x0000000000808947 */ /* 0x000fea0003800000 */
[----:B------:R-:W-:Y:S01]  /*02b0*/  IMAD.IADD R13, R9, 0x1, R10 ;  /* 0x00000001090d7824 */ /* 0x000fe200078e020a */
[----:B------:R-:W-:Y:S01]  /*02c0*/  MOV R7, R10 ;  /* 0x0000000a00077202 */ /* 0x000fe20000000f00 */
[----:B------:R-:W-:-:S03]  /*02d0*/  IMAD.MOV.U32 R8, RZ, RZ, 0x2 ;  /* 0x00000002ff087424 */ /* 0x000fc600078e00ff */
[----:B------:R-:W-:-:S13]  /*02e0*/  ISETP.GE.AND P0, PT, R0, R13, PT ;  /* 0x0000000d0000720c */ /* 0x000fda0003f06270 */
[----:B------:R-:W-:Y:S05]  /*02f0*/  @!P0 BRA `(.L_x_251) ;  /* 0x00000000006c8947 */ /* 0x000fea0003800000 */
[--C-:B------:R-:W-:Y:S02]  /*0300*/  IMAD R10, R6, R21, R13.reuse ;  /* 0x00000015060a7224 */ /* 0x100fe400078e020d */
[----:B------:R-:W-:Y:S02]  /*0310*/  IMAD.MOV.U32 R7, RZ, RZ, R13 ;  /* 0x000000ffff077224 */ /* 0x000fe400078e000d */
[----:B------:R-:W-:Y:S01]  /*0320*/  IMAD.MOV.U32 R8, RZ, RZ, 0x3 ;  /* 0x00000003ff087424 */ /* 0x000fe200078e00ff */
[----:B------:R-:W-:-:S13]  /*0330*/  ISETP.GE.AND P0, PT, R0, R10, PT ;  /* 0x0000000a0000720c */ /* 0x000fda0003f06270 */
[----:B------:R-:W-:Y:S05]  /*0340*/  @!P0 BRA `(.L_x_251) ;  /* 0x0000000000588947 */ /* 0x000fea0003800000 */
[----:B------:R-:W-:Y:S01]  /*0350*/  IADD3 R13, PT, PT, R11, R10, RZ ;  /* 0x0000000a0b0d7210 */ /* 0x000fe20007ffe0ff */
[----:B------:R-:W-:Y:S02]  /*0360*/  IMAD.MOV.U32 R7, RZ, RZ, R10 ;  /* 0x000000ffff077224 */ /* 0x000fe400078e000a */
[----:B------:R-:W-:Y:S01]  /*0370*/  IMAD.MOV.U32 R8, RZ, RZ, 0x4 ;  /* 0x00000004ff087424 */ /* 0x000fe200078e00ff */
[----:B------:R-:W-:-:S13]  /*0380*/  ISETP.GE.AND P0, PT, R0, R13, PT ;  /* 0x0000000d0000720c */ /* 0x000fda0003f06270 */
[----:B------:R-:W-:Y:S05]  /*0390*/  @!P0 BRA `(.L_x_251) ;  /* 0x0000000000448947 */ /* 0x000fea0003800000 */
[----:B------:R-:W-:Y:S01]  /*03a0*/  IADD3 R15, PT, PT, R18, R13, RZ ;  /* 0x0000000d120f7210 */ /* 0x000fe20007ffe0ff */
[----:B------:R-:W-:Y:S02]  /*03b0*/  IMAD.U32 R10, RZ, RZ, UR6 ;  /* 0x00000006ff0a7e24 */ /* 0x000fe4000f8e00ff */
[----:B------:R-:W-:Y:S01]  /*03c0*/  IMAD.U32 R7, RZ, RZ, UR8 ;  /* 0x00000008ff077e24 */ /* 0x000fe2000f8e00ff */
[----:B------:R-:W-:Y:S01]  /*03d0*/  ISETP.GE.AND P0, PT, R0, R15, PT ;  /* 0x0000000f0000720c */ /* 0x000fe20003f06270 */
[----:B------:R-:W-:Y:S02]  /*03e0*/  IMAD.MOV.U32 R8, RZ, RZ, 0x5 ;  /* 0x00000005ff087424 */ /* 0x000fe400078e00ff */
[----:B------:R-:W-:Y:S02]  /*03f0*/  IMAD R10, R10, R7, -UR6 ;  /* 0x800000060a0a7e24 */ /* 0x000fe4000f8e0207 */
[----:B------:R-:W-:Y:S02]  /*0400*/  IMAD.MOV.U32 R7, RZ, RZ, R13 ;  /* 0x000000ffff077224 */ /* 0x000fe400078e000d */
[----:B------:R-:W-:-:S06]  /*0410*/  IMAD R10, R10, R21, -R10 ;  /* 0x000000150a0a7224 */ /* 0x000fcc00078e0a0a */
[----:B------:R-:W-:Y:S05]  /*0420*/  @!P0 BRA `(.L_x_251) ;  /* 0x0000000000208947 */ /* 0x000fea0003800000 */
[----:B------:R-:W-:Y:S01]  /*0430*/  IADD3 R7, PT, PT, R15, R10, RZ ;  /* 0x0000000a0f077210 */ /* 0x000fe20007ffe0ff */
[----:B------:R-:W-:-:S03]  /*0440*/  IMAD.MOV.U32 R19, RZ, RZ, -0x1 ;  /* 0xffffffffff137424 */ /* 0x000fc600078e00ff */
[----:B------:R-:W-:Y:S01]  /*0450*/  ISETP.GE.AND P0, PT, R0, R7, PT ;  /* 0x000000070000720c */ /* 0x000fe20003f06270 */
[----:B------:R-:W-:-:S12]  /*0460*/  IMAD.MOV.U32 R7, RZ, RZ, -0x1 ;  /* 0xffffffffff077424 */ /* 0x000fd800078e00ff */
[----:B------:R-:W-:Y:S05]  /*0470*/  @P0 BREAK.RELIABLE B0 ;  /* 0x0000000000000942 */ /* 0x000fea0003800100 */
[----:B------:R-:W-:Y:S05]  /*0480*/  @P0 BRA `(.L_x_252) ;  /* 0x0000001c00bc0947 */ /* 0x000fea0003800000 */
[----:B------:R-:W-:Y:S02]  /*0490*/  HFMA2 R8, -RZ, RZ, 0, 3.5762786865234375e-07 ;  /* 0x00000006ff087431 */ /* 0x000fe400000001ff */
[----:B------:R-:W-:-:S07]  /*04a0*/  IMAD.MOV.U32 R7, RZ, RZ, R15 ;  /* 0x000000ffff077224 */ /* 0x000fce00078e000f */
.L_x_251:
[----:B------:R-:W-:Y:S05]  /*04b0*/  BSYNC.RELIABLE B0 ;  /* 0x0000000000007941 */ /* 0x000fea0003800100 */
.L_x_250:
        /* <DEDUP_REMOVED lines=8> */
.L_x_1680:
[----:B------:R-:W-:Y:S05]  /*0540*/  BRX R12 -0x550                                                  (*"BRANCH_TARGETS .L_x_1681,.L_x_1682,.L_x_1683"*) ;  /* 0xfffffff80cac7949 */ /* 0x000fea000383ffff */
.L_x_1682:
[----:B------:R-:W-:Y:S02]  /*0550*/  IABS R14, R5 ;  /* 0x00000005000e7213 */ /* 0x000fe40000000000 */
[----:B------:R-:W-:Y:S02]  /*0560*/  IABS R10, R7 ;  /* 0x00000007000a7213 */ /* 0x000fe40000000000 */
[----:B------:R-:W0:Y:S01]  /*0570*/  I2F.RP R8, R14 ;  /* 0x0000000e00087306 */ /* 0x000e220000209400 */
[----:B------:R-:W-:Y:S02]  /*0580*/  IABS R16, R5 ;  /* 0x0000000500107213 */ /* 0x000fe40000000000 */
[----:B------:R-:W-:-:S04]  /*0590*/  IABS R19, UR6 ;  /* 0x0000000600137c13 */ /* 0x000fc80008000000 */
[----:B------:R-:W-:Y:S01]  /*05a0*/  IADD3 R19, PT, PT, RZ, -R19, RZ ;  /* 0x80000013ff137210 */ /* 0x000fe20007ffe0ff */
[----:B0-----:R-:W0:Y:S02]  /*05b0*/  MUFU.RCP R8, R8 ;  /* 0x0000000800087308 */ /* 0x001e240000001000 */
[----:B0-----:R-:W-:Y:S01]  /*05c0*/  VIADD R12, R8, 0xffffffe ;  /* 0x0ffffffe080c7836 */ /* 0x001fe20000000000 */
[----:B------:R-:W-:-:S05]  /*05d0*/  IABS R8, UR6 ;  /* 0x0000000600087c13 */ /* 0x000fca0008000000 */
[----:B------:R0:W1:Y:S02]  /*05e0*/  F2I.FTZ.U32.TRUNC.NTZ R13, R12 ;  /* 0x0000000c000d7305 */ /* 0x000064000021f000 */
[----:B0-----:R-:W-:Y:S01]  /*05f0*/  IMAD.MOV.U32 R12, RZ, RZ, RZ ;  /* 0x000000ffff0c7224 */ /* 0x001fe200078e00ff */
[----:B-1----:R-:W-:-:S05]  /*0600*/  IADD3 R15, PT, PT, RZ, -R13, RZ ;  /* 0x8000000dff0f7210 */ /* 0x002fca0007ffe0ff */
        /* <DEDUP_REMOVED lines=27> */
[----:B------:R-:W-:Y:S01]  /*07c0*/  LOP3.LUT R15, R15, UR6, RZ, 0x3c, !PT ;  /* 0x000000060f0f7c12 */ /* 0x000fe2000f8e3cff */
[----:B------:R-:W-:-:S03]  /*07d0*/  IMAD.HI.U32 R17, R13, R10, RZ ;  /* 0x0000000a0d117227 */ /* 0x000fc600078e00ff */
[----:B------:R-:W-:Y:S01]  /*07e0*/  ISETP.GE.AND P2, PT, R15, RZ, PT ;  /* 0x000000ff0f00720c */ /* 0x000fe20003f46270 */
[----:B------:R-:W-:Y:S02]  /*07f0*/  IMAD.MOV.U32 R12, RZ, RZ, R16 ;  /* 0x000000ffff0c7224 */ /* 0x000fe400078e0010 */
[----:B------:R-:W-:Y:S02]  /*0800*/  IMAD.MOV.U32 R16, RZ, RZ, R19 ;  /* 0x000000ffff107224 */ /* 0x000fe400078e0013 */
[----:B------:R-:W-:-:S04]  /*0810*/  IMAD.HI.U32 R13, R13, R12, RZ ;  /* 0x0000000c0d0d7227 */ /* 0x000fc800078e00ff */
[-C--:B------:R-:W-:Y:S02]  /*0820*/  IMAD R19, R17, R16.reuse, R10 ;  /* 0x0000001011137224 */ /* 0x080fe400078e020a */
[----:B------:R-:W-:Y:S02]  /*0830*/  IMAD R17, R13, R16, R12 ;  /* 0x000000100d117224 */ /* 0x000fe400078e020c */
[----:B------:R-:W-:Y:S01]  /*0840*/  IMAD.MOV.U32 R12, RZ, RZ, R14 ;  /* 0x000000ffff0c7224 */ /* 0x000fe200078e000e */
        /* <DEDUP_REMOVED lines=8> */
[----:B------:R-:W-:-:S09]  /*08d0*/  ISETP.NE.AND P0, PT, RZ, UR6, PT ;  /* 0x00000006ff007c0c */ /* 0x000fd2000bf05270 */
[----:B------:R-:W-:Y:S01]  /*08e0*/  @!P4 IMAD.IADD R19, R19, 0x1, -R8 ;  /* 0x000000011313c824 */ /* 0x000fe200078e0a08 */
[----:B------:R-:W-:Y:S01]  /*08f0*/  LOP3.LUT R8, RZ, UR6, RZ, 0x33, !PT ;  /* 0x00000006ff087c12 */ /* 0x000fe2000f8e33ff */
        /* <DEDUP_REMOVED lines=8> */
.L_x_1681:
[-C--:B------:R-:W-:Y:S02]  /*0980*/  IABS R14, R2.reuse ;  /* 0x00000002000e7213 */ /* 0x080fe40000000000 */
[----:B------:R-:W-:Y:S02]  /*0990*/  IABS R10, R7 ;  /* 0x00000007000a7213 */ /* 0x000fe40000000000 */
[----:B------:R-:W0:Y:S01]  /*09a0*/  I2F.RP R8, R14 ;  /* 0x0000000e00087306 */ /* 0x000e220000209400 */
[----:B------:R-:W-:Y:S02]  /*09b0*/  IABS R16, R2 ;  /* 0x0000000200107213 */ /* 0x000fe40000000000 */
[----:B------:R-:W-:-:S05]  /*09c0*/  IABS R19, UR5 ;  /* 0x0000000500137c13 */ /* 0x000fca0008000000 */
[----:B------:R-:W-:Y:S01]  /*09d0*/  IMAD.MOV R19, RZ, RZ, -R19 ;  /* 0x000000ffff137224 */ /* 0x000fe200078e0a13 */
[----:B0-----:R-:W0:Y:S02]  /*09e0*/  MUFU.RCP R8, R8 ;  /* 0x0000000800087308 */ /* 0x001e240000001000 */
[----:B0-----:R-:W-:Y:S01]  /*09f0*/  VIADD R12, R8, 0xffffffe ;  /* 0x0ffffffe080c7836 */ /* 0x001fe20000000000 */
[----:B------:R-:W-:-:S05]  /*0a00*/  IABS R8, UR5 ;  /* 0x0000000500087c13 */ /* 0x000fca0008000000 */
[----:B------:R0:W1:Y:S02]  /*0a10*/  F2I.FTZ.U32.TRUNC.NTZ R13, R12 ;  /* 0x0000000c000d7305 */ /* 0x000064000021f000 */
[----:B0-----:R-:W-:Y:S02]  /*0a20*/  IMAD.MOV.U32 R12, RZ, RZ, RZ ;  /* 0x000000ffff0c7224 */ /* 0x001fe400078e00ff */
[----:B-1----:R-:W-:-:S04]  /*0a30*/  IMAD.MOV R15, RZ, RZ, -R13 ;  /* 0x000000ffff0f7224 */ /* 0x002fc800078e0a0d */
[----:B------:R-:W-:-:S04]  /*0a40*/  IMAD R15, R15, R14, RZ ;  /* 0x0000000e0f0f7224 */ /* 0x000fc800078e02ff */
[----:B------:R-:W-:Y:S01]  /*0a50*/  IMAD.HI.U32 R13, R13, R15, R12 ;  /* 0x0000000f0d0d7227 */ /* 0x000fe200078e000c */
[----:B------:R-:W-:Y:S02]  /*0a60*/  IADD3 R12, PT, PT, RZ, -R16, RZ ;  /* 0x80000010ff0c7210 */ /* 0x000fe40007ffe0ff */
[----:B------:R-:W0:Y:S03]  /*0a70*/  I2F.RP R16, R8 ;  /* 0x0000000800107306 */ /* 0x000e260000209400 */
[----:B------:R-:W-:-:S04]  /*0a80*/  IMAD.HI.U32 R15, R13, R10, RZ ;  /* 0x0000000a0d0f7227 */ /* 0x000fc800078e00ff */
        /* <DEDUP_REMOVED lines=16> */
[----:B------:R-:W-:Y:S01]  /*0b90*/  @!P1 LOP3.LUT R14, RZ, R2, RZ, 0x33, !PT ;  /* 0x00000002ff0e9212 */ /* 0x000fe200078e33ff */
[----:B------:R-:W-:-:S03]  /*0ba0*/  IMAD R17, R17, R8, RZ ;  /* 0x0000000811117224 */ /* 0x000fc600078e02ff */
[----:B------:R-:W-:Y:S01]  /*0bb0*/  IADD3 R15, PT, PT, -R14, RZ, RZ ;  /* 0x000000ff0e0f7210 */ /* 0x000fe20007ffe1ff */
[----:B------:R-:W-:-:S04]  /*0bc0*/  IMAD.HI.U32 R13, R13, R17, R12 ;  /* 0x000000110d0d7227 */ /* 0x000fc800078e000c */
[----:B------:R-:W-:Y:S02]  /*0bd0*/  IMAD R15, R2, R15, R7 ;  /* 0x0000000f020f7224 */ /* 0x000fe400078e0207 */
[----:B------:R-:W-:-:S03]  /*0be0*/  IMAD.HI.U32 R17, R13, R10, RZ ;  /* 0x0000000a0d117227 */ /* 0x000fc600078e00ff */
[----:B------:R-:W-:Y:S02]  /*0bf0*/  IABS R16, R15 ;  /* 0x0000000f00107213 */ /* 0x000fe40000000000 */
[----:B------:R-:W-:-:S03]  /*0c00*/  LOP3.LUT R15, R15, UR5, RZ, 0x3c, !PT ;  /* 0x000000050f0f7c12 */ /* 0x000fc6000f8e3cff */
[----:B------:R-:W-:Y:S01]  /*0c10*/  IMAD.MOV.U32 R12, RZ, RZ, R16 ;  /* 0x000000ffff0c7224 */ /* 0x000fe200078e0010 */
[----:B------:R-:W-:Y:S02]  /*0c20*/  MOV R16, R19 ;  /* 0x0000001300107202 */ /* 0x000fe40000000f00 */
[----:B------:R-:W-:Y:S01]  /*0c30*/  ISETP.GE.AND P2, PT, R15, RZ, PT ;  /* 0x000000ff0f00720c */ /* 0x000fe20003f46270 */
[----:B------:R-:W-:-:S04]  /*0c40*/  IMAD.HI.U32 R13, R13, R12, RZ ;  /* 0x0000000c0d0d7227 */ /* 0x000fc800078e00ff */
[-C--:B------:R-:W-:Y:S01]  /*0c50*/  IMAD R19, R17, R16.reuse, R10 ;  /* 0x0000001011137224 */ /* 0x080fe200078e020a */
[----:B------:R-:W-:Y:S01]  /*0c60*/  LOP3.LUT R10, RZ, UR5, RZ, 0x33, !PT ;  /* 0x00000005ff0a7c12 */ /* 0x000fe2000f8e33ff */
[----:B------:R-:W-:Y:S02]  /*0c70*/  IMAD R17, R13, R16, R12 ;  /* 0x000000100d117224 */ /* 0x000fe400078e020c */
[----:B------:R-:W-:Y:S01]  /*0c80*/  IMAD.MOV.U32 R12, RZ, RZ, R14 ;  /* 0x000000ffff0c7224 */ /* 0x000fe200078e000e */
        /* <DEDUP_REMOVED lines=8> */
[----:B------:R-:W-:-:S09]  /*0d10*/  ISETP.NE.AND P0, PT, RZ, UR5, PT ;  /* 0x00000005ff007c0c */ /* 0x000fd2000bf05270 */
[----:B------:R-:W-:Y:S02]  /*0d20*/  @!P4 IADD3 R19, PT, PT, R19, -R8, RZ ;  /* 0x800000081313c210 */ /* 0x000fe40007ffe0ff */
[----:B------:R-:W-:-:S03]  /*0d30*/  @P3 VIADD R13, R13, 0x1 ;  /* 0x000000010d0d3836 */ /* 0x000fc60000000000 */
[----:B------:R-:W-:Y:S02]  /*0d40*/  @!P1 IMAD.MOV R19, RZ, RZ, -R19 ;  /* 0x000000ffff139224 */ /* 0x000fe400078e0a13 */
[----:B------:R-:W-:-:S03]  /*0d50*/  @!P2 IMAD.MOV R13, RZ, RZ, -R13 ;  /* 0x000000ffff0da224 */ /* 0x000fc600078e0a0d */
[C---:B------:R-:W-:Y:S02]  /*0d60*/  SEL R15, R10.reuse, R19, !P0 ;  /* 0x000000130a0f7207 */ /* 0x040fe40004000000 */
[----:B------:R-:W-:Y:S02]  /*0d70*/  SEL R10, R10, R13, !P0 ;  /* 0x0000000d0a0a7207 */ /* 0x000fe40004000000 */
[----:B------:R-:W-:-:S03]  /*0d80*/  IADD3 R8, PT, PT, R15, 0x1, RZ ;  /* 0x000000010f087810 */ /* 0x000fc60007ffe0ff */
[----:B------:R-:W-:Y:S01]  /*0d90*/  IMAD.MOV.U32 R7, RZ, RZ, R10 ;  /* 0x000000ffff077224 */ /* 0x000fe200078e000a */
[----:B------:R-:W-:Y:S06]  /*0da0*/  BRA `(.L_x_255) ;  /* 0x0000001400587947 */ /* 0x000fec0003800000 */
.L_x_1683:
[----:B------:R-:W-:-:S05]  /*0db0*/  IMAD R8, R4, UR8, RZ ;  /* 0x0000000804087c24 */ /* 0x000fca000f8e02ff */
        /* <DEDUP_REMOVED lines=24> */
[----:B0-----:R-:W-:Y:S02]  /*0f40*/  IADD3 R12, PT, PT, R16, 0xffffffe, RZ ;  /* 0x0ffffffe100c7810 */ /* 0x001fe40007ffe0ff */
[----:B------:R-:W-:Y:S02]  /*0f50*/  IABS R16, R4 ;  /* 0x0000000400107213 */ /* 0x000fe40000000000 */
        /* <DEDUP_REMOVED lines=13> */
[----:B------:R-:W-:Y:S01]  /*1030*/  LOP3.LUT R17, R17, R4, RZ, 0x3c, !PT ;  /* 0x0000000411117212 */ /* 0x000fe200078e3cff */
[----:B------:R-:W-:-:S03]  /*1040*/  IMAD.HI.U32 R19, R13, R14, RZ ;  /* 0x0000000e0d137227 */ /* 0x000fc600078e00ff */
[----:B------:R-:W-:Y:S01]  /*1050*/  ISETP.GE.AND P2, PT, R17, RZ, PT ;  /* 0x000000ff1100720c */ /* 0x000fe20003f46270 */
        /* <DEDUP_REMOVED lines=24> */
.L_x_254:
[----:B------:R-:W-:-:S13]  /*11e0*/  ISETP.GT.AND P0, PT, R8, 0x4, PT ;  /* 0x000000040800780c */ /* 0x000fda0003f04270 */
[----:B------:R-:W-:Y:S05]  /*11f0*/  @P0 BRA `(.L_x_256) ;  /* 0x0000000800200947 */ /* 0x000fea0003800000 */
[----:B------:R-:W-:-:S13]  /*1200*/  ISETP.NE.AND P0, PT, R8, 0x3, PT ;  /* 0x000000030800780c */ /* 0x000fda0003f05270 */
[----:B------:R-:W-:Y:S05]  /*1210*/  @!P0 BRA `(.L_x_257) ;  /* 0x00000004000c8947 */ /* 0x000fea0003800000 */
[----:B------:R-:W-:-:S05]  /*1220*/  IMAD R8, R4, UR6, RZ ;  /* 0x0000000604087c24 */ /* 0x000fca000f8e02ff */
        /* <DEDUP_REMOVED lines=28> */
[----:B------:R-:W-:-:S03]  /*13f0*/  IMAD.MOV R23, RZ, RZ, -R16 ;  /* 0x000000ffff177224 */ /* 0x000fc600078e0a10 */
        /* <DEDUP_REMOVED lines=13> */
[----:B------:R-:W-:Y:S02]  /*14d0*/  IMAD.MOV.U32 R13, RZ, RZ, R8 ;  /* 0x000000ffff0d7224 */ /* 0x000fe400078e0008 */
        /* <DEDUP_REMOVED lines=14> */
[----:B------:R-:W-:Y:S01]  /*15c0*/  @!P1 IADD3 R14, PT, PT, -R14, RZ, RZ ;  /* 0x000000ff0e0e9210 */ /* 0x000fe20007ffe1ff */
[----:B------:R-:W-:-:S03]  /*15d0*/  @P3 VIADD R8, R8, 0x1 ;  /* 0x0000000108083836 */ /* 0x000fc60000000000 */
[----:B------:R-:W-:Y:S01]  /*15e0*/  SEL R14, R7, R14, !P0 ;  /* 0x0000000e070e7207 */ /* 0x000fe20004000000 */
[----:B------:R-:W-:-:S04]  /*15f0*/  @!P2 IMAD.MOV R8, RZ, RZ, -R8 ;  /* 0x000000ffff08a224 */ /* 0x000fc800078e0a08 */
[----:B------:R-:W-:Y:S01]  /*1600*/  VIADD R12, R14, 0x1 ;  /* 0x000000010e0c7836 */ /* 0x000fe20000000000 */
[----:B------:R-:W-:Y:S01]  /*1610*/  SEL R10, R7, R8, !P0 ;  /* 0x00000008070a7207 */ /* 0x000fe20004000000 */
[----:B------:R-:W-:-:S03]  /*1620*/  IMAD.MOV.U32 R8, RZ, RZ, R15 ;  /* 0x000000ffff087224 */ /* 0x000fc600078e000f */
[----:B------:R-:W-:Y:S01]  /*1630*/  IADD3 R7, PT, PT, R10, 0x1, RZ ;  /* 0x000000010a077810 */ /* 0x000fe20007ffe0ff */
[----:B------:R-:W-:Y:S06]  /*1640*/  BRA `(.L_x_255) ;  /* 0x0000000c00307947 */ /* 0x000fec0003800000 */
.L_x_257:
[-C--:B------:R-:W-:Y:S02]  /*1650*/  IABS R14, R6.reuse ;  /* 0x00000006000e7213 */ /* 0x080fe40000000000 */
[----:B------:R-:W-:Y:S02]  /*1660*/  IABS R10, R7 ;  /* 0x00000007000a7213 */ /* 0x000fe40000000000 */
[----:B------:R-:W0:Y:S01]  /*1670*/  I2F.RP R8, R14 ;  /* 0x0000000e00087306 */ /* 0x000e220000209400 */
[----:B------:R-:W-:Y:S02]  /*1680*/  IABS R16, R6 ;  /* 0x0000000600107213 */ /* 0x000fe40000000000 */
[----:B------:R-:W-:-:S05]  /*1690*/  IABS R19, UR5 ;  /* 0x0000000500137c13 */ /* 0x000fca0008000000 */
        /* <DEDUP_REMOVED lines=32> */
[----:B------:R-:W-:-:S03]  /*18a0*/  IMAD.MOV R17, RZ, RZ, -R19 ;  /* 0x000000ffff117224 */ /* 0x000fc600078e0a13 */
[----:B------:R-:W-:Y:S02]  /*18b0*/  IABS R16, R15 ;  /* 0x0000000f00107213 */ /* 0x000fe40000000000 */
        /* <DEDUP_REMOVED lines=15> */
[----:B------:R-:W-:Y:S02]  /*19b0*/  ISETP.NE.AND P0, PT, RZ, UR5, PT ;  /* 0x00000005ff007c0c */ /* 0x000fe4000bf05270 */
[----:B------:R-:W-:-:S07]  /*19c0*/  LOP3.LUT R7, RZ, UR5, RZ, 0x33, !PT ;  /* 0x00000005ff077c12 */ /* 0x000fce000f8e33ff */
[----:B------:R-:W-:Y:S02]  /*19d0*/  @!P4 IMAD.IADD R19, R19, 0x1, -R8 ;  /* 0x000000011313c824 */ /* 0x000fe400078e0a08 */
[----:B------:R-:W-:Y:S02]  /*19e0*/  @P3 IADD3 R12, PT, PT, R12, 0x1, RZ ;  /* 0x000000010c0c3810 */ /* 0x000fe40007ffe0ff */
[----:B------:R-:W-:-:S03]  /*19f0*/  IMAD.MOV.U32 R8, RZ, RZ, R19 ;  /* 0x000000ffff087224 */ /* 0x000fc600078e0013 */
[----:B------:R-:W-:Y:S02]  /*1a00*/  @!P2 IMAD.MOV R12, RZ, RZ, -R12 ;  /* 0x000000ffff0ca224 */ /* 0x000fe400078e0a0c */
[----:B------:R-:W-:-:S03]  /*1a10*/  @!P1 IMAD.MOV R8, RZ, RZ, -R8 ;  /* 0x000000ffff089224 */ /* 0x000fc600078e0a08 */
[C---:B------:R-:W-:Y:S01]  /*1a20*/  SEL R10, R7.reuse, R12, !P0 ;  /* 0x0000000c070a7207 */ /* 0x040fe20004000000 */
[----:B------:R-:W-:Y:S01]  /*1a30*/  IMAD.MOV.U32 R12, RZ, RZ, R14 ;  /* 0x000000ffff0c7224 */ /* 0x000fe200078e000e */
[----:B------:R-:W-:-:S03]  /*1a40*/  SEL R8, R7, R8, !P0 ;  /* 0x0000000807087207 */ /* 0x000fc60004000000 */
[----:B------:R-:W-:Y:S01]  /*1a50*/  VIADD R7, R10, 0x1 ;  /* 0x000000010a077836 */ /* 0x000fe20000000000 */
[----:B------:R-:W-:Y:S01]  /*1a60*/  IADD3 R15, PT, PT, R8, 0x1, RZ ;  /* 0x00000001080f7810 */ /* 0x000fe20007ffe0ff */
[----:B------:R-:W-:Y:S06]  /*1a70*/  BRA `(.L_x_255) ;  /* 0x0000000800247947 */ /* 0x000fec0003800000 */
.L_x_256:
[----:B------:R-:W-:-:S13]  /*1a80*/  ISETP.NE.AND P0, PT, R8, 0x5, PT ;  /* 0x000000050800780c */ /* 0x000fda0003f05270 */
[----:B------:R-:W-:Y:S05]  /*1a90*/  @!P0 BRA `(.L_x_258) ;  /* 0x00000004000c8947 */ /* 0x000fea0003800000 */
        /* <DEDUP_REMOVED lines=39> */
[----:B------:R-:W-:-:S03]  /*1d10*/  LOP3.LUT R15, R15, UR5, RZ, 0x3c, !PT ;  /* 0x000000050f0f7c12 */ /* 0x000fc6000f8e3cff */
        /* <DEDUP_REMOVED lines=10> */
[----:B------:R-:W-:Y:S02]  /*1dc0*/  LOP3.LUT R7, RZ, UR5, RZ, 0x33, !PT ;  /* 0x00000005ff077c12 */ /* 0x000fe4000f8e33ff */
[----:B------:R-:W-:Y:S01]  /*1dd0*/  ISETP.GT.U32.AND P4, PT, R8, R19, PT ;  /* 0x000000130800720c */ /* 0x000fe20003f84070 */
[----:B------:R-:W-:Y:S01]  /*1de0*/  @!P0 IMAD.IADD R13, R13, 0x1, -R8 ;  /* 0x000000010d0d8824 */ /* 0x000fe200078e0a08 */
[----:B------:R-:W-:Y:S02]  /*1df0*/  @!P0 IADD3 R12, PT, PT, R12, 0x1, RZ ;  /* 0x000000010c0c8810 */ /* 0x000fe40007ffe0ff */
[----:B------:R-:W-:Y:S02]  /*1e00*/  ISETP.NE.AND P0, PT, RZ, UR5, PT ;  /* 0x00000005ff007c0c */ /* 0x000fe4000bf05270 */
[----:B------:R-:W-:-:S07]  /*1e10*/  ISETP.GE.U32.AND P3, PT, R13, R8, PT ;  /* 0x000000080d00720c */ /* 0x000fce0003f66070 */
[----:B------:R-:W-:-:S04]  /*1e20*/  @!P4 IMAD.IADD R19, R19, 0x1, -R8 ;  /* 0x000000011313c824 */ /* 0x000fc800078e0a08 */
[----:B------:R-:W-:Y:S02]  /*1e30*/  IMAD.MOV.U32 R8, RZ, RZ, R19 ;  /* 0x000000ffff087224 */ /* 0x000fe400078e0013 */
[----:B------:R-:W-:-:S03]  /*1e40*/  @P3 VIADD R12, R12, 0x1 ;  /* 0x000000010c0c3836 */ /* 0x000fc60000000000 */
[----:B------:R-:W-:Y:S01]  /*1e50*/  @!P1 IADD3 R8, PT, PT, -R8, RZ, RZ ;  /* 0x000000ff08089210 */ /* 0x000fe20007ffe1ff */
[----:B------:R-:W-:-:S03]  /*1e60*/  @!P2 IMAD.MOV R12, RZ, RZ, -R12 ;  /* 0x000000ffff0ca224 */ /* 0x000fc600078e0a0c */
[C---:B------:R-:W-:Y:S02]  /*1e70*/  SEL R8, R7.reuse, R8, !P0 ;  /* 0x0000000807087207 */ /* 0x040fe40004000000 */
[----:B------:R-:W-:Y:S01]  /*1e80*/  SEL R10, R7, R12, !P0 ;  /* 0x0000000c070a7207 */ /* 0x000fe20004000000 */
[----:B------:R-:W-:Y:S02]  /*1e90*/  VIADD R12, R14, 0x1 ;  /* 0x000000010e0c7836 */ /* 0x000fe40000000000 */
[----:B------:R-:W-:Y:S01]  /*1ea0*/  VIADD R15, R8, 0x1 ;  /* 0x00000001080f7836 */ /* 0x000fe20000000000 */
[----:B------:R-:W-:Y:S01]  /*1eb0*/  IADD3 R7, PT, PT, R10, 0x1, RZ ;  /* 0x000000010a077810 */ /* 0x000fe20007ffe0ff */
[----:B------:R-:W-:Y:S06]  /*1ec0*/  BRA `(.L_x_255) ;  /* 0x0000000400107947 */ /* 0x000fec0003800000 */
.L_x_258:
[----:B------:R-:W-:Y:S01]  /*1ed0*/  IMAD R8, R4, UR5, RZ ;  /* 0x0000000504087c24 */ /* 0x000fe2000f8e02ff */
[----:B------:R-:W-:-:S04]  /*1ee0*/  IABS R19, UR5 ;  /* 0x0000000500137c13 */ /* 0x000fc80008000000 */
[-C--:B------:R-:W-:Y:S02]  /*1ef0*/  IABS R15, R8.reuse ;  /* 0x00000008000f7213 */ /* 0x080fe40000000000 */
[----:B------:R-:W-:Y:S02]  /*1f00*/  IABS R16, R8 ;  /* 0x0000000800107213 */ /* 0x000fe40000000000 */
[----:B------:R-:W0:Y:S08]  /*1f10*/  I2F.RP R10, R15 ;  /* 0x0000000f000a7306 */ /* 0x000e300000209400 */
[----:B0-----:R-:W0:Y:S02]  /*1f20*/  MUFU.RCP R10, R10 ;  /* 0x0000000a000a7308 */ /* 0x001e240000001000 */
[----:B0-----:R-:W-:Y:S01]  /*1f30*/  VIADD R12, R10, 0xffffffe ;  /* 0x0ffffffe0a0c7836 */ /* 0x001fe20000000000 */
[----:B------:R-:W-:-:S05]  /*1f40*/  IABS R10, UR5 ;  /* 0x00000005000a7c13 */ /* 0x000fca0008000000 */
        /* <DEDUP_REMOVED lines=20> */
[----:B------:R-:W-:-:S05]  /*2090*/  @P0 IADD3 R17, PT, PT, R17, 0x1, RZ ;  /* 0x0000000111110810 */ /* 0x000fca0007ffe0ff */
[----:B------:R-:W-:-:S04]  /*20a0*/  IMAD.MOV.U32 R15, RZ, RZ, R17 ;  /* 0x000000ffff0f7224 */ /* 0x000fc800078e0011 */
[----:B------:R-:W-:Y:S01]  /*20b0*/  @!P2 IMAD.MOV R15, RZ, RZ, -R15 ;  /* 0x000000ffff0fa224 */ /* 0x000fe200078e0a0f */
[----:B------:R-:W-:Y:S01]  /*20c0*/  @!P1 LOP3.LUT R15, RZ, R8, RZ, 0x33, !PT ;  /* 0x00000008ff0f9212 */ /* 0x000fe200078e33ff */
[----:B0-----:R-:W-:-:S03]  /*20d0*/  IMAD.MOV R17, RZ, RZ, -R13 ;  /* 0x000000ffff117224 */ /* 0x001fc600078e0a0d */
[----:B------:R-:W-:Y:S01]  /*20e0*/  IADD3 R12, PT, PT, -R15, RZ, RZ ;  /* 0x000000ff0f0c7210 */ /* 0x000fe20007ffe1ff */
[----:B------:R-:W-:-:S04]  /*20f0*/  IMAD R17, R17, R10, RZ ;  /* 0x0000000a11117224 */ /* 0x000fc800078e02ff */
[----:B------:R-:W-:Y:S02]  /*2100*/  IMAD R8, R8, R12, R7 ;  /* 0x0000000c08087224 */ /* 0x000fe400078e0207 */
[----:B------:R-:W-:-:S03]  /*2110*/  IMAD.MOV.U32 R12, RZ, RZ, RZ ;  /* 0x000000ffff0c7224 */ /* 0x000fc600078e00ff */
[----:B------:R-:W-:Y:S01]  /*2120*/  IABS R16, R8 ;  /* 0x0000000800107213 */ /* 0x000fe20000000000 */
[----:B------:R-:W-:Y:S01]  /*2130*/  IMAD.HI.U32 R12, R13, R17, R12 ;  /* 0x000000110d0c7227 */ /* 0x000fe200078e000c */
[----:B------:R-:W-:-:S03]  /*2140*/  LOP3.LUT R8, R8, UR5, RZ, 0x3c, !PT ;  /* 0x0000000508087c12 */ /* 0x000fc6000f8e3cff */
        /* <DEDUP_REMOVED lines=17> */
[----:B------:R-:W-:Y:S01]  /*2260*/  @!P4 IMAD.IADD R19, R19, 0x1, -R10 ;  /* 0x000000011313c824 */ /* 0x000fe200078e0a0a */
[----:B------:R-:W-:Y:S02]  /*2270*/  MOV R10, R15 ;  /* 0x0000000f000a7202 */ /* 0x000fe40000000f00 */
[----:B------:R-:W-:Y:S01]  /*2280*/  @P3 IADD3 R12, PT, PT, R12, 0x1, RZ ;  /* 0x000000010c0c3810 */ /* 0x000fe20007ffe0ff */
[----:B------:R-:W-:-:S04]  /*2290*/  IMAD.MOV.U32 R8, RZ, RZ, R19 ;  /* 0x000000ffff087224 */ /* 0x000fc800078e0013 */
[----:B------:R-:W-:Y:S02]  /*22a0*/  @!P1 IMAD.MOV R8, RZ, RZ, -R8 ;  /* 0x000000ffff089224 */ /* 0x000fe400078e0a08 */
[----:B------:R-:W-:-:S03]  /*22b0*/  @!P2 IMAD.MOV R12, RZ, RZ, -R12 ;  /* 0x000000ffff0ca224 */ /* 0x000fc600078e0a0c */
[C---:B------:R-:W-:Y:S02]  /*22c0*/  SEL R8, R7.reuse, R8, !P0 ;  /* 0x0000000807087207 */ /* 0x040fe40004000000 */
[----:B------:R-:W-:Y:S01]  /*22d0*/  SEL R14, R7, R12, !P0 ;  /* 0x0000000c070e7207 */ /* 0x000fe20004000000 */
[----:B------:R-:W-:Y:S02]  /*22e0*/  IMAD.MOV.U32 R7, RZ, RZ, R10 ;  /* 0x000000ffff077224 */ /* 0x000fe400078e000a */
[----:B------:R-:W-:Y:S02]  /*22f0*/  VIADD R15, R8, 0x1 ;  /* 0x00000001080f7836 */ /* 0x000fe40000000000 */
[----:B------:R-:W-:-:S07]  /*2300*/  VIADD R12, R14, 0x1 ;  /* 0x000000010e0c7836 */ /* 0x000fce0000000000 */
.L_x_255:
[----:B------:R-:W-:Y:S05]  /*2310*/  BSYNC.RECONVERGENT B2 ;  /* 0x0000000000027941 */ /* 0x000fea0003800200 */
.L_x_253:
[----:B------:R-:W-:Y:S02]  /*2320*/  IMAD R13, R10, UR8, R15 ;  /* 0x000000080a0d7c24 */ /* 0x000fe4000f8e020f */
[----:B------:R-:W-:Y:S02]  /*2330*/  IMAD R7, R7, UR8, R8 ;  /* 0x0000000807077c24 */ /* 0x000fe4000f8e0208 */
[----:B------:R-:W-:Y:S02]  /*2340*/  IMAD R13, R14, UR4, R13 ;  /* 0x000000040e0d7c24 */ /* 0x000fe4000f8e020d */
[----:B------:R-:W-:-:S05]  /*2350*/  IMAD R12, R12, UR4, R7 ;  /* 0x000000040c0c7c24 */ /* 0x000fca000f8e0207 */
[CC--:B------:R-:W-:Y:S02]  /*2360*/  VIMNMX R19, PT, PT, R13.reuse, R12.reuse, !PT ;  /* 0x0000000c0d137248 */ /* 0x0c0fe40007fe0100 */
[----:B------:R-:W-:-:S07]  /*2370*/  VIMNMX R7, PT, PT, R13, R12, PT ;  /* 0x0000000c0d077248 */ /* 0x000fce0003fe0100 */
.L_x_252:
[----:B------:R-:W-:Y:S05]  /*2380*/  BSYNC.RECONVERGENT B1 ;  /* 0x0000000000017941 */ /* 0x000fea0003800200 */
.L_x_249:
[----:B------:R-:W-:Y:S05]  /*2390*/  WARPSYNC.ALL ;  /* 0x0000000000007948 */ /* 0x000fea0003800000 */
[----:B------:R-:W0:Y:S01]  /*23a0*/  LDC.64 R24, c[0x4][0x100] ;  /* 0x01004000ff187b82 */ /* 0x000e220000000a00 */
[----:B------:R-:W-:-:S07]  /*23b0*/  IMAD.WIDE R16, R19, 0x4, RZ ;  /* 0x0000000413107825 */ /* 0x000fce00078e02ff */
[----:B------:R-:W1:Y:S08]  /*23c0*/  LDC.64 R12, c[0x4][0xa0] ;  /* 0x01002800ff0c7b82 */ /* 0x000e700000000a00 */
[----:B------:R-:W2:Y:S01]  /*23d0*/  LDC.64 R14, c[0x4][0x108] ;  /* 0x01004200ff0e7b82 */ /* 0x000ea20000000a00 */
[----:B------:R-:W-:Y:S01]  /*23e0*/  IADD3 R8, PT, PT, R2, R5, RZ ;  /* 0x0000000502087210 */ /* 0x000fe20007ffe0ff */
[----:B------:R-:W3:Y:S01]  /*23f0*/  LDCU UR7, c[0x0][0x380] ;  /* 0x00007000ff0777ac */ /* 0x000ee20008000800 */
[----:B0-----:R-:W4:Y:S04]  /*2400*/  LDG.E.64 R24, desc[UR10][R24.64] ;  /* 0x0000000a18187981 */ /* 0x001f28000c1e1b00 */
[----:B-1----:R-:W5:Y:S04]  /*2410*/  LDG.E.64 R12, desc[UR10][R12.64] ;  /* 0x0000000a0c0c7981 */ /* 0x002f68000c1e1b00 */
[----:B--2---:R-:W5:Y:S01]  /*2420*/  LDG.E.64 R14, desc[UR10][R14.64] ;  /* 0x0000000a0e0e7981 */ /* 0x004f62000c1e1b00 */
[----:B----4-:R-:W-:-:S02]  /*2430*/  R2UR UR8, R24 ;  /* 0x00000000180872ca */ /* 0x010fc400000e0000 */
[----:B------:R-:W-:-:S11]  /*2440*/  R2UR UR9, R25 ;  /* 0x00000000190972ca */ /* 0x000fd600000e0000 */
[----:B------:R-:W-:-:S04]  /*2450*/  IADD3 R22, P0, PT, R16, UR8, RZ ;  /* 0x0000000810167c10 */ /* 0x000fc8000ff1e0ff */
[----:B------:R-:W-:-:S05]  /*2460*/  IADD3.X R23, PT, PT, R17, UR9, RZ, P0, !PT ;  /* 0x0000000911177c10 */ /* 0x000fca00087fe4ff */
[----:B------:R-:W2:Y:S01]  /*2470*/  LD.E R22, desc[UR10][R22.64] ;  /* 0x0000000a16167980 */ /* 0x000ea2000c101900 */
[----:B------:R-:W-:-:S04]  /*2480*/  IMAD R8, R8, R21, RZ ;  /* 0x0000001508087224 */ /* 0x000fc800078e02ff */
[----:B------:R-:W-:-:S04]  /*2490*/  IMAD.IADD R9, R9, 0x1, R8 ;  /* 0x0000000109097824 */ /* 0x000fc800078e0208 */
[----:B------:R-:W-:Y:S01]  /*24a0*/  IMAD R10, R6, R21, R9 ;  /* 0x00000015060a7224 */ /* 0x000fe200078e0209 */
[----:B------:R-:W-:Y:S03]  /*24b0*/  BSSY.RECONVERGENT B2, `(.L_x_259) ;  /* 0x0000225000027945 */ /* 0x000fe60003800200 */
[----:B------:R-:W-:Y:S02]  /*24c0*/  IMAD.IADD R11, R11, 0x1, R10 ;  /* 0x000000010b0b7824 */ /* 0x000fe400078e020a */
[----:B------:R-:W-:-:S03]  /*24d0*/  IMAD.MOV.U32 R20, RZ, RZ, -0x1 ;  /* 0xffffffffff147424 */ /* 0x000fc600078e00ff */
[----:B------:R-:W-:Y:S02]  /*24e0*/  IADD3 R21, PT, PT, R18, R11, RZ ;  /* 0x0000000b12157210 */ /* 0x000fe40007ffe0ff */
[----:B--2---:R-:W-:-:S13]  /*24f0*/  ISETP.NE.AND P0, PT, R22, -0x1, PT ;  /* 0xffffffff1600780c */ /* 0x004fda0003f05270 */
[----:B---3--:R-:W-:Y:S05]  /*2500*/  @!P0 BRA `(.L_x_260) ;  /* 0x00000020007c8947 */ /* 0x008fea0003800000 */
[----:B------:R-:W-:Y:S02]  /*2510*/  IMAD.MOV.U32 R25, RZ, RZ, R16 ;  /* 0x000000ffff197224 */ /* 0x000fe400078e0010 */
[----:B------:R-:W-:Y:S02]  /*2520*/  IMAD.MOV.U32 R23, RZ, RZ, R17 ;  /* 0x000000ffff177224 */ /* 0x000fe400078e0011 */
[----:B------:R-:W-:-:S07]  /*2530*/  IMAD.MOV.U32 R18, RZ, RZ, R22 ;  /* 0x000000ffff127224 */ /* 0x000fce00078e0016 */
.L_x_271:
[----:B-----5:R-:W-:-:S04]  /*2540*/  IADD3 R16, P0, PT, R12, R25, RZ ;  /* 0x000000190c107210 */ /* 0x020fc80007f1e0ff */
[----:B------:R-:W-:Y:S01]  /*2550*/  IADD3.X R17, PT, PT, R13, R23, RZ, P0, !PT ;  /* 0x000000170d117210 */ /* 0x000fe200007fe4ff */
[----:B------:R-:W-:-:S05]  /*2560*/  IMAD.WIDE R22, R18, 0x4, R14 ;  /* 0x0000000412167825 */ /* 0x000fca00078e020e */
[----:B------:R-:W2:Y:S04]  /*2570*/  LD.E R17, desc[UR10][R16.64] ;  /* 0x0000000a10117980 */ /* 0x000ea8000c101900 */
[----:B------:R-:W3:Y:S01]  /*2580*/  LD.E R22, desc[UR10][R22.64] ;  /* 0x0000000a16167980 */ /* 0x000ee2000c101900 */
[----:B------:R-:W-:Y:S02]  /*2590*/  ISETP.NE.AND P1, PT, R20, -0x1, PT ;  /* 0xffffffff1400780c */ /* 0x000fe40003f25270 */
[----:B--2---:R-:W-:Y:S02]  /*25a0*/  ISETP.NE.AND P0, PT, R17, R18, PT ;  /* 0x000000121100720c */ /* 0x004fe40003f05270 */
[----:B---3--:R-:W-:-:S11]  /*25b0*/  ISETP.NE.AND P2, PT, R22, -0x1, PT ;  /* 0xffffffff1600780c */ /* 0x008fd60003f45270 */
[----:B------:R-:W-:Y:S02]  /*25c0*/  @P0 SEL R20, R19, R20, !P1 ;  /* 0x0000001413140207 */ /* 0x000fe40004800000 */
[----:B------:R-:W-:Y:S05]  /*25d0*/  @!P2 BRA `(.L_x_260) ;  /* 0x000000200048a947 */ /* 0x000fea0003800000 */
[----:B------:R-:W-:Y:S01]  /*25e0*/  ISETP.GE.AND P0, PT, R18, R3, PT ;  /* 0x000000031200720c */ /* 0x000fe20003f06270 */
[----:B------:R-:W-:Y:S04]  /*25f0*/  BSSY.RECONVERGENT B1, `(.L_x_261) ;  /* 0x0000207000017945 */ /* 0x000fe80003800200 */
[----:B------:R-:W-:Y:S01]  /*2600*/  BSSY.RELIABLE B3, `(.L_x_262) ;  /* 0x0000021000037945 */ /* 0x000fe20003800100 */
[----:B------:R-:W-:-:S07]  /*2610*/  CS2R R16, SRZ ;  /* 0x0000000000107805 */ /* 0x000fce000001ff00 */
[----:B------:R-:W-:Y:S05]  /*2620*/  @!P0 BRA `(.L_x_263) ;  /* 0x0000000000788947 */ /* 0x000fea0003800000 */
[----:B------:R-:W-:Y:S01]  /*2630*/  ISETP.GE.AND P0, PT, R18, R8, PT ;  /* 0x000000081200720c */ /* 0x000fe20003f06270 */
[----:B------:R-:W-:Y:S02]  /*2640*/  IMAD.MOV.U32 R16, RZ, RZ, 0x1 ;  /* 0x00000001ff107424 */ /* 0x000fe400078e00ff */
[----:B------:R-:W-:-:S10]  /*2650*/  IMAD.MOV.U32 R17, RZ, RZ, R3 ;  /* 0x000000ffff117224 */ /* 0x000fd400078e0003 */
[----:B------:R-:W-:Y:S05]  /*2660*/  @!P0 BRA `(.L_x_263) ;  /* 0x0000000000688947 */ /* 0x000fea0003800000 */
[----:B------:R-:W-:Y:S01]  /*2670*/  ISETP.GE.AND P0, PT, R18, R9, PT ;  /* 0x000000091200720c */ /* 0x000fe20003f06270 */
[----:B------:R-:W-:Y:S01]  /*2680*/  IMAD.MOV.U32 R16, RZ, RZ, 0x2 ;  /* 0x00000002ff107424 */ /* 0x000fe200078e00ff */
[----:B------:R-:W-:-:S11]  /*2690*/  MOV R17, R8 ;  /* 0x0000000800117202 */ /* 0x000fd60000000f00 */
        /* <DEDUP_REMOVED lines=13> */
[----:B------:R-:W0:Y:S02]  /*2770*/  LDC R17, c[0x0][0x388] ;  /* 0x0000e200ff117b82 */ /* 0x000e240000000800 */
[----:B0-----:R-:W-:-:S04]  /*2780*/  IMAD R16, R6, R17, -R6 ;  /* 0x0000001106107224 */ /* 0x001fc800078e0a06 */
[----:B------:R-:W-:Y:S01]  /*2790*/  IMAD.IADD R17, R21, 0x1, R16 ;  /* 0x0000000115117824 */ /* 0x000fe200078e0210 */
[----:B------:R-:W-:-:S04]  /*27a0*/  MOV R16, 0xffffffff ;  /* 0xffffffff00107802 */ /* 0x000fc80000000f00 */
[----:B------:R-:W-:Y:S01]  /*27b0*/  ISETP.GE.AND P0, PT, R18, R17, PT ;  /* 0x000000111200720c */ /* 0x000fe20003f06270 */
[----:B------:R-:W-:-:S12]  /*27c0*/  IMAD.MOV.U32 R17, RZ, RZ, -0x1 ;  /* 0xffffffffff117424 */ /* 0x000fd800078e00ff */
[----:B------:R-:W-:Y:S05]  /*27d0*/  @P0 BREAK.RELIABLE B3 ;  /* 0x0000000000030942 */ /* 0x000fea0003800100 */
[----:B------:R-:W-:Y:S05]  /*27e0*/  @P0 BRA `(.L_x_264) ;  /* 0x0000001c009c0947 */ /* 0x000fea0003800000 */
[----:B------:R-:W-:Y:S02]  /*27f0*/  IMAD.MOV.U32 R16, RZ, RZ, 0x6 ;  /* 0x00000006ff107424 */ /* 0x000fe400078e00ff */
[----:B------:R-:W-:-:S07]  /*2800*/  IMAD.MOV.U32 R17, RZ, RZ, R21 ;  /* 0x000000ffff117224 */ /* 0x000fce00078e0015 */
.L_x_263:
[----:B------:R-:W-:Y:S05]  /*2810*/  BSYNC.RELIABLE B3 ;  /* 0x0000000000037941 */ /* 0x000fea0003800100 */
.L_x_262:
[----:B------:R-:W-:Y:S01]  /*2820*/  ISETP.GT.AND P0, PT, R16, 0x2, PT ;  /* 0x000000021000780c */ /* 0x000fe20003f04270 */
[----:B------:R-:W-:Y:S01]  /*2830*/  BSSY.RECONVERGENT B3, `(.L_x_265) ;  /* 0x00001dc000037945 */ /* 0x000fe20003800200 */
[----:B------:R-:W-:-:S11]  /*2840*/  IADD3 R23, PT, PT, -R17, R18, RZ ;  /* 0x0000001211177210 */ /* 0x000fd60007ffe1ff */
[----:B------:R-:W-:Y:S05]  /*2850*/  @P0 BRA `(.L_x_266) ;  /* 0x0000000c00200947 */ /* 0x000fea0003800000 */
[----:B------:R-:W-:-:S05]  /*2860*/  VIMNMX.U32 R16, PT, PT, R16, 0x2, PT ;  /* 0x0000000210107848 */ /* 0x000fca0003fe0000 */
[----:B------:R-:W-:-:S04]  /*2870*/  IMAD.SHL.U32 R18, R16, 0x4, RZ ;  /* 0x0000000410127824 */ /* 0x000fc800078e00ff */
[----:B------:R-:W0:Y:S02]  /*2880*/  LDC R16, c[0x2][R18+0xc] ;  /* 0x0080030012107b82 */ /* 0x000e240000000800 */
[----:B0-----:R-:W-:-:S04]  /*2890*/  SHF.R.S32.HI R17, RZ, 0x1f, R16 ;  /* 0x0000001fff117819 */ /* 0x001fc80000011410 */
.L_x_1684:
[----:B------:R-:W-:Y:S05]  /*28a0*/  BRX R16 -0x28b0                                                 (*"BRANCH_TARGETS .L_x_1685,.L_x_1686,.L_x_1687"*) ;  /* 0xffffffd410d47949 */ /* 0x000fea000383ffff */
.L_x_1686:
[----:B------:R-:W-:Y:S02]  /*28b0*/  IABS R24, R5 ;  /* 0x0000000500187213 */ /* 0x000fe40000000000 */
[----:B------:R-:W-:Y:S02]  /*28c0*/  IABS R18, UR6 ;  /* 0x0000000600127c13 */ /* 0x000fe40008000000 */
[----:B------:R-:W0:Y:S08]  /*28d0*/  I2F.RP R22, R24 ;  /* 0x0000001800167306 */ /* 0x000e300000209400 */
[----:B------:R-:W1:Y:S08]  /*28e0*/  I2F.RP R26, R18 ;  /* 0x00000012001a7306 */ /* 0x000e700000209400 */
[----:B0-----:R-:W0:Y:S08]  /*28f0*/  MUFU.RCP R22, R22 ;  /* 0x0000001600167308 */ /* 0x001e300000001000 */
[----:B-1----:R-:W1:Y:S01]  /*2900*/  MUFU.RCP R25, R26 ;  /* 0x0000001a00197308 */ /* 0x002e620000001000 */
[----:B0-----:R-:W-:Y:S01]  /*2910*/  VIADD R16, R22, 0xffffffe ;  /* 0x0ffffffe16107836 */ /* 0x001fe20000000000 */
[----:B------:R-:W-:-:S06]  /*2920*/  IABS R22, R23 ;  /* 0x0000001700167213 */ /* 0x000fcc0000000000 */
[----:B------:R0:W2:Y:S01]  /*2930*/  F2I.FTZ.U32.TRUNC.NTZ R17, R16 ;  /* 0x0000001000117305 */ /* 0x0000a2000021f000 */
[----:B-1----:R-:W-:Y:S02]  /*2940*/  VIADD R28, R25, 0xffffffe ;  /* 0x0ffffffe191c7836 */ /* 0x002fe40000000000 */
[----:B0-----:R-:W-:Y:S02]  /*2950*/  HFMA2 R16, -RZ, RZ, 0, 0 ;  /* 0x00000000ff107431 */ /* 0x001fe400000001ff */
[----:B--2---:R-:W-:-:S04]  /*2960*/  IMAD.MOV R27, RZ, RZ, -R17 ;  /* 0x000000ffff1b7224 */ /* 0x004fc800078e0a11 */
[----:B------:R-:W-:-:S04]  /*2970*/  IMAD R27, R27, R24, RZ ;  /* 0x000000181b1b7224 */ /* 0x000fc800078e02ff */
[----:B------:R-:W-:Y:S01]  /*2980*/  IMAD.HI.U32 R27, R17, R27, R16 ;  /* 0x0000001b111b7227 */ /* 0x000fe200078e0010 */
[----:B------:R-:W-:-:S05]  /*2990*/  IABS R17, R5 ;  /* 0x0000000500117213 */ /* 0x000fca0000000000 */
[----:B------:R-:W-:Y:S02]  /*29a0*/  IMAD.MOV R16, RZ, RZ, -R17 ;  /* 0x000000ffff107224 */ /* 0x000fe400078e0a11 */
[----:B------:R-:W-:Y:S01]  /*29b0*/  IMAD.HI.U32 R25, R27, R22, RZ ;  /* 0x000000161b197227 */ /* 0x000fe200078e00ff */
[----:B------:R-:W0:Y:S03]  /*29c0*/  F2I.FTZ.U32.TRUNC.NTZ R17, R28 ;  /* 0x0000001c00117305 */ /* 0x000e26000021f000 */
[----:B------:R-:W-:Y:S02]  /*29d0*/  IMAD R27, R25, R16, R22 ;  /* 0x00000010191b7224 */ /* 0x000fe400078e0216 */
[----:B------:R-:W-:-:S03]  /*29e0*/  IMAD.MOV.U32 R16, RZ, RZ, RZ ;  /* 0x000000ffff107224 */ /* 0x000fc600078e00ff */
[----:B------:R-:W-:Y:S01]  /*29f0*/  ISETP.GT.U32.AND P1, PT, R24, R27, PT ;  /* 0x0000001b1800720c */ /* 0x000fe20003f24070 */
[----:B0-----:R-:W-:-:S12]  /*2a00*/  IMAD.MOV R29, RZ, RZ, -R17 ;  /* 0x000000ffff1d7224 */ /* 0x001fd800078e0a11 */
[-C--:B------:R-:W-:Y:S01]  /*2a10*/  @!P1 IADD3 R27, PT, PT, R27, -R24.reuse, RZ ;  /* 0x800000181b1b9210 */ /* 0x080fe20007ffe0ff */
[----:B------:R-:W-:Y:S01]  /*2a20*/  @!P1 VIADD R25, R25, 0x1 ;  /* 0x0000000119199836 */ /* 0x000fe20000000000 */
[----:B------:R-:W-:Y:S02]  /*2a30*/  ISETP.NE.AND P1, PT, R5, RZ, PT ;  /* 0x000000ff0500720c */ /* 0x000fe40003f25270 */
[----:B------:R-:W-:Y:S01]  /*2a40*/  ISETP.GE.U32.AND P0, PT, R27, R24, PT ;  /* 0x000000181b00720c */ /* 0x000fe20003f06070 */
[----:B------:R-:W-:-:S04]  /*2a50*/  IMAD R27, R29, R18, RZ ;  /* 0x000000121d1b7224 */ /* 0x000fc800078e02ff */
[----:B------:R-:W-:Y:S01]  /*2a60*/  IMAD.HI.U32 R17, R17, R27, R16 ;  /* 0x0000001b11117227 */ /* 0x000fe200078e0010 */
[----:B------:R-:W-:-:S04]  /*2a70*/  LOP3.LUT R16, R23, R5, RZ, 0x3c, !PT ;  /* 0x0000000517107212 */ /* 0x000fc800078e3cff */
[----:B------:R-:W-:-:S03]  /*2a80*/  ISETP.GE.AND P2, PT, R16, RZ, PT ;  /* 0x000000ff1000720c */ /* 0x000fc60003f46270 */
[----:B------:R-:W-:Y:S01]  /*2a90*/  @P0 VIADD R25, R25, 0x1 ;  /* 0x0000000119190836 */ /* 0x000fe20000000000 */
[----:B------:R-:W-:-:S04]  /*2aa0*/  ISETP.GE.AND P0, PT, R23, RZ, PT ;  /* 0x000000ff1700720c */ /* 0x000fc80003f06270 */
[----:B------:R-:W-:Y:S02]  /*2ab0*/  MOV R16, R25 ;  /* 0x0000001900107202 */ /* 0x000fe40000000f00 */
[----:B------:R-:W-:-:S03]  /*2ac0*/  IABS R25, UR6 ;  /* 0x0000000600197c13 */ /* 0x000fc60008000000 */
[----:B------:R-:W-:Y:S01]  /*2ad0*/  @!P2 IMAD.MOV R16, RZ, RZ, -R16 ;  /* 0x000000ffff10a224 */ /* 0x000fe200078e0a10 */
[----:B------:R-:W-:Y:S01]  /*2ae0*/  @!P1 LOP3.LUT R16, RZ, R5, RZ, 0x33, !PT ;  /* 0x00000005ff109212 */ /* 0x000fe200078e33ff */
[----:B------:R-:W-:-:S04]  /*2af0*/  IMAD.MOV R27, RZ, RZ, -R25 ;  /* 0x000000ffff1b7224 */ /* 0x000fc800078e0a19 */
[----:B------:R-:W-:-:S04]  /*2b00*/  IMAD.MOV R24, RZ, RZ, -R16 ;  /* 0x000000ffff187224 */ /* 0x000fc800078e0a10 */
[----:B------:R-:W-:Y:S02]  /*2b10*/  IMAD R24, R5, R24, R23 ;  /* 0x0000001805187224 */ /* 0x000fe400078e0217 */
[----:B------:R-:W-:-:S03]  /*2b20*/  IMAD.HI.U32 R23, R17, R22, RZ ;  /* 0x0000001611177227 */ /* 0x000fc600078e00ff */
[----:B------:R-:W-:Y:S01]  /*2b30*/  IABS R26, R24 ;  /* 0x00000018001a7213 */ /* 0x000fe20000000000 */
[----:B------:R-:W-:Y:S01]  /*2b40*/  IMAD R25, R23, R27, R22 ;  /* 0x0000001b17197224 */ /* 0x000fe200078e0216 */
[----:B------:R-:W-:-:S03]  /*2b50*/  LOP3.LUT R24, R24, UR6, RZ, 0x3c, !PT ;  /* 0x0000000618187c12 */ /* 0x000fc6000f8e3cff */
[----:B------:R-:W-:Y:S01]  /*2b60*/  IMAD.HI.U32 R17, R17, R26, RZ ;  /* 0x0000001a11117227 */ /* 0x000fe200078e00ff */
[----:B------:R-:W-:-:S03]  /*2b70*/  ISETP.GT.U32.AND P2, PT, R18, R25, PT ;  /* 0x000000191200720c */ /* 0x000fc60003f44070 */
[----:B------:R-:W-:-:S05]  /*2b80*/  IMAD R23, R17, R27, R26 ;  /* 0x0000001b11177224 */ /* 0x000fca00078e021a */
[----:B------:R-:W-:-:S05]  /*2b90*/  ISETP.GT.U32.AND P1, PT, R18, R23, PT ;  /* 0x000000171200720c */ /* 0x000fca0003f24070 */
[----:B------:R-:W-:Y:S02]  /*2ba0*/  @!P2 IADD3 R25, PT, PT, R25, -R18, RZ ;  /* 0x800000121919a210 */ /* 0x000fe40007ffe0ff */
[----:B------:R-:W-:Y:S02]  /*2bb0*/  ISETP.GE.AND P2, PT, R24, RZ, PT ;  /* 0x000000ff1800720c */ /* 0x000fe40003f46270 */
[----:B------:R-:W-:-:S04]  /*2bc0*/  ISETP.GT.U32.AND P4, PT, R18, R25, PT ;  /* 0x000000191200720c */ /* 0x000fc80003f84070 */
[--C-:B------:R-:W-:Y:S02]  /*2bd0*/  @!P1 IMAD.IADD R23, R23, 0x1, -R18.reuse ;  /* 0x0000000117179824 */ /* 0x100fe400078e0a12 */
[----:B------:R-:W-:Y:S01]  /*2be0*/  @!P1 VIADD R17, R17, 0x1 ;  /* 0x0000000111119836 */ /* 0x000fe20000000000 */
[----:B------:R-:W-:Y:S02]  /*2bf0*/  ISETP.NE.AND P1, PT, RZ, UR6, PT ;  /* 0x00000006ff007c0c */ /* 0x000fe4000bf25270 */
[----:B------:R-:W-:Y:S02]  /*2c00*/  ISETP.GE.U32.AND P3, PT, R23, R18, PT ;  /* 0x000000121700720c */ /* 0x000fe40003f66070 */
[----:B------:R-:W-:Y:S02]  /*2c10*/  MOV R23, R16 ;  /* 0x0000001000177202 */ /* 0x000fe40000000f00 */
[----:B------:R-:W-:Y:S01]  /*2c20*/  @!P4 IMAD.IADD R25, R25, 0x1, -R18 ;  /* 0x000000011919c824 */ /* 0x000fe200078e0a12 */
[----:B------:R-:W-:-:S03]  /*2c30*/  LOP3.LUT R18, RZ, UR6, RZ, 0x33, !PT ;  /* 0x00000006ff127c12 */ /* 0x000fc6000f8e33ff */
[----:B------:R-:W-:-:S05]  /*2c40*/  @!P0 IMAD.MOV R25, RZ, RZ, -R25 ;  /* 0x000000ffff198224 */ /* 0x000fca00078e0a19 */
[----:B------:R-:W-:Y:S02]  /*2c50*/  @P3 IADD3 R17, PT, PT, R17, 0x1, RZ ;  /* 0x0000000111113810 */ /* 0x000fe40007ffe0ff */
[----:B------:R-:W-:-:S03]  /*2c60*/  SEL R27, R18, R25, !P1 ;  /* 0x00000019121b7207 */ /* 0x000fc60004800000 */
[----:B------:R-:W-:Y:S02]  /*2c70*/  @!P2 IMAD.MOV R17, RZ, RZ, -R17 ;  /* 0x000000ffff11a224 */ /* 0x000fe400078e0a11 */
[----:B------:R-:W-:-:S03]  /*2c80*/  VIADD R22, R27, 0x1 ;  /* 0x000000011b167836 */ /* 0x000fc60000000000 */
[----:B------:R-:W-:-:S05]  /*2c90*/  SEL R18, R18, R17, !P1 ;  /* 0x0000001112127207 */ /* 0x000fca0004800000 */
[----:B------:R-:W-:Y:S01]  /*2ca0*/  IMAD.MOV.U32 R17, RZ, RZ, R18 ;  /* 0x000000ffff117224 */ /* 0x000fe200078e0012 */
[----:B------:R-:W-:Y:S06]  /*2cb0*/  BRA `(.L_x_267) ;  /* 0x00000018004c7947 */ /* 0x000fec0003800000 */
.L_x_1685:
        /* <DEDUP_REMOVED lines=42> */
[----:B------:R-:W-:Y:S02]  /*2f60*/  LOP3.LUT R24, R24, UR5, RZ, 0x3c, !PT ;  /* 0x0000000518187c12 */ /* 0x000fe4000f8e3cff */
[----:B------:R-:W-:Y:S01]  /*2f70*/  LOP3.LUT R22, RZ, UR5, RZ, 0x33, !PT ;  /* 0x00000005ff167c12 */ /* 0x000fe2000f8e33ff */
        /* <DEDUP_REMOVED lines=12> */
[----:B------:R-:W-:-:S04]  /*3040*/  @!P4 IMAD.IADD R25, R25, 0x1, -R18 ;  /* 0x000000011919c824 */ /* 0x000fc800078e0a12 */
[----:B------:R-:W-:-:S05]  /*3050*/  @!P0 IMAD.MOV R25, RZ, RZ, -R25 ;  /* 0x000000ffff198224 */ /* 0x000fca00078e0a19 */
[----:B------:R-:W-:Y:S02]  /*3060*/  @P3 IADD3 R17, PT, PT, R17, 0x1, RZ ;  /* 0x0000000111113810 */ /* 0x000fe40007ffe0ff */
[----:B------:R-:W-:-:S03]  /*3070*/  SEL R18, R22, R25, !P1 ;  /* 0x0000001916127207 */ /* 0x000fc60004800000 */
[----:B------:R-:W-:-:S05]  /*3080*/  @!P2 IMAD.MOV R17, RZ, RZ, -R17 ;  /* 0x000000ffff11a224 */ /* 0x000fca00078e0a11 */
[----:B------:R-:W-:Y:S01]  /*3090*/  SEL R27, R22, R17, !P1 ;  /* 0x00000011161b7207 */ /* 0x000fe20004800000 */
[----:B------:R-:W-:-:S04]  /*30a0*/  VIADD R17, R18, 0x1 ;  /* 0x0000000112117836 */ /* 0x000fc80000000000 */
[----:B------:R-:W-:Y:S01]  /*30b0*/  IMAD.MOV.U32 R22, RZ, RZ, R27 ;  /* 0x000000ffff167224 */ /* 0x000fe200078e001b */
[----:B------:R-:W-:Y:S06]  /*30c0*/  BRA `(.L_x_267) ;  /* 0x0000001400487947 */ /* 0x000fec0003800000 */
.L_x_1687:
[----:B------:R-:W-:Y:S01]  /*30d0*/  IMAD R18, R4, UR7, RZ ;  /* 0x0000000704127c24 */ /* 0x000fe2000f8e02ff */
[----:B------:R-:W-:-:S04]  /*30e0*/  IABS R22, R4 ;  /* 0x0000000400167213 */ /* 0x000fc80000000000 */
[----:B------:R-:W-:Y:S01]  /*30f0*/  IABS R25, R18 ;  /* 0x0000001200197213 */ /* 0x000fe20000000000 */
[----:B------:R-:W-:Y:S08]  /*3100*/  I2F.RP R28, R22 ;  /* 0x00000016001c7306 */ /* 0x000ff00000209400 */
[----:B------:R-:W0:Y:S08]  /*3110*/  I2F.RP R24, R25 ;  /* 0x0000001900187306 */ /* 0x000e300000209400 */
[----:B0-----:R-:W0:Y:S02]  /*3120*/  MUFU.RCP R24, R24 ;  /* 0x0000001800187308 */ /* 0x001e240000001000 */
[----:B0-----:R-:W-:Y:S01]  /*3130*/  VIADD R26, R24, 0xffffffe ;  /* 0x0ffffffe181a7836 */ /* 0x001fe20000000000 */
[----:B------:R-:W-:-:S05]  /*3140*/  IABS R24, R23 ;  /* 0x0000001700187213 */ /* 0x000fca0000000000 */
[----:B------:R0:W1:Y:S02]  /*3150*/  F2I.FTZ.U32.TRUNC.NTZ R17, R26 ;  /* 0x0000001a00117305 */ /* 0x000064000021f000 */
[----:B0-----:R-:W-:-:S05]  /*3160*/  IABS R26, R18 ;  /* 0x00000012001a7213 */ /* 0x001fca0000000000 */
[----:B------:R-:W-:Y:S02]  /*3170*/  IMAD.MOV R26, RZ, RZ, -R26 ;  /* 0x000000ffff1a7224 */ /* 0x000fe400078e0a1a */
[----:B-1----:R-:W-:-:S04]  /*3180*/  IMAD.MOV R16, RZ, RZ, -R17 ;  /* 0x000000ffff107224 */ /* 0x002fc800078e0a11 */
[----:B------:R-:W-:Y:S02]  /*3190*/  IMAD R27, R16, R25, RZ ;  /* 0x00000019101b7224 */ /* 0x000fe400078e02ff */
[----:B------:R-:W-:-:S05]  /*31a0*/  HFMA2 R16, -RZ, RZ, 0, 0 ;  /* 0x00000000ff107431 */ /* 0x000fca00000001ff */
[----:B------:R-:W-:Y:S02]  /*31b0*/  IMAD.HI.U32 R17, R17, R27, R16 ;  /* 0x0000001b11117227 */ /* 0x000fe400078e0010 */
[----:B------:R-:W0:Y:S04]  /*31c0*/  MUFU.RCP R16, R28 ;  /* 0x0000001c00107308 */ /* 0x000e280000001000 */
[----:B------:R-:W-:-:S04]  /*31d0*/  IMAD.HI.U32 R27, R17, R24, RZ ;  /* 0x00000018111b7227 */ /* 0x000fc800078e00ff */
[----:B------:R-:W-:-:S05]  /*31e0*/  IMAD R26, R27, R26, R24 ;  /* 0x0000001a1b1a7224 */ /* 0x000fca00078e0218 */
[----:B------:R-:W-:Y:S01]  /*31f0*/  ISETP.GT.U32.AND P1, PT, R25, R26, PT ;  /* 0x0000001a1900720c */ /* 0x000fe20003f24070 */
[----:B0-----:R-:W-:Y:S02]  /*3200*/  VIADD R29, R16, 0xffffffe ;  /* 0x0ffffffe101d7836 */ /* 0x001fe40000000000 */
[----:B------:R-:W-:Y:S02]  /*3210*/  IMAD.MOV.U32 R16, RZ, RZ, RZ ;  /* 0x000000ffff107224 */ /* 0x000fe400078e00ff */
[----:B------:R-:W0:Y:S08]  /*3220*/  F2I.FTZ.U32.TRUNC.NTZ R17, R29 ;  /* 0x0000001d00117305 */ /* 0x000e30000021f000 */
[----:B------:R-:W-:-:S02]  /*3230*/  @!P1 IMAD.IADD R26, R26, 0x1, -R25 ;  /* 0x000000011a1a9824 */ /* 0x000fc400078e0a19 */
[----:B------:R-:W-:Y:S01]  /*3240*/  @!P1 VIADD R27, R27, 0x1 ;  /* 0x000000011b1b9836 */ /* 0x000fe20000000000 */
[----:B------:R-:W-:Y:S02]  /*3250*/  ISETP.NE.AND P1, PT, R18, RZ, PT ;  /* 0x000000ff1200720c */ /* 0x000fe40003f25270 */
[----:B------:R-:W-:Y:S02]  /*3260*/  ISETP.GE.U32.AND P0, PT, R26, R25, PT ;  /* 0x000000191a00720c */ /* 0x000fe40003f06070 */
[----:B0-----:R-:W-:-:S05]  /*3270*/  IADD3 R25, PT, PT, RZ, -R17, RZ ;  /* 0x80000011ff197210 */ /* 0x001fca0007ffe0ff */
[----:B------:R-:W-:-:S06]  /*3280*/  IMAD R25, R25, R22, RZ ;  /* 0x0000001619197224 */ /* 0x000fcc00078e02ff */
[----:B------:R-:W-:Y:S01]  /*3290*/  @P0 VIADD R27, R27, 0x1 ;  /* 0x000000011b1b0836 */ /* 0x000fe20000000000 */
[----:B------:R-:W-:Y:S01]  /*32a0*/  ISETP.GE.AND P0, PT, R23, RZ, PT ;  /* 0x000000ff1700720c */ /* 0x000fe20003f06270 */
[----:B------:R-:W-:Y:S01]  /*32b0*/  IMAD.HI.U32 R17, R17, R25, R16 ;  /* 0x0000001911117227 */ /* 0x000fe200078e0010 */
[----:B------:R-:W-:-:S04]  /*32c0*/  LOP3.LUT R16, R23, R18, RZ, 0x3c, !PT ;  /* 0x0000001217107212 */ /* 0x000fc800078e3cff */
[----:B------:R-:W-:Y:S02]  /*32d0*/  ISETP.GE.AND P2, PT, R16, RZ, PT ;  /* 0x000000ff1000720c */ /* 0x000fe40003f46270 */
[----:B------:R-:W-:-:S11]  /*32e0*/  IABS R16, R4 ;  /* 0x0000000400107213 */ /* 0x000fd60000000000 */
[----:B------:R-:W-:Y:S02]  /*32f0*/  @!P2 IADD3 R27, PT, PT, -R27, RZ, RZ ;  /* 0x000000ff1b1ba210 */ /* 0x000fe40007ffe1ff */
[----:B------:R-:W-:-:S05]  /*3300*/  @!P1 LOP3.LUT R27, RZ, R18, RZ, 0x33, !PT ;  /* 0x00000012ff1b9212 */ /* 0x000fca00078e33ff */
[----:B------:R-:W-:-:S04]  /*3310*/  IMAD.MOV R25, RZ, RZ, -R27 ;  /* 0x000000ffff197224 */ /* 0x000fc800078e0a1b */
[----:B------:R-:W-:Y:S02]  /*3320*/  IMAD R25, R18, R25, R23 ;  /* 0x0000001912197224 */ /* 0x000fe400078e0217 */
[----:B------:R-:W-:Y:S02]  /*3330*/  IMAD.MOV R18, RZ, RZ, -R16 ;  /* 0x000000ffff127224 */ /* 0x000fe400078e0a10 */
[----:B------:R-:W-:Y:S01]  /*3340*/  IMAD.HI.U32 R23, R17, R24, RZ ;  /* 0x0000001811177227 */ /* 0x000fe200078e00ff */
[----:B------:R-:W-:Y:S02]  /*3350*/  IABS R16, R25 ;  /* 0x0000001900107213 */ /* 0x000fe40000000000 */
[----:B------:R-:W-:Y:S01]  /*3360*/  LOP3.LUT R25, R25, R4, RZ, 0x3c, !PT ;  /* 0x0000000419197212 */ /* 0x000fe200078e3cff */
[----:B------:R-:W-:Y:S02]  /*3370*/  IMAD R29, R23, R18, R24 ;  /* 0x00000012171d7224 */ /* 0x000fe400078e0218 */
[----:B------:R-:W-:-:S03]  /*3380*/  IMAD.HI.U32 R17, R17, R16, RZ ;  /* 0x0000001011117227 */ /* 0x000fc600078e00ff */
[----:B------:R-:W-:Y:S01]  /*3390*/  ISETP.GT.U32.AND P2, PT, R22, R29, PT ;  /* 0x0000001d1600720c */ /* 0x000fe20003f44070 */
[----:B------:R-:W-:Y:S01]  /*33a0*/  IMAD R23, R17, R18, R16 ;  /* 0x0000001211177224 */ /* 0x000fe200078e0210 */
[----:B------:R-:W-:-:S04]  /*33b0*/  LOP3.LUT R18, RZ, R4, RZ, 0x33, !PT ;  /* 0x00000004ff127212 */ /* 0x000fc800078e33ff */
        /* <DEDUP_REMOVED lines=8> */
[----:B------:R-:W-:Y:S02]  /*3440*/  @!P4 IMAD.IADD R29, R29, 0x1, -R22 ;  /* 0x000000011d1dc824 */ /* 0x000fe400078e0a16 */
[----:B------:R-:W-:-:S03]  /*3450*/  IMAD.MOV.U32 R22, RZ, RZ, R27 ;  /* 0x000000ffff167224 */ /* 0x000fc600078e001b */
[----:B------:R-:W-:Y:S01]  /*3460*/  @!P0 IADD3 R29, PT, PT, -R29, RZ, RZ ;  /* 0x000000ff1d1d8210 */ /* 0x000fe20007ffe1ff */
[----:B------:R-:W-:-:S03]  /*3470*/  @P3 VIADD R17, R17, 0x1 ;  /* 0x0000000111113836 */ /* 0x000fc60000000000 */
[----:B------:R-:W-:Y:S01]  /*3480*/  SEL R16, R18, R29, !P1 ;  /* 0x0000001d12107207 */ /* 0x000fe20004800000 */
[----:B------:R-:W-:-:S04]  /*3490*/  @!P2 IMAD.MOV R17, RZ, RZ, -R17 ;  /* 0x000000ffff11a224 */ /* 0x000fc800078e0a11 */
[----:B------:R-:W-:Y:S01]  /*34a0*/  VIADD R23, R16, 0x1 ;  /* 0x0000000110177836 */ /* 0x000fe20000000000 */
[----:B------:R-:W-:-:S04]  /*34b0*/  SEL R18, R18, R17, !P1 ;  /* 0x0000001112127207 */ /* 0x000fc80004800000 */
[----:B------:R-:W-:Y:S01]  /*34c0*/  MOV R17, R18 ;  /* 0x0000001200117202 */ /* 0x000fe20000000f00 */
[----:B------:R-:W-:Y:S06]  /*34d0*/  BRA `(.L_x_267) ;  /* 0x0000001000447947 */ /* 0x000fec0003800000 */
.L_x_266:
[----:B------:R-:W-:-:S13]  /*34e0*/  ISETP.GT.AND P0, PT, R16, 0x4, PT ;  /* 0x000000041000780c */ /* 0x000fda0003f04270 */
[----:B------:R-:W-:Y:S05]  /*34f0*/  @P0 BRA `(.L_x_268) ;  /* 0x0000000800200947 */ /* 0x000fea0003800000 */
[----:B------:R-:W-:-:S13]  /*3500*/  ISETP.NE.AND P0, PT, R16, 0x3, PT ;  /* 0x000000031000780c */ /* 0x000fda0003f05270 */
[----:B------:R-:W-:Y:S05]  /*3510*/  @!P0 BRA `(.L_x_269) ;  /* 0x00000004000c8947 */ /* 0x000fea0003800000 */
        /* <DEDUP_REMOVED lines=9> */
[----:B0-----:R-:W-:-:S04]  /*35b0*/  IABS R26, R18 ;  /* 0x00000012001a7213 */ /* 0x001fc80000000000 */
[----:B------:R-:W-:Y:S01]  /*35c0*/  IADD3 R26, PT, PT, RZ, -R26, RZ ;  /* 0x8000001aff1a7210 */ /* 0x000fe20007ffe0ff */
[----:B-1----:R-:W-:-:S04]  /*35d0*/  IMAD.MOV R16, RZ, RZ, -R17 ;  /* 0x000000ffff107224 */ /* 0x002fc800078e0a11 */
[----:B------:R-:W-:Y:S02]  /*35e0*/  IMAD R27, R16, R25, RZ ;  /* 0x00000019101b7224 */ /* 0x000fe400078e02ff */
[----:B------:R-:W-:-:S04]  /*35f0*/  IMAD.MOV.U32 R16, RZ, RZ, RZ ;  /* 0x000000ffff107224 */ /* 0x000fc800078e00ff */
[----:B------:R-:W-:Y:S02]  /*3600*/  IMAD.HI.U32 R17, R17, R27, R16 ;  /* 0x0000001b11117227 */ /* 0x000fe400078e0010 */
[----:B------:R-:W0:Y:S04]  /*3610*/  MUFU.RCP R16, R28 ;  /* 0x0000001c00107308 */ /* 0x000e280000001000 */
[----:B------:R-:W-:-:S04]  /*3620*/  IMAD.HI.U32 R27, R17, R24, RZ ;  /* 0x00000018111b7227 */ /* 0x000fc800078e00ff */
[----:B------:R-:W-:-:S05]  /*3630*/  IMAD R26, R27, R26, R24 ;  /* 0x0000001a1b1a7224 */ /* 0x000fca00078e0218 */
[----:B------:R-:W-:Y:S01]  /*3640*/  ISETP.GT.U32.AND P1, PT, R25, R26, PT ;  /* 0x0000001a1900720c */ /* 0x000fe20003f24070 */
[----:B0-----:R-:W-:Y:S02]  /*3650*/  VIADD R29, R16, 0xffffffe ;  /* 0x0ffffffe101d7836 */ /* 0x001fe40000000000 */
[----:B------:R-:W-:Y:S02]  /*3660*/  HFMA2 R16, -RZ, RZ, 0, 0 ;  /* 0x00000000ff107431 */ /* 0x000fe400000001ff */
[----:B------:R-:W0:Y:S08]  /*3670*/  F2I.FTZ.U32.TRUNC.NTZ R17, R29 ;  /* 0x0000001d00117305 */ /* 0x000e30000021f000 */
[----:B------:R-:W-:-:S02]  /*3680*/  @!P1 IMAD.IADD R26, R26, 0x1, -R25 ;  /* 0x000000011a1a9824 */ /* 0x000fc400078e0a19 */
[----:B------:R-:W-:Y:S01]  /*3690*/  @!P1 VIADD R27, R27, 0x1 ;  /* 0x000000011b1b9836 */ /* 0x000fe20000000000 */
[----:B------:R-:W-:Y:S02]  /*36a0*/  ISETP.NE.AND P1, PT, R18, RZ, PT ;  /* 0x000000ff1200720c */ /* 0x000fe40003f25270 */
[----:B------:R-:W-:Y:S01]  /*36b0*/  ISETP.GE.U32.AND P0, PT, R26, R25, PT ;  /* 0x000000191a00720c */ /* 0x000fe20003f06070 */
[----:B0-----:R-:W-:-:S04]  /*36c0*/  IMAD.MOV R25, RZ, RZ, -R17 ;  /* 0x000000ffff197224 */ /* 0x001fc800078e0a11 */
[----:B------:R-:W-:-:S04]  /*36d0*/  IMAD R25, R25, R22, RZ ;  /* 0x0000001619197224 */ /* 0x000fc800078e02ff */
[----:B------:R-:W-:Y:S01]  /*36e0*/  IMAD.HI.U32 R17, R17, R25, R16 ;  /* 0x0000001911117227 */ /* 0x000fe200078e0010 */
[----:B------:R-:W-:-:S03]  /*36f0*/  LOP3.LUT R16, R23, R18, RZ, 0x3c, !PT ;  /* 0x0000001217107212 */ /* 0x000fc600078e3cff */
[----:B------:R-:W-:Y:S01]  /*3700*/  @P0 VIADD R27, R27, 0x1 ;  /* 0x000000011b1b0836 */ /* 0x000fe20000000000 */
[----:B------:R-:W-:Y:S02]  /*3710*/  ISETP.GE.AND P2, PT, R16, RZ, PT ;  /* 0x000000ff1000720c */ /* 0x000fe40003f46270 */
[----:B------:R-:W-:Y:S02]  /*3720*/  IABS R16, R4 ;  /* 0x0000000400107213 */ /* 0x000fe40000000000 */
[----:B------:R-:W-:-:S09]  /*3730*/  ISETP.GE.AND P0, PT, R23, RZ, PT ;  /* 0x000000ff1700720c */ /* 0x000fd20003f06270 */
[----:B------:R-:W-:Y:S01]  /*3740*/  @!P2 IMAD.MOV R27, RZ, RZ, -R27 ;  /* 0x000000ffff1ba224 */ /* 0x000fe200078e0a1b */
[----:B------:R-:W-:-:S04]  /*3750*/  @!P1 LOP3.LUT R27, RZ, R18, RZ, 0x33, !PT ;  /* 0x00000012ff1b9212 */ /* 0x000fc800078e33ff */
[----:B------:R-:W-:-:S05]  /*3760*/  IADD3 R25, PT, PT, -R27, RZ, RZ ;  /* 0x000000ff1b197210 */ /* 0x000fca0007ffe1ff */
        /* <DEDUP_REMOVED lines=8> */
[----:B------:R-:W-:Y:S02]  /*37f0*/  IMAD R23, R17, R23, R16 ;  /* 0x0000001711177224 */ /* 0x000fe400078e0210 */
[----:B------:R-:W-:-:S03]  /*3800*/  IMAD.MOV.U32 R18, RZ, RZ, R27 ;  /* 0x000000ffff127224 */ /* 0x000fc600078e001b */
[----:B------:R-:W-:-:S07]  /*3810*/  ISETP.GT.U32.AND P1, PT, R22, R23, PT ;  /* 0x000000171600720c */ /* 0x000fce0003f24070 */
[----:B------:R-:W-:Y:S01]  /*3820*/  @!P2 IMAD.IADD R29, R29, 0x1, -R22 ;  /* 0x000000011d1da824 */ /* 0x000fe200078e0a16 */
[----:B------:R-:W-:-:S04]  /*3830*/  ISETP.GE.AND P2, PT, R25, RZ, PT ;  /* 0x000000ff1900720c */ /* 0x000fc80003f46270 */
[----:B------:R-:W-:Y:S01]  /*3840*/  ISETP.GT.U32.AND P4, PT, R22, R29, PT ;  /* 0x0000001d1600720c */ /* 0x000fe20003f84070 */
[----:B------:R-:W-:Y:S01]  /*3850*/  @!P1 IMAD.IADD R23, R23, 0x1, -R22 ;  /* 0x0000000117179824 */ /* 0x000fe200078e0a16 */
[----:B------:R-:W-:Y:S02]  /*3860*/  @!P1 IADD3 R17, PT, PT, R17, 0x1, RZ ;  /* 0x0000000111119810 */ /* 0x000fe40007ffe0ff */
[----:B------:R-:W-:Y:S02]  /*3870*/  ISETP.NE.AND P1, PT, R4, RZ, PT ;  /* 0x000000ff0400720c */ /* 0x000fe40003f25270 */
[----:B------:R-:W-:-:S07]  /*3880*/  ISETP.GE.U32.AND P3, PT, R23, R22, PT ;  /* 0x000000161700720c */ /* 0x000fce0003f66070 */
[----:B------:R-:W-:Y:S01]  /*3890*/  @!P4 IMAD.IADD R29, R29, 0x1, -R22 ;  /* 0x000000011d1dc824 */ /* 0x000fe200078e0a16 */
[----:B------:R-:W-:-:S03]  /*38a0*/  LOP3.LUT R22, RZ, R4, RZ, 0x33, !PT ;  /* 0x00000004ff167212 */ /* 0x000fc600078e33ff */
[----:B------:R-:W-:Y:S02]  /*38b0*/  IMAD.MOV.U32 R16, RZ, RZ, R29 ;  /* 0x000000ffff107224 */ /* 0x000fe400078e001d */
[----:B------:R-:W-:-:S03]  /*38c0*/  @P3 VIADD R17, R17, 0x1 ;  /* 0x0000000111113836 */ /* 0x000fc60000000000 */
[----:B------:R-:W-:Y:S01]  /*38d0*/  @!P0 IADD3 R16, PT, PT, -R16, RZ, RZ ;  /* 0x000000ff10108210 */ /* 0x000fe20007ffe1ff */
[----:B------:R-:W-:-:S03]  /*38e0*/  @!P2 IMAD.MOV R17, RZ, RZ, -R17 ;  /* 0x000000ffff11a224 */ /* 0x000fc600078e0a11 */
[C---:B------:R-:W-:Y:S02]  /*38f0*/  SEL R16, R22.reuse, R16, !P1 ;  /* 0x0000001016107207 */ /* 0x040fe40004800000 */
[----:B------:R-:W-:Y:S02]  /*3900*/  SEL R27, R22, R17, !P1 ;  /* 0x00000011161b7207 */ /* 0x000fe40004800000 */
[----:B------:R-:W-:Y:S01]  /*3910*/  MOV R17, R18 ;  /* 0x0000001200117202 */ /* 0x000fe20000000f00 */
[----:B------:R-:W-:Y:S02]  /*3920*/  VIADD R23, R16, 0x1 ;  /* 0x0000000110177836 */ /* 0x000fe40000000000 */
[----:B------:R-:W-:Y:S01]  /*3930*/  VIADD R22, R27, 0x1 ;  /* 0x000000011b167836 */ /* 0x000fe20000000000 */
[----:B------:R-:W-:Y:S06]  /*3940*/  BRA `(.L_x_267) ;  /* 0x0000000c00287947 */ /* 0x000fec0003800000 */
.L_x_269:
        /* <DEDUP_REMOVED lines=35> */
[----:B------:R-:W-:-:S05]  /*3b80*/  @!P1 LOP3.LUT R16, RZ, R6, RZ, 0x33, !PT ;  /* 0x00000006ff109212 */ /* 0x000fca00078e33ff */
[----:B------:R-:W-:-:S04]  /*3b90*/  IMAD.MOV R24, RZ, RZ, -R16 ;  /* 0x000000ffff187224 */ /* 0x000fc800078e0a10 */
[----:B------:R-:W-:Y:S02]  /*3ba0*/  IMAD R24, R6, R24, R23 ;  /* 0x0000001806187224 */ /* 0x000fe400078e0217 */
[----:B------:R-:W-:Y:S02]  /*3bb0*/  IMAD.MOV R23, RZ, RZ, -R25 ;  /* 0x000000ffff177224 */ /* 0x000fe400078e0a19 */
[----:B------:R-:W-:Y:S01]  /*3bc0*/  IMAD.HI.U32 R25, R17, R22, RZ ;  /* 0x0000001611197227 */ /* 0x000fe200078e00ff */
[----:B------:R-:W-:Y:S02]  /*3bd0*/  IABS R26, R24 ;  /* 0x00000018001a7213 */ /* 0x000fe40000000000 */
[----:B------:R-:W-:Y:S01]  /*3be0*/  LOP3.LUT R24, R24, UR5, RZ, 0x3c, !PT ;  /* 0x0000000518187c12 */ /* 0x000fe2000f8e3cff */
[----:B------:R-:W-:Y:S01]  /*3bf0*/  IMAD R25, R25, R23, R22 ;  /* 0x0000001719197224 */ /* 0x000fe200078e0216 */
[----:B------:R-:W-:Y:S01]  /*3c00*/  LOP3.LUT R22, RZ, UR5, RZ, 0x33, !PT ;  /* 0x00000005ff167c12 */ /* 0x000fe2000f8e33ff */
        /* <DEDUP_REMOVED lines=9> */
[----:B------:R-:W-:Y:S02]  /*3ca0*/  ISETP.NE.AND P1, PT, RZ, UR5, PT ;  /* 0x00000005ff007c0c */ /* 0x000fe4000bf25270 */
[----:B------:R-:W-:Y:S01]  /*3cb0*/  ISETP.GE.U32.AND P3, PT, R23, R18, PT ;  /* 0x000000121700720c */ /* 0x000fe20003f66070 */
[----:B------:R-:W-:-:S05]  /*3cc0*/  IMAD.MOV.U32 R23, RZ, RZ, R16 ;  /* 0x000000ffff177224 */ /* 0x000fca00078e0010 */
[----:B------:R-:W-:-:S04]  /*3cd0*/  @!P4 IMAD.IADD R25, R25, 0x1, -R18 ;  /* 0x000000011919c824 */ /* 0x000fc800078e0a12 */
[----:B------:R-:W-:-:S03]  /*3ce0*/  IMAD.MOV.U32 R18, RZ, RZ, R25 ;  /* 0x000000ffff127224 */ /* 0x000fc600078e0019 */
[----:B------:R-:W-:Y:S01]  /*3cf0*/  @P3 IADD3 R17, PT, PT, R17, 0x1, RZ ;  /* 0x0000000111113810 */ /* 0x000fe20007ffe0ff */
[----:B------:R-:W-:-:S04]  /*3d00*/  @!P0 IMAD.MOV R18, RZ, RZ, -R18 ;  /* 0x000000ffff128224 */ /* 0x000fc800078e0a12 */
[----:B------:R-:W-:Y:S01]  /*3d10*/  IMAD.MOV.U32 R27, RZ, RZ, R17 ;  /* 0x000000ffff1b7224 */ /* 0x000fe200078e0011 */
[----:B------:R-:W-:-:S04]  /*3d20*/  SEL R17, R22, R18, !P1 ;  /* 0x0000001216117207 */ /* 0x000fc80004800000 */
[----:B------:R-:W-:Y:S01]  /*3d30*/  @!P2 IADD3 R27, PT, PT, -R27, RZ, RZ ;  /* 0x000000ff1b1ba210 */ /* 0x000fe20007ffe1ff */
[----:B------:R-:W-:-:S03]  /*3d40*/  VIADD R18, R17, 0x1 ;  /* 0x0000000111127836 */ /* 0x000fc60000000000 */
[----:B------:R-:W-:-:S05]  /*3d50*/  SEL R27, R22, R27, !P1 ;  /* 0x0000001b161b7207 */ /* 0x000fca0004800000 */
[----:B------:R-:W-:Y:S01]  /*3d60*/  VIADD R22, R27, 0x1 ;  /* 0x000000011b167836 */ /* 0x000fe20000000000 */
[----:B------:R-:W-:Y:S06]  /*3d70*/  BRA `(.L_x_267) ;  /* 0x00000008001c7947 */ /* 0x000fec0003800000 */
.L_x_268:
[----:B------:R-:W-:-:S13]  /*3d80*/  ISETP.NE.AND P0, PT, R16, 0x5, PT ;  /* 0x000000051000780c */ /* 0x000fda0003f05270 */
[----:B------:R-:W-:Y:S05]  /*3d90*/  @!P0 BRA `(.L_x_270) ;  /* 0x00000004000c8947 */ /* 0x000fea0003800000 */
[----:B------:R-:W-:Y:S02]  /*3da0*/  IABS R24, R6 ;  /* 0x0000000600187213 */ /* 0x000fe40000000000 */
[----:B------:R-:W-:Y:S02]  /*3db0*/  IABS R18, UR5 ;  /* 0x0000000500127c13 */ /* 0x000fe40008000000 */
[----:B------:R-:W0:Y:S08]  /*3dc0*/  I2F.RP R22, R24 ;  /* 0x0000001800167306 */ /* 0x000e300000209400 */
[----:B------:R-:W1:Y:S08]  /*3dd0*/  I2F.RP R26, R18 ;  /* 0x00000012001a7306 */ /* 0x000e700000209400 */
[----:B0-----:R-:W0:Y:S08]  /*3de0*/  MUFU.RCP R22, R22 ;  /* 0x0000001600167308 */ /* 0x001e300000001000 */
[----:B-1----:R-:W1:Y:S01]  /*3df0*/  MUFU.RCP R25, R26 ;  /* 0x0000001a00197308 */ /* 0x002e620000001000 */
[----:B0-----:R-:W-:-:S02]  /*3e00*/  IADD3 R16, PT, PT, R22, 0xffffffe, RZ ;  /* 0x0ffffffe16107810 */ /* 0x001fc40007ffe0ff */
[----:B------:R-:W-:-:S05]  /*3e10*/  IABS R22, R23 ;  /* 0x0000001700167213 */ /* 0x000fca0000000000 */
[----:B------:R0:W2:Y:S01]  /*3e20*/  F2I.FTZ.U32.TRUNC.NTZ R17, R16 ;  /* 0x0000001000117305 */ /* 0x0000a2000021f000 */
[----:B-1----:R-:W-:Y:S01]  /*3e30*/  IADD3 R28, PT, PT, R25, 0xffffffe, RZ ;  /* 0x0ffffffe191c7810 */ /* 0x002fe20007ffe0ff */
[----:B0-----:R-:W-:Y:S02]  /*3e40*/  IMAD.MOV.U32 R16, RZ, RZ, RZ ;  /* 0x000000ffff107224 */ /* 0x001fe400078e00ff */
        /* <DEDUP_REMOVED lines=11> */
[----:B------:R-:W-:Y:S01]  /*3f00*/  @!P0 IMAD.IADD R27, R27, 0x1, -R24 ;  /* 0x000000011b1b8824 */ /* 0x000fe200078e0a18 */
[----:B------:R-:W-:Y:S02]  /*3f10*/  @!P0 IADD3 R25, PT, PT, R25, 0x1, RZ ;  /* 0x0000000119198810 */ /* 0x000fe40007ffe0ff */
[----:B------:R-:W-:Y:S02]  /*3f20*/  ISETP.NE.AND P0, PT, R6, RZ, PT ;  /* 0x000000ff0600720c */ /* 0x000fe40003f05270 */
[----:B------:R-:W-:Y:S01]  /*3f30*/  ISETP.GE.U32.AND P1, PT, R27, R24, PT ;  /* 0x000000181b00720c */ /* 0x000fe20003f26070 */
[----:B------:R-:W-:-:S04]  /*3f40*/  IMAD R27, R29, R18, RZ ;  /* 0x000000121d1b7224 */ /* 0x000fc800078e02ff */
[----:B------:R-:W-:Y:S01]  /*3f50*/  IMAD.HI.U32 R17, R17, R27, R16 ;  /* 0x0000001b11117227 */ /* 0x000fe200078e0010 */
[----:B------:R-:W-:-:S04]  /*3f60*/  LOP3.LUT R16, R23, R6, RZ, 0x3c, !PT ;  /* 0x0000000617107212 */ /* 0x000fc800078e3cff */
[----:B------:R-:W-:-:S03]  /*3f70*/  ISETP.GE.AND P2, PT, R16, RZ, PT ;  /* 0x000000ff1000720c */ /* 0x000fc60003f46270 */
[----:B------:R-:W-:-:S04]  /*3f80*/  @P1 VIADD R25, R25, 0x1 ;  /* 0x0000000119191836 */ /* 0x000fc80000000000 */
[----:B------:R-:W-:Y:S01]  /*3f90*/  IMAD.MOV.U32 R16, RZ, RZ, R25 ;  /* 0x000000ffff107224 */ /* 0x000fe200078e0019 */
[----:B------:R-:W-:-:S05]  /*3fa0*/  IABS R25, UR5 ;  /* 0x0000000500197c13 */ /* 0x000fca0008000000 */
[----:B------:R-:W-:Y:S01]  /*3fb0*/  @!P2 IMAD.MOV R16, RZ, RZ, -R16 ;  /* 0x000000ffff10a224 */ /* 0x000fe200078e0a10 */
[----:B------:R-:W-:Y:S02]  /*3fc0*/  @!P0 LOP3.LUT R16, RZ, R6, RZ, 0x33, !PT ;  /* 0x00000006ff108212 */ /* 0x000fe400078e33ff */
[----:B------:R-:W-:Y:S02]  /*3fd0*/  ISETP.GE.AND P0, PT, R23, RZ, PT ;  /* 0x000000ff1700720c */ /* 0x000fe40003f06270 */
[----:B------:R-:W-:-:S05]  /*3fe0*/  IADD3 R24, PT, PT, -R16, RZ, RZ ;  /* 0x000000ff10187210 */ /* 0x000fca0007ffe1ff */
        /* <DEDUP_REMOVED lines=16> */
[----:B------:R-:W-:Y:S02]  /*40f0*/  ISETP.NE.AND P1, PT, RZ, UR5, PT ;  /* 0x00000005ff007c0c */ /* 0x000fe4000bf25270 */
[----:B------:R-:W-:Y:S02]  /*4100*/  ISETP.GE.U32.AND P3, PT, R23, R18, PT ;  /* 0x000000121700720c */ /* 0x000fe40003f66070 */
[----:B------:R-:W-:-:S05]  /*4110*/  IADD3 R23, PT, PT, R16, 0x1, RZ ;  /* 0x0000000110177810 */ /* 0x000fca0007ffe0ff */
[----:B------:R-:W-:-:S04]  /*4120*/  @!P4 IMAD.IADD R25, R25, 0x1, -R18 ;  /* 0x000000011919c824 */ /* 0x000fc800078e0a12 */
[----:B------:R-:W-:Y:S02]  /*4130*/  IMAD.MOV.U32 R18, RZ, RZ, R25 ;  /* 0x000000ffff127224 */ /* 0x000fe400078e0019 */
[----:B------:R-:W-:Y:S02]  /*4140*/  @P3 VIADD R17, R17, 0x1 ;  /* 0x0000000111113836 */ /* 0x000fe40000000000 */
[----:B------:R-:W-:-:S03]  /*4150*/  @!P0 IMAD.MOV R18, RZ, RZ, -R18 ;  /* 0x000000ffff128224 */ /* 0x000fc600078e0a12 */
[----:B------:R-:W-:Y:S02]  /*4160*/  MOV R27, R17 ;  /* 0x00000011001b7202 */ /* 0x000fe40000000f00 */
[----:B------:R-:W-:-:S03]  /*4170*/  SEL R17, R22, R18, !P1 ;  /* 0x0000001216117207 */ /* 0x000fc60004800000 */
[----:B------:R-:W-:Y:S02]  /*4180*/  @!P2 IMAD.MOV R27, RZ, RZ, -R27 ;  /* 0x000000ffff1ba224 */ /* 0x000fe400078e0a1b */
[----:B------:R-:W-:-:S03]  /*4190*/  VIADD R18, R17, 0x1 ;  /* 0x0000000111127836 */ /* 0x000fc60000000000 */
[----:B------:R-:W-:-:S05]  /*41a0*/  SEL R27, R22, R27, !P1 ;  /* 0x0000001b161b7207 */ /* 0x000fca0004800000 */
[----:B------:R-:W-:Y:S01]  /*41b0*/  VIADD R22, R27, 0x1 ;  /* 0x000000011b167836 */ /* 0x000fe20000000000 */
[----:B------:R-:W-:Y:S06]  /*41c0*/  BRA `(.L_x_267) ;  /* 0x0000000400087947 */ /* 0x000fec0003800000 */
.L_x_270:
[----:B------:R-:W-:Y:S01]  /*41d0*/  IMAD R18, R4, UR5, RZ ;  /* 0x0000000504127c24 */ /* 0x000fe2000f8e02ff */
[----:B------:R-:W-:-:S04]  /*41e0*/  IABS R22, UR5 ;  /* 0x0000000500167c13 */ /* 0x000fc80008000000 */
        /* <DEDUP_REMOVED lines=30> */
[----:B------:R-:W-:Y:S01]  /*43d0*/  ISETP.GE.AND P2, PT, R16, RZ, PT ;  /* 0x000000ff1000720c */ /* 0x000fe20003f46270 */
[----:B------:R-:W-:-:S12]  /*43e0*/  IMAD.HI.U32 R25, R17, R24, RZ ;  /* 0x0000001811197227 */ /* 0x000fd800078e00ff */
[----:B------:R-:W-:Y:S02]  /*43f0*/  @!P2 IADD3 R27, PT, PT, -R27, RZ, RZ ;  /* 0x000000ff1b1ba210 */ /* 0x000fe40007ffe1ff */
[----:B------:R-:W-:-:S05]  /*4400*/  @!P1 LOP3.LUT R27, RZ, R18, RZ, 0x33, !PT ;  /* 0x00000012ff1b9212 */ /* 0x000fca00078e33ff */
[----:B------:R-:W-:-:S04]  /*4410*/  IMAD.MOV R16, RZ, RZ, -R27 ;  /* 0x000000ffff107224 */ /* 0x000fc800078e0a1b */
[----:B------:R-:W-:Y:S01]  /*4420*/  IMAD R18, R18, R16, R23 ;  /* 0x0000001012127224 */ /* 0x000fe200078e0217 */
[----:B------:R-:W-:-:S05]  /*4430*/  IABS R16, UR5 ;  /* 0x0000000500107c13 */ /* 0x000fca0008000000 */
[----:B------:R-:W-:Y:S01]  /*4440*/  IMAD.MOV R23, RZ, RZ, -R16 ;  /* 0x000000ffff177224 */ /* 0x000fe200078e0a10 */
[----:B------:R-:W-:Y:S02]  /*4450*/  IABS R16, R18 ;  /* 0x0000001200107213 */ /* 0x000fe40000000000 */
[----:B------:R-:W-:Y:S01]  /*4460*/  LOP3.LUT R18, R18, UR5, RZ, 0x3c, !PT ;  /* 0x0000000512127c12 */ /* 0x000fe2000f8e3cff */
        /* <DEDUP_REMOVED lines=10> */
[----:B------:R-:W-:Y:S02]  /*4510*/  ISETP.NE.AND P1, PT, RZ, UR5, PT ;  /* 0x00000005ff007c0c */ /* 0x000fe4000bf25270 */
[----:B------:R-:W-:Y:S02]  /*4520*/  ISETP.GE.U32.AND P3, PT, R23, R22, PT ;  /* 0x000000161700720c */ /* 0x000fe40003f66070 */
[----:B------:R-:W-:-:S05]  /*4530*/  LOP3.LUT R23, RZ, UR5, RZ, 0x33, !PT ;  /* 0x00000005ff177c12 */ /* 0x000fca000f8e33ff */
[----:B------:R-:W-:Y:S02]  /*4540*/  @!P4 IMAD.IADD R25, R25, 0x1, -R22 ;  /* 0x000000011919c824 */ /* 0x000fe400078e0a16 */
[----:B------:R-:W-:-:S03]  /*4550*/  IMAD.MOV.U32 R22, RZ, RZ, R27 ;  /* 0x000000ffff167224 */ /* 0x000fc600078e001b */
[----:B------:R-:W-:Y:S01]  /*4560*/  MOV R18, R25 ;  /* 0x0000001900127202 */ /* 0x000fe20000000f00 */
[----:B------:R-:W-:-:S04]  /*4570*/  @P3 VIADD R17, R17, 0x1 ;  /* 0x0000000111113836 */ /* 0x000fc80000000000 */
[----:B------:R-:W-:Y:S02]  /*4580*/  IMAD.MOV.U32 R16, RZ, RZ, R17 ;  /* 0x000000ffff107224 */ /* 0x000fe400078e0011 */
[----:B------:R-:W-:Y:S02]  /*4590*/  @!P0 IMAD.MOV R18, RZ, RZ, -R18 ;  /* 0x000000ffff128224 */ /* 0x000fe400078e0a12 */
[----:B------:R-:W-:-:S03]  /*45a0*/  @!P2 IMAD.MOV R16, RZ, RZ, -R16 ;  /* 0x000000ffff10a224 */ /* 0x000fc600078e0a10 */
[C---:B------:R-:W-:Y:S02]  /*45b0*/  SEL R17, R23.reuse, R18, !P1 ;  /* 0x0000001217117207 */ /* 0x040fe40004800000 */
[----:B------:R-:W-:Y:S02]  /*45c0*/  SEL R16, R23, R16, !P1 ;  /* 0x0000001017107207 */ /* 0x000fe40004800000 */
[----:B------:R-:W-:-:S03]  /*45d0*/  IADD3 R18, PT, PT, R17, 0x1, RZ ;  /* 0x0000000111127810 */ /* 0x000fc60007ffe0ff */
[----:B------:R-:W-:-:S07]  /*45e0*/  VIADD R23, R16, 0x1 ;  /* 0x0000000110177836 */ /* 0x000fce0000000000 */
.L_x_267:
[----:B------:R-:W-:Y:S05]  /*45f0*/  BSYNC.RECONVERGENT B3 ;  /* 0x0000000000037941 */ /* 0x000fea0003800200 */
.L_x_265:
[----:B------:R-:W-:Y:S02]  /*4600*/  IMAD R25, R27, UR7, R18 ;  /* 0x000000071b197c24 */ /* 0x000fe4000f8e0212 */
[----:B------:R-:W-:Y:S02]  /*4610*/  IMAD R22, R22, UR7, R17 ;  /* 0x0000000716167c24 */ /* 0x000fe4000f8e0211 */
[----:B------:R-:W-:Y:S02]  /*4620*/  IMAD R25, R16, UR4, R25 ;  /* 0x0000000410197c24 */ /* 0x000fe4000f8e0219 */
[----:B------:R-:W-:-:S05]  /*4630*/  IMAD R22, R23, UR4, R22 ;  /* 0x0000000417167c24 */ /* 0x000fca000f8e0216 */
[CC--:B------:R-:W-:Y:S02]  /*4640*/  VIMNMX R16, PT, PT, R25.reuse, R22.reuse, !PT ;  /* 0x0000001619107248 */ /* 0x0c0fe40007fe0100 */
[----:B------:R-:W-:-:S07]  /*4650*/  VIMNMX R17, PT, PT, R25, R22, PT ;  /* 0x0000001619117248 */ /* 0x000fce0003fe0100 */
.L_x_264:
[----:B------:R-:W-:Y:S05]  /*4660*/  BSYNC.RECONVERGENT B1 ;  /* 0x0000000000017941 */ /* 0x000fea0003800200 */
.L_x_261:
[----:B------:R-:W-:-:S04]  /*4670*/  ISETP.NE.AND P0, PT, R16, R19, PT ;  /* 0x000000131000720c */ /* 0x000fc80003f05270 */
[----:B------:R-:W-:-:S05]  /*4680*/  SEL R19, R17, R16, !P0 ;  /* 0x0000001011137207 */ /* 0x000fca0004000000 */
[----:B------:R-:W-:-:S03]  /*4690*/  IMAD.WIDE R22, R19, 0x4, RZ ;  /* 0x0000000413167825 */ /* 0x000fc600078e02ff */
[----:B------:R-:W-:-:S04]  /*46a0*/  IADD3 R16, P0, PT, R22, UR8, RZ ;  /* 0x0000000816107c10 */ /* 0x000fc8000ff1e0ff */
[----:B------:R-:W-:-:S05]  /*46b0*/  IADD3.X R17, PT, PT, R23, UR9, RZ, P0, !PT ;  /* 0x0000000917117c10 */ /* 0x000fca00087fe4ff */
[----:B------:R-:W2:Y:S01]  /*46c0*/  LD.E R18, desc[UR10][R16.64] ;  /* 0x0000000a10127980 */ /* 0x000ea2000c101900 */
[----:B------:R-:W-:Y:S01]  /*46d0*/  IMAD.MOV.U32 R25, RZ, RZ, R22 ;  /* 0x000000ffff197224 */ /* 0x000fe200078e0016 */
[----:B--2---:R-:W-:-:S13]  /*46e0*/  ISETP.NE.AND P0, PT, R18, -0x1, PT ;  /* 0xffffffff1200780c */ /* 0x004fda0003f05270 */
[----:B------:R-:W-:Y:S05]  /*46f0*/  @P0 BRA `(.L_x_271) ;  /* 0xffffffdc00900947 */ /* 0x000fea000383ffff */
.L_x_260:
[----:B------:R-:W-:Y:S05]  /*4700*/  BSYNC.RECONVERGENT B2 ;  /* 0x0000000000027941 */ /* 0x000fea0003800200 */
.L_x_259:
[----:B------:R-:W-:Y:S05]  /*4710*/  WARPSYNC.ALL ;  /* 0x0000000000007948 */ /* 0x000fea0003800000 */
[----:B------:R-:W0:Y:S01]  /*4720*/  LDC.64 R22, c[0x4][0xd0] ;  /* 0x01003400ff167b82 */ /* 0x000e220000000a00 */
[----:B------:R-:W-:Y:S01]  /*4730*/  SHF.L.U32 R25, R0, 0x1, RZ ;  /* 0x0000000100197819 */ /* 0x000fe200000006ff */
[----:B------:R-:W1:Y:S01]  /*4740*/  LDCU UR12, c[0x0][0x380] ;  /* 0x00007000ff0c77ac */ /* 0x000e620008000800 */
[----:B0-----:R-:W2:Y:S03]  /*4750*/  LDG.E.64 R16, desc[UR10][R22.64] ;  /* 0x0000000a16107981 */ /* 0x001ea6000c1e1b00 */
[----:B--2---:R-:W-:-:S05]  /*4760*/  IMAD.WIDE R16, R25, 0x4, R16 ;  /* 0x0000000419107825 */ /* 0x004fca00078e0210 */
[----:B------:R-:W2:Y:S02]  /*4770*/  LD.E R18, desc[UR10][R16.64] ;  /* 0x0000000a10127980 */ /* 0x000ea4000c101900 */
[----:B--2---:R-:W-:-:S13]  /*4780*/  ISETP.NE.AND P0, PT, R19, R18, PT ;  /* 0x000000121300720c */ /* 0x004fda0003f05270 */
[----:B-1----:R-:W-:Y:S05]  /*4790*/  @P0 BRA `(.L_x_272) ;  /* 0x0000002000dc0947 */ /* 0x002fea0003800000 */
[----:B------:R-:W-:-:S03]  /*47a0*/  IMAD.WIDE R22, R7, 0x4, RZ ;  /* 0x0000000407167825 */ /* 0x000fc600078e02ff */
[----:B------:R-:W-:-:S04]  /*47b0*/  IADD3 R18, P0, PT, R22, UR8, RZ ;  /* 0x0000000816127c10 */ /* 0x000fc8000ff1e0ff */
[----:B------:R-:W-:-:S05]  /*47c0*/  IADD3.X R19, PT, PT, R23, UR9, RZ, P0, !PT ;  /* 0x0000000917137c10 */ /* 0x000fca00087fe4ff */
[----:B------:R-:W2:Y:S01]  /*47d0*/  LD.E R24, desc[UR10][R18.64] ;  /* 0x0000000a12187980 */ /* 0x000ea2000c101900 */
[----:B------:R-:W-:Y:S01]  /*47e0*/  BSSY.RECONVERGENT B2, `(.L_x_273) ;  /* 0x0000216000027945 */ /* 0x000fe20003800200 */
[----:B--2---:R-:W-:-:S13]  /*47f0*/  ISETP.NE.AND P0, PT, R24, -0x1, PT ;  /* 0xffffffff1800780c */ /* 0x004fda0003f05270 */
[----:B------:R-:W-:Y:S05]  /*4800*/  @!P0 BRA `(.L_x_274) ;  /* 0x00000020004c8947 */ /* 0x000fea0003800000 */
.L_x_285:
[----:B-----5:R-:W-:-:S05]  /*4810*/  IADD3 R18, P0, PT, R12, R22, RZ ;  /* 0x000000160c127210 */ /* 0x020fca0007f1e0ff */
[----:B------:R-:W-:Y:S02]  /*4820*/  IMAD.X R19, R13, 0x1, R23, P0 ;  /* 0x000000010d137824 */ /* 0x000fe400000e0617 */
[----:B------:R-:W-:-:S04]  /*4830*/  IMAD.WIDE R22, R24, 0x4, R14 ;  /* 0x0000000418167825 */ /* 0x000fc800078e020e */
        /* <DEDUP_REMOVED lines=17> */
[----:B------:R-:W-:Y:S02]  /*4950*/  HFMA2 R18, -RZ, RZ, 0, 1.1920928955078125e-07 ;  /* 0x00000002ff127431 */ /* 0x000fe400000001ff */
[----:B------:R-:W-:-:S10]  /*4960*/  IMAD.MOV.U32 R19, RZ, RZ, R8 ;  /* 0x000000ffff137224 */ /* 0x000fd400078e0008 */
[----:B------:R-:W-:Y:S05]  /*4970*/  @!P0 BRA `(.L_x_277) ;  /* 0x0000000000588947 */ /* 0x000fea0003800000 */
[----:B------:R-:W-:Y:S01]  /*4980*/  ISETP.GE.AND P0, PT, R24, R10, PT ;  /* 0x0000000a1800720c */ /* 0x000fe20003f06270 */
[----:B------:R-:W-:Y:S02]  /*4990*/  IMAD.MOV.U32 R18, RZ, RZ, 0x3 ;  /* 0x00000003ff127424 */ /* 0x000fe400078e00ff */
[----:B------:R-:W-:-:S10]  /*49a0*/  IMAD.MOV.U32 R19, RZ, RZ, R9 ;  /* 0x000000ffff137224 */ /* 0x000fd400078e0009 */
[----:B------:R-:W-:Y:S05]  /*49b0*/  @!P0 BRA `(.L_x_277) ;  /* 0x0000000000488947 */ /* 0x000fea0003800000 */
[----:B------:R-:W-:Y:S01]  /*49c0*/  ISETP.GE.AND P0, PT, R24, R11, PT ;  /* 0x0000000b1800720c */ /* 0x000fe20003f06270 */
[----:B------:R-:W-:Y:S01]  /*49d0*/  IMAD.MOV.U32 R19, RZ, RZ, R10 ;  /* 0x000000ffff137224 */ /* 0x000fe200078e000a */
[----:B------:R-:W-:-:S11]  /*49e0*/  MOV R18, 0x4 ;  /* 0x0000000400127802 */ /* 0x000fd60000000f00 */
[----:B------:R-:W-:Y:S05]  /*49f0*/  @!P0 BRA `(.L_x_277) ;  /* 0x0000000000388947 */ /* 0x000fea0003800000 */
[----:B------:R-:W-:Y:S01]  /*4a00*/  ISETP.GE.AND P0, PT, R24, R21, PT ;  /* 0x000000151800720c */ /* 0x000fe20003f06270 */
[----:B------:R-:W-:Y:S02]  /*4a10*/  IMAD.MOV.U32 R18, RZ, RZ, 0x5 ;  /* 0x00000005ff127424 */ /* 0x000fe400078e00ff */
[----:B------:R-:W-:-:S10]  /*4a20*/  IMAD.MOV.U32 R19, RZ, RZ, R11 ;  /* 0x000000ffff137224 */ /* 0x000fd400078e000b */
[----:B------:R-:W-:Y:S05]  /*4a30*/  @!P0 BRA `(.L_x_277) ;  /* 0x0000000000288947 */ /* 0x000fea0003800000 */
[----:B------:R-:W0:Y:S02]  /*4a40*/  LDC R19, c[0x0][0x388] ;  /* 0x0000e200ff137b82 */ /* 0x000e240000000800 */
[----:B0-----:R-:W-:-:S05]  /*4a50*/  IMAD R18, R6, R19, -R6 ;  /* 0x0000001306127224 */ /* 0x001fca00078e0a06 */
[----:B------:R-:W-:Y:S01]  /*4a60*/  IADD3 R19, PT, PT, R21, R18, RZ ;  /* 0x0000001215137210 */ /* 0x000fe20007ffe0ff */
[----:B------:R-:W-:-:S03]  /*4a70*/  IMAD.MOV.U32 R18, RZ, RZ, -0x1 ;  /* 0xffffffffff127424 */ /* 0x000fc600078e00ff */
[----:B------:R-:W-:Y:S01]  /*4a80*/  ISETP.GE.AND P0, PT, R24, R19, PT ;  /* 0x000000131800720c */ /* 0x000fe20003f06270 */
[----:B------:R-:W-:-:S12]  /*4a90*/  IMAD.MOV.U32 R19, RZ, RZ, -0x1 ;  /* 0xffffffffff137424 */ /* 0x000fd800078e00ff */
[----:B------:R-:W-:Y:S05]  /*4aa0*/  @P0 BREAK.RELIABLE B3 ;  /* 0x0000000000030942 */ /* 0x000fea0003800100 */
[----:B------:R-:W-:Y:S05]  /*4ab0*/  @P0 BRA `(.L_x_278) ;  /* 0x0000001c007c0947 */ /* 0x000fea0003800000 */
[----:B------:R-:W-:Y:S01]  /*4ac0*/  IMAD.MOV.U32 R18, RZ, RZ, 0x6 ;  /* 0x00000006ff127424 */ /* 0x000fe200078e00ff */
[----:B------:R-:W-:-:S07]  /*4ad0*/  MOV R19, R21 ;  /* 0x0000001500137202 */ /* 0x000fce0000000f00 */
.L_x_277:
[----:B------:R-:W-:Y:S05]  /*4ae0*/  BSYNC.RELIABLE B3 ;  /* 0x0000000000037941 */ /* 0x000fea0003800100 */
.L_x_276:
        /* <DEDUP_REMOVED lines=8> */
.L_x_1688:
[----:B------:R-:W-:Y:S05]  /*4b70*/  BRX R18 -0x4b80                                                 (*"BRANCH_TARGETS .L_x_1689,.L_x_1690,.L_x_1691"*) ;  /* 0xffffffb412207949 */ /* 0x000fea000383ffff */
.L_x_1690:
[----:B------:R-:W-:Y:S01]  /*4b80*/  IABS R22, R5 ;  /* 0x0000000500167213 */ /* 0x000fe20000000000 */
[----:B------:R-:W-:Y:S01]  /*4b90*/  IMAD.MOV.U32 R18, RZ, RZ, RZ ;  /* 0x000000ffff127224 */ /* 0x000fe200078e00ff */
[----:B------:R-:W-:Y:S02]  /*4ba0*/  IABS R24, UR6 ;  /* 0x0000000600187c13 */ /* 0x000fe40008000000 */
[----:B------:R-:W0:Y:S08]  /*4bb0*/  I2F.RP R25, R22 ;  /* 0x0000001600197306 */ /* 0x000e300000209400 */
[----:B------:R-:W-:Y:S08]  /*4bc0*/  I2F.RP R28, R24 ;  /* 0x00000018001c7306 */ /* 0x000ff00000209400 */
[----:B0-----:R-:W0:Y:S02]  /*4bd0*/  MUFU.RCP R25, R25 ;  /* 0x0000001900197308 */ /* 0x001e240000001000 */
[----:B0-----:R-:W-:Y:S01]  /*4be0*/  VIADD R19, R25, 0xffffffe ;  /* 0x0ffffffe19137836 */ /* 0x001fe20000000000 */
[----:B------:R-:W-:-:S05]  /*4bf0*/  IABS R25, R23 ;  /* 0x0000001700197213 */ /* 0x000fca0000000000 */
[----:B------:R-:W0:Y:S02]  /*4c00*/  F2I.FTZ.U32.TRUNC.NTZ R19, R19 ;  /* 0x0000001300137305 */ /* 0x000e24000021f000 */
[----:B0-----:R-:W-:-:S05]  /*4c10*/  IADD3 R27, PT, PT, RZ, -R19, RZ ;  /* 0x80000013ff1b7210 */ /* 0x001fca0007ffe0ff */
[----:B------:R-:W-:-:S04]  /*4c20*/  IMAD R27, R27, R22, RZ ;  /* 0x000000161b1b7224 */ /* 0x000fc800078e02ff */
[----:B------:R-:W-:Y:S01]  /*4c30*/  IMAD.HI.U32 R26, R19, R27, R18 ;  /* 0x0000001b131a7227 */ /* 0x000fe200078e0012 */
[----:B------:R-:W-:Y:S01]  /*4c40*/  IABS R19, R5 ;  /* 0x0000000500137213 */ /* 0x000fe20000000000 */
[----:B------:R-:W0:Y:S04]  /*4c50*/  MUFU.RCP R18, R28 ;  /* 0x0000001c00127308 */ /* 0x000e280000001000 */
[----:B------:R-:W-:Y:S02]  /*4c60*/  IMAD.MOV R27, RZ, RZ, -R19 ;  /* 0x000000ffff1b7224 */ /* 0x000fe400078e0a13 */
[----:B------:R-:W-:-:S04]  /*4c70*/  IMAD.HI.U32 R26, R26, R25, RZ ;  /* 0x000000191a1a7227 */ /* 0x000fc800078e00ff */
[----:B------:R-:W-:-:S05]  /*4c80*/  IMAD R27, R26, R27, R25 ;  /* 0x0000001b1a1b7224 */ /* 0x000fca00078e0219 */
[----:B------:R-:W-:Y:S01]  /*4c90*/  ISETP.GT.U32.AND P1, PT, R22, R27, PT ;  /* 0x0000001b1600720c */ /* 0x000fe20003f24070 */
[----:B0-----:R-:W-:Y:S02]  /*4ca0*/  VIADD R29, R18, 0xffffffe ;  /* 0x0ffffffe121d7836 */ /* 0x001fe40000000000 */
[----:B------:R-:W-:Y:S02]  /*4cb0*/  IMAD.MOV.U32 R18, RZ, RZ, RZ ;  /* 0x000000ffff127224 */ /* 0x000fe400078e00ff */
[----:B------:R-:W0:Y:S08]  /*4cc0*/  F2I.FTZ.U32.TRUNC.NTZ R19, R29 ;  /* 0x0000001d00137305 */ /* 0x000e30000021f000 */
[----:B------:R-:W-:Y:S01]  /*4cd0*/  @!P1 IADD3 R27, PT, PT, R27, -R22, RZ ;  /* 0x800000161b1b9210 */ /* 0x000fe20007ffe0ff */
[----:B------:R-:W-:Y:S01]  /*4ce0*/  @!P1 VIADD R26, R26, 0x1 ;  /* 0x000000011a1a9836 */ /* 0x000fe20000000000 */
[----:B------:R-:W-:-:S02]  /*4cf0*/  ISETP.NE.AND P1, PT, R5, RZ, PT ;  /* 0x000000ff0500720c */ /* 0x000fc40003f25270 */
[----:B------:R-:W-:Y:S01]  /*4d00*/  ISETP.GE.U32.AND P0, PT, R27, R22, PT ;  /* 0x000000161b00720c */ /* 0x000fe20003f06070 */
[----:B0-----:R-:W-:-:S04]  /*4d10*/  IMAD.MOV R27, RZ, RZ, -R19 ;  /* 0x000000ffff1b7224 */ /* 0x001fc800078e0a13 */
[----:B------:R-:W-:-:S04]  /*4d20*/  IMAD R27, R27, R24, RZ ;  /* 0x000000181b1b7224 */ /* 0x000fc800078e02ff */
[----:B------:R-:W-:Y:S01]  /*4d30*/  IMAD.HI.U32 R18, R19, R27, R18 ;  /* 0x0000001b13127227 */ /* 0x000fe200078e0012 */
[----:B------:R-:W-:-:S03]  /*4d40*/  LOP3.LUT R19, R23, R5, RZ, 0x3c, !PT ;  /* 0x0000000517137212 */ /* 0x000fc600078e3cff */
[----:B------:R-:W-:Y:S02]  /*4d50*/  @P0 IADD3 R26, PT, PT, R26, 0x1, RZ ;  /* 0x000000011a1a0810 */ /* 0x000fe40007ffe0ff */
[----:B------:R-:W-:Y:S02]  /*4d60*/  ISETP.GE.AND P2, PT, R19, RZ, PT ;  /* 0x000000ff1300720c */ /* 0x000fe40003f46270 */
[----:B------:R-:W-:-:S11]  /*4d70*/  ISETP.GE.AND P0, PT, R23, RZ, PT ;  /* 0x000000ff1700720c */ /* 0x000fd60003f06270 */
[----:B------:R-:W-:Y:S01]  /*4d80*/  @!P2 IMAD.MOV R26, RZ, RZ, -R26 ;  /* 0x000000ffff1aa224 */ /* 0x000fe200078e0a1a */
[----:B------:R-:W-:-:S05]  /*4d90*/  @!P1 LOP3.LUT R26, RZ, R5, RZ, 0x33, !PT ;  /* 0x00000005ff1a9212 */ /* 0x000fca00078e33ff */
[----:B------:R-:W-:-:S04]  /*4da0*/  IMAD.MOV R22, RZ, RZ, -R26 ;  /* 0x000000ffff167224 */ /* 0x000fc800078e0a1a */
[----:B------:R-:W-:Y:S01]  /*4db0*/  IMAD R19, R5, R22, R23 ;  /* 0x0000001605137224 */ /* 0x000fe200078e0217 */
[----:B------:R-:W-:-:S04]  /*4dc0*/  IABS R22, UR6 ;  /* 0x0000000600167c13 */ /* 0x000fc80008000000 */
[----:B------:R-:W-:Y:S02]  /*4dd0*/  LOP3.LUT R23, R19, UR6, RZ, 0x3c, !PT ;  /* 0x0000000613177c12 */ /* 0x000fe4000f8e3cff */
[----:B------:R-:W-:Y:S02]  /*4de0*/  IABS R19, R19 ;  /* 0x0000001300137213 */ /* 0x000fe40000000000 */
[----:B------:R-:W-:Y:S01]  /*4df0*/  ISETP.GE.AND P1, PT, R23, RZ, PT ;  /* 0x000000ff1700720c */ /* 0x000fe20003f26270 */
[----:B------:R-:W-:Y:S02]  /*4e00*/  IMAD.MOV R23, RZ, RZ, -R22 ;  /* 0x000000ffff177224 */ /* 0x000fe400078e0a16 */
[----:B------:R-:W-:-:S04]  /*4e10*/  IMAD.HI.U32 R22, R18, R25, RZ ;  /* 0x0000001912167227 */ /* 0x000fc800078e00ff */
[----:B------:R-:W-:-:S04]  /*4e20*/  IMAD.HI.U32 R18, R18, R19, RZ ;  /* 0x0000001312127227 */ /* 0x000fc800078e00ff */
[-C--:B------:R-:W-:Y:S02]  /*4e30*/  IMAD R19, R18, R23.reuse, R19 ;  /* 0x0000001712137224 */ /* 0x080fe400078e0213 */
[----:B------:R-:W-:Y:S01]  /*4e40*/  IMAD R25, R22, R23, R25 ;  /* 0x0000001716197224 */ /* 0x000fe200078e0219 */
[----:B------:R-:W-:Y:S02]  /*4e50*/  LOP3.LUT R22, RZ, UR6, RZ, 0x33, !PT ;  /* 0x00000006ff167c12 */ /* 0x000fe4000f8e33ff */
[C---:B------:R-:W-:Y:S02]  /*4e60*/  ISETP.GT.U32.AND P2, PT, R24.reuse, R19, PT ;  /* 0x000000131800720c */ /* 0x040fe40003f44070 */
[----:B------:R-:W-:Y:S02]  /*4e70*/  ISETP.GT.U32.AND P3, PT, R24, R25, PT ;  /* 0x000000191800720c */ /* 0x000fe40003f64070 */
[----:B------:R-:W-:-:S09]  /*4e80*/  MOV R23, R26 ;  /* 0x0000001a00177202 */ /* 0x000fd20000000f00 */
[----:B------:R-:W-:Y:S02]  /*4e90*/  @!P2 IMAD.IADD R19, R19, 0x1, -R24 ;  /* 0x000000011313a824 */ /* 0x000fe400078e0a18 */
[-C--:B------:R-:W-:Y:S01]  /*4ea0*/  @!P3 IADD3 R25, PT, PT, R25, -R24.reuse, RZ ;  /* 0x800000181919b210 */ /* 0x080fe20007ffe0ff */
[----:B------:R-:W-:Y:S01]  /*4eb0*/  @!P2 VIADD R18, R18, 0x1 ;  /* 0x000000011212a836 */ /* 0x000fe20000000000 */
[----:B------:R-:W-:Y:S02]  /*4ec0*/  ISETP.NE.AND P2, PT, RZ, UR6, PT ;  /* 0x00000006ff007c0c */ /* 0x000fe4000bf45270 */
[----:B------:R-:W-:Y:S02]  /*4ed0*/  ISETP.GT.U32.AND P4, PT, R24, R25, PT ;  /* 0x000000191800720c */ /* 0x000fe40003f84070 */
[----:B------:R-:W-:-:S11]  /*4ee0*/  ISETP.GE.U32.AND P3, PT, R19, R24, PT ;  /* 0x000000181300720c */ /* 0x000fd60003f66070 */
        /* <DEDUP_REMOVED lines=9> */
.L_x_1689:
[----:B------:R-:W-:Y:S01]  /*4f80*/  IABS R22, R2 ;  /* 0x0000000200167213 */ /* 0x000fe20000000000 */
[----:B------:R-:W-:Y:S01]  /*4f90*/  HFMA2 R18, -RZ, RZ, 0, 0 ;  /* 0x00000000ff127431 */ /* 0x000fe200000001ff */
[----:B------:R-:W-:Y:S02]  /*4fa0*/  IABS R24, UR5 ;  /* 0x0000000500187c13 */ /* 0x000fe40008000000 */
[----:B------:R-:W0:Y:S08]  /*4fb0*/  I2F.RP R25, R22 ;  /* 0x0000001600197306 */ /* 0x000e300000209400 */
[----:B------:R-:W-:Y:S08]  /*4fc0*/  I2F.RP R28, R24 ;  /* 0x00000018001c7306 */ /* 0x000ff00000209400 */
[----:B0-----:R-:W0:Y:S02]  /*4fd0*/  MUFU.RCP R25, R25 ;  /* 0x0000001900197308 */ /* 0x001e240000001000 */
[----:B0-----:R-:W-:Y:S01]  /*4fe0*/  VIADD R19, R25, 0xffffffe ;  /* 0x0ffffffe19137836 */ /* 0x001fe20000000000 */
[----:B------:R-:W-:-:S05]  /*4ff0*/  IABS R25, R23 ;  /* 0x0000001700197213 */ /* 0x000fca0000000000 */
[----:B------:R-:W0:Y:S02]  /*5000*/  F2I.FTZ.U32.TRUNC.NTZ R19, R19 ;  /* 0x0000001300137305 */ /* 0x000e24000021f000 */
[----:B0-----:R-:W-:-:S04]  /*5010*/  IMAD.MOV R27, RZ, RZ, -R19 ;  /* 0x000000ffff1b7224 */ /* 0x001fc800078e0a13 */
        /* <DEDUP_REMOVED lines=15> */
[----:B------:R-:W-:Y:S02]  /*5110*/  IABS R22, UR5 ;  /* 0x0000000500167c13 */ /* 0x000fe40008000000 */
[----:B0-----:R-:W-:-:S05]  /*5120*/  IADD3 R27, PT, PT, RZ, -R19, RZ ;  /* 0x80000013ff1b7210 */ /* 0x001fca0007ffe0ff */
[----:B------:R-:W-:-:S04]  /*5130*/  IMAD R27, R27, R24, RZ ;  /* 0x000000181b1b7224 */ /* 0x000fc800078e02ff */
[----:B------:R-:W-:Y:S01]  /*5140*/  IMAD.HI.U32 R18, R19, R27, R18 ;  /* 0x0000001b13127227 */ /* 0x000fe200078e0012 */
[----:B------:R-:W-:-:S03]  /*5150*/  LOP3.LUT R19, R23, R2, RZ, 0x3c, !PT ;  /* 0x0000000217137212 */ /* 0x000fc600078e3cff */
[----:B------:R-:W-:Y:S01]  /*5160*/  @P0 VIADD R26, R26, 0x1 ;  /* 0x000000011a1a0836 */ /* 0x000fe20000000000 */
[----:B------:R-:W-:Y:S02]  /*5170*/  ISETP.GE.AND P2, PT, R19, RZ, PT ;  /* 0x000000ff1300720c */ /* 0x000fe40003f46270 */
[----:B------:R-:W-:-:S11]  /*5180*/  ISETP.GE.AND P0, PT, R23, RZ, PT ;  /* 0x000000ff1700720c */ /* 0x000fd60003f06270 */
[----:B------:R-:W-:Y:S02]  /*5190*/  @!P2 IADD3 R26, PT, PT, -R26, RZ, RZ ;  /* 0x000000ff1a1aa210 */ /* 0x000fe40007ffe1ff */
[----:B------:R-:W-:-:S05]  /*51a0*/  @!P1 LOP3.LUT R26, RZ, R2, RZ, 0x33, !PT ;  /* 0x00000002ff1a9212 */ /* 0x000fca00078e33ff */
[----:B------:R-:W-:-:S04]  /*51b0*/  IMAD.MOV R19, RZ, RZ, -R26 ;  /* 0x000000ffff137224 */ /* 0x000fc800078e0a1a */
[----:B------:R-:W-:-:S05]  /*51c0*/  IMAD R19, R2, R19, R23 ;  /* 0x0000001302137224 */ /* 0x000fca00078e0217 */
[----:B------:R-:W-:Y:S02]  /*51d0*/  LOP3.LUT R23, R19, UR5, RZ, 0x3c, !PT ;  /* 0x0000000513177c12 */ /* 0x000fe4000f8e3cff */
[----:B------:R-:W-:Y:S02]  /*51e0*/  IABS R19, R19 ;  /* 0x0000001300137213 */ /* 0x000fe40000000000 */
        /* <DEDUP_REMOVED lines=9> */
[----:B------:R-:W-:Y:S02]  /*5280*/  @!P3 IMAD.IADD R25, R25, 0x1, -R24 ;  /* 0x000000011919b824 */ /* 0x000fe400078e0a18 */
[-C--:B------:R-:W-:Y:S01]  /*5290*/  @!P2 IADD3 R19, PT, PT, R19, -R24.reuse, RZ ;  /* 0x800000181313a210 */ /* 0x080fe20007ffe0ff */
[----:B------:R-:W-:Y:S01]  /*52a0*/  @!P2 VIADD R18, R18, 0x1 ;  /* 0x000000011212a836 */ /* 0x000fe20000000000 */
[----:B------:R-:W-:Y:S02]  /*52b0*/  ISETP.NE.AND P2, PT, RZ, UR5, PT ;  /* 0x00000005ff007c0c */ /* 0x000fe4000bf45270 */
[----:B------:R-:W-:Y:S02]  /*52c0*/  ISETP.GT.U32.AND P4, PT, R24, R25, PT ;  /* 0x000000191800720c */ /* 0x000fe40003f84070 */
[----:B------:R-:W-:Y:S02]  /*52d0*/  ISETP.GE.U32.AND P3, PT, R19, R24, PT ;  /* 0x000000181300720c */ /* 0x000fe40003f66070 */
[----:B------:R-:W-:-:S09]  /*52e0*/  LOP3.LUT R19, RZ, UR5, RZ, 0x33, !PT ;  /* 0x00000005ff137c12 */ /* 0x000fd2000f8e33ff */
[----:B------:R-:W-:Y:S02]  /*52f0*/  @!P4 IMAD.IADD R25, R25, 0x1, -R24 ;  /* 0x000000011919c824 */ /* 0x000fe400078e0a18 */
        /* <DEDUP_REMOVED lines=8> */
.L_x_1691:
[----:B------:R-:W-:Y:S01]  /*5380*/  IMAD R22, R4, UR12, RZ ;  /* 0x0000000c04167c24 */ /* 0x000fe2000f8e02ff */
[----:B------:R-:W-:-:S04]  /*5390*/  IABS R24, R23 ;  /* 0x0000001700187213 */ /* 0x000fc80000000000 */
[----:B------:R-:W-:-:S04]  /*53a0*/  IABS R26, R22 ;  /* 0x00000016001a7213 */ /* 0x000fc80000000000 */
[----:B------:R-:W0:Y:S08]  /*53b0*/  I2F.RP R25, R26 ;  /* 0x0000001a00197306 */ /* 0x000e300000209400 */
[----:B0-----:R-:W0:Y:S02]  /*53c0*/  MUFU.RCP R25, R25 ;  /* 0x0000001900197308 */ /* 0x001e240000001000 */
[----:B0-----:R-:W-:-:S06]  /*53d0*/  VIADD R18, R25, 0xffffffe ;  /* 0x0ffffffe19127836 */ /* 0x001fcc0000000000 */
[----:B------:R0:W1:Y:S02]  /*53e0*/  F2I.FTZ.U32.TRUNC.NTZ R19, R18 ;  /* 0x0000001200137305 */ /* 0x000064000021f000 */
[----:B0-----:R-:W-:Y:S02]  /*53f0*/  IMAD.MOV.U32 R18, RZ, RZ, RZ ;  /* 0x000000ffff127224 */ /* 0x001fe400078e00ff */
[----:B-1----:R-:W-:-:S04]  /*5400*/  IMAD.MOV R27, RZ, RZ, -R19 ;  /* 0x000000ffff1b7224 */ /* 0x002fc800078e0a13 */
[----:B------:R-:W-:-:S04]  /*5410*/  IMAD R27, R27, R26, RZ ;  /* 0x0000001a1b1b7224 */ /* 0x000fc800078e02ff */
[----:B------:R-:W-:Y:S01]  /*5420*/  IMAD.HI.U32 R27, R19, R27, R18 ;  /* 0x0000001b131b7227 */ /* 0x000fe200078e0012 */
[----:B------:R-:W-:-:S04]  /*5430*/  IABS R19, R22 ;  /* 0x0000001600137213 */ /* 0x000fc80000000000 */
[----:B------:R-:W-:Y:S01]  /*5440*/  IADD3 R19, PT, PT, RZ, -R19, RZ ;  /* 0x80000013ff137210 */ /* 0x000fe20007ffe0ff */
[----:B------:R-:W-:-:S04]  /*5450*/  IMAD.HI.U32 R25, R27, R24, RZ ;  /* 0x000000181b197227 */ /* 0x000fc800078e00ff */
[----:B------:R-:W-:-:S05]  /*5460*/  IMAD R19, R25, R19, R24 ;  /* 0x0000001319137224 */ /* 0x000fca00078e0218 */
[----:B------:R-:W-:-:S13]  /*5470*/  ISETP.GT.U32.AND P1, PT, R26, R19, PT ;  /* 0x000000131a00720c */ /* 0x000fda0003f24070 */
[----:B------:R-:W-:Y:S01]  /*5480*/  @!P1 IMAD.IADD R19, R19, 0x1, -R26 ;  /* 0x0000000113139824 */ /* 0x000fe200078e0a1a */
[----:B------:R-:W-:Y:S02]  /*5490*/  @!P1 IADD3 R25, PT, PT, R25, 0x1, RZ ;  /* 0x0000000119199810 */ /* 0x000fe40007ffe0ff */
[----:B------:R-:W-:Y:S02]  /*54a0*/  ISETP.NE.AND P1, PT, R22, RZ, PT ;  /* 0x000000ff1600720c */ /* 0x000fe40003f25270 */
[----:B------:R-:W-:Y:S02]  /*54b0*/  ISETP.GE.U32.AND P0, PT, R19, R26, PT ;  /* 0x0000001a1300720c */ /* 0x000fe40003f06070 */
[----:B------:R-:W-:-:S04]  /*54c0*/  IABS R26, R4 ;  /* 0x00000004001a7213 */ /* 0x000fc80000000000 */
[----:B------:R-:W0:Y:S07]  /*54d0*/  I2F.RP R27, R26 ;  /* 0x0000001a001b7306 */ /* 0x000e2e0000209400 */
[----:B------:R-:W-:Y:S01]  /*54e0*/  @P0 VIADD R25, R25, 0x1 ;  /* 0x0000000119190836 */ /* 0x000fe20000000000 */
[----:B------:R-:W-:Y:S01]  /*54f0*/  ISETP.GE.AND P0, PT, R23, RZ, PT ;  /* 0x000000ff1700720c */ /* 0x000fe20003f06270 */
[----:B0-----:R-:W0:Y:S02]  /*5500*/  MUFU.RCP R27, R27 ;  /* 0x0000001b001b7308 */ /* 0x001e240000001000 */
[----:B0-----:R-:W-:-:S06]  /*5510*/  VIADD R28, R27, 0xffffffe ;  /* 0x0ffffffe1b1c7836 */ /* 0x001fcc0000000000 */
[----:B------:R-:W0:Y:S02]  /*5520*/  F2I.FTZ.U32.TRUNC.NTZ R19, R28 ;  /* 0x0000001c00137305 */ /* 0x000e24000021f000 */
[----:B0-----:R-:W-:-:S04]  /*5530*/  IMAD.MOV R29, RZ, RZ, -R19 ;  /* 0x000000ffff1d7224 */ /* 0x001fc800078e0a13 */
[----:B------:R-:W-:-:S04]  /*5540*/  IMAD R29, R29, R26, RZ ;  /* 0x0000001a1d1d7224 */ /* 0x000fc800078e02ff */
[----:B------:R-:W-:Y:S01]  /*5550*/  IMAD.HI.U32 R19, R19, R29, R18 ;  /* 0x0000001d13137227 */ /* 0x000fe200078e0012 */
[----:B------:R-:W-:-:S04]  /*5560*/  LOP3.LUT R18, R23, R22, RZ, 0x3c, !PT ;  /* 0x0000001617127212 */ /* 0x000fc800078e3cff */
[----:B------:R-:W-:Y:S02]  /*5570*/  ISETP.GE.AND P2, PT, R18, RZ, PT ;  /* 0x000000ff1200720c */ /* 0x000fe40003f46270 */
[----:B------:R-:W-:-:S11]  /*5580*/  IABS R18, R4 ;  /* 0x0000000400127213 */ /* 0x000fd60000000000 */
[----:B------:R-:W-:Y:S01]  /*5590*/  @!P2 IMAD.MOV R25, RZ, RZ, -R25 ;  /* 0x000000ffff19a224 */ /* 0x000fe200078e0a19 */
[----:B------:R-:W-:-:S05]  /*55a0*/  @!P1 LOP3.LUT R25, RZ, R22, RZ, 0x33, !PT ;  /* 0x00000016ff199212 */ /* 0x000fca00078e33ff */
[----:B------:R-:W-:-:S04]  /*55b0*/  IMAD.MOV R27, RZ, RZ, -R25 ;  /* 0x000000ffff1b7224 */ /* 0x000fc800078e0a19 */
[----:B------:R-:W-:Y:S02]  /*55c0*/  IMAD R27, R22, R27, R23 ;  /* 0x0000001b161b7224 */ /* 0x000fe400078e0217 */
[----:B------:R-:W-:-:S03]  /*55d0*/  IMAD.HI.U32 R23, R19, R24, RZ ;  /* 0x0000001813177227 */ /* 0x000fc600078e00ff */
[----:B------:R-:W-:-:S04]  /*55e0*/  LOP3.LUT R22, R27, R4, RZ, 0x3c, !PT ;  /* 0x000000041b167212 */ /* 0x000fc800078e3cff */
[----:B------:R-:W-:Y:S02]  /*55f0*/  ISETP.GE.AND P1, PT, R22, RZ, PT ;  /* 0x000000ff1600720c */ /* 0x000fe40003f26270 */
[----:B------:R-:W-:Y:S02]  /*5600*/  IADD3 R22, PT, PT, RZ, -R18, RZ ;  /* 0x80000012ff167210 */ /* 0x000fe40007ffe0ff */
[----:B------:R-:W-:-:S03]  /*5610*/  IABS R18, R27 ;  /* 0x0000001b00127213 */ /* 0x000fc60000000000 */
[----:B------:R-:W-:Y:S02]  /*5620*/  IMAD R27, R23, R22, R24 ;  /* 0x00000016171b7224 */ /* 0x000fe400078e0218 */
[----:B------:R-:W-:-:S03]  /*5630*/  IMAD.HI.U32 R19, R19, R18, RZ ;  /* 0x0000001213137227 */ /* 0x000fc600078e00ff */
[----:B------:R-:W-:Y:S01]  /*5640*/  ISETP.GT.U32.AND P3, PT, R26, R27, PT ;  /* 0x0000001b1a00720c */ /* 0x000fe20003f64070 */
[----:B------:R-:W-:Y:S01]  /*5650*/  IMAD R23, R19, R22, R18 ;  /* 0x0000001613177224 */ /* 0x000fe200078e0212 */
[----:B------:R-:W-:-:S04]  /*5660*/  LOP3.LUT R22, RZ, R4, RZ, 0x33, !PT ;  /* 0x00000004ff167212 */ /* 0x000fc800078e33ff */
[----:B------:R-:W-:-:S07]  /*5670*/  ISETP.GT.U32.AND P2, PT, R26, R23, PT ;  /* 0x000000171a00720c */ /* 0x000fce0003f44070 */
[----:B------:R-:W-:-:S05]  /*5680*/  @!P3 IMAD.IADD R27, R27, 0x1, -R26 ;  /* 0x000000011b1bb824 */ /* 0x000fca00078e0a1a */
[----:B------:R-:W-:Y:S01]  /*5690*/  ISETP.GT.U32.AND P4, PT, R26, R27, PT ;  /* 0x0000001b1a00720c */ /* 0x000fe20003f84070 */
[----:B------:R-:W-:Y:S02]  /*56a0*/  @!P2 IMAD.IADD R23, R23, 0x1, -R26 ;  /* 0x000000011717a824 */ /* 0x000fe400078e0a1a */
[----:B------:R-:W-:Y:S01]  /*56b0*/  @!P2 VIADD R19, R19, 0x1 ;  /* 0x000000011313a836 */ /* 0x000fe20000000000 */
[----:B------:R-:W-:Y:S02]  /*56c0*/  ISETP.NE.AND P2, PT, R4, RZ, PT ;  /* 0x000000ff0400720c */ /* 0x000fe40003f45270 */
[----:B------:R-:W-:-:S07]  /*56d0*/  ISETP.GE.U32.AND P3, PT, R23, R26, PT ;  /* 0x0000001a1700720c */ /* 0x000fce0003f66070 */
[----:B------:R-:W-:-:S05]  /*56e0*/  @!P4 IADD3 R27, PT, PT, R27, -R26, RZ ;  /* 0x8000001a1b1bc210 */ /* 0x000fca0007ffe0ff */
[----:B------:R-:W-:Y:S02]  /*56f0*/  @!P0 IMAD.MOV R27, RZ, RZ, -R27 ;  /* 0x000000ffff1b8224 */ /* 0x000fe400078e0a1b */
[----:B------:R-:W-:-:S03]  /*5700*/  @P3 VIADD R19, R19, 0x1 ;  /* 0x0000000113133836 */ /* 0x000fc60000000000 */
[----:B------:R-:W-:Y:S01]  /*5710*/  SEL R26, R22, R27, !P2 ;  /* 0x0000001b161a7207 */ /* 0x000fe20005000000 */
[----:B------:R-:W-:-:S03]  /*5720*/  @!P1 IMAD.MOV R19, RZ, RZ, -R19 ;  /* 0x000000ffff139224 */ /* 0x000fc600078e0a13 */
[----:B------:R-:W-:Y:S02]  /*5730*/  IADD3 R23, PT, PT, R26, 0x1, RZ ;  /* 0x000000011a177810 */ /* 0x000fe40007ffe0ff */
[----:B------:R-:W-:Y:S01]  /*5740*/  SEL R22, R22, R19, !P2 ;  /* 0x0000001316167207 */ /* 0x000fe20005000000 */
[----:B------:R-:W-:-:S04]  /*5750*/  IMAD.MOV.U32 R19, RZ, RZ, R25 ;  /* 0x000000ffff137224 */ /* 0x000fc800078e0019 */
[----:B------:R-:W-:Y:S01]  /*5760*/  IMAD.MOV.U32 R18, RZ, RZ, R22 ;  /* 0x000000ffff127224 */ /* 0x000fe200078e0016 */
[----:B------:R-:W-:Y:S06]  /*5770*/  BRA `(.L_x_281) ;  /* 0x0000001000307947 */ /* 0x000fec0003800000 */
.L_x_280:
[----:B------:R-:W-:-:S13]  /*5780*/  ISETP.GT.AND P0, PT, R18, 0x4, PT ;  /* 0x000000041200780c */ /* 0x000fda0003f04270 */
[----:B------:R-:W-:Y:S05]  /*5790*/  @P0 BRA `(.L_x_282) ;  /* 0x0000000800180947 */ /* 0x000fea0003800000 */
[----:B------:R-:W-:-:S13]  /*57a0*/  ISETP.NE.AND P0, PT, R18, 0x3, PT ;  /* 0x000000031200780c */ /* 0x000fda0003f05270 */
[----:B------:R-:W-:Y:S05]  /*57b0*/  @!P0 BRA `(.L_x_283) ;  /* 0x0000000400088947 */ /* 0x000fea0003800000 */
[----:B------:R-:W-:Y:S01]  /*57c0*/  IMAD R22, R4, UR6, RZ ;  /* 0x0000000604167c24 */ /* 0x000fe2000f8e02ff */
[----:B------:R-:W-:-:S04]  /*57d0*/  IABS R24, R23 ;  /* 0x0000001700187213 */ /* 0x000fc80000000000 */
[----:B------:R-:W-:-:S04]  /*57e0*/  IABS R26, R22 ;  /* 0x00000016001a7213 */ /* 0x000fc80000000000 */
[----:B------:R-:W0:Y:S08]  /*57f0*/  I2F.RP R25, R26 ;  /* 0x0000001a00197306 */ /* 0x000e300000209400 */
[----:B0-----:R-:W0:Y:S02]  /*5800*/  MUFU.RCP R25, R25 ;  /* 0x0000001900197308 */ /* 0x001e240000001000 */
[----:B0-----:R-:W-:-:S06]  /*5810*/  VIADD R18, R25, 0xffffffe ;  /* 0x0ffffffe19127836 */ /* 0x001fcc0000000000 */
[----:B------:R0:W1:Y:S02]  /*5820*/  F2I.FTZ.U32.TRUNC.NTZ R19, R18 ;  /* 0x0000001200137305 */ /* 0x000064000021f000 */
[----:B0-----:R-:W-:Y:S01]  /*5830*/  IMAD.MOV.U32 R18, RZ, RZ, RZ ;  /* 0x000000ffff127224 */ /* 0x001fe200078e00ff */
[----:B-1----:R-:W-:-:S05]  /*5840*/  IADD3 R27, PT, PT, RZ, -R19, RZ ;  /* 0x80000013ff1b7210 */ /* 0x002fca0007ffe0ff */
[----:B------:R-:W-:-:S04]  /*5850*/  IMAD R27, R27, R26, RZ ;  /* 0x0000001a1b1b7224 */ /* 0x000fc800078e02ff */
[----:B------:R-:W-:Y:S01]  /*5860*/  IMAD.HI.U32 R27, R19, R27, R18 ;  /* 0x0000001b131b7227 */ /* 0x000fe200078e0012 */
[----:B------:R-:W-:-:S05]  /*5870*/  IABS R19, R22 ;  /* 0x0000001600137213 */ /* 0x000fca0000000000 */
[----:B------:R-:W-:Y:S02]  /*5880*/  IMAD.MOV R19, RZ, RZ, -R19 ;  /* 0x000000ffff137224 */ /* 0x000fe400078e0a13 */
[----:B------:R-:W-:-:S04]  /*5890*/  IMAD.HI.U32 R25, R27, R24, RZ ;  /* 0x000000181b197227 */ /* 0x000fc800078e00ff */
[----:B------:R-:W-:-:S05]  /*58a0*/  IMAD R19, R25, R19, R24 ;  /* 0x0000001319137224 */ /* 0x000fca00078e0218 */
[----:B------:R-:W-:-:S13]  /*58b0*/  ISETP.GT.U32.AND P1, PT, R26, R19, PT ;  /* 0x000000131a00720c */ /* 0x000fda0003f24070 */
[----:B------:R-:W-:Y:S02]  /*58c0*/  @!P1 IMAD.IADD R19, R19, 0x1, -R26 ;  /* 0x0000000113139824 */ /* 0x000fe400078e0a1a */
[----:B------:R-:W-:Y:S01]  /*58d0*/  @!P1 VIADD R25, R25, 0x1 ;  /* 0x0000000119199836 */ /* 0x000fe20000000000 */
[----:B------:R-:W-:Y:S02]  /*58e0*/  ISETP.NE.AND P1, PT, R22, RZ, PT ;  /* 0x000000ff1600720c */ /* 0x000fe40003f25270 */
[----:B------:R-:W-:Y:S02]  /*58f0*/  ISETP.GE.U32.AND P0, PT, R19, R26, PT ;  /* 0x0000001a1300720c */ /* 0x000fe40003f06070 */
[----:B------:R-:W-:-:S04]  /*5900*/  IABS R26, R4 ;  /* 0x00000004001a7213 */ /* 0x000fc80000000000 */
[----:B------:R-:W0:Y:S07]  /*5910*/  I2F.RP R27, R26 ;  /* 0x0000001a001b7306 */ /* 0x000e2e0000209400 */
[----:B------:R-:W-:Y:S02]  /*5920*/  @P0 IADD3 R25, PT, PT, R25, 0x1, RZ ;  /* 0x0000000119190810 */ /* 0x000fe40007ffe0ff */
[----:B------:R-:W-:Y:S01]  /*5930*/  ISETP.GE.AND P0, PT, R23, RZ, PT ;  /* 0x000000ff1700720c */ /* 0x000fe20003f06270 */
[----:B0-----:R-:W0:Y:S02]  /*5940*/  MUFU.RCP R27, R27 ;  /* 0x0000001b001b7308 */ /* 0x001e240000001000 */
[----:B0-----:R-:W-:-:S06]  /*5950*/  IADD3 R28, PT, PT, R27, 0xffffffe, RZ ;  /* 0x0ffffffe1b1c7810 */ /* 0x001fcc0007ffe0ff */
        /* <DEDUP_REMOVED lines=10> */
[----:B------:R-:W-:Y:S01]  /*5a00*/  IMAD R27, R22, R27, R23 ;  /* 0x0000001b161b7224 */ /* 0x000fe200078e0217 */
[----:B------:R-:W-:-:S04]  /*5a10*/  IADD3 R23, PT, PT, RZ, -R18, RZ ;  /* 0x80000012ff177210 */ /* 0x000fc80007ffe0ff */
[----:B------:R-:W-:Y:S02]  /*5a20*/  LOP3.LUT R22, R27, R4, RZ, 0x3c, !PT ;  /* 0x000000041b167212 */ /* 0x000fe400078e3cff */
[----:B------:R-:W-:Y:S02]  /*5a30*/  IABS R18, R27 ;  /* 0x0000001b00127213 */ /* 0x000fe40000000000 */
[----:B------:R-:W-:Y:S01]  /*5a40*/  ISETP.GE.AND P1, PT, R22, RZ, PT ;  /* 0x000000ff1600720c */ /* 0x000fe20003f26270 */
[----:B------:R-:W-:-:S04]  /*5a50*/  IMAD.HI.U32 R22, R19, R24, RZ ;  /* 0x0000001813167227 */ /* 0x000fc800078e00ff */
[----:B------:R-:W-:Y:S01]  /*5a60*/  IMAD R27, R22, R23, R24 ;  /* 0x00000017161b7224 */ /* 0x000fe200078e0218 */
[----:B------:R-:W-:Y:S01]  /*5a70*/  MOV R22, R25 ;  /* 0x0000001900167202 */ /* 0x000fe20000000f00 */
[----:B------:R-:W-:-:S03]  /*5a80*/  IMAD.HI.U32 R19, R19, R18, RZ ;  /* 0x0000001213137227 */ /* 0x000fc600078e00ff */
[----:B------:R-:W-:Y:S01]  /*5a90*/  ISETP.GT.U32.AND P3, PT, R26, R27, PT ;  /* 0x0000001b1a00720c */ /* 0x000fe20003f64070 */
[----:B------:R-:W-:Y:S01]  /*5aa0*/  IMAD R23, R19, R23, R18 ;  /* 0x0000001713177224 */ /* 0x000fe200078e0212 */
[----:B------:R-:W-:-:S04]  /*5ab0*/  LOP3.LUT R18, RZ, R4, RZ, 0x33, !PT ;  /* 0x00000004ff127212 */ /* 0x000fc800078e33ff */
[----:B------:R-:W-:-:S07]  /*5ac0*/  ISETP.GT.U32.AND P2, PT, R26, R23, PT ;  /* 0x000000171a00720c */ /* 0x000fce0003f44070 */
[----:B------:R-:W-:-:S05]  /*5ad0*/  @!P3 IMAD.IADD R27, R27, 0x1, -R26 ;  /* 0x000000011b1bb824 */ /* 0x000fca00078e0a1a */
[----:B------:R-:W-:Y:S01]  /*5ae0*/  ISETP.GT.U32.AND P4, PT, R26, R27, PT ;  /* 0x0000001b1a00720c */ /* 0x000fe20003f84070 */
[----:B------:R-:W-:Y:S01]  /*5af0*/  @!P2 IMAD.IADD R23, R23, 0x1, -R26 ;  /* 0x000000011717a824 */ /* 0x000fe200078e0a1a */
[----:B------:R-:W-:Y:S02]  /*5b00*/  @!P2 IADD3 R19, PT, PT, R19, 0x1, RZ ;  /* 0x000000011313a810 */ /* 0x000fe40007ffe0ff */
        /* <DEDUP_REMOVED lines=13> */
.L_x_283:
        /* <DEDUP_REMOVED lines=21> */
[----:B------:R-:W-:-:S02]  /*5d30*/  @!P1 IADD3 R27, PT, PT, R27, -R22, RZ ;  /* 0x800000161b1b9210 */ /* 0x000fc40007ffe0ff */
[----:B------:R-:W-:Y:S02]  /*5d40*/  @!P1 IADD3 R26, PT, PT, R26, 0x1, RZ ;  /* 0x000000011a1a9810 */ /* 0x000fe40007ffe0ff */
[----:B------:R-:W-:Y:S02]  /*5d50*/  ISETP.GE.U32.AND P0, PT, R27, R22, PT ;  /* 0x000000161b00720c */ /* 0x000fe40003f06070 */
[----:B------:R-:W-:Y:S01]  /*5d60*/  ISETP.NE.AND P1, PT, R6, RZ, PT ;  /* 0x000000ff0600720c */ /* 0x000fe20003f25270 */
[----:B0-----:R-:W-:Y:S01]  /*5d70*/  IMAD.MOV R27, RZ, RZ, -R19 ;  /* 0x000000ffff1b7224 */ /* 0x001fe200078e0a13 */
[----:B------:R-:W-:-:S03]  /*5d80*/  IABS R22, UR5 ;  /* 0x0000000500167c13 */ /* 0x000fc60008000000 */
[----:B------:R-:W-:Y:S02]  /*5d90*/  IMAD R27, R27, R24, RZ ;  /* 0x000000181b1b7224 */ /* 0x000fe400078e02ff */
[----:B------:R-:W-:Y:S02]  /*5da0*/  IMAD.MOV R22, RZ, RZ, -R22 ;  /* 0x000000ffff167224 */ /* 0x000fe400078e0a16 */
[----:B------:R-:W-:Y:S01]  /*5db0*/  IMAD.HI.U32 R18, R19, R27, R18 ;  /* 0x0000001b13127227 */ /* 0x000fe200078e0012 */
[----:B------:R-:W-:-:S03]  /*5dc0*/  LOP3.LUT R19, R23, R6, RZ, 0x3c, !PT ;  /* 0x0000000617137212 */ /* 0x000fc600078e3cff */
[----:B------:R-:W-:Y:S01]  /*5dd0*/  @P0 VIADD R26, R26, 0x1 ;  /* 0x000000011a1a0836 */ /* 0x000fe20000000000 */
[----:B------:R-:W-:Y:S02]  /*5de0*/  ISETP.GE.AND P2, PT, R19, RZ, PT ;  /* 0x000000ff1300720c */ /* 0x000fe40003f46270 */
[----:B------:R-:W-:-:S11]  /*5df0*/  ISETP.GE.AND P0, PT, R23, RZ, PT ;  /* 0x000000ff1700720c */ /* 0x000fd60003f06270 */
[----:B------:R-:W-:Y:S01]  /*5e00*/  @!P2 IMAD.MOV R26, RZ, RZ, -R26 ;  /* 0x000000ffff1aa224 */ /* 0x000fe200078e0a1a */
[----:B------:R-:W-:-:S04]  /*5e10*/  @!P1 LOP3.LUT R26, RZ, R6, RZ, 0x33, !PT ;  /* 0x00000006ff1a9212 */ /* 0x000fc800078e33ff */
[----:B------:R-:W-:-:S05]  /*5e20*/  IADD3 R19, PT, PT, -R26, RZ, RZ ;  /* 0x000000ff1a137210 */ /* 0x000fca0007ffe1ff */
[----:B------:R-:W-:-:S05]  /*5e30*/  IMAD R19, R6, R19, R23 ;  /* 0x0000001306137224 */ /* 0x000fca00078e0217 */
[----:B------:R-:W-:Y:S02]  /*5e40*/  LOP3.LUT R23, R19, UR5, RZ, 0x3c, !PT ;  /* 0x0000000513177c12 */ /* 0x000fe4000f8e3cff */
[----:B------:R-:W-:Y:S02]  /*5e50*/  IABS R19, R19 ;  /* 0x0000001300137213 */ /* 0x000fe40000000000 */
[----:B------:R-:W-:Y:S01]  /*5e60*/  ISETP.GE.AND P1, PT, R23, RZ, PT ;  /* 0x000000ff1700720c */ /* 0x000fe20003f26270 */
[----:B------:R-:W-:-:S04]  /*5e70*/  IMAD.HI.U32 R23, R18, R25, RZ ;  /* 0x0000001912177227 */ /* 0x000fc800078e00ff */
[----:B------:R-:W-:-:S04]  /*5e80*/  IMAD.HI.U32 R18, R18, R19, RZ ;  /* 0x0000001312127227 */ /* 0x000fc800078e00ff */
[-C--:B------:R-:W-:Y:S02]  /*5e90*/  IMAD R23, R23, R22.reuse, R25 ;  /* 0x0000001617177224 */ /* 0x080fe400078e0219 */
[----:B------:R-:W-:Y:S01]  /*5ea0*/  IMAD R19, R18, R22, R19 ;  /* 0x0000001612137224 */ /* 0x000fe200078e0213 */
[----:B------:R-:W-:Y:S02]  /*5eb0*/  LOP3.LUT R22, RZ, UR5, RZ, 0x33, !PT ;  /* 0x00000005ff167c12 */ /* 0x000fe4000f8e33ff */
[C---:B------:R-:W-:Y:S02]  /*5ec0*/  ISETP.GT.U32.AND P3, PT, R24.reuse, R23, PT ;  /* 0x000000171800720c */ /* 0x040fe40003f64070 */
[----:B------:R-:W-:-:S11]  /*5ed0*/  ISETP.GT.U32.AND P2, PT, R24, R19, PT ;  /* 0x000000131800720c */ /* 0x000fd60003f44070 */
[----:B------:R-:W-:Y:S02]  /*5ee0*/  @!P3 IMAD.IADD R23, R23, 0x1, -R24 ;  /* 0x000000011717b824 */ /* 0x000fe400078e0a18 */
[-C--:B------:R-:W-:Y:S01]  /*5ef0*/  @!P2 IADD3 R19, PT, PT, R19, -R24.reuse, RZ ;  /* 0x800000181313a210 */ /* 0x080fe20007ffe0ff */
[----:B------:R-:W-:Y:S01]  /*5f00*/  @!P2 VIADD R18, R18, 0x1 ;  /* 0x000000011212a836 */ /* 0x000fe20000000000 */
[----:B------:R-:W-:Y:S02]  /*5f10*/  ISETP.NE.AND P2, PT, RZ, UR5, PT ;  /* 0x00000005ff007c0c */ /* 0x000fe4000bf45270 */
[----:B------:R-:W-:Y:S02]  /*5f20*/  ISETP.GE.U32.AND P3, PT, R19, R24, PT ;  /* 0x000000181300720c */ /* 0x000fe40003f66070 */
[----:B------:R-:W-:-:S11]  /*5f30*/  ISETP.GT.U32.AND P4, PT, R24, R23, PT ;  /* 0x000000171800720c */ /* 0x000fd60003f84070 */
[----:B------:R-:W-:Y:S02]  /*5f40*/  @P3 IADD3 R18, PT, PT, R18, 0x1, RZ ;  /* 0x0000000112123810 */ /* 0x000fe40007ffe0ff */
[----:B------:R-:W-:-:S03]  /*5f50*/  @!P4 IMAD.IADD R23, R23, 0x1, -R24 ;  /* 0x000000011717c824 */ /* 0x000fc600078e0a18 */
[----:B------:R-:W-:Y:S02]  /*5f60*/  IMAD.MOV.U32 R25, RZ, RZ, R18 ;  /* 0x000000ffff197224 */ /* 0x000fe400078e0012 */
[----:B------:R-:W-:Y:S01]  /*5f70*/  IMAD.MOV.U32 R19, RZ, RZ, R23 ;  /* 0x000000ffff137224 */ /* 0x000fe200078e0017 */
[----:B------:R-:W-:Y:S01]  /*5f80*/  MOV R23, R26 ;  /* 0x0000001a00177202 */ /* 0x000fe20000000f00 */
[----:B------:R-:W-:-:S03]  /*5f90*/  @!P1 IMAD.MOV R25, RZ, RZ, -R25 ;  /* 0x000000ffff199224 */ /* 0x000fc600078e0a19 */
[----:B------:R-:W-:Y:S02]  /*5fa0*/  @!P0 IADD3 R19, PT, PT, -R19, RZ, RZ ;  /* 0x000000ff13138210 */ /* 0x000fe40007ffe1ff */
[C---:B------:R-:W-:Y:S02]  /*5fb0*/  SEL R25, R22.reuse, R25, !P2 ;  /* 0x0000001916197207 */ /* 0x040fe40005000000 */
[----:B------:R-:W-:-:S03]  /*5fc0*/  SEL R18, R22, R19, !P2 ;  /* 0x0000001316127207 */ /* 0x000fc60005000000 */
[----:B------:R-:W-:Y:S02]  /*5fd0*/  VIADD R19, R25, 0x1 ;  /* 0x0000000119137836 */ /* 0x000fe40000000000 */
[----:B------:R-:W-:Y:S01]  /*5fe0*/  VIADD R22, R18, 0x1 ;  /* 0x0000000112167836 */ /* 0x000fe20000000000 */
[----:B------:R-:W-:Y:S06]  /*5ff0*/  BRA `(.L_x_281) ;  /* 0x0000000800107947 */ /* 0x000fec0003800000 */
.L_x_282:
[----:B------:R-:W-:-:S13]  /*6000*/  ISETP.NE.AND P0, PT, R18, 0x5, PT ;  /* 0x000000051200780c */ /* 0x000fda0003f05270 */
[----:B------:R-:W-:Y:S05]  /*6010*/  @!P0 BRA `(.L_x_284) ;  /* 0x0000000400088947 */ /* 0x000fea0003800000 */
        /* <DEDUP_REMOVED lines=17> */
[----:B------:R-:W-:Y:S02]  /*6130*/  ISETP.GT.U32.AND P0, PT, R22, R27, PT ;  /* 0x0000001b1600720c */ /* 0x000fe40003f04070 */
[----:B0-----:R-:W-:Y:S01]  /*6140*/  IADD3 R29, PT, PT, R18, 0xffffffe, RZ ;  /* 0x0ffffffe121d7810 */ /* 0x001fe20007ffe0ff */
[----:B------:R-:W-:-:S03]  /*6150*/  HFMA2 R18, -RZ, RZ, 0, 0 ;  /* 0x00000000ff127431 */ /* 0x000fc600000001ff */
[----:B------:R-:W0:Y:S07]  /*6160*/  F2I.FTZ.U32.TRUNC.NTZ R19, R29 ;  /* 0x0000001d00137305 */ /* 0x000e2e000021f000 */
[----:B------:R-:W-:Y:S02]  /*6170*/  @!P0 IMAD.IADD R27, R27, 0x1, -R22 ;  /* 0x000000011b1b8824 */ /* 0x000fe400078e0a16 */
[----:B------:R-:W-:Y:S01]  /*6180*/  @!P0 VIADD R26, R26, 0x1 ;  /* 0x000000011a1a8836 */ /* 0x000fe20000000000 */
[----:B------:R-:W-:-:S02]  /*6190*/  ISETP.NE.AND P0, PT, R6, RZ, PT ;  /* 0x000000ff0600720c */ /* 0x000fc40003f05270 */
[----:B------:R-:W-:Y:S02]  /*61a0*/  ISETP.GE.U32.AND P1, PT, R27, R22, PT ;  /* 0x000000161b00720c */ /* 0x000fe40003f26070 */
[----:B------:R-:W-:Y:S01]  /*61b0*/  IABS R22, UR5 ;  /* 0x0000000500167c13 */ /* 0x000fe20008000000 */
[----:B0-----:R-:W-:-:S04]  /*61c0*/  IMAD.MOV R27, RZ, RZ, -R19 ;  /* 0x000000ffff1b7224 */ /* 0x001fc800078e0a13 */
[----:B------:R-:W-:Y:S02]  /*61d0*/  IMAD R27, R27, R24, RZ ;  /* 0x000000181b1b7224 */ /* 0x000fe400078e02ff */
[----:B------:R-:W-:Y:S02]  /*61e0*/  IMAD.MOV R22, RZ, RZ, -R22 ;  /* 0x000000ffff167224 */ /* 0x000fe400078e0a16 */
[----:B------:R-:W-:Y:S01]  /*61f0*/  IMAD.HI.U32 R18, R19, R27, R18 ;  /* 0x0000001b13127227 */ /* 0x000fe200078e0012 */
[----:B------:R-:W-:-:S03]  /*6200*/  LOP3.LUT R19, R23, R6, RZ, 0x3c, !PT ;  /* 0x0000000617137212 */ /* 0x000fc600078e3cff */
[----:B------:R-:W-:Y:S01]  /*6210*/  @P1 VIADD R26, R26, 0x1 ;  /* 0x000000011a1a1836 */ /* 0x000fe20000000000 */
[----:B------:R-:W-:-:S13]  /*6220*/  ISETP.GE.AND P2, PT, R19, RZ, PT ;  /* 0x000000ff1300720c */ /* 0x000fda0003f46270 */
[----:B------:R-:W-:Y:S02]  /*6230*/  @!P2 IADD3 R26, PT, PT, -R26, RZ, RZ ;  /* 0x000000ff1a1aa210 */ /* 0x000fe40007ffe1ff */
[----:B------:R-:W-:Y:S02]  /*6240*/  @!P0 LOP3.LUT R26, RZ, R6, RZ, 0x33, !PT ;  /* 0x00000006ff1a8212 */ /* 0x000fe400078e33ff */
[----:B------:R-:W-:-:S03]  /*6250*/  ISETP.GE.AND P0, PT, R23, RZ, PT ;  /* 0x000000ff1700720c */ /* 0x000fc60003f06270 */
[----:B------:R-:W-:-:S04]  /*6260*/  IMAD.MOV R19, RZ, RZ, -R26 ;  /* 0x000000ffff137224 */ /* 0x000fc800078e0a1a */
        /* <DEDUP_REMOVED lines=17> */
[----:B------:R-:W-:Y:S02]  /*6380*/  @P3 VIADD R18, R18, 0x1 ;  /* 0x0000000112123836 */ /* 0x000fe40000000000 */
[----:B------:R-:W-:-:S03]  /*6390*/  @!P4 IADD3 R23, PT, PT, R23, -R24, RZ ;  /* 0x800000181717c210 */ /* 0x000fc60007ffe0ff */
[----:B------:R-:W-:Y:S02]  /*63a0*/  MOV R25, R18 ;  /* 0x0000001200197202 */ /* 0x000fe40000000f00 */
[----:B------:R-:W-:Y:S02]  /*63b0*/  IMAD.MOV.U32 R19, RZ, RZ, R23 ;  /* 0x000000ffff137224 */ /* 0x000fe400078e0017 */
[----:B------:R-:W-:Y:S02]  /*63c0*/  VIADD R23, R26, 0x1 ;  /* 0x000000011a177836 */ /* 0x000fe40000000000 */
[----:B------:R-:W-:Y:S02]  /*63d0*/  @!P1 IMAD.MOV R25, RZ, RZ, -R25 ;  /* 0x000000ffff199224 */ /* 0x000fe400078e0a19 */
[----:B------:R-:W-:-:S03]  /*63e0*/  @!P0 IMAD.MOV R19, RZ, RZ, -R19 ;  /* 0x000000ffff138224 */ /* 0x000fc600078e0a13 */
[C---:B------:R-:W-:Y:S02]  /*63f0*/  SEL R25, R22.reuse, R25, !P2 ;  /* 0x0000001916197207 */ /* 0x040fe40005000000 */
[----:B------:R-:W-:-:S03]  /*6400*/  SEL R18, R22, R19, !P2 ;  /* 0x0000001316127207 */ /* 0x000fc60005000000 */
[----:B------:R-:W-:Y:S01]  /*6410*/  VIADD R19, R25, 0x1 ;  /* 0x0000000119137836 */ /* 0x000fe20000000000 */
[----:B------:R-:W-:Y:S01]  /*6420*/  IADD3 R22, PT, PT, R18, 0x1, RZ ;  /* 0x0000000112167810 */ /* 0x000fe20007ffe0ff */
[----:B------:R-:W-:Y:S06]  /*6430*/  BRA `(.L_x_281) ;  /* 0x0000000400007947 */ /* 0x000fec0003800000 */
.L_x_284:
[----:B------:R-:W-:Y:S01]  /*6440*/  IMAD R22, R4, UR5, RZ ;  /* 0x0000000504167c24 */ /* 0x000fe2000f8e02ff */
[----:B------:R-:W-:-:S04]  /*6450*/  IABS R24, R23 ;  /* 0x0000001700187213 */ /* 0x000fc80000000000 */
[----:B------:R-:W-:-:S04]  /*6460*/  IABS R26, R22 ;  /* 0x00000016001a7213 */ /* 0x000fc80000000000 */
[----:B------:R-:W0:Y:S08]  /*6470*/  I2F.RP R25, R26 ;  /* 0x0000001a00197306 */ /* 0x000e300000209400 */
[----:B0-----:R-:W0:Y:S02]  /*6480*/  MUFU.RCP R25, R25 ;  /* 0x0000001900197308 */ /* 0x001e240000001000 */
[----:B0-----:R-:W-:-:S06]  /*6490*/  IADD3 R18, PT, PT, R25, 0xffffffe, RZ ;  /* 0x0ffffffe19127810 */ /* 0x001fcc0007ffe0ff */
        /* <DEDUP_REMOVED lines=10> */
[----:B------:R-:W-:Y:S02]  /*6540*/  @!P1 IMAD.IADD R19, R19, 0x1, -R26 ;  /* 0x0000000113139824 */ /* 0x000fe400078e0a1a */
[----:B------:R-:W-:Y:S01]  /*6550*/  @!P1 VIADD R25, R25, 0x1 ;  /* 0x0000000119199836 */ /* 0x000fe20000000000 */
[----:B------:R-:W-:Y:S02]  /*6560*/  ISETP.NE.AND P1, PT, R22, RZ, PT ;  /* 0x000000ff1600720c */ /* 0x000fe40003f25270 */
[----:B------:R-:W-:Y:S02]  /*6570*/  ISETP.GE.U32.AND P0, PT, R19, R26, PT ;  /* 0x0000001a1300720c */ /* 0x000fe40003f06070 */
[----:B------:R-:W-:-:S04]  /*6580*/  IABS R26, UR5 ;  /* 0x00000005001a7c13 */ /* 0x000fc80008000000 */
[----:B------:R-:W0:Y:S07]  /*6590*/  I2F.RP R27, R26 ;  /* 0x0000001a001b7306 */ /* 0x000e2e0000209400 */
[----:B------:R-:W-:Y:S01]  /*65a0*/  @P0 VIADD R25, R25, 0x1 ;  /* 0x0000000119190836 */ /* 0x000fe20000000000 */
[----:B------:R-:W-:Y:S01]  /*65b0*/  ISETP.GE.AND P0, PT, R23, RZ, PT ;  /* 0x000000ff1700720c */ /* 0x000fe20003f06270 */
[----:B0-----:R-:W0:Y:S02]  /*65c0*/  MUFU.RCP R27, R27 ;  /* 0x0000001b001b7308 */ /* 0x001e240000001000 */
[----:B0-----:R-:W-:-:S06]  /*65d0*/  VIADD R28, R27, 0xffffffe ;  /* 0x0ffffffe1b1c7836 */ /* 0x001fcc0000000000 */
[----:B------:R-:W0:Y:S02]  /*65e0*/  F2I.FTZ.U32.TRUNC.NTZ R19, R28 ;  /* 0x0000001c00137305 */ /* 0x000e24000021f000 */
[----:B0-----:R-:W-:-:S05]  /*65f0*/  IADD3 R29, PT, PT, RZ, -R19, RZ ;  /* 0x80000013ff1d7210 */ /* 0x001fca0007ffe0ff */
[----:B------:R-:W-:-:S04]  /*6600*/  IMAD R29, R29, R26, RZ ;  /* 0x0000001a1d1d7224 */ /* 0x000fc800078e02ff */
[----:B------:R-:W-:Y:S01]  /*6610*/  IMAD.HI.U32 R19, R19, R29, R18 ;  /* 0x0000001d13137227 */ /* 0x000fe200078e0012 */
[----:B------:R-:W-:-:S04]  /*6620*/  LOP3.LUT R18, R23, R22, RZ, 0x3c, !PT ;  /* 0x0000001617127212 */ /* 0x000fc800078e3cff */
[----:B------:R-:W-:-:S13]  /*6630*/  ISETP.GE.AND P2, PT, R18, RZ, PT ;  /* 0x000000ff1200720c */ /* 0x000fda0003f46270 */
[----:B------:R-:W-:Y:S02]  /*6640*/  @!P2 IADD3 R25, PT, PT, -R25, RZ, RZ ;  /* 0x000000ff1919a210 */ /* 0x000fe40007ffe1ff */
[----:B------:R-:W-:-:S05]  /*6650*/  @!P1 LOP3.LUT R25, RZ, R22, RZ, 0x33, !PT ;  /* 0x00000016ff199212 */ /* 0x000fca00078e33ff */
[----:B------:R-:W-:-:S04]  /*6660*/  IMAD.MOV R18, RZ, RZ, -R25 ;  /* 0x000000ffff127224 */ /* 0x000fc800078e0a19 */
[----:B------:R-:W-:Y:S01]  /*6670*/  IMAD R22, R22, R18, R23 ;  /* 0x0000001216167224 */ /* 0x000fe200078e0217 */
[----:B------:R-:W-:-:S04]  /*6680*/  IABS R18, UR5 ;  /* 0x0000000500127c13 */ /* 0x000fc80008000000 */
[----:B------:R-:W-:-:S04]  /*6690*/  LOP3.LUT R23, R22, UR5, RZ, 0x3c, !PT ;  /* 0x0000000516177c12 */ /* 0x000fc8000f8e3cff */
[----:B------:R-:W-:Y:S01]  /*66a0*/  ISETP.GE.AND P1, PT, R23, RZ, PT ;  /* 0x000000ff1700720c */ /* 0x000fe20003f26270 */
[----:B------:R-:W-:Y:S01]  /*66b0*/  IMAD.MOV R23, RZ, RZ, -R18 ;  /* 0x000000ffff177224 */ /* 0x000fe200078e0a12 */
[----:B------:R-:W-:Y:S01]  /*66c0*/  IABS R18, R22 ;  /* 0x0000001600127213 */ /* 0x000fe20000000000 */
[----:B------:R-:W-:-:S04]  /*66d0*/  IMAD.HI.U32 R22, R19, R24, RZ ;  /* 0x0000001813167227 */ /* 0x000fc800078e00ff */
[----:B------:R-:W-:Y:S02]  /*66e0*/  IMAD R27, R22, R23, R24 ;  /* 0x00000017161b7224 */ /* 0x000fe400078e0218 */
[----:B------:R-:W-:-:S03]  /*66f0*/  IMAD.HI.U32 R19, R19, R18, RZ ;  /* 0x0000001213137227 */ /* 0x000fc600078e00ff */
[----:B------:R-:W-:Y:S01]  /*6700*/  ISETP.GT.U32.AND P3, PT, R26, R27, PT ;  /* 0x0000001b1a00720c */ /* 0x000fe20003f64070 */
[----:B------:R-:W-:-:S05]  /*6710*/  IMAD R23, R19, R23, R18 ;  /* 0x0000001713177224 */ /* 0x000fca00078e0212 */
[----:B------:R-:W-:-:S07]  /*6720*/  ISETP.GT.U32.AND P2, PT, R26, R23, PT ;  /* 0x000000171a00720c */ /* 0x000fce0003f44070 */
[----:B------:R-:W-:-:S04]  /*6730*/  @!P3 IADD3 R27, PT, PT, R27, -R26, RZ ;  /* 0x8000001a1b1bb210 */ /* 0x000fc80007ffe0ff */
[----:B------:R-:W-:Y:S02]  /*6740*/  ISETP.GT.U32.AND P4, PT, R26, R27, PT ;  /* 0x0000001b1a00720c */ /* 0x000fe40003f84070 */
[----:B------:R-:W-:Y:S02]  /*6750*/  @!P2 IMAD.IADD R23, R23, 0x1, -R26 ;  /* 0x000000011717a824 */ /* 0x000fe400078e0a1a */
[----:B------:R-:W-:Y:S01]  /*6760*/  @!P2 VIADD R19, R19, 0x1 ;  /* 0x000000011313a836 */ /* 0x000fe20000000000 */
[----:B------:R-:W-:Y:S02]  /*6770*/  ISETP.NE.AND P2, PT, RZ, UR5, PT ;  /* 0x00000005ff007c0c */ /* 0x000fe4000bf45270 */
[----:B------:R-:W-:-:S06]  /*6780*/  ISETP.GE.U32.AND P3, PT, R23, R26, PT ;  /* 0x0000001a1700720c */ /* 0x000fcc0003f66070 */
[----:B------:R-:W-:Y:S02]  /*6790*/  @!P4 IADD3 R27, PT, PT, R27, -R26, RZ ;  /* 0x8000001a1b1bc210 */ /* 0x000fe40007ffe0ff */
[----:B------:R-:W-:-:S03]  /*67a0*/  LOP3.LUT R26, RZ, UR5, RZ, 0x33, !PT ;  /* 0x00000005ff1a7c12 */ /* 0x000fc6000f8e33ff */
        /* <DEDUP_REMOVED lines=8> */
[----:B------:R-:W-:-:S07]  /*6830*/  VIADD R23, R26, 0x1 ;  /* 0x000000011a177836 */ /* 0x000fce0000000000 */
.L_x_281:
[----:B------:R-:W-:Y:S05]  /*6840*/  BSYNC.RECONVERGENT B3 ;  /* 0x0000000000037941 */ /* 0x000fea0003800200 */
.L_x_279:
[----:B------:R-:W-:Y:S02]  /*6850*/  IMAD R25, R25, UR12, R22 ;  /* 0x0000000c19197c24 */ /* 0x000fe4000f8e0216 */
[----:B------:R-:W-:Y:S02]  /*6860*/  IMAD R18, R19, UR12, R18 ;  /* 0x0000000c13127c24 */ /* 0x000fe4000f8e0212 */
[----:B------:R-:W-:Y:S02]  /*6870*/  IMAD R25, R26, UR4, R25 ;  /* 0x000000041a197c24 */ /* 0x000fe4000f8e0219 */
[----:B------:R-:W-:-:S05]  /*6880*/  IMAD R22, R23, UR4, R18 ;  /* 0x0000000417167c24 */ /* 0x000fca000f8e0212 */
[CC--:B------:R-:W-:Y:S02]  /*6890*/  VIMNMX R18, PT, PT, R25.reuse, R22.reuse, !PT ;  /* 0x0000001619127248 */ /* 0x0c0fe40007fe0100 */
[----:B------:R-:W-:-:S07]  /*68a0*/  VIMNMX R19, PT, PT, R25, R22, PT ;  /* 0x0000001619137248 */ /* 0x000fce0003fe0100 */
.L_x_278:
[----:B------:R-:W-:Y:S05]  /*68b0*/  BSYNC.RECONVERGENT B1 ;  /* 0x0000000000017941 */ /* 0x000fea0003800200 */
.L_x_275:
[----:B------:R-:W-:-:S04]  /*68c0*/  ISETP.NE.AND P0, PT, R18, R7, PT ;  /* 0x000000071200720c */ /* 0x000fc80003f05270 */
[----:B------:R-:W-:-:S05]  /*68d0*/  SEL R7, R19, R18, !P0 ;  /* 0x0000001213077207 */ /* 0x000fca0004000000 */
[----:B------:R-:W-:-:S03]  /*68e0*/  IMAD.WIDE R22, R7, 0x4, RZ ;  /* 0x0000000407167825 */ /* 0x000fc600078e02ff */
[----:B------:R-:W-:-:S04]  /*68f0*/  IADD3 R18, P0, PT, R22, UR8, RZ ;  /* 0x0000000816127c10 */ /* 0x000fc8000ff1e0ff */
[----:B------:R-:W-:-:S05]  /*6900*/  IADD3.X R19, PT, PT, R23, UR9, RZ, P0, !PT ;  /* 0x0000000917137c10 */ /* 0x000fca00087fe4ff */
[----:B------:R-:W2:Y:S02]  /*6910*/  LD.E R24, desc[UR10][R18.64] ;  /* 0x0000000a12187980 */ /* 0x000ea4000c101900 */
[----:B--2---:R-:W-:-:S13]  /*6920*/  ISETP.NE.AND P0, PT, R24, -0x1, PT ;  /* 0xffffffff1800780c */ /* 0x004fda0003f05270 */
[----:B------:R-:W-:Y:S05]  /*6930*/  @P0 BRA `(.L_x_285) ;  /* 0xffffffdc00b40947 */ /* 0x000fea000383ffff */
.L_x_274:
[----:B------:R-:W-:Y:S05]  /*6940*/  BSYNC.RECONVERGENT B2 ;  /* 0x0000000000027941 */ /* 0x000fea0003800200 */
.L_x_273:
[----:B------:R-:W2:Y:S02]  /*6950*/  LD.E R16, desc[UR10][R16.64+0x4] ;  /* 0x0000040a10107980 */ /* 0x000ea4000c101900 */
[----:B--2---:R-:W-:-:S13]  /*6960*/  ISETP.NE.AND P0, PT, R7, R16, PT ;  /* 0x000000100700720c */ /* 0x004fda0003f05270 */
[----:B------:R-:W-:Y:S05]  /*6970*/  @!P0 EXIT ;  /* 0x000000000000894d */ /* 0x000fea0003800000 */
        /* <DEDUP_REMOVED lines=11> */
[----:B-1---5:R-:W-:-:S06]  /*6a30*/  LOP3.LUT R12, R6, UR7, RZ, 0xc0, !PT ;  /* 0x00000007060c7c12 */ /* 0x022fcc000f8ec0ff */
[----:B------:R-:W1:Y:S01]  /*6a40*/  POPC R12, R12 ;  /* 0x0000000c000c7309 */ /* 0x000e620000000000 */
[----:B--2---:R-:W1:Y:S02]  /*6a50*/  SHFL.IDX PT, R7, R11, R10, 0x1f ;  /* 0x00001f0a0b077589 */ /* 0x004e6400000e0000 */
[----:B-1----:R-:W-:-:S04]  /*6a60*/  IMAD.IADD R7, R7, 0x1, R12 ;  /* 0x0000000107077824 */ /* 0x002fc800078e020c */
[----:B---3--:R-:W-:-:S05]  /*6a70*/  IMAD.WIDE R6, R7, 0x4, R4 ;  /* 0x0000000407067825 */ /* 0x008fca00078e0204 */
[----:B------:R-:W-:Y:S04]  /*6a80*/  ST.E desc[UR10][R6.64], R0 ;  /* 0x0000000006007985 */ /* 0x000fe8000c10190a */
[----:B0-----:R-:W2:Y:S01]  /*6a90*/  LDG.E.64 R2, desc[UR10][R8.64] ;  /* 0x0000000a08027981 */ /* 0x001ea2000c1e1b00 */
[----:B------:R-:W-:-:S05]  /*6aa0*/  SHF.L.U32 R13, R0, 0x1, RZ ;  /* 0x00000001000d7819 */ /* 0x000fca00000006ff */
[----:B--2---:R-:W-:-:S05]  /*6ab0*/  IMAD.WIDE R2, R13, 0x4, R2 ;  /* 0x000000040d027825 */ /* 0x004fca00078e0202 */
[----:B------:R-:W-:Y:S04]  /*6ac0*/  ST.E desc[UR10][R2.64], R20 ;  /* 0x0000001402007985 */ /* 0x000fe8000c10190a */
[----:B------:R-:W2:Y:S02]  /*6ad0*/  LDG.E.64 R4, desc[UR10][R8.64] ;  /* 0x0000000a08047981 */ /* 0x000ea4000c1e1b00 */
[----:B--2---:R-:W-:-:S05]  /*6ae0*/  IMAD.WIDE R4, R13, 0x4, R4 ;  /* 0x000000040d047825 */ /* 0x004fca00078e0204 */
[----:B------:R-:W-:Y:S01]  /*6af0*/  ST.E desc[UR10][R4.64+0x4], RZ ;  /* 0x000004ff04007985 */ /* 0x000fe2000c10190a */
[----:B------:R-:W-:Y:S05]  /*6b00*/  EXIT ;  /* 0x000000000000794d */ /* 0x000fea0003800000 */
.L_x_272:
[----:B------:R-:W0:Y:S01]  /*6b10*/  S2R R3, SR_LANEID ;  /* 0x0000000000037919 */ /* 0x000e220000000000 */
[----:B------:R-:W-:Y:S01]  /*6b20*/  VOTEU.ANY UR7, UPT, PT ;  /* 0x0000000000077886 */ /* 0x000fe200038e0100 */
[----:B------:R-:W1:Y:S01]  /*6b30*/  LDC.64 R4, c[0x4][0x88] ;  /* 0x01002200ff047b82 */ /* 0x000e620000000a00 */
[----:B------:R-:W0:Y:S08]  /*6b40*/  FLO.U32 R10, UR7 ;  /* 0x00000007000a7d00 */ /* 0x000e3000080e0000 */
[----:B-----5:R-:W1:Y:S01]  /*6b50*/  POPC R13, UR7 ;  /* 0x00000007000d7d09 */ /* 0x020e620008000000 */
[----:B------:R-:W2:Y:S01]  /*6b60*/  LDC.64 R6, c[0x4][0x1d0] ;  /* 0x01007400ff067b82 */ /* 0x000ea20000000a00 */
[----:B0-----:R-:W-:-:S13]  /*6b70*/  ISETP.EQ.U32.AND P0, PT, R10, R3, PT ;  /* 0x000000030a00720c */ /* 0x001fda0003f02070 */
[----:B-1----:R-:W3:Y:S04]  /*6b80*/  @P0 ATOMG.E.ADD.STRONG.GPU PT, R13, desc[UR10][R4.64], R13 ;  /* 0x8000000d040d09a8 */ /* 0x002ee800081ef10a */
[----:B--2---:R-:W2:Y:S01]  /*6b90*/  LDG.E.64 R2, desc[UR10][R6.64] ;  /* 0x0000000a06027981 */ /* 0x004ea2000c1e1b00 */
[----:B------:R-:W0:Y:S01]  /*6ba0*/  LDC.64 R8, c[0x4][0x200] ;  /* 0x01008000ff087b82 */ /* 0x000e220000000a00 */
[----:B------:R-:W1:Y:S02]  /*6bb0*/  S2R R12, SR_LTMASK ;  /* 0x00000000000c7919 */ /* 0x000e640000003900 */
[----:B-1----:R-:W-:-:S06]  /*6bc0*/  LOP3.LUT R12, R12, UR7, RZ, 0xc0, !PT ;  /* 0x000000070c0c7c12 */ /* 0x002fcc000f8ec0ff */
[----:B------:R-:W1:Y:S01]  /*6bd0*/  POPC R12, R12 ;  /* 0x0000000c000c7309 */ /* 0x000e620000000000 */
[----:B---3--:R-:W1:Y:S02]  /*6be0*/  SHFL.IDX PT, R11, R13, R10, 0x1f ;  /* 0x00001f0a0d0b7589 */ /* 0x008e6400000e0000 */
[----:B-1----:R-:W-:-:S04]  /*6bf0*/  IMAD.IADD R11, R11, 0x1, R12 ;  /* 0x000000010b0b7824 */ /* 0x002fc800078e020c */
[----:B--2---:R-:W-:-:S05]  /*6c00*/  IMAD.WIDE R2, R11, 0x4, R2 ;  /* 0x000000040b027825 */ /* 0x004fca00078e0202 */
[----:B------:R-:W-:Y:S04]  /*6c10*/  ST.E desc[UR10][R2.64], R0 ;  /* 0x0000000002007985 */ /* 0x000fe8000c10190a */
[----:B0-----:R-:W2:Y:S02]  /*6c20*/  LDG.E.64 R4, desc[UR10][R8.64] ;  /* 0x0000000a08047981 */ /* 0x001ea4000c1e1b00 */
[----:B--2---:R-:W-:-:S05]  /*6c30*/  IMAD.WIDE R4, R25, 0x4, R4 ;  /* 0x0000000419047825 */ /* 0x004fca00078e0204 */
[----:B------:R-:W-:Y:S04]  /*6c40*/  ST.E desc[UR10][R4.64], R20 ;  /* 0x0000001404007985 */ /* 0x000fe8000c10190a */
[----:B------:R-:W2:Y:S02]  /*6c50*/  LDG.E.64 R6, desc[UR10][R8.64] ;  /* 0x0000000a08067981 */ /* 0x000ea4000c1e1b00 */
[----:B--2---:R-:W-:-:S05]  /*6c60*/  IMAD.WIDE R6, R25, 0x4, R6 ;  /* 0x0000000419067825 */ /* 0x004fca00078e0206 */
[----:B------:R-:W-:Y:S01]  /*6c70*/  ST.E desc[UR10][R6.64+0x4], RZ ;  /* 0x000004ff06007985 */ /* 0x000fe2000c10190a */
[----:B------:R-:W-:Y:S05]  /*6c80*/  EXIT ;  /* 0x000000000000794d */ /* 0x000fea0003800000 */
.L_x_286:
        /* <DEDUP_REMOVED lines=15> */
.L_x_2113:


//--------------------- .text._Z18get_false_ds_vpathiii --------------------------
	.section	.text._Z18get_false_ds_vpathiii,"ax",@progbits
	.align	128
        .global         _Z18get_false_ds_vpathiii
        .type           _Z18get_false_ds_vpathiii,@function
        .size           _Z18get_false_ds_vpathiii,(.L_x_2114 - _Z18get_false_ds_vpathiii)
        .other          _Z18get_false_ds_vpathiii,@"STO_CUDA_ENTRY STV_DEFAULT"
_Z18get_false_ds_vpathiii:
.text._Z18get_false_ds_vpathiii:
        /* <DEDUP_REMOVED lines=29> */
[----:B------:R-:W-:Y:S02]  /*01d0*/  IMAD R5, R5, UR10, RZ ;  /* 0x0000000a05057c24 */ /* 0x000fe4000f8e02ff */
[----:B------:R-:W-:Y:S01]  /*01e0*/  VIADD R4, R13, 0xffffffff ;  /* 0xffffffff0d047836 */ /* 0x000fe20000000000 */
[----:B------:R-:W-:Y:S01]  /*01f0*/  ISETP.GE.AND P0, PT, R0, R3, PT ;  /* 0x000000030000720c */ /* 0x000fe20003f06270 */
[----:B------:R-:W-:-:S02]  /*0200*/  VIADD R6, R5, -UR6 ;  /* 0x8000000605067c36 */ /* 0x000fc40008000000 */
[----:B------:R-:W-:Y:S02]  /*0210*/  IMAD R24, R4, UR4, RZ ;  /* 0x0000000404187c24 */ /* 0x000fe4000f8e02ff */
[-C--:B------:R-:W-:Y:S02]  /*0220*/  IMAD R22, R5, R13.reuse, -R5 ;  /* 0x0000000d05167224 */ /* 0x080fe400078e0a05 */
[----:B------:R-:W-:Y:S02]  /*0230*/  IMAD.IADD R12, R3, 0x1, -R2 ;  /* 0x00000001030c7824 */ /* 0x000fe400078e0a02 */
[----:B------:R-:W-:-:S04]  /*0240*/  IMAD R14, R6, R13, -R6 ;  /* 0x0000000d060e7224 */ /* 0x000fc800078e0a06 */
[----:B------:R-:W-:Y:S05]  /*0250*/  @!P0 BRA `(.L_x_289) ;  /* 0x0000000000888947 */ /* 0x000fea0003800000 */
[----:B------:R-:W-:Y:S01]  /*0260*/  IADD3 R8, PT, PT, R2, R5, RZ ;  /* 0x0000000502087210 */ /* 0x000fe20007ffe0ff */
[----:B------:R-:W-:-:S04]  /*0270*/  IMAD.MOV.U32 R7, RZ, RZ, R3 ;  /* 0x000000ffff077224 */ /* 0x000fc800078e0003 */
[----:B------:R-:W-:Y:S02]  /*0280*/  IMAD R9, R8, R13, RZ ;  /* 0x0000000d08097224 */ /* 0x000fe400078e02ff */
[----:B------:R-:W-:-:S03]  /*0290*/  IMAD.MOV.U32 R8, RZ, RZ, 0x1 ;  /* 0x00000001ff087424 */ /* 0x000fc600078e00ff */
        /* <DEDUP_REMOVED lines=17> */
[----:B------:R-:W-:Y:S01]  /*03b0*/  IMAD.IADD R9, R12, 0x1, R11 ;  /* 0x000000010c097824 */ /* 0x000fe200078e020b */
[----:B------:R-:W-:Y:S01]  /*03c0*/  MOV R7, R11 ;  /* 0x0000000b00077202 */ /* 0x000fe20000000f00 */
[----:B------:R-:W-:-:S03]  /*03d0*/  IMAD.MOV.U32 R8, RZ, RZ, 0x5 ;  /* 0x00000005ff087424 */ /* 0x000fc600078e00ff */
[----:B------:R-:W-:-:S13]  /*03e0*/  ISETP.GE.AND P0, PT, R0, R9, PT ;  /* 0x000000090000720c */ /* 0x000fda0003f06270 */
[----:B------:R-:W-:Y:S05]  /*03f0*/  @!P0 BRA `(.L_x_289) ;  /* 0x0000000000208947 */ /* 0x000fea0003800000 */
        /* <DEDUP_REMOVED lines=8> */
.L_x_289:
[----:B------:R-:W-:Y:S05]  /*0480*/  BSYNC.RELIABLE B0 ;  /* 0x0000000000007941 */ /* 0x000fea0003800100 */
.L_x_288:
[----:B------:R-:W-:Y:S01]  /*0490*/  ISETP.GT.AND P0, PT, R8, 0x2, PT ;  /* 0x000000020800780c */ /* 0x000fe20003f04270 */
[----:B------:R-:W-:Y:S01]  /*04a0*/  BSSY.RECONVERGENT B2, `(.L_x_291) ;  /* 0x00001f1000027945 */ /* 0x000fe20003800200 */
[----:B------:R-:W-:-:S11]  /*04b0*/  IMAD.IADD R7, R0, 0x1, -R7 ;  /* 0x0000000100077824 */ /* 0x000fd600078e0a07 */
[----:B------:R-:W-:Y:S05]  /*04c0*/  @P0 BRA `(.L_x_292) ;  /* 0x0000000c00440947 */ /* 0x000fea0003800000 */
[----:B------:R-:W-:-:S04]  /*04d0*/  VIMNMX.U32 R8, PT, PT, R8, 0x2, PT ;  /* 0x0000000208087848 */ /* 0x000fc80003fe0000 */
[----:B------:R-:W-:-:S04]  /*04e0*/  SHF.L.U32 R10, R8, 0x2, RZ ;  /* 0x00000002080a7819 */ /* 0x000fc800000006ff */
[----:B------:R-:W0:Y:S02]  /*04f0*/  LDC R8, c[0x2][R10] ;  /* 0x008000000a087b82 */ /* 0x000e240000000800 */
[----:B0-----:R-:W-:-:S04]  /*0500*/  SHF.R.S32.HI R9, RZ, 0x1f, R8 ;  /* 0x0000001fff097819 */ /* 0x001fc80000011408 */
.L_x_1692:
[----:B------:R-:W-:Y:S05]  /*0510*/  BRX R8 -0x520                                                   (*"BRANCH_TARGETS .L_x_1693,.L_x_1694,.L_x_1695"*) ;  /* 0xfffffff808b87949 */ /* 0x000fea000383ffff */
.L_x_1694:
[----:B------:R-:W-:Y:S02]  /*0520*/  IABS R19, R5 ;  /* 0x0000000500137213 */ /* 0x000fe40000000000 */
[----:B------:R-:W-:Y:S02]  /*0530*/  IABS R15, R7 ;  /* 0x00000007000f7213 */ /* 0x000fe40000000000 */
[----:B------:R-:W0:Y:S01]  /*0540*/  I2F.RP R10, R19 ;  /* 0x00000013000a7306 */ /* 0x000e220000209400 */
[----:B------:R-:W-:Y:S02]  /*0550*/  IABS R20, R5 ;  /* 0x0000000500147213 */ /* 0x000fe40000000000 */
[----:B------:R-:W-:Y:S02]  /*0560*/  IABS R21, UR6 ;  /* 0x0000000600157c13 */ /* 0x000fe40008000000 */
[----:B------:R-:W-:-:S03]  /*0570*/  ISETP.GE.AND P4, PT, R7, RZ, PT ;  /* 0x000000ff0700720c */ /* 0x000fc60003f86270 */
        /* <DEDUP_REMOVED lines=8> */
[----:B------:R-:W-:-:S03]  /*0600*/  MOV R11, R15 ;  /* 0x0000000f000b7202 */ /* 0x000fc60000000f00 */
[----:B------:R-:W-:Y:S02]  /*0610*/  IMAD.MOV R8, RZ, RZ, -R20 ;  /* 0x000000ffff087224 */ /* 0x000fe400078e0a14 */
        /* <DEDUP_REMOVED lines=20> */
[----:B------:R-:W-:Y:S02]  /*0760*/  IMAD R19, R19, R10, RZ ;  /* 0x0000000a13137224 */ /* 0x000fe400078e02ff */
[----:B------:R-:W-:Y:S01]  /*0770*/  IMAD.MOV.U32 R7, RZ, RZ, R15 ;  /* 0x000000ffff077224 */ /* 0x000fe200078e000f */
        /* <DEDUP_REMOVED lines=15> */
[----:B------:R-:W-:Y:S02]  /*0870*/  @!P1 VIADD R8, R8, 0x1 ;  /* 0x0000000108089836 */ /* 0x000fe40000000000 */
[----:B------:R-:W-:Y:S02]  /*0880*/  ISETP.GE.U32.AND P0, PT, R9, R10, PT ;  /* 0x0000000a0900720c */ /* 0x000fe40003f06070 */
[----:B------:R-:W-:Y:S02]  /*0890*/  ISETP.GT.U32.AND P3, PT, R10, R11, PT ;  /* 0x0000000b0a00720c */ /* 0x000fe40003f64070 */
[----:B------:R-:W-:-:S09]  /*08a0*/  LOP3.LUT R9, RZ, UR6, RZ, 0x33, !PT ;  /* 0x00000006ff097c12 */ /* 0x000fd2000f8e33ff */
[----:B------:R-:W-:Y:S02]  /*08b0*/  @P0 IADD3 R8, PT, PT, R8, 0x1, RZ ;  /* 0x0000000108080810 */ /* 0x000fe40007ffe0ff */
[----:B------:R-:W-:Y:S01]  /*08c0*/  @!P3 IMAD.IADD R11, R11, 0x1, -R10 ;  /* 0x000000010b0bb824 */ /* 0x000fe200078e0a0a */
[----:B------:R-:W-:Y:S02]  /*08d0*/  ISETP.NE.AND P0, PT, RZ, UR6, PT ;  /* 0x00000006ff007c0c */ /* 0x000fe4000bf05270 */
[----:B------:R-:W-:Y:S02]  /*08e0*/  @!P2 IMAD.MOV R8, RZ, RZ, -R8 ;  /* 0x000000ffff08a224 */ /* 0x000fe400078e0a08 */
[----:B------:R-:W-:-:S03]  /*08f0*/  @!P4 IMAD.MOV R11, RZ, RZ, -R11 ;  /* 0x000000ffff0bc224 */ /* 0x000fc600078e0a0b */
[C---:B------:R-:W-:Y:S02]  /*0900*/  SEL R8, R9.reuse, R8, !P0 ;  /* 0x0000000809087207 */ /* 0x040fe40004000000 */
[----:B------:R-:W-:-:S03]  /*0910*/  SEL R11, R9, R11, !P0 ;  /* 0x0000000b090b7207 */ /* 0x000fc60004000000 */
[----:B------:R-:W-:Y:S01]  /*0920*/  IMAD.MOV.U32 R10, RZ, RZ, R8 ;  /* 0x000000ffff0a7224 */ /* 0x000fe200078e0008 */
[----:B------:R-:W-:Y:S01]  /*0930*/  IADD3 R9, PT, PT, R11, 0x1, RZ ;  /* 0x000000010b097810 */ /* 0x000fe20007ffe0ff */
[----:B------:R-:W-:Y:S06]  /*0940*/  BRA `(.L_x_293) ;  /* 0x0000001800987947 */ /* 0x000fec0003800000 */
.L_x_1693:
[-C--:B------:R-:W-:Y:S02]  /*0950*/  IABS R19, R2.reuse ;  /* 0x0000000200137213 */ /* 0x080fe40000000000 */
        /* <DEDUP_REMOVED lines=13> */
[----:B------:R-:W-:Y:S02]  /*0a30*/  IMAD.MOV.U32 R11, RZ, RZ, R15 ;  /* 0x000000ffff0b7224 */ /* 0x000fe400078e000f */
[----:B------:R-:W-:Y:S02]  /*0a40*/  IMAD.MOV R8, RZ, RZ, -R20 ;  /* 0x000000ffff087224 */ /* 0x000fe400078e0a14 */
        /* <DEDUP_REMOVED lines=14> */
[----:B------:R-:W-:Y:S02]  /*0b30*/  @!P2 IADD3 R15, PT, PT, -R15, RZ, RZ ;  /* 0x000000ff0f0fa210 */ /* 0x000fe40007ffe1ff */
[----:B------:R-:W-:Y:S01]  /*0b40*/  @!P1 LOP3.LUT R15, RZ, R2, RZ, 0x33, !PT ;  /* 0x00000002ff0f9212 */ /* 0x000fe200078e33ff */
[----:B0-----:R-:W-:-:S04]  /*0b50*/  IMAD.MOV.U32 R8, RZ, RZ, RZ ;  /* 0x000000ffff087224 */ /* 0x001fc800078e00ff */
[----:B------:R-:W-:Y:S02]  /*0b60*/  IMAD.MOV R18, RZ, RZ, -R15 ;  /* 0x000000ffff127224 */ /* 0x000fe400078e0a0f */
[----:B-1----:R-:W-:Y:S02]  /*0b70*/  IMAD.MOV R19, RZ, RZ, -R9 ;  /* 0x000000ffff137224 */ /* 0x002fe400078e0a09 */
[----:B------:R-:W-:Y:S02]  /*0b80*/  IMAD R18, R2, R18, R7 ;  /* 0x0000001202127224 */ /* 0x000fe400078e0207 */
[----:B------:R-:W-:-:S03]  /*0b90*/  IMAD R19, R19, R10, RZ ;  /* 0x0000000a13137224 */ /* 0x000fc600078e02ff */
[----:B------:R-:W-:Y:S01]  /*0ba0*/  IABS R20, R18 ;  /* 0x0000001200147213 */ /* 0x000fe20000000000 */
[----:B------:R-:W-:Y:S01]  /*0bb0*/  IMAD.HI.U32 R8, R9, R19, R8 ;  /* 0x0000001309087227 */ /* 0x000fe200078e0008 */
[----:B------:R-:W-:Y:S02]  /*0bc0*/  IADD3 R19, PT, PT, RZ, -R21, RZ ;  /* 0x80000015ff137210 */ /* 0x000fe40007ffe0ff */
[----:B------:R-:W-:Y:S01]  /*0bd0*/  LOP3.LUT R18, R18, UR5, RZ, 0x3c, !PT ;  /* 0x0000000512127c12 */ /* 0x000fe2000f8e3cff */
[----:B------:R-:W-:Y:S02]  /*0be0*/  IMAD.MOV.U32 R9, RZ, RZ, R20 ;  /* 0x000000ffff097224 */ /* 0x000fe400078e0014 */
[----:B------:R-:W-:Y:S01]  /*0bf0*/  IMAD.HI.U32 R20, R8, R11, RZ ;  /* 0x0000000b08147227 */ /* 0x000fe200078e00ff */
[----:B------:R-:W-:-:S03]  /*0c00*/  ISETP.GE.AND P2, PT, R18, RZ, PT ;  /* 0x000000ff1200720c */ /* 0x000fc60003f46270 */
[----:B------:R-:W-:-:S04]  /*0c10*/  IMAD.HI.U32 R8, R8, R9, RZ ;  /* 0x0000000908087227 */ /* 0x000fc800078e00ff */
[-C--:B------:R-:W-:Y:S02]  /*0c20*/  IMAD R11, R20, R19.reuse, R11 ;  /* 0x00000013140b7224 */ /* 0x080fe400078e020b */
[----:B------:R-:W-:-:S03]  /*0c30*/  IMAD R9, R8, R19, R9 ;  /* 0x0000001308097224 */ /* 0x000fc600078e0209 */
[C---:B------:R-:W-:Y:S02]  /*0c40*/  ISETP.GT.U32.AND P0, PT, R10.reuse, R11, PT ;  /* 0x0000000b0a00720c */ /* 0x040fe40003f04070 */
[----:B------:R-:W-:-:S11]  /*0c50*/  ISETP.GT.U32.AND P1, PT, R10, R9, PT ;  /* 0x000000090a00720c */ /* 0x000fd60003f24070 */
[--C-:B------:R-:W-:Y:S02]  /*0c60*/  @!P0 IMAD.IADD R11, R11, 0x1, -R10.reuse ;  /* 0x000000010b0b8824 */ /* 0x100fe400078e0a0a */
[----:B------:R-:W-:Y:S01]  /*0c70*/  @!P1 IMAD.IADD R9, R9, 0x1, -R10 ;  /* 0x0000000109099824 */ /* 0x000fe200078e0a0a */
[----:B------:R-:W-:Y:S02]  /*0c80*/  @!P1 IADD3 R8, PT, PT, R8, 0x1, RZ ;  /* 0x0000000108089810 */ /* 0x000fe40007ffe0ff */
[----:B------:R-:W-:Y:S02]  /*0c90*/  ISETP.GT.U32.AND P3, PT, R10, R11, PT ;  /* 0x0000000b0a00720c */ /* 0x000fe40003f64070 */
[----:B------:R-:W-:-:S11]  /*0ca0*/  ISETP.GE.U32.AND P0, PT, R9, R10, PT ;  /* 0x0000000a0900720c */ /* 0x000fd60003f06070 */
[----:B------:R-:W-:Y:S01]  /*0cb0*/  @!P3 IMAD.IADD R11, R11, 0x1, -R10 ;  /* 0x000000010b0bb824 */ /* 0x000fe200078e0a0a */
[----:B------:R-:W-:Y:S01]  /*0cc0*/  LOP3.LUT R10, RZ, UR5, RZ, 0x33, !PT ;  /* 0x00000005ff0a7c12 */ /* 0x000fe2000f8e33ff */
[----:B------:R-:W-:Y:S01]  /*0cd0*/  @P0 VIADD R8, R8, 0x1 ;  /* 0x0000000108080836 */ /* 0x000fe20000000000 */
[----:B------:R-:W-:Y:S01]  /*0ce0*/  ISETP.NE.AND P0, PT, RZ, UR5, PT ;  /* 0x00000005ff007c0c */ /* 0x000fe2000bf05270 */
[----:B------:R-:W-:-:S03]  /*0cf0*/  IMAD.MOV.U32 R7, RZ, RZ, R11 ;  /* 0x000000ffff077224 */ /* 0x000fc600078e000b */
[----:B------:R-:W-:Y:S01]  /*0d00*/  MOV R11, R8 ;  /* 0x00000008000b7202 */ /* 0x000fe20000000f00 */
[----:B------:R-:W-:-:S04]  /*0d10*/  @!P4 IMAD.MOV R7, RZ, RZ, -R7 ;  /* 0x000000ffff07c224 */ /* 0x000fc800078e0a07 */
[----:B------:R-:W-:Y:S01]  /*0d20*/  @!P2 IMAD.MOV R11, RZ, RZ, -R11 ;  /* 0x000000ffff0ba224 */ /* 0x000fe200078e0a0b */
[----:B------:R-:W-:Y:S01]  /*0d30*/  SEL R8, R10, R7, !P0 ;  /* 0x000000070a087207 */ /* 0x000fe20004000000 */
[----:B------:R-:W-:-:S03]  /*0d40*/  IMAD.MOV.U32 R7, RZ, RZ, R15 ;  /* 0x000000ffff077224 */ /* 0x000fc600078e000f */
[----:B------:R-:W-:Y:S01]  /*0d50*/  SEL R11, R10, R11, !P0 ;  /* 0x0000000b0a0b7207 */ /* 0x000fe20004000000 */
[----:B------:R-:W-:Y:S01]  /*0d60*/  IMAD.MOV.U32 R15, RZ, RZ, R7 ;  /* 0x000000ffff0f7224 */ /* 0x000fe200078e0007 */
[----:B------:R-:W-:-:S03]  /*0d70*/  IADD3 R10, PT, PT, R8, 0x1, RZ ;  /* 0x00000001080a7810 */ /* 0x000fc60007ffe0ff */
[----:B------:R-:W-:Y:S01]  /*0d80*/  IMAD.MOV.U32 R9, RZ, RZ, R11 ;  /* 0x000000ffff097224 */ /* 0x000fe200078e000b */
[----:B------:R-:W-:Y:S06]  /*0d90*/  BRA `(.L_x_293) ;  /* 0x0000001400847947 */ /* 0x000fec0003800000 */
.L_x_1695:
[----:B------:R-:W-:Y:S01]  /*0da0*/  IMAD R8, R4, UR10, RZ ;  /* 0x0000000a04087c24 */ /* 0x000fe2000f8e02ff */
[----:B------:R-:W-:Y:S02]  /*0db0*/  IABS R19, R7 ;  /* 0x0000000700137213 */ /* 0x000fe40000000000 */
[----:B------:R-:W-:Y:S02]  /*0dc0*/  ISETP.GE.AND P4, PT, R7, RZ, PT ;  /* 0x000000ff0700720c */ /* 0x000fe40003f86270 */
[-C--:B------:R-:W-:Y:S02]  /*0dd0*/  IABS R20, R8.reuse ;  /* 0x0000000800147213 */ /* 0x080fe40000000000 */
[----:B------:R-:W-:Y:S02]  /*0de0*/  IABS R21, R8 ;  /* 0x0000000800157213 */ /* 0x000fe40000000000 */
[----:B------:R-:W0:Y:S03]  /*0df0*/  I2F.RP R9, R20 ;  /* 0x0000001400097306 */ /* 0x000e260000209400 */
[----:B------:R-:W-:-:S05]  /*0e00*/  IMAD.MOV R26, RZ, RZ, -R21 ;  /* 0x000000ffff1a7224 */ /* 0x000fca00078e0a15 */
        /* <DEDUP_REMOVED lines=8> */
[----:B------:R-:W-:-:S04]  /*0e90*/  IMAD.MOV.U32 R11, RZ, RZ, R19 ;  /* 0x000000ffff0b7224 */ /* 0x000fc800078e0013 */
        /* <DEDUP_REMOVED lines=12> */
[----:B0-----:R-:W-:Y:S01]  /*0f60*/  VIADD R9, R18, 0xffffffe ;  /* 0x0ffffffe12097836 */ /* 0x001fe20000000000 */
[----:B------:R-:W-:-:S05]  /*0f70*/  IADD3 R20, PT, PT, RZ, -R20, RZ ;  /* 0x80000014ff147210 */ /* 0x000fca0007ffe0ff */
[----:B------:R-:W-:Y:S01]  /*0f80*/  @P0 VIADD R15, R15, 0x1 ;  /* 0x000000010f0f0836 */ /* 0x000fe20000000000 */
[----:B------:R-:W0:Y:S05]  /*0f90*/  F2I.FTZ.U32.TRUNC.NTZ R9, R9 ;  /* 0x0000000900097305 */ /* 0x000e2a000021f000 */
[----:B------:R-:W-:Y:S02]  /*0fa0*/  @!P2 IADD3 R15, PT, PT, -R15, RZ, RZ ;  /* 0x000000ff0f0fa210 */ /* 0x000fe40007ffe1ff */
[----:B------:R-:W-:-:S05]  /*0fb0*/  @!P1 LOP3.LUT R15, RZ, R8, RZ, 0x33, !PT ;  /* 0x00000008ff0f9212 */ /* 0x000fca00078e33ff */
[----:B------:R-:W-:Y:S02]  /*0fc0*/  IMAD.MOV R19, RZ, RZ, -R15 ;  /* 0x000000ffff137224 */ /* 0x000fe400078e0a0f */
[----:B0-----:R-:W-:Y:S02]  /*0fd0*/  IMAD.MOV R21, RZ, RZ, -R9 ;  /* 0x000000ffff157224 */ /* 0x001fe400078e0a09 */
[----:B------:R-:W-:Y:S02]  /*0fe0*/  IMAD R19, R8, R19, R7 ;  /* 0x0000001308137224 */ /* 0x000fe400078e0207 */
[----:B------:R-:W-:Y:S02]  /*0ff0*/  IMAD R21, R21, R10, RZ ;  /* 0x0000000a15157224 */ /* 0x000fe400078e02ff */
[----:B------:R-:W-:Y:S01]  /*1000*/  IMAD.MOV.U32 R8, RZ, RZ, RZ ;  /* 0x000000ffff087224 */ /* 0x000fe200078e00ff */
        /* <DEDUP_REMOVED lines=15> */
[----:B------:R-:W-:Y:S02]  /*1100*/  ISETP.GE.U32.AND P0, PT, R9, R10, PT ;  /* 0x0000000a0900720c */ /* 0x000fe40003f06070 */
[----:B------:R-:W-:-:S09]  /*1110*/  LOP3.LUT R9, RZ, R4, RZ, 0x33, !PT ;  /* 0x00000004ff097212 */ /* 0x000fd200078e33ff */
[----:B------:R-:W-:Y:S02]  /*1120*/  @!P3 IMAD.IADD R11, R11, 0x1, -R10 ;  /* 0x000000010b0bb824 */ /* 0x000fe400078e0a0a */
[----:B------:R-:W-:Y:S01]  /*1130*/  @P0 VIADD R8, R8, 0x1 ;  /* 0x0000000108080836 */ /* 0x000fe20000000000 */
[----:B------:R-:W-:Y:S01]  /*1140*/  ISETP.NE.AND P0, PT, R4, RZ, PT ;  /* 0x000000ff0400720c */ /* 0x000fe20003f05270 */
[----:B------:R-:W-:-:S03]  /*1150*/  @!P4 IMAD.MOV R11, RZ, RZ, -R11 ;  /* 0x000000ffff0bc224 */ /* 0x000fc600078e0a0b */
[----:B------:R-:W-:Y:S02]  /*1160*/  @!P2 IADD3 R8, PT, PT, -R8, RZ, RZ ;  /* 0x000000ff0808a210 */ /* 0x000fe40007ffe1ff */
[C---:B------:R-:W-:Y:S01]  /*1170*/  SEL R7, R9.reuse, R11, !P0 ;  /* 0x0000000b09077207 */ /* 0x040fe20004000000 */
[----:B------:R-:W-:Y:S01]  /*1180*/  IMAD.MOV.U32 R11, RZ, RZ, R15 ;  /* 0x000000ffff0b7224 */ /* 0x000fe200078e000f */
[----:B------:R-:W-:-:S03]  /*1190*/  SEL R8, R9, R8, !P0 ;  /* 0x0000000809087207 */ /* 0x000fc60004000000 */
[----:B------:R-:W-:Y:S01]  /*11a0*/  VIADD R15, R7, 0x1 ;  /* 0x00000001070f7836 */ /* 0x000fe20000000000 */
[----:B------:R-:W-:Y:S01]  /*11b0*/  MOV R10, R8 ;  /* 0x00000008000a7202 */ /* 0x000fe20000000f00 */
[----:B------:R-:W-:Y:S01]  /*11c0*/  IMAD.MOV.U32 R9, RZ, RZ, R11 ;  /* 0x000000ffff097224 */ /* 0x000fe200078e000b */
[----:B------:R-:W-:Y:S06]  /*11d0*/  BRA `(.L_x_293) ;  /* 0x0000001000747947 */ /* 0x000fec0003800000 */
.L_x_292:
[----:B------:R-:W-:-:S13]  /*11e0*/  ISETP.GT.AND P0, PT, R8, 0x4, PT ;  /* 0x000000040800780c */ /* 0x000fda0003f04270 */
[----:B------:R-:W-:Y:S05]  /*11f0*/  @P0 BRA `(.L_x_294) ;  /* 0x0000000800380947 */ /* 0x000fea0003800000 */
[----:B------:R-:W-:-:S13]  /*1200*/  ISETP.NE.AND P0, PT, R8, 0x3, PT ;  /* 0x000000030800780c */ /* 0x000fda0003f05270 */
[----:B------:R-:W-:Y:S05]  /*1210*/  @!P0 BRA `(.L_x_295) ;  /* 0x00000004001c8947 */ /* 0x000fea0003800000 */
        /* <DEDUP_REMOVED lines=10> */
[----:B0-----:R-:W-:Y:S02]  /*12c0*/  IMAD.MOV.U32 R10, RZ, RZ, RZ ;  /* 0x000000ffff0a7224 */ /* 0x001fe400078e00ff */
[----:B-1----:R-:W-:-:S04]  /*12d0*/  IMAD.MOV R15, RZ, RZ, -R11 ;  /* 0x000000ffff0f7224 */ /* 0x002fc800078e0a0b */
[----:B------:R-:W-:-:S04]  /*12e0*/  IMAD R15, R15, R20, RZ ;  /* 0x000000140f0f7224 */ /* 0x000fc800078e02ff */
[----:B------:R-:W-:Y:S01]  /*12f0*/  IMAD.HI.U32 R18, R11, R15, R10 ;  /* 0x0000000f0b127227 */ /* 0x000fe200078e000a */
[----:B------:R-:W-:Y:S02]  /*1300*/  MOV R11, R19 ;  /* 0x00000013000b7202 */ /* 0x000fe40000000f00 */
[----:B------:R-:W-:-:S03]  /*1310*/  IABS R10, R4 ;  /* 0x00000004000a7213 */ /* 0x000fc60000000000 */
        /* <DEDUP_REMOVED lines=15> */
[----:B------:R-:W-:-:S05]  /*1410*/  @P0 VIADD R15, R15, 0x1 ;  /* 0x000000010f0f0836 */ /* 0x000fca0000000000 */
        /* <DEDUP_REMOVED lines=9> */
[----:B------:R-:W-:-:S03]  /*14b0*/  IMAD.HI.U32 R8, R9, R21, R8 ;  /* 0x0000001509087227 */ /* 0x000fc600078e0008 */
[----:B------:R-:W-:Y:S01]  /*14c0*/  ISETP.GE.AND P2, PT, R19, RZ, PT ;  /* 0x000000ff1300720c */ /* 0x000fe20003f46270 */
        /* <DEDUP_REMOVED lines=11> */
[----:B------:R-:W-:Y:S02]  /*1580*/  ISETP.GT.U32.AND P3, PT, R10, R11, PT ;  /* 0x0000000b0a00720c */ /* 0x000fe40003f64070 */
[----:B------:R-:W-:-:S11]  /*1590*/  ISETP.GE.U32.AND P0, PT, R9, R10, PT ;  /* 0x0000000a0900720c */ /* 0x000fd60003f06070 */
[----:B------:R-:W-:Y:S02]  /*15a0*/  @!P3 IADD3 R11, PT, PT, R11, -R10, RZ ;  /* 0x8000000a0b0bb210 */ /* 0x000fe40007ffe0ff */
[----:B------:R-:W-:Y:S01]  /*15b0*/  @P0 VIADD R8, R8, 0x1 ;  /* 0x0000000108080836 */ /* 0x000fe20000000000 */
[----:B------:R-:W-:Y:S02]  /*15c0*/  ISETP.NE.AND P0, PT, R4, RZ, PT ;  /* 0x000000ff0400720c */ /* 0x000fe40003f05270 */
[----:B------:R-:W-:Y:S01]  /*15d0*/  IMAD.MOV.U32 R7, RZ, RZ, R11 ;  /* 0x000000ffff077224 */ /* 0x000fe200078e000b */
[----:B------:R-:W-:Y:S01]  /*15e0*/  LOP3.LUT R10, RZ, R4, RZ, 0x33, !PT ;  /* 0x00000004ff0a7212 */ /* 0x000fe200078e33ff */
[----:B------:R-:W-:Y:S02]  /*15f0*/  IMAD.MOV.U32 R11, RZ, RZ, R8 ;  /* 0x000000ffff0b7224 */ /* 0x000fe400078e0008 */
[----:B------:R-:W-:Y:S01]  /*1600*/  IMAD.MOV.U32 R8, RZ, RZ, R15 ;  /* 0x000000ffff087224 */ /* 0x000fe200078e000f */
        /* <DEDUP_REMOVED lines=8> */
.L_x_295:
[-C--:B------:R-:W-:Y:S02]  /*1690*/  IABS R19, R6.reuse ;  /* 0x0000000600137213 */ /* 0x080fe40000000000 */
[----:B------:R-:W-:Y:S02]  /*16a0*/  IABS R15, R7 ;  /* 0x00000007000f7213 */ /* 0x000fe40000000000 */
[----:B------:R-:W0:Y:S01]  /*16b0*/  I2F.RP R10, R19 ;  /* 0x00000013000a7306 */ /* 0x000e220000209400 */
[----:B------:R-:W-:Y:S02]  /*16c0*/  IABS R20, R6 ;  /* 0x0000000600147213 */ /* 0x000fe40000000000 */
[----:B------:R-:W-:Y:S02]  /*16d0*/  IABS R21, UR5 ;  /* 0x0000000500157c13 */ /* 0x000fe40008000000 */
[----:B------:R-:W-:-:S03]  /*16e0*/  ISETP.GE.AND P4, PT, R7, RZ, PT ;  /* 0x000000ff0700720c */ /* 0x000fc60003f86270 */
[----:B------:R-:W-:Y:S01]  /*16f0*/  IMAD.MOV R21, RZ, RZ, -R21 ;  /* 0x000000ffff157224 */ /* 0x000fe200078e0a15 */
[----:B0-----:R-:W0:Y:S02]  /*1700*/  MUFU.RCP R10, R10 ;  /* 0x0000000a000a7308 */ /* 0x001e240000001000 */
[----:B0-----:R-:W-:Y:S01]  /*1710*/  VIADD R8, R10, 0xffffffe ;  /* 0x0ffffffe0a087836 */ /* 0x001fe20000000000 */
[----:B------:R-:W-:-:S05]  /*1720*/  IABS R10, UR5 ;  /* 0x00000005000a7c13 */ /* 0x000fca0008000000 */
[----:B------:R0:W1:Y:S02]  /*1730*/  F2I.FTZ.U32.TRUNC.NTZ R9, R8 ;  /* 0x0000000800097305 */ /* 0x000064000021f000 */
[----:B0-----:R-:W-:Y:S02]  /*1740*/  HFMA2 R8, -RZ, RZ, 0, 0 ;  /* 0x00000000ff087431 */ /* 0x001fe400000001ff */
[----:B-1----:R-:W-:-:S04]  /*1750*/  IMAD.MOV R18, RZ, RZ, -R9 ;  /* 0x000000ffff127224 */ /* 0x002fc800078e0a09 */
        /* <DEDUP_REMOVED lines=24> */
[----:B------:R-:W-:Y:S02]  /*18e0*/  IMAD.MOV.U32 R7, RZ, RZ, R15 ;  /* 0x000000ffff077224 */ /* 0x000fe400078e000f */
[----:B------:R-:W-:Y:S01]  /*18f0*/  IMAD R19, R19, R10, RZ ;  /* 0x0000000a13137224 */ /* 0x000fe200078e02ff */
[----:B------:R-:W-:Y:S02]  /*1900*/  IABS R20, R18 ;  /* 0x0000001200147213 */ /* 0x000fe40000000000 */
[----:B------:R-:W-:Y:S01]  /*1910*/  LOP3.LUT R18, R18, UR5, RZ, 0x3c, !PT ;  /* 0x0000000512127c12 */ /* 0x000fe2000f8e3cff */
[----:B------:R-:W-:Y:S01]  /*1920*/  IMAD.HI.U32 R8, R9, R19, R8 ;  /* 0x0000001309087227 */ /* 0x000fe200078e0008 */
[----:B------:R-:W-:Y:S02]  /*1930*/  MOV R9, R20 ;  /* 0x0000001400097202 */ /* 0x000fe40000000f00 */
        /* <DEDUP_REMOVED lines=9> */
[----:B------:R-:W-:-:S05]  /*19d0*/  @!P0 IMAD.IADD R11, R11, 0x1, -R10 ;  /* 0x000000010b0b8824 */ /* 0x000fca00078e0a0a */
[----:B------:R-:W-:Y:S01]  /*19e0*/  ISETP.GT.U32.AND P3, PT, R10, R11, PT ;  /* 0x0000000b0a00720c */ /* 0x000fe20003f64070 */
[----:B------:R-:W-:Y:S01]  /*19f0*/  @!P1 IMAD.IADD R9, R9, 0x1, -R10 ;  /* 0x0000000109099824 */ /* 0x000fe200078e0a0a */
[----:B------:R-:W-:-:S04]  /*1a00*/  @!P1 IADD3 R8, PT, PT, R8, 0x1, RZ ;  /* 0x0000000108089810 */ /* 0x000fc80007ffe0ff */
[----:B------:R-:W-:-:S07]  /*1a10*/  ISETP.GE.U32.AND P0, PT, R9, R10, PT ;  /* 0x0000000a0900720c */ /* 0x000fce0003f06070 */
[----:B------:R-:W-:-:S04]  /*1a20*/  @!P3 IMAD.IADD R11, R11, 0x1, -R10 ;  /* 0x000000010b0bb824 */ /* 0x000fc800078e0a0a */
[----:B------:R-:W-:Y:S01]  /*1a30*/  IMAD.MOV.U32 R10, RZ, RZ, R11 ;  /* 0x000000ffff0a7224 */ /* 0x000fe200078e000b */
[----:B------:R-:W-:Y:S01]  /*1a40*/  LOP3.LUT R11, RZ, UR5, RZ, 0x33, !PT ;  /* 0x00000005ff0b7c12 */ /* 0x000fe2000f8e33ff */
[----:B------:R-:W-:Y:S01]  /*1a50*/  @P0 VIADD R8, R8, 0x1 ;  /* 0x0000000108080836 */ /* 0x000fe20000000000 */
[----:B------:R-:W-:Y:S02]  /*1a60*/  ISETP.NE.AND P0, PT, RZ, UR5, PT ;  /* 0x00000005ff007c0c */ /* 0x000fe4000bf05270 */
[----:B------:R-:W-:Y:S01]  /*1a70*/  @!P4 IADD3 R10, PT, PT, -R10, RZ, RZ ;  /* 0x000000ff0a0ac210 */ /* 0x000fe20007ffe1ff */
[----:B------:R-:W-:-:S03]  /*1a80*/  @!P2 IMAD.MOV R8, RZ, RZ, -R8 ;  /* 0x000000ffff08a224 */ /* 0x000fc600078e0a08 */
[C---:B------:R-:W-:Y:S02]  /*1a90*/  SEL R10, R11.reuse, R10, !P0 ;  /* 0x0000000a0b0a7207 */ /* 0x040fe40004000000 */
[----:B------:R-:W-:-:S03]  /*1aa0*/  SEL R11, R11, R8, !P0 ;  /* 0x000000080b0b7207 */ /* 0x000fc60004000000 */
[----:B------:R-:W-:Y:S02]  /*1ab0*/  VIADD R8, R10, 0x1 ;  /* 0x000000010a087836 */ /* 0x000fe40000000000 */
[----:B------:R-:W-:Y:S01]  /*1ac0*/  VIADD R9, R11, 0x1 ;  /* 0x000000010b097836 */ /* 0x000fe20000000000 */
[----:B------:R-:W-:Y:S06]  /*1ad0*/  BRA `(.L_x_293) ;  /* 0x0000000800347947 */ /* 0x000fec0003800000 */
.L_x_294:
[----:B------:R-:W-:-:S13]  /*1ae0*/  ISETP.NE.AND P0, PT, R8, 0x5, PT ;  /* 0x000000050800780c */ /* 0x000fda0003f05270 */
[----:B------:R-:W-:Y:S05]  /*1af0*/  @!P0 BRA `(.L_x_296) ;  /* 0x0000000400188947 */ /* 0x000fea0003800000 */
[-C--:B------:R-:W-:Y:S02]  /*1b00*/  IABS R15, R6.reuse ;  /* 0x00000006000f7213 */ /* 0x080fe40000000000 */
[----:B------:R-:W-:Y:S02]  /*1b10*/  IABS R19, R7 ;  /* 0x0000000700137213 */ /* 0x000fe40000000000 */
[----:B------:R-:W0:Y:S01]  /*1b20*/  I2F.RP R10, R15 ;  /* 0x0000000f000a7306 */ /* 0x000e220000209400 */
[----:B------:R-:W-:Y:S02]  /*1b30*/  IABS R20, R6 ;  /* 0x0000000600147213 */ /* 0x000fe40000000000 */
[----:B------:R-:W-:Y:S02]  /*1b40*/  IABS R21, UR5 ;  /* 0x0000000500157c13 */ /* 0x000fe40008000000 */
[----:B------:R-:W-:Y:S02]  /*1b50*/  ISETP.GE.AND P4, PT, R7, RZ, PT ;  /* 0x000000ff0700720c */ /* 0x000fe40003f86270 */
[----:B------:R-:W-:Y:S01]  /*1b60*/  IADD3 R21, PT, PT, RZ, -R21, RZ ;  /* 0x80000015ff157210 */ /* 0x000fe20007ffe0ff */
        /* <DEDUP_REMOVED lines=33> */
[----:B------:R-:W-:Y:S01]  /*1d80*/  IABS R20, R18 ;  /* 0x0000001200147213 */ /* 0x000fe20000000000 */
[----:B------:R-:W-:Y:S01]  /*1d90*/  IMAD.MOV.U32 R7, RZ, RZ, R15 ;  /* 0x000000ffff077224 */ /* 0x000fe200078e000f */
        /* <DEDUP_REMOVED lines=8> */
[----:B------:R-:W-:Y:S01]  /*1e20*/  VIADD R15, R7, 0x1 ;  /* 0x00000001070f7836 */ /* 0x000fe20000000000 */
[C---:B------:R-:W-:Y:S02]  /*1e30*/  ISETP.GT.U32.AND P0, PT, R10.reuse, R11, PT ;  /* 0x0000000b0a00720c */ /* 0x040fe40003f04070 */
[----:B------:R-:W-:-:S11]  /*1e40*/  ISETP.GT.U32.AND P1, PT, R10, R9, PT ;  /* 0x000000090a00720c */ /* 0x000fd60003f24070 */
[----:B------:R-:W-:Y:S02]  /*1e50*/  @!P0 IMAD.IADD R11, R11, 0x1, -R10 ;  /* 0x000000010b0b8824 */ /* 0x000fe400078e0a0a */
[-C--:B------:R-:W-:Y:S01]  /*1e60*/  @!P1 IADD3 R9, PT, PT, R9, -R10.reuse, RZ ;  /* 0x8000000a09099210 */ /* 0x080fe20007ffe0ff */
[----:B------:R-:W-:Y:S02]  /*1e70*/  @!P1 VIADD R8, R8, 0x1 ;  /* 0x0000000108089836 */ /* 0x000fe40000000000 */
[----:B------:R-:W-:Y:S02]  /*1e80*/  ISETP.GT.U32.AND P3, PT, R10, R11, PT ;  /* 0x0000000b0a00720c */ /* 0x000fe40003f64070 */
[----:B------:R-:W-:-:S11]  /*1e90*/  ISETP.GE.U32.AND P0, PT, R9, R10, PT ;  /* 0x0000000a0900720c */ /* 0x000fd60003f06070 */
[----:B------:R-:W-:Y:S02]  /*1ea0*/  @!P3 IMAD.IADD R11, R11, 0x1, -R10 ;  /* 0x000000010b0bb824 */ /* 0x000fe400078e0a0a */
[----:B------:R-:W-:Y:S01]  /*1eb0*/  @P0 VIADD R8, R8, 0x1 ;  /* 0x0000000108080836 */ /* 0x000fe20000000000 */
[----:B------:R-:W-:Y:S02]  /*1ec0*/  ISETP.NE.AND P0, PT, RZ, UR5, PT ;  /* 0x00000005ff007c0c */ /* 0x000fe4000bf05270 */
[----:B------:R-:W-:Y:S01]  /*1ed0*/  MOV R10, R11 ;  /* 0x0000000b000a7202 */ /* 0x000fe20000000f00 */
[----:B------:R-:W-:Y:S01]  /*1ee0*/  @!P2 IMAD.MOV R8, RZ, RZ, -R8 ;  /* 0x000000ffff08a224 */ /* 0x000fe200078e0a08 */
[----:B------:R-:W-:-:S03]  /*1ef0*/  LOP3.LUT R11, RZ, UR5, RZ, 0x33, !PT ;  /* 0x00000005ff0b7c12 */ /* 0x000fc6000f8e33ff */
[----:B------:R-:W-:-:S05]  /*1f00*/  @!P4 IMAD.MOV R10, RZ, RZ, -R10 ;  /* 0x000000ffff0ac224 */ /* 0x000fca00078e0a0a */
[C---:B------:R-:W-:Y:S02]  /*1f10*/  SEL R10, R11.reuse, R10, !P0 ;  /* 0x0000000a0b0a7207 */ /* 0x040fe40004000000 */
[----:B------:R-:W-:Y:S02]  /*1f20*/  SEL R11, R11, R8, !P0 ;  /* 0x000000080b0b7207 */ /* 0x000fe40004000000 */
[----:B------:R-:W-:-:S03]  /*1f30*/  IADD3 R8, PT, PT, R10, 0x1, RZ ;  /* 0x000000010a087810 */ /* 0x000fc60007ffe0ff */
[----:B------:R-:W-:Y:S01]  /*1f40*/  VIADD R9, R11, 0x1 ;  /* 0x000000010b097836 */ /* 0x000fe20000000000 */
[----:B------:R-:W-:Y:S06]  /*1f50*/  BRA `(.L_x_293) ;  /* 0x0000000400147947 */ /* 0x000fec0003800000 */
.L_x_296:
[----:B------:R-:W-:Y:S01]  /*1f60*/  IMAD R8, R4, UR5, RZ ;  /* 0x0000000504087c24 */ /* 0x000fe2000f8e02ff */
[----:B------:R-:W-:Y:S02]  /*1f70*/  IABS R19, R7 ;  /* 0x0000000700137213 */ /* 0x000fe40000000000 */
[----:B------:R-:W-:Y:S02]  /*1f80*/  ISETP.GE.AND P4, PT, R7, RZ, PT ;  /* 0x000000ff0700720c */ /* 0x000fe40003f86270 */
[-C--:B------:R-:W-:Y:S02]  /*1f90*/  IABS R20, R8.reuse ;  /* 0x0000000800147213 */ /* 0x080fe40000000000 */
[----:B------:R-:W-:Y:S02]  /*1fa0*/  IABS R21, R8 ;  /* 0x0000000800157213 */ /* 0x000fe40000000000 */
[----:B------:R-:W0:Y:S03]  /*1fb0*/  I2F.RP R9, R20 ;  /* 0x0000001400097306 */ /* 0x000e260000209400 */
[----:B------:R-:W-:Y:S01]  /*1fc0*/  IMAD.MOV R26, RZ, RZ, -R21 ;  /* 0x000000ffff1a7224 */ /* 0x000fe200078e0a15 */
[----:B------:R-:W-:-:S04]  /*1fd0*/  IABS R21, UR5 ;  /* 0x0000000500157c13 */ /* 0x000fc80008000000 */
[----:B------:R-:W-:Y:S01]  /*1fe0*/  IADD3 R21, PT, PT, RZ, -R21, RZ ;  /* 0x80000015ff157210 */ /* 0x000fe20007ffe0ff */
[----:B0-----:R-:W0:Y:S02]  /*1ff0*/  MUFU.RCP R9, R9 ;  /* 0x0000000900097308 */ /* 0x001e240000001000 */
[----:B0-----:R-:W-:-:S06]  /*2000*/  VIADD R10, R9, 0xffffffe ;  /* 0x0ffffffe090a7836 */ /* 0x001fcc0000000000 */
[----:B------:R0:W1:Y:S02]  /*2010*/  F2I.FTZ.U32.TRUNC.NTZ R11, R10 ;  /* 0x0000000a000b7305 */ /* 0x000064000021f000 */
[----:B0-----:R-:W-:Y:S01]  /*2020*/  IMAD.MOV.U32 R10, RZ, RZ, RZ ;  /* 0x000000ffff0a7224 */ /* 0x001fe200078e00ff */
[----:B-1----:R-:W-:-:S05]  /*2030*/  IADD3 R15, PT, PT, RZ, -R11, RZ ;  /* 0x8000000bff0f7210 */ /* 0x002fca0007ffe0ff */
[----:B------:R-:W-:-:S04]  /*2040*/  IMAD R15, R15, R20, RZ ;  /* 0x000000140f0f7224 */ /* 0x000fc800078e02ff */
[----:B------:R-:W-:Y:S01]  /*2050*/  IMAD.HI.U32 R18, R11, R15, R10 ;  /* 0x0000000f0b127227 */ /* 0x000fe200078e000a */
[----:B------:R-:W-:-:S03]  /*2060*/  IABS R10, UR5 ;  /* 0x00000005000a7c13 */ /* 0x000fc60008000000 */
        /* <DEDUP_REMOVED lines=12> */
[----:B0-----:R-:W-:-:S06]  /*2130*/  VIADD R9, R18, 0xffffffe ;  /* 0x0ffffffe12097836 */ /* 0x001fcc0000000000 */
[----:B------:R-:W-:Y:S01]  /*2140*/  @P0 VIADD R15, R15, 0x1 ;  /* 0x000000010f0f0836 */ /* 0x000fe20000000000 */
[----:B------:R-:W0:Y:S05]  /*2150*/  F2I.FTZ.U32.TRUNC.NTZ R9, R9 ;  /* 0x0000000900097305 */ /* 0x000e2a000021f000 */
[----:B------:R-:W-:Y:S02]  /*2160*/  @!P2 IADD3 R15, PT, PT, -R15, RZ, RZ ;  /* 0x000000ff0f0fa210 */ /* 0x000fe40007ffe1ff */
[----:B------:R-:W-:-:S05]  /*2170*/  @!P1 LOP3.LUT R15, RZ, R8, RZ, 0x33, !PT ;  /* 0x00000008ff0f9212 */ /* 0x000fca00078e33ff */
[----:B------:R-:W-:Y:S02]  /*2180*/  IMAD.MOV R18, RZ, RZ, -R15 ;  /* 0x000000ffff127224 */ /* 0x000fe400078e0a0f */
[----:B0-----:R-:W-:Y:S02]  /*2190*/  IMAD.MOV R19, RZ, RZ, -R9 ;  /* 0x000000ffff137224 */ /* 0x001fe400078e0a09 */
[----:B------:R-:W-:Y:S01]  /*21a0*/  IMAD R18, R8, R18, R7 ;  /* 0x0000001208127224 */ /* 0x000fe200078e0207 */
[----:B------:R-:W-:Y:S01]  /*21b0*/  LOP3.LUT R7, RZ, UR5, RZ, 0x33, !PT ;  /* 0x00000005ff077c12 */ /* 0x000fe2000f8e33ff */
[----:B------:R-:W-:Y:S02]  /*21c0*/  IMAD R19, R19, R10, RZ ;  /* 0x0000000a13137224 */ /* 0x000fe400078e02ff */
[----:B------:R-:W-:Y:S01]  /*21d0*/  IMAD.MOV.U32 R8, RZ, RZ, RZ ;  /* 0x000000ffff087224 */ /* 0x000fe200078e00ff */
[----:B------:R-:W-:Y:S02]  /*21e0*/  IABS R20, R18 ;  /* 0x0000001200147213 */ /* 0x000fe40000000000 */
[----:B------:R-:W-:Y:S01]  /*21f0*/  LOP3.LUT R18, R18, UR5, RZ, 0x3c, !PT ;  /* 0x0000000512127c12 */ /* 0x000fe2000f8e3cff */
[----:B------:R-:W-:-:S03]  /*2200*/  IMAD.HI.U32 R8, R9, R19, R8 ;  /* 0x0000001309087227 */ /* 0x000fc600078e0008 */
[----:B------:R-:W-:Y:S01]  /*2210*/  ISETP.GE.AND P2, PT, R18, RZ, PT ;  /* 0x000000ff1200720c */ /* 0x000fe20003f46270 */
[----:B------:R-:W-:Y:S02]  /*2220*/  IMAD.MOV.U32 R9, RZ, RZ, R20 ;  /* 0x000000ffff097224 */ /* 0x000fe400078e0014 */
[----:B------:R-:W-:Y:S02]  /*2230*/  IMAD.MOV.U32 R20, RZ, RZ, R21 ;  /* 0x000000ffff147224 */ /* 0x000fe400078e0015 */
        /* <DEDUP_REMOVED lines=8> */
[----:B------:R-:W-:Y:S01]  /*22c0*/  @!P1 VIADD R8, R8, 0x1 ;  /* 0x0000000108089836 */ /* 0x000fe20000000000 */
[----:B------:R-:W-:-:S04]  /*22d0*/  @!P1 IADD3 R9, PT, PT, R9, -R10, RZ ;  /* 0x8000000a09099210 */ /* 0x000fc80007ffe0ff */
[----:B------:R-:W-:-:S07]  /*22e0*/  ISETP.GE.U32.AND P0, PT, R9, R10, PT ;  /* 0x0000000a0900720c */ /* 0x000fce0003f06070 */
[----:B------:R-:W-:-:S05]  /*22f0*/  @!P3 IMAD.IADD R11, R11, 0x1, -R10 ;  /* 0x000000010b0bb824 */ /* 0x000fca00078e0a0a */
[----:B------:R-:W-:Y:S01]  /*2300*/  MOV R10, R11 ;  /* 0x0000000b000a7202 */ /* 0x000fe20000000f00 */
[----:B------:R-:W-:Y:S01]  /*2310*/  @P0 VIADD R8, R8, 0x1 ;  /* 0x0000000108080836 */ /* 0x000fe20000000000 */
[----:B------:R-:W-:Y:S01]  /*2320*/  ISETP.NE.AND P0, PT, RZ, UR5, PT ;  /* 0x00000005ff007c0c */ /* 0x000fe2000bf05270 */
[----:B------:R-:W-:Y:S02]  /*2330*/  IMAD.MOV.U32 R11, RZ, RZ, R15 ;  /* 0x000000ffff0b7224 */ /* 0x000fe400078e000f */
[----:B------:R-:W-:Y:S02]  /*2340*/  @!P4 IMAD.MOV R10, RZ, RZ, -R10 ;  /* 0x000000ffff0ac224 */ /* 0x000fe400078e0a0a */
[----:B------:R-:W-:Y:S02]  /*2350*/  @!P2 IMAD.MOV R8, RZ, RZ, -R8 ;  /* 0x000000ffff08a224 */ /* 0x000fe400078e0a08 */
[----:B------:R-:W-:Y:S01]  /*2360*/  IMAD.MOV.U32 R9, RZ, RZ, R11 ;  /* 0x000000ffff097224 */ /* 0x000fe200078e000b */
[----:B------:R-:W-:-:S02]  /*2370*/  SEL R10, R7, R10, !P0 ;  /* 0x0000000a070a7207 */ /* 0x000fc40004000000 */
[----:B------:R-:W-:Y:S02]  /*2380*/  SEL R7, R7, R8, !P0 ;  /* 0x0000000807077207 */ /* 0x000fe40004000000 */
[----:B------:R-:W-:-:S03]  /*2390*/  IADD3 R8, PT, PT, R10, 0x1, RZ ;  /* 0x000000010a087810 */ /* 0x000fc60007ffe0ff */
[----:B------:R-:W-:-:S07]  /*23a0*/  VIADD R15, R7, 0x1 ;  /* 0x00000001070f7836 */ /* 0x000fce0000000000 */
.L_x_293:
[----:B------:R-:W-:Y:S05]  /*23b0*/  BSYNC.RECONVERGENT B2 ;  /* 0x0000000000027941 */ /* 0x000fea0003800200 */
.L_x_291:
[----:B------:R-:W-:Y:S02]  /*23c0*/  IMAD R8, R11, UR10, R8 ;  /* 0x0000000a0b087c24 */ /* 0x000fe4000f8e0208 */
[----:B------:R-:W-:Y:S02]  /*23d0*/  IMAD R10, R9, UR10, R10 ;  /* 0x0000000a090a7c24 */ /* 0x000fe4000f8e020a */
[----:B------:R-:W-:Y:S02]  /*23e0*/  IMAD R8, R7, UR4, R8 ;  /* 0x0000000407087c24 */ /* 0x000fe4000f8e0208 */
[----:B------:R-:W-:-:S05]  /*23f0*/  IMAD R15, R15, UR4, R10 ;  /* 0x000000040f0f7c24 */ /* 0x000fca000f8e020a */
[CC--:B------:R-:W-:Y:S02]  /*2400*/  VIMNMX R7, PT, PT, R8.reuse, R15.reuse, !PT ;  /* 0x0000000f08077248 */ /* 0x0c0fe40007fe0100 */
[----:B------:R-:W-:-:S07]  /*2410*/  VIMNMX R8, PT, PT, R8, R15, PT ;  /* 0x0000000f08087248 */ /* 0x000fce0003fe0100 */
.L_x_290:
[----:B------:R-:W-:Y:S05]  /*2420*/  BSYNC.RECONVERGENT B1 ;  /* 0x0000000000017941 */ /* 0x000fea0003800200 */
.L_x_287:
[----:B------:R-:W-:Y:S05]  /*2430*/  WARPSYNC.ALL ;  /* 0x0000000000007948 */ /* 0x000fea0003800000 */
[----:B------:R-:W0:Y:S08]  /*2440*/  LDC.64 R18, c[0x4][0xa0] ;  /* 0x01002800ff127b82 */ /* 0x000e300000000a00 */
[----:B------:R-:W1:Y:S01]  /*2450*/  LDC.64 R20, c[0x4][0x100] ;  /* 0x01004000ff147b82 */ /* 0x000e620000000a00 */
[----:B------:R-:W-:Y:S01]  /*2460*/  IMAD.IADD R26, R2, 0x1, R5 ;  /* 0x00000001021a7824 */ /* 0x000fe200078e0205 */
[----:B------:R-:W2:Y:S01]  /*2470*/  LDCU UR11, c[0x0][0x380] ;  /* 0x00007000ff0b77ac */ /* 0x000ea20008000800 */
[----:B------:R-:W3:Y:S01]  /*2480*/  LDCU UR12, c[0x0][0x380] ;  /* 0x00007000ff0c77ac */ /* 0x000ee20008000800 */
[----:B0-----:R-:W4:Y:S04]  /*2490*/  LDG.E.64 R18, desc[UR8][R18.64] ;  /* 0x0000000812127981 */ /* 0x001f28000c1e1b00 */
[----:B-1----:R-:W5:Y:S01]  /*24a0*/  LDG.E.64 R20, desc[UR8][R20.64] ;  /* 0x0000000814147981 */ /* 0x002f62000c1e1b00 */
[----:B------:R-:W-:-:S02]  /*24b0*/  IMAD R9, R26, R13, RZ ;  /* 0x0000000d1a097224 */ /* 0x000fc400078e02ff */
[----:B----4-:R-:W-:-:S05]  /*24c0*/  IMAD.WIDE R28, R7, 0x4, R18 ;  /* 0x00000004071c7825 */ /* 0x010fca00078e0212 */
[----:B------:R0:W4:Y:S01]  /*24d0*/  LD.E R10, desc[UR8][R28.64] ;  /* 0x000000081c0a7980 */ /* 0x000122000c101900 */
[----:B------:R-:W-:-:S05]  /*24e0*/  IADD3 R11, PT, PT, R24, R9, RZ ;  /* 0x00000009180b7210 */ /* 0x000fca0007ffe0ff */
[----:B------:R-:W-:-:S04]  /*24f0*/  IMAD R13, R6, R13, R11 ;  /* 0x0000000d060d7224 */ /* 0x000fc800078e020b */
[----:B------:R-:W-:Y:S01]  /*2500*/  IMAD.IADD R15, R22, 0x1, R13 ;  /* 0x00000001160f7824 */ /* 0x000fe200078e020d */
[----:B------:R-:W-:Y:S03]  /*2510*/  BSSY.RECONVERGENT B2, `(.L_x_297) ;  /* 0x0000223000027945 */ /* 0x000fe60003800200 */
[----:B------:R-:W-:Y:S02]  /*2520*/  IMAD.IADD R27, R12, 0x1, R15 ;  /* 0x000000010c1b7824 */ /* 0x000fe400078e020f */
[----:B------:R-:W-:Y:S02]  /*2530*/  IMAD R12, R4, UR10, RZ ;  /* 0x0000000a040c7c24 */ /* 0x000fe4000f8e02ff */
[----:B-----5:R-:W-:-:S04]  /*2540*/  IMAD.WIDE R22, R7, 0x4, R20 ;  /* 0x0000000407167825 */ /* 0x020fc800078e0214 */
[----:B0-----:R-:W-:Y:S01]  /*2550*/  IMAD.IADD R29, R14, 0x1, R27 ;  /* 0x000000010e1d7824 */ /* 0x001fe200078e021b */
[----:B--234-:R-:W-:-:S13]  /*2560*/  ISETP.NE.AND P0, PT, R10, -0x1, PT ;  /* 0xffffffff0a00780c */ /* 0x01cfda0003f05270 */
.L_x_310:
[----:B------:R-:W-:Y:S05]  /*2570*/  @!P0 BRA `(.L_x_298) ;  /* 0x0000002000708947 */ /* 0x000fea0003800000 */
[----:B------:R-:W2:Y:S02]  /*2580*/  LD.E R25, desc[UR8][R22.64] ;  /* 0x0000000816197980 */ /* 0x000ea4000c101900 */
[----:B--2---:R-:W-:-:S13]  /*2590*/  ISETP.NE.AND P1, PT, R10, R25, PT ;  /* 0x000000190a00720c */ /* 0x004fda0003f25270 */
[----:B------:R-:W-:Y:S05]  /*25a0*/  @P1 BRA `(.L_x_299) ;  /* 0x0000004400581947 */ /* 0x000fea0003800000 */
[----:B------:R-:W-:-:S06]  /*25b0*/  IMAD.WIDE R24, R10, 0x4, R16 ;  /* 0x000000040a187825 */ /* 0x000fcc00078e0210 */
[----:B------:R-:W2:Y:S02]  /*25c0*/  LD.E R24, desc[UR8][R24.64] ;  /* 0x0000000818187980 */ /* 0x000ea4000c101900 */
[----:B--2---:R-:W-:-:S13]  /*25d0*/  ISETP.NE.AND P1, PT, R24, -0x1, PT ;  /* 0xffffffff1800780c */ /* 0x004fda0003f25270 */
[----:B------:R-:W-:Y:S05]  /*25e0*/  @!P1 BRA `(.L_x_298) ;  /* 0x0000002000549947 */ /* 0x000fea0003800000 */
[----:B------:R-:W-:Y:S01]  /*25f0*/  ISETP.GE.AND P1, PT, R10, R3, PT ;  /* 0x000000030a00720c */ /* 0x000fe20003f26270 */
[----:B------:R-:W-:Y:S04]  /*2600*/  BSSY.RECONVERGENT B1, `(.L_x_300) ;  /* 0x000020f000017945 */ /* 0x000fe80003800200 */
[----:B------:R-:W-:Y:S01]  /*2610*/  BSSY.RELIABLE B3, `(.L_x_301) ;  /* 0x000001f000037945 */ /* 0x000fe20003800100 */
[----:B------:R-:W-:Y:S02]  /*2620*/  HFMA2 R14, -RZ, RZ, 0, 0 ;  /* 0x00000000ff0e7431 */ /* 0x000fe400000001ff */
[----:B------:R-:W-:-:S05]  /*2630*/  IMAD.MOV.U32 R25, RZ, RZ, RZ ;  /* 0x000000ffff197224 */ /* 0x000fca00078e00ff */
        /* <DEDUP_REMOVED lines=13> */
[----:B------:R-:W-:Y:S01]  /*2710*/  ISETP.GE.AND P1, PT, R10, R15, PT ;  /* 0x0000000f0a00720c */ /* 0x000fe20003f26270 */
[----:B------:R-:W-:Y:S02]  /*2720*/  HFMA2 R14, -RZ, RZ, 0, 2.384185791015625e-07 ;  /* 0x00000004ff0e7431 */ /* 0x000fe400000001ff */
[----:B------:R-:W-:-:S10]  /*2730*/  IMAD.MOV.U32 R25, RZ, RZ, R13 ;  /* 0x000000ffff197224 */ /* 0x000fd400078e000d */
[----:B------:R-:W-:Y:S05]  /*2740*/  @!P1 BRA `(.L_x_302) ;  /* 0x00000000002c9947 */ /* 0x000fea0003800000 */
[----:B------:R-:W-:Y:S01]  /*2750*/  ISETP.GE.AND P1, PT, R10, R27, PT ;  /* 0x0000001b0a00720c */ /* 0x000fe20003f26270 */
[----:B------:R-:W-:Y:S02]  /*2760*/  IMAD.MOV.U32 R14, RZ, RZ, 0x5 ;  /* 0x00000005ff0e7424 */ /* 0x000fe400078e00ff */
[----:B------:R-:W-:-:S10]  /*2770*/  IMAD.MOV.U32 R25, RZ, RZ, R15 ;  /* 0x000000ffff197224 */ /* 0x000fd400078e000f */
[----:B------:R-:W-:Y:S05]  /*2780*/  @!P1 BRA `(.L_x_302) ;  /* 0x00000000001c9947 */ /* 0x000fea0003800000 */
[----:B------:R-:W-:Y:S01]  /*2790*/  ISETP.GE.AND P1, PT, R10, R29, PT ;  /* 0x0000001d0a00720c */ /* 0x000fe20003f26270 */
[----:B------:R-:W-:Y:S01]  /*27a0*/  IMAD.MOV.U32 R25, RZ, RZ, -0x1 ;  /* 0xffffffffff197424 */ /* 0x000fe200078e00ff */
[----:B------:R-:W-:-:S11]  /*27b0*/  MOV R14, 0xffffffff ;  /* 0xffffffff000e7802 */ /* 0x000fd60000000f00 */
[----:B------:R-:W-:Y:S05]  /*27c0*/  @P1 BREAK.RELIABLE B3 ;  /* 0x0000000000031942 */ /* 0x000fea0003800100 */
[----:B------:R-:W-:Y:S05]  /*27d0*/  @P1 BRA `(.L_x_303) ;  /* 0x0000001c00c41947 */ /* 0x000fea0003800000 */
[----:B------:R-:W-:Y:S02]  /*27e0*/  IMAD.MOV.U32 R14, RZ, RZ, 0x6 ;  /* 0x00000006ff0e7424 */ /* 0x000fe400078e00ff */
[----:B------:R-:W-:-:S07]  /*27f0*/  IMAD.MOV.U32 R25, RZ, RZ, R27 ;  /* 0x000000ffff197224 */ /* 0x000fce00078e001b */
.L_x_302:
[----:B------:R-:W-:Y:S05]  /*2800*/  BSYNC.RELIABLE B3 ;  /* 0x0000000000037941 */ /* 0x000fea0003800100 */
.L_x_301:
        /* <DEDUP_REMOVED lines=8> */
.L_x_1696:
[----:B------:R-:W-:Y:S05]  /*2890*/  BRX R24 -0x28a0                                                 (*"BRANCH_TARGETS .L_x_1697,.L_x_1698,.L_x_1699"*) ;  /* 0xffffffd418d87949 */ /* 0x000fea000383ffff */
.L_x_1698:
[----:B------:R-:W-:Y:S02]  /*28a0*/  IABS R26, R5 ;  /* 0x00000005001a7213 */ /* 0x000fe40000000000 */
[----:B------:R-:W-:Y:S02]  /*28b0*/  IABS R14, UR6 ;  /* 0x00000006000e7c13 */ /* 0x000fe40008000000 */
[----:B------:R-:W0:Y:S08]  /*28c0*/  I2F.RP R28, R26 ;  /* 0x0000001a001c7306 */ /* 0x000e300000209400 */
[----:B------:R-:W1:Y:S08]  /*28d0*/  I2F.RP R30, R14 ;  /* 0x0000000e001e7306 */ /* 0x000e700000209400 */
[----:B0-----:R-:W0:Y:S08]  /*28e0*/  MUFU.RCP R28, R28 ;  /* 0x0000001c001c7308 */ /* 0x001e300000001000 */
[----:B-1----:R-:W-:Y:S01]  /*28f0*/  MUFU.RCP R30, R30 ;  /* 0x0000001e001e7308 */ /* 0x002fe20000001000 */
[----:B0-----:R-:W-:Y:S01]  /*2900*/  VIADD R24, R28, 0xffffffe ;  /* 0x0ffffffe1c187836 */ /* 0x001fe20000000000 */
[----:B------:R-:W-:-:S06]  /*2910*/  IABS R28, R31 ;  /* 0x0000001f001c7213 */ /* 0x000fcc0000000000 */
[----:B------:R0:W1:Y:S02]  /*2920*/  F2I.FTZ.U32.TRUNC.NTZ R25, R24 ;  /* 0x0000001800197305 */ /* 0x000064000021f000 */
[----:B0-----:R-:W-:Y:S02]  /*2930*/  HFMA2 R24, -RZ, RZ, 0, 0 ;  /* 0x00000000ff187431 */ /* 0x001fe400000001ff */
[----:B-1----:R-:W-:-:S04]  /*2940*/  IMAD.MOV R33, RZ, RZ, -R25 ;  /* 0x000000ffff217224 */ /* 0x002fc800078e0a19 */
[----:B------:R-:W-:-:S04]  /*2950*/  IMAD R33, R33, R26, RZ ;  /* 0x0000001a21217224 */ /* 0x000fc800078e02ff */
[----:B------:R-:W-:Y:S01]  /*2960*/  IMAD.HI.U32 R33, R25, R33, R24 ;  /* 0x0000002119217227 */ /* 0x000fe200078e0018 */
[-C--:B------:R-:W-:Y:S02]  /*2970*/  IABS R25, R5.reuse ;  /* 0x0000000500197213 */ /* 0x080fe40000000000 */
[----:B------:R-:W-:-:S03]  /*2980*/  LOP3.LUT R24, R31, R5, RZ, 0x3c, !PT ;  /* 0x000000051f187212 */ /* 0x000fc600078e3cff */
[----:B------:R-:W-:Y:S01]  /*2990*/  IMAD.MOV R35, RZ, RZ, -R25 ;  /* 0x000000ffff237224 */ /* 0x000fe200078e0a19 */
[----:B------:R-:W-:Y:S01]  /*29a0*/  ISETP.GE.AND P3, PT, R24, RZ, PT ;  /* 0x000000ff1800720c */ /* 0x000fe20003f66270 */
[----:B------:R-:W-:-:S04]  /*29b0*/  IMAD.HI.U32 R33, R33, R28, RZ ;  /* 0x0000001c21217227 */ /* 0x000fc800078e00ff */
[----:B------:R-:W-:Y:S02]  /*29c0*/  IMAD R35, R33, R35, R28 ;  /* 0x0000002321237224 */ /* 0x000fe400078e021c */
[----:B------:R-:W-:Y:S01]  /*29d0*/  VIADD R25, R30, 0xffffffe ;  /* 0x0ffffffe1e197836 */ /* 0x000fe20000000000 */
[----:B------:R-:W-:Y:S02]  /*29e0*/  IABS R30, UR6 ;  /* 0x00000006001e7c13 */ /* 0x000fe40008000000 */
[----:B------:R-:W-:Y:S02]  /*29f0*/  ISETP.GT.U32.AND P2, PT, R26, R35, PT ;  /* 0x000000231a00720c */ /* 0x000fe40003f44070 */
[----:B------:R-:W-:Y:S01]  /*2a00*/  IADD3 R32, PT, PT, RZ, -R30, RZ ;  /* 0x8000001eff207210 */ /* 0x000fe20007ffe0ff */
[----:B------:R-:W0:Y:S10]  /*2a10*/  F2I.FTZ.U32.TRUNC.NTZ R25, R25 ;  /* 0x0000001900197305 */ /* 0x000e34000021f000 */
[----:B------:R-:W-:Y:S01]  /*2a20*/  @!P2 IMAD.IADD R35, R35, 0x1, -R26 ;  /* 0x000000012323a824 */ /* 0x000fe200078e0a1a */
[----:B------:R-:W-:-:S02]  /*2a30*/  @!P2 IADD3 R33, PT, PT, R33, 0x1, RZ ;  /* 0x000000012121a810 */ /* 0x000fc40007ffe0ff */
[----:B------:R-:W-:Y:S02]  /*2a40*/  ISETP.NE.AND P2, PT, R5, RZ, PT ;  /* 0x000000ff0500720c */ /* 0x000fe40003f45270 */
[----:B------:R-:W-:Y:S01]  /*2a50*/  ISETP.GE.U32.AND P1, PT, R35, R26, PT ;  /* 0x0000001a2300720c */ /* 0x000fe20003f26070 */
[----:B0-----:R-:W-:-:S12]  /*2a60*/  IMAD.MOV R24, RZ, RZ, -R25 ;  /* 0x000000ffff187224 */ /* 0x001fd800078e0a19 */
[----:B------:R-:W-:-:S04]  /*2a70*/  @P1 VIADD R33, R33, 0x1 ;  /* 0x0000000121211836 */ /* 0x000fc80000000000 */
[----:B------:R-:W-:Y:S01]  /*2a80*/  IMAD.MOV.U32 R26, RZ, RZ, R33 ;  /* 0x000000ffff1a7224 */ /* 0x000fe200078e0021 */
[----:B------:R-:W-:Y:S01]  /*2a90*/  MOV R33, R24 ;  /* 0x0000001800217202 */ /* 0x000fe20000000f00 */
[----:B------:R-:W-:Y:S02]  /*2aa0*/  IMAD.MOV.U32 R24, RZ, RZ, RZ ;  /* 0x000000ffff187224 */ /* 0x000fe400078e00ff */
[----:B------:R-:W-:Y:S01]  /*2ab0*/  @!P3 IMAD.MOV R26, RZ, RZ, -R26 ;  /* 0x000000ffff1ab224 */ /* 0x000fe200078e0a1a */
[----:B------:R-:W-:Y:S01]  /*2ac0*/  @!P2 LOP3.LUT R26, RZ, R5, RZ, 0x33, !PT ;  /* 0x00000005ff1aa212 */ /* 0x000fe200078e33ff */
[----:B------:R-:W-:Y:S01]  /*2ad0*/  IMAD R33, R33, R14, RZ ;  /* 0x0000000e21217224 */ /* 0x000fe200078e02ff */
[----:B------:R-:W-:-:S03]  /*2ae0*/  ISETP.GE.AND P3, PT, R31, RZ, PT ;  /* 0x000000ff1f00720c */ /* 0x000fc60003f66270 */
[----:B------:R-:W-:-:S04]  /*2af0*/  IMAD.HI.U32 R25, R25, R33, R24 ;  /* 0x0000002119197227 */ /* 0x000fc800078e0018 */
[----:B------:R-:W-:Y:S02]  /*2b00*/  IMAD.MOV R24, RZ, RZ, -R26 ;  /* 0x000000ffff187224 */ /* 0x000fe400078e0a1a */
[----:B------:R-:W-:-:S04]  /*2b10*/  IMAD.HI.U32 R33, R25, R28, RZ ;  /* 0x0000001c19217227 */ /* 0x000fc800078e00ff */
[----:B------:R-:W-:Y:S02]  /*2b20*/  IMAD R24, R5, R24, R31 ;  /* 0x0000001805187224 */ /* 0x000fe400078e021f */
[----:B------:R-:W-:-:S03]  /*2b30*/  IMAD R35, R33, R32, R28 ;  /* 0x0000002021237224 */ /* 0x000fc600078e021c */
[----:B------:R-:W-:Y:S02]  /*2b40*/  IABS R30, R24 ;  /* 0x00000018001e7213 */ /* 0x000fe40000000000 */
[----:B------:R-:W-:Y:S02]  /*2b50*/  ISETP.GT.U32.AND P2, PT, R14, R35, PT ;  /* 0x000000230e00720c */ /* 0x000fe40003f44070 */
[----:B------:R-:W-:Y:S01]  /*2b60*/  LOP3.LUT R24, R24, UR6, RZ, 0x3c, !PT ;  /* 0x0000000618187c12 */ /* 0x000fe2000f8e3cff */
[----:B------:R-:W-:-:S04]  /*2b70*/  IMAD.HI.U32 R25, R25, R30, RZ ;  /* 0x0000001e19197227 */ /* 0x000fc800078e00ff */
[----:B------:R-:W-:-:S05]  /*2b80*/  IMAD R33, R25, R32, R30 ;  /* 0x0000002019217224 */ /* 0x000fca00078e021e */
[----:B------:R-:W-:Y:S01]  /*2b90*/  ISETP.GT.U32.AND P1, PT, R14, R33, PT ;  /* 0x000000210e00720c */ /* 0x000fe20003f24070 */
[----:B------:R-:W-:Y:S01]  /*2ba0*/  @!P2 IMAD.IADD R35, R35, 0x1, -R14 ;  /* 0x000000012323a824 */ /* 0x000fe200078e0a0e */
[----:B------:R-:W-:Y:S02]  /*2bb0*/  ISETP.GE.AND P2, PT, R24, RZ, PT ;  /* 0x000000ff1800720c */ /* 0x000fe40003f46270 */
[----:B------:R-:W-:Y:S02]  /*2bc0*/  LOP3.LUT R24, RZ, UR6, RZ, 0x33, !PT ;  /* 0x00000006ff187c12 */ /* 0x000fe4000f8e33ff */
[----:B------:R-:W-:-:S07]  /*2bd0*/  ISETP.GT.U32.AND P5, PT, R14, R35, PT ;  /* 0x000000230e00720c */ /* 0x000fce0003fa4070 */
[----:B------:R-:W-:Y:S02]  /*2be0*/  @!P1 IMAD.IADD R33, R33, 0x1, -R14 ;  /* 0x0000000121219824 */ /* 0x000fe400078e0a0e */
[----:B------:R-:W-:Y:S01]  /*2bf0*/  @!P1 VIADD R25, R25, 0x1 ;  /* 0x0000000119199836 */ /* 0x000fe20000000000 */
[----:B------:R-:W-:Y:S02]  /*2c00*/  ISETP.NE.AND P1, PT, RZ, UR6, PT ;  /* 0x00000006ff007c0c */ /* 0x000fe4000bf25270 */
[-C--:B------:R-:W-:Y:S02]  /*2c10*/  ISETP.GE.U32.AND P4, PT, R33, R14.reuse, PT ;  /* 0x0000000e2100720c */ /* 0x080fe40003f86070 */
[----:B------:R-:W-:Y:S02]  /*2c20*/  @!P5 IADD3 R35, PT, PT, R35, -R14, RZ ;  /* 0x8000000e2323d210 */ /* 0x000fe40007ffe0ff */
[----:B------:R-:W-:-:S03]  /*2c30*/  MOV R14, R26 ;  /* 0x0000001a000e7202 */ /* 0x000fc60000000f00 */
[----:B------:R-:W-:Y:S02]  /*2c40*/  @!P3 IMAD.MOV R35, RZ, RZ, -R35 ;  /* 0x000000ffff23b224 */ /* 0x000fe400078e0a23 */
[----:B------:R-:W-:-:S03]  /*2c50*/  IMAD.MOV.U32 R28, RZ, RZ, R14 ;  /* 0x000000ffff1c7224 */ /* 0x000fc600078e000e */
[----:B------:R-:W-:Y:S01]  /*2c60*/  SEL R35, R24, R35, !P1 ;  /* 0x0000002318237207 */ /* 0x000fe20004800000 */
[----:B------:R-:W-:-:S04]  /*2c70*/  @P4 VIADD R25, R25, 0x1 ;  /* 0x0000000119194836 */ /* 0x000fc80000000000 */
[----:B------:R-:W-:Y:S02]  /*2c80*/  @!P2 IMAD.MOV R25, RZ, RZ, -R25 ;  /* 0x000000ffff19a224 */ /* 0x000fe400078e0a19 */
[----:B------:R-:W-:-:S03]  /*2c90*/  VIADD R26, R35, 0x1 ;  /* 0x00000001231a7836 */ /* 0x000fc60000000000 */
[----:B------:R-:W-:-:S05]  /*2ca0*/  SEL R24, R24, R25, !P1 ;  /* 0x0000001918187207 */ /* 0x000fca0004800000 */
[----:B------:R-:W-:Y:S01]  /*2cb0*/  IMAD.MOV.U32 R25, RZ, RZ, R24 ;  /* 0x000000ffff197224 */ /* 0x000fe200078e0018 */
[----:B------:R-:W-:Y:S06]  /*2cc0*/  BRA `(.L_x_306) ;  /* 0x00000018006c7947 */ /* 0x000fec0003800000 */
.L_x_1697:
[----:B------:R-:W-:Y:S02]  /*2cd0*/  IABS R26, R2 ;  /* 0x00000002001a7213 */ /* 0x000fe40000000000 */
[----:B------:R-:W-:Y:S02]  /*2ce0*/  IABS R14, UR5 ;  /* 0x00000005000e7c13 */ /* 0x000fe40008000000 */
[----:B------:R-:W0:Y:S08]  /*2cf0*/  I2F.RP R28, R26 ;  /* 0x0000001a001c7306 */ /* 0x000e300000209400 */
[----:B------:R-:W1:Y:S08]  /*2d00*/  I2F.RP R30, R14 ;  /* 0x0000000e001e7306 */ /* 0x000e700000209400 */
[----:B0-----:R-:W0:Y:S08]  /*2d10*/  MUFU.RCP R28, R28 ;  /* 0x0000001c001c7308 */ /* 0x001e300000001000 */
[----:B-1----:R-:W-:Y:S01]  /*2d20*/  MUFU.RCP R30, R30 ;  /* 0x0000001e001e7308 */ /* 0x002fe20000001000 */
[----:B0-----:R-:W-:-:S02]  /*2d30*/  IADD3 R24, PT, PT, R28, 0xffffffe, RZ ;  /* 0x0ffffffe1c187810 */ /* 0x001fc40007ffe0ff */
[----:B------:R-:W-:-:S05]  /*2d40*/  IABS R28, R31 ;  /* 0x0000001f001c7213 */ /* 0x000fca0000000000 */
[----:B------:R0:W1:Y:S02]  /*2d50*/  F2I.FTZ.U32.TRUNC.NTZ R25, R24 ;  /* 0x0000001800197305 */ /* 0x000064000021f000 */
[----:B0-----:R-:W-:Y:S02]  /*2d60*/  IMAD.MOV.U32 R24, RZ, RZ, RZ ;  /* 0x000000ffff187224 */ /* 0x001fe400078e00ff */
[----:B-1----:R-:W-:-:S04]  /*2d70*/  IMAD.MOV R33, RZ, RZ, -R25 ;  /* 0x000000ffff217224 */ /* 0x002fc800078e0a19 */
[----:B------:R-:W-:-:S04]  /*2d80*/  IMAD R33, R33, R26, RZ ;  /* 0x0000001a21217224 */ /* 0x000fc800078e02ff */
[----:B------:R-:W-:Y:S01]  /*2d90*/  IMAD.HI.U32 R33, R25, R33, R24 ;  /* 0x0000002119217227 */ /* 0x000fe200078e0018 */
[-C--:B------:R-:W-:Y:S02]  /*2da0*/  IABS R25, R2.reuse ;  /* 0x0000000200197213 */ /* 0x080fe40000000000 */
[----:B------:R-:W-:-:S03]  /*2db0*/  LOP3.LUT R24, R31, R2, RZ, 0x3c, !PT ;  /* 0x000000021f187212 */ /* 0x000fc600078e3cff */
[----:B------:R-:W-:Y:S01]  /*2dc0*/  IMAD.MOV R35, RZ, RZ, -R25 ;  /* 0x000000ffff237224 */ /* 0x000fe200078e0a19 */
[----:B------:R-:W-:Y:S01]  /*2dd0*/  IADD3 R25, PT, PT, R30, 0xffffffe, RZ ;  /* 0x0ffffffe1e197810 */ /* 0x000fe20007ffe0ff */
[----:B------:R-:W-:Y:S01]  /*2de0*/  IMAD.HI.U32 R33, R33, R28, RZ ;  /* 0x0000001c21217227 */ /* 0x000fe200078e00ff */
[----:B------:R-:W-:Y:S02]  /*2df0*/  ISETP.GE.AND P3, PT, R24, RZ, PT ;  /* 0x000000ff1800720c */ /* 0x000fe40003f66270 */
[----:B------:R-:W-:Y:S01]  /*2e00*/  IABS R30, UR5 ;  /* 0x00000005001e7c13 */ /* 0x000fe20008000000 */
[----:B------:R-:W-:Y:S01]  /*2e10*/  IMAD R35, R33, R35, R28 ;  /* 0x0000002321237224 */ /* 0x000fe200078e021c */
[----:B------:R-:W0:Y:S03]  /*2e20*/  F2I.FTZ.U32.TRUNC.NTZ R25, R25 ;  /* 0x0000001900197305 */ /* 0x000e26000021f000 */
[----:B------:R-:W-:Y:S01]  /*2e30*/  IMAD.MOV R32, RZ, RZ, -R30 ;  /* 0x000000ffff207224 */ /* 0x000fe200078e0a1e */
[----:B------:R-:W-:-:S02]  /*2e40*/  ISETP.GT.U32.AND P2, PT, R26, R35, PT ;  /* 0x000000231a00720c */ /* 0x000fc40003f44070 */
[----:B0-----:R-:W-:-:S11]  /*2e50*/  IADD3 R24, PT, PT, RZ, -R25, RZ ;  /* 0x80000019ff187210 */ /* 0x001fd60007ffe0ff */
[----:B------:R-:W-:Y:S02]  /*2e60*/  @!P2 IMAD.IADD R35, R35, 0x1, -R26 ;  /* 0x000000012323a824 */ /* 0x000fe400078e0a1a */
[----:B------:R-:W-:Y:S01]  /*2e70*/  @!P2 VIADD R33, R33, 0x1 ;  /* 0x000000012121a836 */ /* 0x000fe20000000000 */
[----:B------:R-:W-:Y:S02]  /*2e80*/  ISETP.NE.AND P2, PT, R2, RZ, PT ;  /* 0x000000ff0200720c */ /* 0x000fe40003f45270 */
[----:B------:R-:W-:-:S13]  /*2e90*/  ISETP.GE.U32.AND P1, PT, R35, R26, PT ;  /* 0x0000001a2300720c */ /* 0x000fda0003f26070 */
[----:B------:R-:W-:-:S04]  /*2ea0*/  @P1 VIADD R33, R33, 0x1 ;  /* 0x0000000121211836 */ /* 0x000fc80000000000 */
[----:B------:R-:W-:Y:S02]  /*2eb0*/  IMAD.MOV.U32 R26, RZ, RZ, R33 ;  /* 0x000000ffff1a7224 */ /* 0x000fe400078e0021 */
[----:B------:R-:W-:Y:S02]  /*2ec0*/  IMAD.MOV.U32 R33, RZ, RZ, R24 ;  /* 0x000000ffff217224 */ /* 0x000fe400078e0018 */
[----:B------:R-:W-:Y:S02]  /*2ed0*/  HFMA2 R24, -RZ, RZ, 0, 0 ;  /* 0x00000000ff187431 */ /* 0x000fe400000001ff */
        /* <DEDUP_REMOVED lines=8> */
[----:B------:R-:W-:Y:S01]  /*2f60*/  IMAD R35, R33, R32, R28 ;  /* 0x0000002021237224 */ /* 0x000fe200078e021c */
[----:B------:R-:W-:Y:S02]  /*2f70*/  LOP3.LUT R28, RZ, UR5, RZ, 0x33, !PT ;  /* 0x00000005ff1c7c12 */ /* 0x000fe4000f8e33ff */
[----:B------:R-:W-:Y:S02]  /*2f80*/  IABS R30, R24 ;  /* 0x00000018001e7213 */ /* 0x000fe40000000000 */
[----:B------:R-:W-:Y:S02]  /*2f90*/  ISETP.GT.U32.AND P2, PT, R14, R35, PT ;  /* 0x000000230e00720c */ /* 0x000fe40003f44070 */
[----:B------:R-:W-:Y:S01]  /*2fa0*/  LOP3.LUT R24, R24, UR5, RZ, 0x3c, !PT ;  /* 0x0000000518187c12 */ /* 0x000fe2000f8e3cff */
        /* <DEDUP_REMOVED lines=8> */
[----:B------:R-:W-:Y:S02]  /*3030*/  ISETP.NE.AND P1, PT, RZ, UR5, PT ;  /* 0x00000005ff007c0c */ /* 0x000fe4000bf25270 */
[----:B------:R-:W-:Y:S02]  /*3040*/  ISETP.GE.U32.AND P4, PT, R33, R14, PT ;  /* 0x0000000e2100720c */ /* 0x000fe40003f86070 */
[----:B------:R-:W-:Y:S02]  /*3050*/  @!P5 IMAD.IADD R35, R35, 0x1, -R14 ;  /* 0x000000012323d824 */ /* 0x000fe400078e0a0e */
[----:B------:R-:W-:-:S03]  /*3060*/  IMAD.MOV.U32 R14, RZ, RZ, R26 ;  /* 0x000000ffff0e7224 */ /* 0x000fc600078e001a */
[----:B------:R-:W-:-:S04]  /*3070*/  @!P3 IADD3 R35, PT, PT, -R35, RZ, RZ ;  /* 0x000000ff2323b210 */ /* 0x000fc80007ffe1ff */
[----:B------:R-:W-:Y:S02]  /*3080*/  SEL R24, R28, R35, !P1 ;  /* 0x000000231c187207 */ /* 0x000fe40004800000 */
[----:B------:R-:W-:-:S04]  /*3090*/  @P4 VIADD R25, R25, 0x1 ;  /* 0x0000000119194836 */ /* 0x000fc80000000000 */
[----:B------:R-:W-:-:S05]  /*30a0*/  @!P2 IMAD.MOV R25, RZ, RZ, -R25 ;  /* 0x000000ffff19a224 */ /* 0x000fca00078e0a19 */
[----:B------:R-:W-:Y:S01]  /*30b0*/  SEL R35, R28, R25, !P1 ;  /* 0x000000191c237207 */ /* 0x000fe20004800000 */
[----:B------:R-:W-:Y:S01]  /*30c0*/  VIADD R25, R24, 0x1 ;  /* 0x0000000118197836 */ /* 0x000fe20000000000 */
[----:B------:R-:W-:-:S03]  /*30d0*/  MOV R28, R14 ;  /* 0x0000000e001c7202 */ /* 0x000fc60000000f00 */
[----:B------:R-:W-:Y:S01]  /*30e0*/  IMAD.MOV.U32 R26, RZ, RZ, R35 ;  /* 0x000000ffff1a7224 */ /* 0x000fe200078e0023 */
[----:B------:R-:W-:Y:S06]  /*30f0*/  BRA `(.L_x_306) ;  /* 0x0000001400607947 */ /* 0x000fec0003800000 */
.L_x_1699:
[----:B------:R-:W-:Y:S02]  /*3100*/  IABS R26, R12 ;  /* 0x0000000c001a7213 */ /* 0x000fe40000000000 */
[----:B------:R-:W-:Y:S02]  /*3110*/  IABS R14, R4 ;  /* 0x00000004000e7213 */ /* 0x000fe40000000000 */
        /* <DEDUP_REMOVED lines=17> */
[----:B------:R-:W-:-:S03]  /*3230*/  VIADD R25, R30, 0xffffffe ;  /* 0x0ffffffe1e197836 */ /* 0x000fc60000000000 */
[----:B------:R-:W-:-:S03]  /*3240*/  ISETP.GT.U32.AND P2, PT, R26, R35, PT ;  /* 0x000000231a00720c */ /* 0x000fc60003f44070 */
        /* <DEDUP_REMOVED lines=14> */
[----:B------:R-:W-:Y:S01]  /*3330*/  IMAD.HI.U32 R33, R25, R33, R24 ;  /* 0x0000002119217227 */ /* 0x000fe200078e0018 */
[----:B------:R-:W-:-:S03]  /*3340*/  IABS R24, R4 ;  /* 0x0000000400187213 */ /* 0x000fc60000000000 */
[----:B------:R-:W-:Y:S01]  /*3350*/  IMAD.MOV R25, RZ, RZ, -R26 ;  /* 0x000000ffff197224 */ /* 0x000fe200078e0a1a */
[----:B------:R-:W-:Y:S01]  /*3360*/  IADD3 R30, PT, PT, RZ, -R24, RZ ;  /* 0x80000018ff1e7210 */ /* 0x000fe20007ffe0ff */
[----:B------:R-:W-:-:S04]  /*3370*/  IMAD.HI.U32 R35, R33, R28, RZ ;  /* 0x0000001c21237227 */ /* 0x000fc800078e00ff */
[----:B------:R-:W-:Y:S02]  /*3380*/  IMAD R25, R12, R25, R31 ;  /* 0x000000190c197224 */ /* 0x000fe400078e021f */
[----:B------:R-:W-:-:S03]  /*3390*/  IMAD R37, R35, R30, R28 ;  /* 0x0000001e23257224 */ /* 0x000fc600078e021c */
[----:B------:R-:W-:Y:S02]  /*33a0*/  IABS R24, R25 ;  /* 0x0000001900187213 */ /* 0x000fe40000000000 */
[----:B------:R-:W-:Y:S02]  /*33b0*/  ISETP.GT.U32.AND P2, PT, R14, R37, PT ;  /* 0x000000250e00720c */ /* 0x000fe40003f44070 */
[----:B------:R-:W-:Y:S01]  /*33c0*/  LOP3.LUT R25, R25, R4, RZ, 0x3c, !PT ;  /* 0x0000000419197212 */ /* 0x000fe200078e3cff */
[----:B------:R-:W-:-:S04]  /*33d0*/  IMAD.HI.U32 R33, R33, R24, RZ ;  /* 0x0000001821217227 */ /* 0x000fc800078e00ff */
[----:B------:R-:W-:Y:S01]  /*33e0*/  IMAD R35, R33, R30, R24 ;  /* 0x0000001e21237224 */ /* 0x000fe200078e0218 */
[----:B------:R-:W-:-:S04]  /*33f0*/  LOP3.LUT R24, RZ, R4, RZ, 0x33, !PT ;  /* 0x00000004ff187212 */ /* 0x000fc800078e33ff */
[----:B------:R-:W-:Y:S01]  /*3400*/  ISETP.GT.U32.AND P1, PT, R14, R35, PT ;  /* 0x000000230e00720c */ /* 0x000fe20003f24070 */
[----:B------:R-:W-:Y:S01]  /*3410*/  @!P2 IMAD.IADD R37, R37, 0x1, -R14 ;  /* 0x000000012525a824 */ /* 0x000fe200078e0a0e */
[----:B------:R-:W-:-:S04]  /*3420*/  ISETP.GE.AND P2, PT, R25, RZ, PT ;  /* 0x000000ff1900720c */ /* 0x000fc80003f46270 */
[----:B------:R-:W-:-:S07]  /*3430*/  ISETP.GT.U32.AND P5, PT, R14, R37, PT ;  /* 0x000000250e00720c */ /* 0x000fce0003fa4070 */
[----:B------:R-:W-:Y:S02]  /*3440*/  @!P1 IMAD.IADD R35, R35, 0x1, -R14 ;  /* 0x0000000123239824 */ /* 0x000fe400078e0a0e */
[----:B------:R-:W-:Y:S01]  /*3450*/  @!P1 VIADD R33, R33, 0x1 ;  /* 0x0000000121219836 */ /* 0x000fe20000000000 */
[----:B------:R-:W-:Y:S02]  /*3460*/  ISETP.NE.AND P1, PT, R4, RZ, PT ;  /* 0x000000ff0400720c */ /* 0x000fe40003f25270 */
        /* <DEDUP_REMOVED lines=12> */
.L_x_305:
[----:B------:R-:W-:-:S13]  /*3530*/  ISETP.GT.AND P1, PT, R14, 0x4, PT ;  /* 0x000000040e00780c */ /* 0x000fda0003f24270 */
[----:B------:R-:W-:Y:S05]  /*3540*/  @P1 BRA `(.L_x_307) ;  /* 0x0000000800241947 */ /* 0x000fea0003800000 */
[----:B------:R-:W-:-:S13]  /*3550*/  ISETP.NE.AND P1, PT, R14, 0x3, PT ;  /* 0x000000030e00780c */ /* 0x000fda0003f25270 */
[----:B------:R-:W-:Y:S05]  /*3560*/  @!P1 BRA `(.L_x_308) ;  /* 0x0000000400089947 */ /* 0x000fea0003800000 */
[----:B------:R-:W-:Y:S01]  /*3570*/  IMAD R26, R4, UR6, RZ ;  /* 0x00000006041a7c24 */ /* 0x000fe2000f8e02ff */
[----:B------:R-:W-:-:S04]  /*3580*/  IABS R14, R4 ;  /* 0x00000004000e7213 */ /* 0x000fc80000000000 */
[----:B------:R-:W-:Y:S01]  /*3590*/  IABS R30, R26 ;  /* 0x0000001a001e7213 */ /* 0x000fe20000000000 */
[----:B------:R-:W0:Y:S08]  /*35a0*/  I2F.RP R32, R14 ;  /* 0x0000000e00207306 */ /* 0x000e300000209400 */
[----:B------:R-:W1:Y:S08]  /*35b0*/  I2F.RP R28, R30 ;  /* 0x0000001e001c7306 */ /* 0x000e700000209400 */
[----:B0-----:R-:W0:Y:S08]  /*35c0*/  MUFU.RCP R32, R32 ;  /* 0x0000002000207308 */ /* 0x001e300000001000 */
[----:B-1----:R-:W1:Y:S01]  /*35d0*/  MUFU.RCP R28, R28 ;  /* 0x0000001c001c7308 */ /* 0x002e620000001000 */
[----:B0-----:R-:W-:-:S02]  /*35e0*/  IADD3 R34, PT, PT, R32, 0xffffffe, RZ ;  /* 0x0ffffffe20227810 */ /* 0x001fc40007ffe0ff */
[----:B-1----:R-:W-:Y:S02]  /*35f0*/  IADD3 R24, PT, PT, R28, 0xffffffe, RZ ;  /* 0x0ffffffe1c187810 */ /* 0x002fe40007ffe0ff */
[----:B------:R-:W-:-:S03]  /*3600*/  IABS R28, R31 ;  /* 0x0000001f001c7213 */ /* 0x000fc60000000000 */
[----:B------:R0:W1:Y:S02]  /*3610*/  F2I.FTZ.U32.TRUNC.NTZ R25, R24 ;  /* 0x0000001800197305 */ /* 0x000064000021f000 */
[----:B0-----:R-:W-:Y:S02]  /*3620*/  IMAD.MOV.U32 R24, RZ, RZ, RZ ;  /* 0x000000ffff187224 */ /* 0x001fe400078e00ff */
[----:B-1----:R-:W-:-:S04]  /*3630*/  IMAD.MOV R33, RZ, RZ, -R25 ;  /* 0x000000ffff217224 */ /* 0x002fc800078e0a19 */
[----:B------:R-:W-:-:S04]  /*3640*/  IMAD R33, R33, R30, RZ ;  /* 0x0000001e21217224 */ /* 0x000fc800078e02ff */
[----:B------:R-:W-:Y:S01]  /*3650*/  IMAD.HI.U32 R33, R25, R33, R24 ;  /* 0x0000002119217227 */ /* 0x000fe200078e0018 */
[----:B------:R-:W-:-:S05]  /*3660*/  IABS R25, R26 ;  /* 0x0000001a00197213 */ /* 0x000fca0000000000 */
[----:B------:R-:W-:Y:S02]  /*3670*/  IMAD.MOV R35, RZ, RZ, -R25 ;  /* 0x000000ffff237224 */ /* 0x000fe400078e0a19 */
[----:B------:R-:W-:Y:S01]  /*3680*/  IMAD.HI.U32 R33, R33, R28, RZ ;  /* 0x0000001c21217227 */ /* 0x000fe200078e00ff */
[----:B------:R-:W0:Y:S03]  /*3690*/  F2I.FTZ.U32.TRUNC.NTZ R25, R34 ;  /* 0x0000002200197305 */ /* 0x000e26000021f000 */
[----:B------:R-:W-:-:S05]  /*36a0*/  IMAD R35, R33, R35, R28 ;  /* 0x0000002321237224 */ /* 0x000fca00078e021c */
[----:B------:R-:W-:Y:S01]  /*36b0*/  ISETP.GT.U32.AND P2, PT, R30, R35, PT ;  /* 0x000000231e00720c */ /* 0x000fe20003f44070 */
[----:B0-----:R-:W-:-:S12]  /*36c0*/  IMAD.MOV R37, RZ, RZ, -R25 ;  /* 0x000000ffff257224 */ /* 0x001fd800078e0a19 */
[----:B------:R-:W-:Y:S02]  /*36d0*/  @!P2 IMAD.IADD R35, R35, 0x1, -R30 ;  /* 0x000000012323a824 */ /* 0x000fe400078e0a1e */
[----:B------:R-:W-:Y:S01]  /*36e0*/  @!P2 VIADD R33, R33, 0x1 ;  /* 0x000000012121a836 */ /* 0x000fe20000000000 */
[----:B------:R-:W-:Y:S02]  /*36f0*/  ISETP.NE.AND P2, PT, R26, RZ, PT ;  /* 0x000000ff1a00720c */ /* 0x000fe40003f45270 */
[----:B------:R-:W-:Y:S01]  /*3700*/  ISETP.GE.U32.AND P1, PT, R35, R30, PT ;  /* 0x0000001e2300720c */ /* 0x000fe20003f26070 */
[----:B------:R-:W-:-:S04]  /*3710*/  IMAD R35, R37, R14, RZ ;  /* 0x0000000e25237224 */ /* 0x000fc800078e02ff */
[----:B------:R-:W-:Y:S01]  /*3720*/  IMAD.HI.U32 R25, R25, R35, R24 ;  /* 0x0000002319197227 */ /* 0x000fe200078e0018 */
[----:B------:R-:W-:-:S04]  /*3730*/  LOP3.LUT R24, R31, R26, RZ, 0x3c, !PT ;  /* 0x0000001a1f187212 */ /* 0x000fc800078e3cff */
[----:B------:R-:W-:Y:S01]  /*3740*/  ISETP.GE.AND P3, PT, R24, RZ, PT ;  /* 0x000000ff1800720c */ /* 0x000fe20003f66270 */
[----:B------:R-:W-:Y:S02]  /*3750*/  IMAD.HI.U32 R30, R25, R28, RZ ;  /* 0x0000001c191e7227 */ /* 0x000fe400078e00ff */
[----:B------:R-:W-:-:S05]  /*3760*/  @P1 IADD3 R33, PT, PT, R33, 0x1, RZ ;  /* 0x0000000121211810 */ /* 0x000fca0007ffe0ff */
[----:B------:R-:W-:-:S05]  /*3770*/  IMAD.MOV.U32 R24, RZ, RZ, R33 ;  /* 0x000000ffff187224 */ /* 0x000fca00078e0021 */
[----:B------:R-:W-:Y:S01]  /*3780*/  @!P3 IMAD.MOV R24, RZ, RZ, -R24 ;  /* 0x000000ffff18b224 */ /* 0x000fe200078e0a18 */
[----:B------:R-:W-:-:S04]  /*3790*/  @!P2 LOP3.LUT R24, RZ, R26, RZ, 0x33, !PT ;  /* 0x0000001aff18a212 */ /* 0x000fc800078e33ff */
[----:B------:R-:W-:-:S05]  /*37a0*/  IADD3 R33, PT, PT, -R24, RZ, RZ ;  /* 0x000000ff18217210 */ /* 0x000fca0007ffe1ff */
[----:B------:R-:W-:Y:S01]  /*37b0*/  IMAD R33, R26, R33, R31 ;  /* 0x000000211a217224 */ /* 0x000fe200078e021f */
[----:B------:R-:W-:-:S05]  /*37c0*/  IABS R26, R4 ;  /* 0x00000004001a7213 */ /* 0x000fca0000000000 */
[----:B------:R-:W-:Y:S01]  /*37d0*/  IMAD.MOV R35, RZ, RZ, -R26 ;  /* 0x000000ffff237224 */ /* 0x000fe200078e0a1a */
[----:B------:R-:W-:Y:S02]  /*37e0*/  IABS R26, R33 ;  /* 0x00000021001a7213 */ /* 0x000fe40000000000 */
[----:B------:R-:W-:Y:S01]  /*37f0*/  LOP3.LUT R33, R33, R4, RZ, 0x3c, !PT ;  /* 0x0000000421217212 */ /* 0x000fe200078e3cff */
[----:B------:R-:W-:Y:S02]  /*3800*/  IMAD R37, R30, R35, R28 ;  /* 0x000000231e257224 */ /* 0x000fe400078e021c */
[----:B------:R-:W-:Y:S01]  /*3810*/  IMAD.HI.U32 R25, R25, R26, RZ ;  /* 0x0000001a19197227 */ /* 0x000fe200078e00ff */
[----:B------:R-:W-:Y:S02]  /*3820*/  ISETP.GE.AND P3, PT, R33, RZ, PT ;  /* 0x000000ff2100720c */ /* 0x000fe40003f66270 */
        /* <DEDUP_REMOVED lines=17> */
[----:B------:R-:W-:Y:S01]  /*3940*/  SEL R35, R35, R25, !P1 ;  /* 0x0000001923237207 */ /* 0x000fe20004800000 */
[----:B------:R-:W-:Y:S02]  /*3950*/  IMAD.MOV.U32 R25, RZ, RZ, R24 ;  /* 0x000000ffff197224 */ /* 0x000fe400078e0018 */
[----:B------:R-:W-:Y:S01]  /*3960*/  VIADD R28, R14, 0x1 ;  /* 0x000000010e1c7836 */ /* 0x000fe20000000000 */
[----:B------:R-:W-:Y:S01]  /*3970*/  IADD3 R26, PT, PT, R35, 0x1, RZ ;  /* 0x00000001231a7810 */ /* 0x000fe20007ffe0ff */
[----:B------:R-:W-:Y:S06]  /*3980*/  BRA `(.L_x_306) ;  /* 0x0000000c003c7947 */ /* 0x000fec0003800000 */
.L_x_308:
        /* <DEDUP_REMOVED lines=21> */
[----:B------:R-:W-:-:S03]  /*3ae0*/  ISETP.GT.U32.AND P2, PT, R26, R35, PT ;  /* 0x000000231a00720c */ /* 0x000fc60003f44070 */
[----:B------:R-:W0:Y:S10]  /*3af0*/  F2I.FTZ.U32.TRUNC.NTZ R25, R25 ;  /* 0x0000001900197305 */ /* 0x000e34000021f000 */
[----:B------:R-:W-:Y:S01]  /*3b00*/  @!P2 IADD3 R35, PT, PT, R35, -R26, RZ ;  /* 0x8000001a2323a210 */ /* 0x000fe20007ffe0ff */
[----:B------:R-:W-:Y:S01]  /*3b10*/  @!P2 VIADD R33, R33, 0x1 ;  /* 0x000000012121a836 */ /* 0x000fe20000000000 */
[----:B------:R-:W-:-:S02]  /*3b20*/  ISETP.NE.AND P2, PT, R6, RZ, PT ;  /* 0x000000ff0600720c */ /* 0x000fc40003f45270 */
[----:B------:R-:W-:Y:S02]  /*3b30*/  ISETP.GE.U32.AND P1, PT, R35, R26, PT ;  /* 0x0000001a2300720c */ /* 0x000fe40003f26070 */
[----:B0-----:R-:W-:-:S11]  /*3b40*/  IADD3 R24, PT, PT, RZ, -R25, RZ ;  /* 0x80000019ff187210 */ /* 0x001fd60007ffe0ff */
[----:B------:R-:W-:-:S04]  /*3b50*/  @P1 VIADD R33, R33, 0x1 ;  /* 0x0000000121211836 */ /* 0x000fc80000000000 */
[----:B------:R-:W-:Y:S02]  /*3b60*/  IMAD.MOV.U32 R26, RZ, RZ, R33 ;  /* 0x000000ffff1a7224 */ /* 0x000fe400078e0021 */
[----:B------:R-:W-:Y:S02]  /*3b70*/  IMAD.MOV.U32 R33, RZ, RZ, R24 ;  /* 0x000000ffff217224 */ /* 0x000fe400078e0018 */
[----:B------:R-:W-:Y:S01]  /*3b80*/  IMAD.MOV.U32 R24, RZ, RZ, RZ ;  /* 0x000000ffff187224 */ /* 0x000fe200078e00ff */
[----:B------:R-:W-:Y:S01]  /*3b90*/  @!P3 IADD3 R26, PT, PT, -R26, RZ, RZ ;  /* 0x000000ff1a1ab210 */ /* 0x000fe20007ffe1ff */
[----:B------:R-:W-:Y:S01]  /*3ba0*/  IMAD R33, R33, R14, RZ ;  /* 0x0000000e21217224 */ /* 0x000fe200078e02ff */
[----:B------:R-:W-:-:S03]  /*3bb0*/  @!P2 LOP3.LUT R26, RZ, R6, RZ, 0x33, !PT ;  /* 0x00000006ff1aa212 */ /* 0x000fc600078e33ff */
[----:B------:R-:W-:Y:S01]  /*3bc0*/  IMAD.HI.U32 R25, R25, R33, R24 ;  /* 0x0000002119197227 */ /* 0x000fe200078e0018 */
[----:B------:R-:W-:-:S03]  /*3bd0*/  IADD3 R33, PT, PT, RZ, -R30, RZ ;  /* 0x8000001eff217210 */ /* 0x000fc60007ffe0ff */
[----:B------:R-:W-:Y:S02]  /*3be0*/  IMAD.MOV R24, RZ, RZ, -R26 ;  /* 0x000000ffff187224 */ /* 0x000fe400078e0a1a */
[----:B------:R-:W-:-:S04]  /*3bf0*/  IMAD.HI.U32 R32, R25, R28, RZ ;  /* 0x0000001c19207227 */ /* 0x000fc800078e00ff */
[----:B------:R-:W-:Y:S02]  /*3c00*/  IMAD R24, R6, R24, R31 ;  /* 0x0000001806187224 */ /* 0x000fe400078e021f */
[----:B------:R-:W-:-:S03]  /*3c10*/  IMAD R35, R32, R33, R28 ;  /* 0x0000002120237224 */ /* 0x000fc600078e021c */
[----:B------:R-:W-:Y:S02]  /*3c20*/  IABS R30, R24 ;  /* 0x00000018001e7213 */ /* 0x000fe40000000000 */
[----:B------:R-:W-:Y:S02]  /*3c30*/  ISETP.GT.U32.AND P2, PT, R14, R35, PT ;  /* 0x000000230e00720c */ /* 0x000fe40003f44070 */
[----:B------:R-:W-:Y:S01]  /*3c40*/  LOP3.LUT R24, R24, UR5, RZ, 0x3c, !PT ;  /* 0x0000000518187c12 */ /* 0x000fe2000f8e3cff */
[----:B------:R-:W-:-:S03]  /*3c50*/  IMAD.HI.U32 R25, R25, R30, RZ ;  /* 0x0000001e19197227 */ /* 0x000fc600078e00ff */
[----:B------:R-:W-:Y:S01]  /*3c60*/  ISETP.GE.AND P3, PT, R24, RZ, PT ;  /* 0x000000ff1800720c */ /* 0x000fe20003f66270 */
[----:B------:R-:W-:Y:S01]  /*3c70*/  IMAD R33, R25, R33, R30 ;  /* 0x0000002119217224 */ /* 0x000fe200078e021e */
[----:B------:R-:W-:-:S04]  /*3c80*/  LOP3.LUT R24, RZ, UR5, RZ, 0x33, !PT ;  /* 0x00000005ff187c12 */ /* 0x000fc8000f8e33ff */
[----:B------:R-:W-:Y:S01]  /*3c90*/  ISETP.GT.U32.AND P1, PT, R14, R33, PT ;  /* 0x000000210e00720c */ /* 0x000fe20003f24070 */
[----:B------:R-:W-:Y:S01]  /*3ca0*/  @!P2 IMAD.IADD R35, R35, 0x1, -R14 ;  /* 0x000000012323a824 */ /* 0x000fe200078e0a0e */
[----:B------:R-:W-:-:S04]  /*3cb0*/  ISETP.GE.AND P2, PT, R31, RZ, PT ;  /* 0x000000ff1f00720c */ /* 0x000fc80003f46270 */
[----:B------:R-:W-:-:S07]  /*3cc0*/  ISETP.GT.U32.AND P5, PT, R14, R35, PT ;  /* 0x000000230e00720c */ /* 0x000fce0003fa4070 */
[--C-:B------:R-:W-:Y:S01]  /*3cd0*/  @!P1 IMAD.IADD R33, R33, 0x1, -R14.reuse ;  /* 0x0000000121219824 */ /* 0x100fe200078e0a0e */
[----:B------:R-:W-:Y:S02]  /*3ce0*/  @!P1 IADD3 R25, PT, PT, R25, 0x1, RZ ;  /* 0x0000000119199810 */ /* 0x000fe40007ffe0ff */
[----:B------:R-:W-:Y:S02]  /*3cf0*/  ISETP.NE.AND P1, PT, RZ, UR5, PT ;  /* 0x00000005ff007c0c */ /* 0x000fe4000bf25270 */
[----:B------:R-:W-:Y:S01]  /*3d00*/  ISETP.GE.U32.AND P4, PT, R33, R14, PT ;  /* 0x0000000e2100720c */ /* 0x000fe20003f86070 */
[----:B------:R-:W-:-:S05]  /*3d10*/  @!P5 IMAD.IADD R35, R35, 0x1, -R14 ;  /* 0x000000012323d824 */ /* 0x000fca00078e0a0e */
[----:B------:R-:W-:-:S05]  /*3d20*/  MOV R14, R35 ;  /* 0x00000023000e7202 */ /* 0x000fca0000000f00 */
[----:B------:R-:W-:Y:S02]  /*3d30*/  @!P2 IMAD.MOV R14, RZ, RZ, -R14 ;  /* 0x000000ffff0ea224 */ /* 0x000fe400078e0a0e */
[----:B------:R-:W-:-:S04]  /*3d40*/  @P4 VIADD R25, R25, 0x1 ;  /* 0x0000000119194836 */ /* 0x000fc80000000000 */
[----:B------:R-:W-:Y:S01]  /*3d50*/  IMAD.MOV.U32 R35, RZ, RZ, R25 ;  /* 0x000000ffff237224 */ /* 0x000fe200078e0019 */
[----:B------:R-:W-:Y:S01]  /*3d60*/  SEL R25, R24, R14, !P1 ;  /* 0x0000000e18197207 */ /* 0x000fe20004800000 */
[----:B------:R-:W-:-:S03]  /*3d70*/  IMAD.MOV.U32 R14, RZ, RZ, R26 ;  /* 0x000000ffff0e7224 */ /* 0x000fc600078e001a */
[----:B------:R-:W-:Y:S02]  /*3d80*/  @!P3 IADD3 R35, PT, PT, -R35, RZ, RZ ;  /* 0x000000ff2323b210 */ /* 0x000fe40007ffe1ff */
[----:B------:R-:W-:Y:S02]  /*3d90*/  MOV R28, R14 ;  /* 0x0000000e001c7202 */ /* 0x000fe40000000f00 */
[----:B------:R-:W-:Y:S01]  /*3da0*/  SEL R35, R24, R35, !P1 ;  /* 0x0000002318237207 */ /* 0x000fe20004800000 */
[----:B------:R-:W-:-:S04]  /*3db0*/  VIADD R24, R25, 0x1 ;  /* 0x0000000119187836 */ /* 0x000fc80000000000 */
[----:B------:R-:W-:Y:S01]  /*3dc0*/  VIADD R26, R35, 0x1 ;  /* 0x00000001231a7836 */ /* 0x000fe20000000000 */
[----:B------:R-:W-:Y:S06]  /*3dd0*/  BRA `(.L_x_306) ;  /* 0x0000000800287947 */ /* 0x000fec0003800000 */
.L_x_307:
[----:B------:R-:W-:-:S13]  /*3de0*/  ISETP.NE.AND P1, PT, R14, 0x5, PT ;  /* 0x000000050e00780c */ /* 0x000fda0003f25270 */
[----:B------:R-:W-:Y:S05]  /*3df0*/  @!P1 BRA `(.L_x_309) ;  /* 0x0000000400149947 */ /* 0x000fea0003800000 */
        /* <DEDUP_REMOVED lines=9> */
[----:B0-----:R-:W-:Y:S01]  /*3e90*/  IMAD.MOV.U32 R24, RZ, RZ, RZ ;  /* 0x000000ffff187224 */ /* 0x001fe200078e00ff */
[----:B-1----:R-:W-:-:S05]  /*3ea0*/  IADD3 R33, PT, PT, RZ, -R25, RZ ;  /* 0x80000019ff217210 */ /* 0x002fca0007ffe0ff */
[----:B------:R-:W-:-:S04]  /*3eb0*/  IMAD R33, R33, R26, RZ ;  /* 0x0000001a21217224 */ /* 0x000fc800078e02ff */
[----:B------:R-:W-:Y:S01]  /*3ec0*/  IMAD.HI.U32 R33, R25, R33, R24 ;  /* 0x0000002119217227 */ /* 0x000fe200078e0018 */
[----:B------:R-:W-:-:S05]  /*3ed0*/  IABS R25, R6 ;  /* 0x0000000600197213 */ /* 0x000fca0000000000 */
[----:B------:R-:W-:Y:S01]  /*3ee0*/  IMAD.MOV R24, RZ, RZ, -R25 ;  /* 0x000000ffff187224 */ /* 0x000fe200078e0a19 */
[----:B------:R-:W-:Y:S01]  /*3ef0*/  IADD3 R25, PT, PT, R30, 0xffffffe, RZ ;  /* 0x0ffffffe1e197810 */ /* 0x000fe20007ffe0ff */
[----:B------:R-:W-:Y:S01]  /*3f00*/  IMAD.HI.U32 R33, R33, R28, RZ ;  /* 0x0000001c21217227 */ /* 0x000fe200078e00ff */
[----:B------:R-:W-:-:S03]  /*3f10*/  IABS R30, UR5 ;  /* 0x00000005001e7c13 */ /* 0x000fc60008000000 */
[----:B------:R-:W-:Y:S01]  /*3f20*/  IMAD R35, R33, R24, R28 ;  /* 0x0000001821237224 */ /* 0x000fe200078e021c */
[----:B------:R-:W0:Y:S01]  /*3f30*/  F2I.FTZ.U32.TRUNC.NTZ R25, R25 ;  /* 0x0000001900197305 */ /* 0x000e22000021f000 */
[----:B------:R-:W-:-:S03]  /*3f40*/  LOP3.LUT R24, R31, R6, RZ, 0x3c, !PT ;  /* 0x000000061f187212 */ /* 0x000fc600078e3cff */
[----:B------:R-:W-:Y:S02]  /*3f50*/  ISETP.GT.U32.AND P1, PT, R26, R35, PT ;  /* 0x000000231a00720c */ /* 0x000fe40003f24070 */
[----:B------:R-:W-:Y:S01]  /*3f60*/  ISETP.GE.AND P3, PT, R24, RZ, PT ;  /* 0x000000ff1800720c */ /* 0x000fe20003f66270 */
[----:B0-----:R-:W-:-:S10]  /*3f70*/  IMAD.MOV R24, RZ, RZ, -R25 ;  /* 0x000000ffff187224 */ /* 0x001fd400078e0a19 */
[----:B------:R-:W-:Y:S02]  /*3f80*/  @!P1 IMAD.IADD R35, R35, 0x1, -R26 ;  /* 0x0000000123239824 */ /* 0x000fe400078e0a1a */
[----:B------:R-:W-:Y:S01]  /*3f90*/  @!P1 VIADD R33, R33, 0x1 ;  /* 0x0000000121219836 */ /* 0x000fe20000000000 */
[----:B------:R-:W-:Y:S02]  /*3fa0*/  ISETP.NE.AND P1, PT, R6, RZ, PT ;  /* 0x000000ff0600720c */ /* 0x000fe40003f25270 */
[----:B------:R-:W-:-:S13]  /*3fb0*/  ISETP.GE.U32.AND P2, PT, R35, R26, PT ;  /* 0x0000001a2300720c */ /* 0x000fda0003f46070 */
[----:B------:R-:W-:-:S05]  /*3fc0*/  @P2 IADD3 R33, PT, PT, R33, 0x1, RZ ;  /* 0x0000000121212810 */ /* 0x000fca0007ffe0ff */
[----:B------:R-:W-:Y:S01]  /*3fd0*/  IMAD.MOV.U32 R26, RZ, RZ, R33 ;  /* 0x000000ffff1a7224 */ /* 0x000fe200078e0021 */
[----:B------:R-:W-:Y:S01]  /*3fe0*/  MOV R33, R24 ;  /* 0x0000001800217202 */ /* 0x000fe20000000f00 */
[----:B------:R-:W-:Y:S02]  /*3ff0*/  IMAD.MOV.U32 R24, RZ, RZ, RZ ;  /* 0x000000ffff187224 */ /* 0x000fe400078e00ff */
[----:B------:R-:W-:Y:S01]  /*4000*/  @!P3 IMAD.MOV R26, RZ, RZ, -R26 ;  /* 0x000000ffff1ab224 */ /* 0x000fe200078e0a1a */
[----:B------:R-:W-:Y:S01]  /*4010*/  @!P1 LOP3.LUT R26, RZ, R6, RZ, 0x33, !PT ;  /* 0x00000006ff1a9212 */ /* 0x000fe200078e33ff */
[----:B------:R-:W-:-:S04]  /*4020*/  IMAD R33, R33, R14, RZ ;  /* 0x0000000e21217224 */ /* 0x000fc800078e02ff */
[----:B------:R-:W-:Y:S01]  /*4030*/  IMAD.HI.U32 R25, R25, R33, R24 ;  /* 0x0000002119197227 */ /* 0x000fe200078e0018 */
[----:B------:R-:W-:-:S03]  /*4040*/  IADD3 R24, PT, PT, -R26, RZ, RZ ;  /* 0x000000ff1a187210 */ /* 0x000fc60007ffe1ff */
[----:B------:R-:W-:Y:S02]  /*4050*/  IMAD.MOV R33, RZ, RZ, -R30 ;  /* 0x000000ffff217224 */ /* 0x000fe400078e0a1e */
[----:B------:R-:W-:Y:S02]  /*4060*/  IMAD R24, R6, R24, R31 ;  /* 0x0000001806187224 */ /* 0x000fe400078e021f */
[----:B------:R-:W-:-:S03]  /*4070*/  IMAD.HI.U32 R32, R25, R28, RZ ;  /* 0x0000001c19207227 */ /* 0x000fc600078e00ff */
[----:B------:R-:W-:Y:S01]  /*4080*/  IABS R30, R24 ;  /* 0x00000018001e7213 */ /* 0x000fe20000000000 */
[----:B------:R-:W-:Y:S01]  /*4090*/  IMAD R35, R32, R33, R28 ;  /* 0x0000002120237224 */ /* 0x000fe200078e021c */
[----:B------:R-:W-:-:S03]  /*40a0*/  LOP3.LUT R24, R24, UR5, RZ, 0x3c, !PT ;  /* 0x0000000518187c12 */ /* 0x000fc6000f8e3cff */
[----:B------:R-:W-:Y:S01]  /*40b0*/  IMAD.HI.U32 R25, R25, R30, RZ ;  /* 0x0000001e19197227 */ /* 0x000fe200078e00ff */
[----:B------:R-:W-:Y:S02]  /*40c0*/  ISETP.GT.U32.AND P2, PT, R14, R35, PT ;  /* 0x000000230e00720c */ /* 0x000fe40003f44070 */
[----:B------:R-:W-:Y:S01]  /*40d0*/  ISETP.GE.AND P3, PT, R24, RZ, PT ;  /* 0x000000ff1800720c */ /* 0x000fe20003f66270 */
[----:B------:R-:W-:Y:S01]  /*40e0*/  IMAD R33, R25, R33, R30 ;  /* 0x0000002119217224 */ /* 0x000fe200078e021e */
[----:B------:R-:W-:-:S04]  /*40f0*/  LOP3.LUT R24, RZ, UR5, RZ, 0x33, !PT ;  /* 0x00000005ff187c12 */ /* 0x000fc8000f8e33ff */
[----:B------:R-:W-:-:S05]  /*4100*/  ISETP.GT.U32.AND P1, PT, R14, R33, PT ;  /* 0x000000210e00720c */ /* 0x000fca0003f24070 */
[----:B------:R-:W-:Y:S01]  /*4110*/  @!P2 IMAD.IADD R35, R35, 0x1, -R14 ;  /* 0x000000012323a824 */ /* 0x000fe200078e0a0e */
[----:B------:R-:W-:-:S04]  /*4120*/  ISETP.GE.AND P2, PT, R31, RZ, PT ;  /* 0x000000ff1f00720c */ /* 0x000fc80003f46270 */
[----:B------:R-:W-:-:S03]  /*4130*/  ISETP.GT.U32.AND P5, PT, R14, R35, PT ;  /* 0x000000230e00720c */ /* 0x000fc60003fa4070 */
[-C--:B------:R-:W-:Y:S01]  /*4140*/  @!P1 IADD3 R33, PT, PT, R33, -R14.reuse, RZ ;  /* 0x8000000e21219210 */ /* 0x080fe20007ffe0ff */
[----:B------:R-:W-:Y:S01]  /*4150*/  @!P1 VIADD R25, R25, 0x1 ;  /* 0x0000000119199836 */ /* 0x000fe20000000000 */
[----:B------:R-:W-:Y:S02]  /*4160*/  ISETP.NE.AND P1, PT, RZ, UR5, PT ;  /* 0x00000005ff007c0c */ /* 0x000fe4000bf25270 */
[----:B------:R-:W-:-:S06]  /*4170*/  ISETP.GE.U32.AND P4, PT, R33, R14, PT ;  /* 0x0000000e2100720c */ /* 0x000fcc0003f86070 */
[----:B------:R-:W-:-:S04]  /*4180*/  @!P5 IMAD.IADD R35, R35, 0x1, -R14 ;  /* 0x000000012323d824 */ /* 0x000fc800078e0a0e */
[----:B------:R-:W-:-:S03]  /*4190*/  IMAD.MOV.U32 R14, RZ, RZ, R35 ;  /* 0x000000ffff0e7224 */ /* 0x000fc600078e0023 */
[----:B------:R-:W-:Y:S02]  /*41a0*/  @P4 IADD3 R25, PT, PT, R25, 0x1, RZ ;  /* 0x0000000119194810 */ /* 0x000fe40007ffe0ff */
[----:B------:R-:W-:-:S03]  /*41b0*/  @!P2 IADD3 R14, PT, PT, -R14, RZ, RZ ;  /* 0x000000ff0e0ea210 */ /* 0x000fc60007ffe1ff */
[----:B------:R-:W-:Y:S01]  /*41c0*/  IMAD.MOV.U32 R35, RZ, RZ, R25 ;  /* 0x000000ffff237224 */ /* 0x000fe200078e0019 */
[----:B------:R-:W-:Y:S01]  /*41d0*/  SEL R25, R24, R14, !P1 ;  /* 0x0000000e18197207 */ /* 0x000fe20004800000 */
[----:B------:R-:W-:Y:S02]  /*41e0*/  IMAD.MOV.U32 R14, RZ, RZ, R26 ;  /* 0x000000ffff0e7224 */ /* 0x000fe400078e001a */
[----:B------:R-:W-:Y:S02]  /*41f0*/  @!P3 IMAD.MOV R35, RZ, RZ, -R35 ;  /* 0x000000ffff23b224 */ /* 0x000fe400078e0a23 */
[----:B------:R-:W-:-:S03]  /*4200*/  VIADD R28, R14, 0x1 ;  /* 0x000000010e1c7836 */ /* 0x000fc60000000000 */
[----:B------:R-:W-:Y:S02]  /*4210*/  SEL R35, R24, R35, !P1 ;  /* 0x0000002318237207 */ /* 0x000fe40004800000 */
[----:B------:R-:W-:-:S03]  /*4220*/  IADD3 R24, PT, PT, R25, 0x1, RZ ;  /* 0x0000000119187810 */ /* 0x000fc60007ffe0ff */
[----:B------:R-:W-:Y:S01]  /*4230*/  VIADD R26, R35, 0x1 ;  /* 0x00000001231a7836 */ /* 0x000fe20000000000 */
[----:B------:R-:W-:Y:S06]  /*4240*/  BRA `(.L_x_306) ;  /* 0x00000004000c7947 */ /* 0x000fec0003800000 */
.L_x_309:
[----:B------:R-:W-:Y:S01]  /*4250*/  IMAD R26, R4, UR5, RZ ;  /* 0x00000005041a7c24 */ /* 0x000fe2000f8e02ff */
[----:B------:R-:W-:-:S04]  /*4260*/  IABS R14, UR5 ;  /* 0x00000005000e7c13 */ /* 0x000fc80008000000 */
[----:B------:R-:W-:Y:S01]  /*4270*/  IABS R30, R26 ;  /* 0x0000001a001e7213 */ /* 0x000fe20000000000 */
[----:B------:R-:W0:Y:S08]  /*4280*/  I2F.RP R32, R14 ;  /* 0x0000000e00207306 */ /* 0x000e300000209400 */
[----:B------:R-:W1:Y:S08]  /*4290*/  I2F.RP R28, R30 ;  /* 0x0000001e001c7306 */ /* 0x000e700000209400 */
[----:B0-----:R-:W0:Y:S08]  /*42a0*/  MUFU.RCP R32, R32 ;  /* 0x0000002000207308 */ /* 0x001e300000001000 */
[----:B-1----:R-:W1:Y:S01]  /*42b0*/  MUFU.RCP R28, R28 ;  /* 0x0000001c001c7308 */ /* 0x002e620000001000 */
[----:B0-----:R-:W-:Y:S01]  /*42c0*/  VIADD R34, R32, 0xffffffe ;  /* 0x0ffffffe20227836 */ /* 0x001fe20000000000 */
[----:B-1----:R-:W-:-:S02]  /*42d0*/  IADD3 R24, PT, PT, R28, 0xffffffe, RZ ;  /* 0x0ffffffe1c187810 */ /* 0x002fc40007ffe0ff */
[----:B------:R-:W-:-:S04]  /*42e0*/  IABS R28, R31 ;  /* 0x0000001f001c7213 */ /* 0x000fc80000000000 */
[----:B------:R0:W1:Y:S02]  /*42f0*/  F2I.FTZ.U32.TRUNC.NTZ R25, R24 ;  /* 0x0000001800197305 */ /* 0x000064000021f000 */
[----:B0-----:R-:W-:Y:S02]  /*4300*/  IMAD.MOV.U32 R24, RZ, RZ, RZ ;  /* 0x000000ffff187224 */ /* 0x001fe400078e00ff */
[----:B-1----:R-:W-:-:S04]  /*4310*/  IMAD.MOV R33, RZ, RZ, -R25 ;  /* 0x000000ffff217224 */ /* 0x002fc800078e0a19 */
[----:B------:R-:W-:-:S04]  /*4320*/  IMAD R33, R33, R30, RZ ;  /* 0x0000001e21217224 */ /* 0x000fc800078e02ff */
[----:B------:R-:W-:Y:S01]  /*4330*/  IMAD.HI.U32 R33, R25, R33, R24 ;  /* 0x0000002119217227 */ /* 0x000fe200078e0018 */
[----:B------:R-:W-:-:S04]  /*4340*/  IABS R25, R26 ;  /* 0x0000001a00197213 */ /* 0x000fc80000000000 */
[----:B------:R-:W-:Y:S01]  /*4350*/  IADD3 R35, PT, PT, RZ, -R25, RZ ;  /* 0x80000019ff237210 */ /* 0x000fe20007ffe0ff */
[----:B------:R-:W-:Y:S01]  /*4360*/  IMAD.HI.U32 R33, R33, R28, RZ ;  /* 0x0000001c21217227 */ /* 0x000fe200078e00ff */
[----:B------:R-:W0:Y:S03]  /*4370*/  F2I.FTZ.U32.TRUNC.NTZ R25, R34 ;  /* 0x0000002200197305 */ /* 0x000e26000021f000 */
[----:B------:R-:W-:-:S05]  /*4380*/  IMAD R35, R33, R35, R28 ;  /* 0x0000002321237224 */ /* 0x000fca00078e021c */
        /* <DEDUP_REMOVED lines=9> */
[----:B------:R-:W-:Y:S01]  /*4420*/  ISETP.GE.AND P3, PT, R24, RZ, PT ;  /* 0x000000ff1800720c */ /* 0x000fe20003f66270 */
[----:B------:R-:W-:-:S04]  /*4430*/  IMAD.HI.U32 R32, R25, R28, RZ ;  /* 0x0000001c19207227 */ /* 0x000fc800078e00ff */
[----:B------:R-:W-:-:S05]  /*4440*/  @P1 VIADD R33, R33, 0x1 ;  /* 0x0000000121211836 */ /* 0x000fca0000000000 */
[----:B------:R-:W-:-:S05]  /*4450*/  MOV R24, R33 ;  /* 0x0000002100187202 */ /* 0x000fca0000000f00 */
[----:B------:R-:W-:Y:S01]  /*4460*/  @!P3 IMAD.MOV R24, RZ, RZ, -R24 ;  /* 0x000000ffff18b224 */ /* 0x000fe200078e0a18 */
[----:B------:R-:W-:-:S05]  /*4470*/  @!P2 LOP3.LUT R24, RZ, R26, RZ, 0x33, !PT ;  /* 0x0000001aff18a212 */ /* 0x000fca00078e33ff */
[----:B------:R-:W-:-:S04]  /*4480*/  IMAD.MOV R30, RZ, RZ, -R24 ;  /* 0x000000ffff1e7224 */ /* 0x000fc800078e0a18 */
[----:B------:R-:W-:Y:S01]  /*4490*/  IMAD R26, R26, R30, R31 ;  /* 0x0000001e1a1a7224 */ /* 0x000fe200078e021f */
[----:B------:R-:W-:-:S04]  /*44a0*/  IABS R30, UR5 ;  /* 0x00000005001e7c13 */ /* 0x000fc80008000000 */
[----:B------:R-:W-:Y:S02]  /*44b0*/  IADD3 R33, PT, PT, RZ, -R30, RZ ;  /* 0x8000001eff217210 */ /* 0x000fe40007ffe0ff */
[----:B------:R-:W-:Y:S02]  /*44c0*/  IABS R30, R26 ;  /* 0x0000001a001e7213 */ /* 0x000fe40000000000 */
[----:B------:R-:W-:Y:S01]  /*44d0*/  LOP3.LUT R26, R26, UR5, RZ, 0x3c, !PT ;  /* 0x000000051a1a7c12 */ /* 0x000fe2000f8e3cff */
[----:B------:R-:W-:Y:S02]  /*44e0*/  IMAD R35, R32, R33, R28 ;  /* 0x0000002120237224 */ /* 0x000fe400078e021c */
[----:B------:R-:W-:Y:S01]  /*44f0*/  IMAD.HI.U32 R25, R25, R30, RZ ;  /* 0x0000001e19197227 */ /* 0x000fe200078e00ff */
[----:B------:R-:W-:Y:S02]  /*4500*/  ISETP.GE.AND P3, PT, R26, RZ, PT ;  /* 0x000000ff1a00720c */ /* 0x000fe40003f66270 */
        /* <DEDUP_REMOVED lines=11> */
[----:B------:R-:W-:-:S05]  /*45c0*/  @!P5 IMAD.IADD R35, R35, 0x1, -R14 ;  /* 0x000000012323d824 */ /* 0x000fca00078e0a0e */
[----:B------:R-:W-:Y:S01]  /*45d0*/  MOV R26, R35 ;  /* 0x00000023001a7202 */ /* 0x000fe20000000f00 */
[----:B------:R-:W-:Y:S02]  /*45e0*/  @P4 VIADD R25, R25, 0x1 ;  /* 0x0000000119194836 */ /* 0x000fe40000000000 */
[----:B------:R-:W-:Y:S02]  /*45f0*/  IMAD.MOV.U32 R35, RZ, RZ, R24 ;  /* 0x000000ffff237224 */ /* 0x000fe400078e0018 */
[----:B------:R-:W-:Y:S02]  /*4600*/  IMAD.MOV.U32 R14, RZ, RZ, R25 ;  /* 0x000000ffff0e7224 */ /* 0x000fe400078e0019 */
[----:B------:R-:W-:-:S03]  /*4610*/  @!P2 IMAD.MOV R26, RZ, RZ, -R26 ;  /* 0x000000ffff1aa224 */ /* 0x000fc600078e0a1a */
[----:B------:R-:W-:Y:S02]  /*4620*/  @!P3 IADD3 R14, PT, PT, -R14, RZ, RZ ;  /* 0x000000ff0e0eb210 */ /* 0x000fe40007ffe1ff */
[C---:B------:R-:W-:Y:S02]  /*4630*/  SEL R25, R31.reuse, R26, !P1 ;  /* 0x0000001a1f197207 */ /* 0x040fe40004800000 */
[----:B------:R-:W-:Y:S02]  /*4640*/  SEL R14, R31, R14, !P1 ;  /* 0x0000000e1f0e7207 */ /* 0x000fe40004800000 */
[----:B------:R-:W-:Y:S01]  /*4650*/  MOV R26, R35 ;  /* 0x00000023001a7202 */ /* 0x000fe20000000f00 */
[----:B------:R-:W-:Y:S02]  /*4660*/  VIADD R24, R25, 0x1 ;  /* 0x0000000119187836 */ /* 0x000fe40000000000 */
[----:B------:R-:W-:-:S07]  /*4670*/  VIADD R28, R14, 0x1 ;  /* 0x000000010e1c7836 */ /* 0x000fce0000000000 */
.L_x_306:
[----:B------:R-:W-:Y:S05]  /*4680*/  BSYNC.RECONVERGENT B3 ;  /* 0x0000000000037941 */ /* 0x000fea0003800200 */
.L_x_304:
[----:B------:R-:W-:Y:S02]  /*4690*/  IMAD R31, R35, UR11, R24 ;  /* 0x0000000b231f7c24 */ /* 0x000fe4000f8e0218 */
[----:B------:R-:W-:Y:S02]  /*46a0*/  IMAD R25, R26, UR11, R25 ;  /* 0x0000000b1a197c24 */ /* 0x000fe4000f8e0219 */
[----:B------:R-:W-:Y:S02]  /*46b0*/  IMAD R31, R14, UR4, R31 ;  /* 0x000000040e1f7c24 */ /* 0x000fe4000f8e021f */
[----:B------:R-:W-:-:S05]  /*46c0*/  IMAD R28, R28, UR4, R25 ;  /* 0x000000041c1c7c24 */ /* 0x000fca000f8e0219 */
[CC--:B------:R-:W-:Y:S02]  /*46d0*/  VIMNMX R14, PT, PT, R31.reuse, R28.reuse, !PT ;  /* 0x0000001c1f0e7248 */ /* 0x0c0fe40007fe0100 */
[----:B------:R-:W-:-:S07]  /*46e0*/  VIMNMX R25, PT, PT, R31, R28, PT ;  /* 0x0000001c1f197248 */ /* 0x000fce0003fe0100 */
.L_x_303:
[----:B------:R-:W-:Y:S05]  /*46f0*/  BSYNC.RECONVERGENT B1 ;  /* 0x0000000000017941 */ /* 0x000fea0003800200 */
.L_x_300:
[----:B------:R-:W-:-:S04]  /*4700*/  ISETP.NE.AND P1, PT, R14, R7, PT ;  /* 0x000000070e00720c */ /* 0x000fc80003f25270 */
[----:B------:R-:W-:-:S04]  /*4710*/  SEL R14, R25, R14, !P1 ;  /* 0x0000000e190e7207 */ /* 0x000fc80004800000 */
[----:B------:R-:W-:-:S13]  /*4720*/  ISETP.NE.AND P1, PT, R14, R7, PT ;  /* 0x000000070e00720c */ /* 0x000fda0003f25270 */
[----:B------:R-:W-:Y:S05]  /*4730*/  @!P1 BRA `(.L_x_310) ;  /* 0xffffffdc008c9947 */ /* 0x000fea000383ffff */
.L_x_298:
[----:B------:R-:W-:Y:S05]  /*4740*/  BSYNC.RECONVERGENT B2 ;  /* 0x0000000000027941 */ /* 0x000fea0003800200 */
.L_x_297:
[----:B------:R-:W-:-:S05]  /*4750*/  IMAD.WIDE R18, R8, 0x4, R18 ;  /* 0x0000000408127825 */ /* 0x000fca00078e0212 */
[----:B------:R-:W2:Y:S01]  /*4760*/  LD.E R10, desc[UR8][R18.64] ;  /* 0x00000008120a7980 */ /* 0x000ea2000c101900 */
[----:B------:R-:W-:Y:S01]  /*4770*/  IMAD.WIDE R20, R8, 0x4, R20 ;  /* 0x0000000408147825 */ /* 0x000fe200078e0214 */
[----:B--2---:R-:W-:-:S13]  /*4780*/  ISETP.NE.AND P0, PT, R10, -0x1, PT ;  /* 0xffffffff0a00780c */ /* 0x004fda0003f05270 */
.L_x_322:
[----:B------:R-:W-:Y:S05]  /*4790*/  @!P0 EXIT ;  /* 0x000000000000894d */ /* 0x000fea0003800000 */
[----:B------:R-:W2:Y:S02]  /*47a0*/  LD.E R7, desc[UR8][R20.64] ;  /* 0x0000000814077980 */ /* 0x000ea4000c101900 */
[----:B--2---:R-:W-:-:S13]  /*47b0*/  ISETP.NE.AND P1, PT, R10, R7, PT ;  /* 0x000000070a00720c */ /* 0x004fda0003f25270 */
[----:B------:R-:W-:Y:S05]  /*47c0*/  @P1 BRA `(.L_x_311) ;  /* 0x00000020006c1947 */ /* 0x000fea0003800000 */
[----:B------:R-:W-:-:S06]  /*47d0*/  IMAD.WIDE R18, R10, 0x4, R16 ;  /* 0x000000040a127825 */ /* 0x000fcc00078e0210 */
[----:B------:R-:W2:Y:S02]  /*47e0*/  LD.E R18, desc[UR8][R18.64] ;  /* 0x0000000812127980 */ /* 0x000ea4000c101900 */
[----:B--2---:R-:W-:-:S13]  /*47f0*/  ISETP.NE.AND P1, PT, R18, -0x1, PT ;  /* 0xffffffff1200780c */ /* 0x004fda0003f25270 */
[----:B------:R-:W-:Y:S05]  /*4800*/  @!P1 EXIT ;  /* 0x000000000000994d */ /* 0x000fea0003800000 */
        /* <DEDUP_REMOVED lines=23> */
[----:B------:R-:W-:Y:S02]  /*4980*/  HFMA2 R14, -RZ, RZ, 0, 2.98023223876953125e-07 ;  /* 0x00000005ff0e7431 */ /* 0x000fe400000001ff */
        /* <DEDUP_REMOVED lines=9> */
.L_x_314:
[----:B------:R-:W-:Y:S05]  /*4a20*/  BSYNC.RELIABLE B2 ;  /* 0x0000000000027941 */ /* 0x000fea0003800100 */
.L_x_313:
        /* <DEDUP_REMOVED lines=8> */
.L_x_1700:
[----:B------:R-:W-:Y:S05]  /*4ab0*/  BRX R18 -0x4ac0                                                 (*"BRANCH_TARGETS .L_x_1701,.L_x_1702,.L_x_1703"*) ;  /* 0xffffffb412507949 */ /* 0x000fea000383ffff */
.L_x_1702:
[-C--:B------:R-:W-:Y:S02]  /*4ac0*/  IABS R23, R5.reuse ;  /* 0x0000000500177213 */ /* 0x080fe40000000000 */
[----:B------:R-:W-:Y:S02]  /*4ad0*/  IABS R24, R5 ;  /* 0x0000000500187213 */ /* 0x000fe40000000000 */
[----:B------:R-:W0:Y:S01]  /*4ae0*/  I2F.RP R14, R23 ;  /* 0x00000017000e7306 */ /* 0x000e220000209400 */
[----:B------:R-:W-:-:S04]  /*4af0*/  IABS R26, UR6 ;  /* 0x00000006001a7c13 */ /* 0x000fc80008000000 */
[----:B------:R-:W-:-:S03]  /*4b00*/  IADD3 R26, PT, PT, RZ, -R26, RZ ;  /* 0x8000001aff1a7210 */ /* 0x000fc60007ffe0ff */
[----:B0-----:R-:W0:Y:S02]  /*4b10*/  MUFU.RCP R14, R14 ;  /* 0x0000000e000e7308 */ /* 0x001e240000001000 */
[----:B0-----:R-:W-:Y:S01]  /*4b20*/  VIADD R18, R14, 0xffffffe ;  /* 0x0ffffffe0e127836 */ /* 0x001fe20000000000 */
[----:B------:R-:W-:-:S05]  /*4b30*/  IABS R14, UR6 ;  /* 0x00000006000e7c13 */ /* 0x000fca0008000000 */
        /* <DEDUP_REMOVED lines=31> */
[----:B------:R-:W-:Y:S01]  /*4d30*/  IABS R31, R24 ;  /* 0x00000018001f7213 */ /* 0x000fe20000000000 */
[----:B------:R-:W-:Y:S01]  /*4d40*/  IMAD.MOV.U32 R7, RZ, RZ, R23 ;  /* 0x000000ffff077224 */ /* 0x000fe200078e0017 */
[----:B------:R-:W-:Y:S01]  /*4d50*/  LOP3.LUT R24, R24, UR6, RZ, 0x3c, !PT ;  /* 0x0000000618187c12 */ /* 0x000fe2000f8e3cff */
        /* <DEDUP_REMOVED lines=12> */
[----:B------:R-:W-:Y:S02]  /*4e20*/  ISETP.NE.AND P1, PT, RZ, UR6, PT ;  /* 0x00000006ff007c0c */ /* 0x000fe4000bf25270 */
[----:B------:R-:W-:-:S07]  /*4e30*/  LOP3.LUT R24, RZ, UR6, RZ, 0x33, !PT ;  /* 0x00000006ff187c12 */ /* 0x000fce000f8e33ff */
[----:B------:R-:W-:Y:S02]  /*4e40*/  @!P5 IMAD.IADD R25, R25, 0x1, -R14 ;  /* 0x000000011919d824 */ /* 0x000fe400078e0a0e */
[----:B------:R-:W-:-:S03]  /*4e50*/  @P4 VIADD R18, R18, 0x1 ;  /* 0x0000000112124836 */ /* 0x000fc60000000000 */
[----:B------:R-:W-:Y:S01]  /*4e60*/  @!P3 IADD3 R25, PT, PT, -R25, RZ, RZ ;  /* 0x000000ff1919b210 */ /* 0x000fe20007ffe1ff */
[----:B------:R-:W-:-:S03]  /*4e70*/  @!P2 IMAD.MOV R18, RZ, RZ, -R18 ;  /* 0x000000ffff12a224 */ /* 0x000fc600078e0a12 */
[C---:B------:R-:W-:Y:S02]  /*4e80*/  SEL R25, R24.reuse, R25, !P1 ;  /* 0x0000001918197207 */ /* 0x040fe40004800000 */
[----:B------:R-:W-:Y:S01]  /*4e90*/  SEL R24, R24, R18, !P1 ;  /* 0x0000001218187207 */ /* 0x000fe20004800000 */
[----:B------:R-:W-:Y:S01]  /*4ea0*/  IMAD.MOV.U32 R18, RZ, RZ, R7 ;  /* 0x000000ffff127224 */ /* 0x000fe200078e0007 */
[----:B------:R-:W-:-:S03]  /*4eb0*/  IADD3 R14, PT, PT, R25, 0x1, RZ ;  /* 0x00000001190e7810 */ /* 0x000fc60007ffe0ff */
[----:B------:R-:W-:Y:S01]  /*4ec0*/  IMAD.MOV.U32 R19, RZ, RZ, R24 ;  /* 0x000000ffff137224 */ /* 0x000fe200078e0018 */
[----:B------:R-:W-:Y:S06]  /*4ed0*/  BRA `(.L_x_318) ;  /* 0x0000001800747947 */ /* 0x000fec0003800000 */
.L_x_1701:
[-C--:B------:R-:W-:Y:S02]  /*4ee0*/  IABS R23, R2.reuse ;  /* 0x0000000200177213 */ /* 0x080fe40000000000 */
[----:B------:R-:W-:Y:S02]  /*4ef0*/  IABS R24, R2 ;  /* 0x0000000200187213 */ /* 0x000fe40000000000 */
[----:B------:R-:W0:Y:S01]  /*4f00*/  I2F.RP R14, R23 ;  /* 0x00000017000e7306 */ /* 0x000e220000209400 */
[----:B------:R-:W-:-:S05]  /*4f10*/  IABS R26, UR5 ;  /* 0x00000005001a7c13 */ /* 0x000fca0008000000 */
[----:B------:R-:W-:Y:S02]  /*4f20*/  IMAD.MOV R26, RZ, RZ, -R26 ;  /* 0x000000ffff1a7224 */ /* 0x000fe400078e0a1a */
[----:B0-----:R-:W0:Y:S02]  /*4f30*/  MUFU.RCP R14, R14 ;  /* 0x0000000e000e7308 */ /* 0x001e240000001000 */
[----:B0-----:R-:W-:Y:S02]  /*4f40*/  IADD3 R18, PT, PT, R14, 0xffffffe, RZ ;  /* 0x0ffffffe0e127810 */ /* 0x001fe40007ffe0ff */
[----:B------:R-:W-:-:S04]  /*4f50*/  IABS R14, UR5 ;  /* 0x00000005000e7c13 */ /* 0x000fc80008000000 */
        /* <DEDUP_REMOVED lines=22> */
[----:B0-----:R-:W-:-:S03]  /*50c0*/  HFMA2 R18, -RZ, RZ, 0, 0 ;  /* 0x00000000ff127431 */ /* 0x001fc600000001ff */
[----:B------:R-:W-:Y:S02]  /*50d0*/  @!P3 IADD3 R23, PT, PT, -R23, RZ, RZ ;  /* 0x000000ff1717b210 */ /* 0x000fe40007ffe1ff */
[----:B------:R-:W-:Y:S01]  /*50e0*/  @!P2 LOP3.LUT R23, RZ, R2, RZ, 0x33, !PT ;  /* 0x00000002ff17a212 */ /* 0x000fe200078e33ff */
[----:B-1----:R-:W-:Y:S01]  /*50f0*/  IMAD.MOV R25, RZ, RZ, -R19 ;  /* 0x000000ffff197224 */ /* 0x002fe200078e0a13 */
[----:B------:R-:W-:-:S03]  /*5100*/  ISETP.GE.AND P3, PT, R7, RZ, PT ;  /* 0x000000ff0700720c */ /* 0x000fc60003f66270 */
[----:B------:R-:W-:Y:S02]  /*5110*/  IMAD.MOV R24, RZ, RZ, -R23 ;  /* 0x000000ffff187224 */ /* 0x000fe400078e0a17 */
[----:B------:R-:W-:Y:S02]  /*5120*/  IMAD R25, R25, R14, RZ ;  /* 0x0000000e19197224 */ /* 0x000fe400078e02ff */
[----:B------:R-:W-:Y:S01]  /*5130*/  IMAD R24, R2, R24, R7 ;  /* 0x0000001802187224 */ /* 0x000fe200078e0207 */
[----:B------:R-:W-:Y:S01]  /*5140*/  MOV R7, R23 ;  /* 0x0000001700077202 */ /* 0x000fe20000000f00 */
[----:B------:R-:W-:-:S03]  /*5150*/  IMAD.HI.U32 R18, R19, R25, R18 ;  /* 0x0000001913127227 */ /* 0x000fc600078e0012 */
[----:B------:R-:W-:Y:S02]  /*5160*/  IABS R31, R24 ;  /* 0x00000018001f7213 */ /* 0x000fe40000000000 */
[----:B------:R-:W-:Y:S01]  /*5170*/  LOP3.LUT R24, R24, UR5, RZ, 0x3c, !PT ;  /* 0x0000000518187c12 */ /* 0x000fe2000f8e3cff */
        /* <DEDUP_REMOVED lines=14> */
[----:B------:R-:W-:Y:S02]  /*5260*/  LOP3.LUT R14, RZ, UR5, RZ, 0x33, !PT ;  /* 0x00000005ff0e7c12 */ /* 0x000fe4000f8e33ff */
[----:B------:R-:W-:Y:S01]  /*5270*/  @P4 IADD3 R18, PT, PT, R18, 0x1, RZ ;  /* 0x0000000112124810 */ /* 0x000fe20007ffe0ff */
[----:B------:R-:W-:-:S04]  /*5280*/  @!P3 IMAD.MOV R25, RZ, RZ, -R25 ;  /* 0x000000ffff19b224 */ /* 0x000fc800078e0a19 */
[----:B------:R-:W-:Y:S01]  /*5290*/  @!P2 IMAD.MOV R18, RZ, RZ, -R18 ;  /* 0x000000ffff12a224 */ /* 0x000fe200078e0a12 */
[----:B------:R-:W-:-:S04]  /*52a0*/  SEL R24, R14, R25, !P1 ;  /* 0x000000190e187207 */ /* 0x000fc80004800000 */
[----:B------:R-:W-:Y:S01]  /*52b0*/  SEL R25, R14, R18, !P1 ;  /* 0x000000120e197207 */ /* 0x000fe20004800000 */
[----:B------:R-:W-:Y:S02]  /*52c0*/  VIADD R19, R24, 0x1 ;  /* 0x0000000118137836 */ /* 0x000fe40000000000 */
[----:B------:R-:W-:Y:S01]  /*52d0*/  IMAD.MOV.U32 R18, RZ, RZ, R7 ;  /* 0x000000ffff127224 */ /* 0x000fe200078e0007 */
[----:B------:R-:W-:Y:S01]  /*52e0*/  MOV R14, R25 ;  /* 0x00000019000e7202 */ /* 0x000fe20000000f00 */
[----:B------:R-:W-:Y:S06]  /*52f0*/  BRA `(.L_x_318) ;  /* 0x00000014006c7947 */ /* 0x000fec0003800000 */
.L_x_1703:
        /* <DEDUP_REMOVED lines=27> */
[----:B------:R-:W-:Y:S02]  /*54b0*/  @P1 VIADD R25, R25, 0x1 ;  /* 0x0000000119191836 */ /* 0x000fe40000000000 */
[----:B------:R-:W-:-:S03]  /*54c0*/  IMAD.MOV R24, RZ, RZ, -R24 ;  /* 0x000000ffff187224 */ /* 0x000fc600078e0a18 */
[----:B------:R-:W-:Y:S01]  /*54d0*/  MOV R23, R25 ;  /* 0x0000001900177202 */ /* 0x000fe20000000f00 */
[----:B0-----:R-:W-:-:S04]  /*54e0*/  IMAD.MOV.U32 R18, RZ, RZ, RZ ;  /* 0x000000ffff127224 */ /* 0x001fc800078e00ff */
[----:B------:R-:W-:Y:S01]  /*54f0*/  @!P3 IMAD.MOV R23, RZ, RZ, -R23 ;  /* 0x000000ffff17b224 */ /* 0x000fe200078e0a17 */
[----:B------:R-:W-:Y:S02]  /*5500*/  @!P2 LOP3.LUT R23, RZ, R12, RZ, 0x33, !PT ;  /* 0x0000000cff17a212 */ /* 0x000fe400078e33ff */
[----:B------:R-:W-:Y:S01]  /*5510*/  ISETP.GE.AND P3, PT, R7, RZ, PT ;  /* 0x000000ff0700720c */ /* 0x000fe20003f66270 */
[----:B-1----:R-:W-:Y:S01]  /*5520*/  IMAD.MOV R31, RZ, RZ, -R19 ;  /* 0x000000ffff1f7224 */ /* 0x002fe200078e0a13 */
[----:B------:R-:W-:-:S03]  /*5530*/  IADD3 R25, PT, PT, -R23, RZ, RZ ;  /* 0x000000ff17197210 */ /* 0x000fc60007ffe1ff */
        /* <DEDUP_REMOVED lines=8> */
[----:B------:R-:W-:Y:S01]  /*55c0*/  IMAD R19, R18, R24, R33 ;  /* 0x0000001812137224 */ /* 0x000fe200078e0221 */
[----:B------:R-:W-:Y:S02]  /*55d0*/  LOP3.LUT R24, RZ, R4, RZ, 0x33, !PT ;  /* 0x00000004ff187212 */ /* 0x000fe400078e33ff */
[C---:B------:R-:W-:Y:S02]  /*55e0*/  ISETP.GT.U32.AND P2, PT, R14.reuse, R31, PT ;  /* 0x0000001f0e00720c */ /* 0x040fe40003f44070 */
[----:B------:R-:W-:-:S11]  /*55f0*/  ISETP.GT.U32.AND P1, PT, R14, R19, PT ;  /* 0x000000130e00720c */ /* 0x000fd60003f24070 */
[-C--:B------:R-:W-:Y:S02]  /*5600*/  @!P2 IADD3 R31, PT, PT, R31, -R14.reuse, RZ ;  /* 0x8000000e1f1fa210 */ /* 0x080fe40007ffe0ff */
[----:B------:R-:W-:Y:S01]  /*5610*/  @!P1 IMAD.IADD R19, R19, 0x1, -R14 ;  /* 0x0000000113139824 */ /* 0x000fe200078e0a0e */
[----:B------:R-:W-:Y:S01]  /*5620*/  ISETP.GE.AND P2, PT, R25, RZ, PT ;  /* 0x000000ff1900720c */ /* 0x000fe20003f46270 */
[----:B------:R-:W-:Y:S01]  /*5630*/  @!P1 VIADD R18, R18, 0x1 ;  /* 0x0000000112129836 */ /* 0x000fe20000000000 */
[----:B------:R-:W-:Y:S01]  /*5640*/  ISETP.GT.U32.AND P5, PT, R14, R31, PT ;  /* 0x0000001f0e00720c */ /* 0x000fe20003fa4070 */
[----:B------:R-:W-:Y:S01]  /*5650*/  IMAD.MOV.U32 R25, RZ, RZ, R23 ;  /* 0x000000ffff197224 */ /* 0x000fe200078e0017 */
[----:B------:R-:W-:Y:S02]  /*5660*/  ISETP.GE.U32.AND P4, PT, R19, R14, PT ;  /* 0x0000000e1300720c */ /* 0x000fe40003f86070 */
[----:B------:R-:W-:-:S09]  /*5670*/  ISETP.NE.AND P1, PT, R4, RZ, PT ;  /* 0x000000ff0400720c */ /* 0x000fd20003f25270 */
[----:B------:R-:W-:Y:S02]  /*5680*/  @!P5 IADD3 R31, PT, PT, R31, -R14, RZ ;  /* 0x8000000e1f1fd210 */ /* 0x000fe40007ffe0ff */
[----:B------:R-:W-:Y:S01]  /*5690*/  @P4 VIADD R18, R18, 0x1 ;  /* 0x0000000112124836 */ /* 0x000fe20000000000 */
[----:B------:R-:W-:Y:S02]  /*56a0*/  MOV R14, R25 ;  /* 0x00000019000e7202 */ /* 0x000fe40000000f00 */
[----:B------:R-:W-:Y:S02]  /*56b0*/  @!P3 IMAD.MOV R31, RZ, RZ, -R31 ;  /* 0x000000ffff1fb224 */ /* 0x000fe400078e0a1f */
[----:B------:R-:W-:-:S03]  /*56c0*/  @!P2 IADD3 R18, PT, PT, -R18, RZ, RZ ;  /* 0x000000ff1212a210 */ /* 0x000fc60007ffe1ff */
[C---:B------:R-:W-:Y:S02]  /*56d0*/  SEL R7, R24.reuse, R31, !P1 ;  /* 0x0000001f18077207 */ /* 0x040fe40004800000 */
[----:B------:R-:W-:-:S03]  /*56e0*/  SEL R24, R24, R18, !P1 ;  /* 0x0000001218187207 */ /* 0x000fc60004800000 */
[----:B------:R-:W-:Y:S02]  /*56f0*/  VIADD R18, R7, 0x1 ;  /* 0x0000000107127836 */ /* 0x000fe40000000000 */
[----:B------:R-:W-:Y:S01]  /*5700*/  IMAD.MOV.U32 R19, RZ, RZ, R24 ;  /* 0x000000ffff137224 */ /* 0x000fe200078e0018 */
[----:B------:R-:W-:Y:S06]  /*5710*/  BRA `(.L_x_318) ;  /* 0x0000001000647947 */ /* 0x000fec0003800000 */
.L_x_317:
[----:B------:R-:W-:-:S13]  /*5720*/  ISETP.GT.AND P1, PT, R14, 0x4, PT ;  /* 0x000000040e00780c */ /* 0x000fda0003f24270 */
[----:B------:R-:W-:Y:S05]  /*5730*/  @P1 BRA `(.L_x_319) ;  /* 0x00000008002c1947 */ /* 0x000fea0003800000 */
[----:B------:R-:W-:-:S13]  /*5740*/  ISETP.NE.AND P1, PT, R14, 0x3, PT ;  /* 0x000000030e00780c */ /* 0x000fda0003f25270 */
[----:B------:R-:W-:Y:S05]  /*5750*/  @!P1 BRA `(.L_x_320) ;  /* 0x0000000400149947 */ /* 0x000fea0003800000 */
[----:B------:R-:W-:Y:S01]  /*5760*/  IMAD R14, R4, UR6, RZ ;  /* 0x00000006040e7c24 */ /* 0x000fe2000f8e02ff */
        /* <DEDUP_REMOVED lines=15> */
[----:B------:R-:W0:Y:S02]  /*5860*/  I2F.RP R25, R22 ;  /* 0x0000001600197306 */ /* 0x000e240000209400 */
        /* <DEDUP_REMOVED lines=13> */
[----:B------:R-:W-:Y:S02]  /*5940*/  IMAD.MOV.U32 R24, RZ, RZ, R18 ;  /* 0x000000ffff187224 */ /* 0x000fe400078e0012 */
[----:B------:R-:W-:-:S03]  /*5950*/  HFMA2 R18, -RZ, RZ, 0, 0 ;  /* 0x00000000ff127431 */ /* 0x000fc600000001ff */
[----:B------:R-:W-:Y:S02]  /*5960*/  @!P3 IADD3 R24, PT, PT, -R24, RZ, RZ ;  /* 0x000000ff1818b210 */ /* 0x000fe40007ffe1ff */
[----:B------:R-:W-:-:S05]  /*5970*/  @!P2 LOP3.LUT R24, RZ, R14, RZ, 0x33, !PT ;  /* 0x0000000eff18a212 */ /* 0x000fca00078e33ff */
[----:B------:R-:W-:Y:S02]  /*5980*/  IMAD.MOV R25, RZ, RZ, -R24 ;  /* 0x000000ffff197224 */ /* 0x000fe400078e0a18 */
[----:B0-----:R-:W-:Y:S02]  /*5990*/  IMAD.MOV R31, RZ, RZ, -R19 ;  /* 0x000000ffff1f7224 */ /* 0x001fe400078e0a13 */
[----:B------:R-:W-:Y:S02]  /*59a0*/  IMAD R25, R14, R25, R7 ;  /* 0x000000190e197224 */ /* 0x000fe400078e0207 */
[----:B------:R-:W-:-:S03]  /*59b0*/  IMAD R31, R31, R22, RZ ;  /* 0x000000161f1f7224 */ /* 0x000fc600078e02ff */
[----:B------:R-:W-:Y:S01]  /*59c0*/  IABS R26, R25 ;  /* 0x00000019001a7213 */ /* 0x000fe20000000000 */
[----:B------:R-:W-:Y:S01]  /*59d0*/  IMAD.HI.U32 R14, R19, R31, R18 ;  /* 0x0000001f130e7227 */ /* 0x000fe200078e0012 */
[----:B------:R-:W-:-:S03]  /*59e0*/  LOP3.LUT R25, R25, R4, RZ, 0x3c, !PT ;  /* 0x0000000419197212 */ /* 0x000fc600078e3cff */
[----:B------:R-:W-:Y:S01]  /*59f0*/  IMAD.MOV.U32 R19, RZ, RZ, R26 ;  /* 0x000000ffff137224 */ /* 0x000fe200078e001a */
[----:B------:R-:W-:Y:S01]  /*5a00*/  ISETP.GE.AND P3, PT, R25, RZ, PT ;  /* 0x000000ff1900720c */ /* 0x000fe20003f66270 */
[----:B------:R-:W-:Y:S01]  /*5a10*/  IMAD.MOV R18, RZ, RZ, -R28 ;  /* 0x000000ffff127224 */ /* 0x000fe200078e0a1c */
[----:B------:R-:W-:Y:S01]  /*5a20*/  LOP3.LUT R25, RZ, R4, RZ, 0x33, !PT ;  /* 0x00000004ff197212 */ /* 0x000fe200078e33ff */
[----:B------:R-:W-:-:S04]  /*5a30*/  IMAD.HI.U32 R26, R14, R23, RZ ;  /* 0x000000170e1a7227 */ /* 0x000fc800078e00ff */
[----:B------:R-:W-:Y:S02]  /*5a40*/  IMAD R23, R26, R18, R23 ;  /* 0x000000121a177224 */ /* 0x000fe400078e0217 */
        /* <DEDUP_REMOVED lines=11> */
[----:B------:R-:W-:-:S04]  /*5b00*/  MOV R19, R24 ;  /* 0x0000001800137202 */ /* 0x000fc80000000f00 */
[----:B------:R-:W-:-:S05]  /*5b10*/  @!P5 IADD3 R23, PT, PT, R23, -R22, RZ ;  /* 0x800000161717d210 */ /* 0x000fca0007ffe0ff */
[----:B------:R-:W-:Y:S02]  /*5b20*/  IMAD.MOV.U32 R7, RZ, RZ, R23 ;  /* 0x000000ffff077224 */ /* 0x000fe400078e0017 */
[----:B------:R-:W-:-:S03]  /*5b30*/  @P4 VIADD R14, R14, 0x1 ;  /* 0x000000010e0e4836 */ /* 0x000fc60000000000 */
[----:B------:R-:W-:Y:S01]  /*5b40*/  @!P2 IADD3 R7, PT, PT, -R7, RZ, RZ ;  /* 0x000000ff0707a210 */ /* 0x000fe20007ffe1ff */
[----:B------:R-:W-:-:S03]  /*5b50*/  @!P3 IMAD.MOV R14, RZ, RZ, -R14 ;  /* 0x000000ffff0eb224 */ /* 0x000fc600078e0a0e */
[C---:B------:R-:W-:Y:S02]  /*5b60*/  SEL R7, R25.reuse, R7, !P1 ;  /* 0x0000000719077207 */ /* 0x040fe40004800000 */
[----:B------:R-:W-:-:S03]  /*5b70*/  SEL R25, R25, R14, !P1 ;  /* 0x0000000e19197207 */ /* 0x000fc60004800000 */
[----:B------:R-:W-:Y:S02]  /*5b80*/  VIADD R18, R7, 0x1 ;  /* 0x0000000107127836 */ /* 0x000fe40000000000 */
[----:B------:R-:W-:Y:S01]  /*5b90*/  VIADD R14, R25, 0x1 ;  /* 0x00000001190e7836 */ /* 0x000fe20000000000 */
[----:B------:R-:W-:Y:S06]  /*5ba0*/  BRA `(.L_x_318) ;  /* 0x0000000c00407947 */ /* 0x000fec0003800000 */
.L_x_320:
[-C--:B------:R-:W-:Y:S02]  /*5bb0*/  IABS R23, R6.reuse ;  /* 0x0000000600177213 */ /* 0x080fe40000000000 */
[----:B------:R-:W-:Y:S02]  /*5bc0*/  IABS R24, R6 ;  /* 0x0000000600187213 */ /* 0x000fe40000000000 */
[----:B------:R-:W0:Y:S01]  /*5bd0*/  I2F.RP R14, R23 ;  /* 0x00000017000e7306 */ /* 0x000e220000209400 */
[----:B------:R-:W-:-:S07]  /*5be0*/  IABS R28, UR5 ;  /* 0x00000005001c7c13 */ /* 0x000fce0008000000 */
        /* <DEDUP_REMOVED lines=42> */
[----:B------:R-:W-:Y:S01]  /*5e90*/  IMAD R19, R18, R25, R19 ;  /* 0x0000001912137224 */ /* 0x000fe200078e0213 */
[----:B------:R-:W-:-:S04]  /*5ea0*/  LOP3.LUT R25, RZ, UR5, RZ, 0x33, !PT ;  /* 0x00000005ff197c12 */ /* 0x000fc8000f8e33ff */
[----:B------:R-:W-:-:S07]  /*5eb0*/  ISETP.GT.U32.AND P1, PT, R14, R19, PT ;  /* 0x000000130e00720c */ /* 0x000fce0003f24070 */
[----:B------:R-:W-:Y:S01]  /*5ec0*/  @!P2 IMAD.IADD R31, R31, 0x1, -R14 ;  /* 0x000000011f1fa824 */ /* 0x000fe200078e0a0e */
[----:B------:R-:W-:Y:S01]  /*5ed0*/  ISETP.GE.AND P2, PT, R7, RZ, PT ;  /* 0x000000ff0700720c */ /* 0x000fe20003f46270 */
[----:B------:R-:W-:-:S03]  /*5ee0*/  IMAD.MOV.U32 R7, RZ, RZ, R23 ;  /* 0x000000ffff077224 */ /* 0x000fc600078e0017 */
[----:B------:R-:W-:Y:S01]  /*5ef0*/  ISETP.GT.U32.AND P5, PT, R14, R31, PT ;  /* 0x0000001f0e00720c */ /* 0x000fe20003fa4070 */
[----:B------:R-:W-:Y:S01]  /*5f00*/  @!P1 VIADD R18, R18, 0x1 ;  /* 0x0000000112129836 */ /* 0x000fe20000000000 */
[-C--:B------:R-:W-:Y:S02]  /*5f10*/  @!P1 IADD3 R19, PT, PT, R19, -R14.reuse, RZ ;  /* 0x8000000e13139210 */ /* 0x080fe40007ffe0ff */
[----:B------:R-:W-:Y:S02]  /*5f20*/  ISETP.NE.AND P1, PT, RZ, UR5, PT ;  /* 0x00000005ff007c0c */ /* 0x000fe4000bf25270 */
[----:B------:R-:W-:-:S07]  /*5f30*/  ISETP.GE.U32.AND P4, PT, R19, R14, PT ;  /* 0x0000000e1300720c */ /* 0x000fce0003f86070 */
[----:B------:R-:W-:-:S04]  /*5f40*/  @!P5 IMAD.IADD R31, R31, 0x1, -R14 ;  /* 0x000000011f1fd824 */ /* 0x000fc800078e0a0e */
[----:B------:R-:W-:Y:S02]  /*5f50*/  IMAD.MOV.U32 R19, RZ, RZ, R31 ;  /* 0x000000ffff137224 */ /* 0x000fe400078e001f */
[----:B------:R-:W-:Y:S02]  /*5f60*/  @P4 IADD3 R18, PT, PT, R18, 0x1, RZ ;  /* 0x0000000112124810 */ /* 0x000fe40007ffe0ff */
[----:B------:R-:W-:Y:S02]  /*5f70*/  @!P2 IMAD.MOV R19, RZ, RZ, -R19 ;  /* 0x000000ffff13a224 */ /* 0x000fe400078e0a13 */
[----:B------:R-:W-:-:S03]  /*5f80*/  @!P3 IADD3 R18, PT, PT, -R18, RZ, RZ ;  /* 0x000000ff1212b210 */ /* 0x000fc60007ffe1ff */
[C---:B------:R-:W-:Y:S02]  /*5f90*/  SEL R19, R25.reuse, R19, !P1 ;  /* 0x0000001319137207 */ /* 0x040fe40004800000 */
[----:B------:R-:W-:Y:S02]  /*5fa0*/  SEL R25, R25, R18, !P1 ;  /* 0x0000001219197207 */ /* 0x000fe40004800000 */
[----:B------:R-:W-:Y:S01]  /*5fb0*/  MOV R18, R7 ;  /* 0x0000000700127202 */ /* 0x000fe20000000f00 */
[----:B------:R-:W-:Y:S02]  /*5fc0*/  VIADD R24, R19, 0x1 ;  /* 0x0000000113187836 */ /* 0x000fe40000000000 */
[----:B------:R-:W-:Y:S01]  /*5fd0*/  VIADD R14, R25, 0x1 ;  /* 0x00000001190e7836 */ /* 0x000fe20000000000 */
[----:B------:R-:W-:Y:S06]  /*5fe0*/  BRA `(.L_x_318) ;  /* 0x0000000800307947 */ /* 0x000fec0003800000 */
.L_x_319:
[----:B------:R-:W-:-:S13]  /*5ff0*/  ISETP.NE.AND P1, PT, R14, 0x5, PT ;  /* 0x000000050e00780c */ /* 0x000fda0003f25270 */
[----:B------:R-:W-:Y:S05]  /*6000*/  @!P1 BRA `(.L_x_321) ;  /* 0x0000000400109947 */ /* 0x000fea0003800000 */
        /* <DEDUP_REMOVED lines=64> */
[----:B------:R-:W-:Y:S01]  /*6410*/  IADD3 R18, PT, PT, R7, 0x1, RZ ;  /* 0x0000000107127810 */ /* 0x000fe20007ffe0ff */
[----:B------:R-:W-:Y:S02]  /*6420*/  VIADD R24, R19, 0x1 ;  /* 0x0000000113187836 */ /* 0x000fe40000000000 */
[----:B------:R-:W-:Y:S01]  /*6430*/  VIADD R14, R25, 0x1 ;  /* 0x00000001190e7836 */ /* 0x000fe20000000000 */
[----:B------:R-:W-:Y:S06]  /*6440*/  BRA `(.L_x_318) ;  /* 0x0000000400187947 */ /* 0x000fec0003800000 */
.L_x_321:
[----:B------:R-:W-:Y:S01]  /*6450*/  IMAD R14, R4, UR5, RZ ;  /* 0x00000005040e7c24 */ /* 0x000fe2000f8e02ff */
[----:B------:R-:W-:-:S04]  /*6460*/  IABS R25, R7 ;  /* 0x0000000700197213 */ /* 0x000fc80000000000 */
[-C--:B------:R-:W-:Y:S02]  /*6470*/  IABS R24, R14.reuse ;  /* 0x0000000e00187213 */ /* 0x080fe40000000000 */
[----:B------:R-:W-:Y:S02]  /*6480*/  IABS R28, R14 ;  /* 0x0000000e001c7213 */ /* 0x000fe40000000000 */
[----:B------:R-:W0:Y:S08]  /*6490*/  I2F.RP R22, R24 ;  /* 0x0000001800167306 */ /* 0x000e300000209400 */
[----:B0-----:R-:W0:Y:S02]  /*64a0*/  MUFU.RCP R22, R22 ;  /* 0x0000001600167308 */ /* 0x001e240000001000 */
[----:B0-----:R-:W-:Y:S01]  /*64b0*/  VIADD R18, R22, 0xffffffe ;  /* 0x0ffffffe16127836 */ /* 0x001fe20000000000 */
[----:B------:R-:W-:-:S05]  /*64c0*/  IABS R22, UR5 ;  /* 0x0000000500167c13 */ /* 0x000fca0008000000 */
[----:B------:R0:W1:Y:S02]  /*64d0*/  F2I.FTZ.U32.TRUNC.NTZ R19, R18 ;  /* 0x0000001200137305 */ /* 0x000064000021f000 */
[----:B0-----:R-:W-:Y:S01]  /*64e0*/  IMAD.MOV.U32 R18, RZ, RZ, RZ ;  /* 0x000000ffff127224 */ /* 0x001fe200078e00ff */
[----:B-1----:R-:W-:-:S05]  /*64f0*/  IADD3 R23, PT, PT, RZ, -R19, RZ ;  /* 0x80000013ff177210 */ /* 0x002fca0007ffe0ff */
[----:B------:R-:W-:-:S04]  /*6500*/  IMAD R23, R23, R24, RZ ;  /* 0x0000001817177224 */ /* 0x000fc800078e02ff */
[----:B------:R-:W-:Y:S01]  /*6510*/  IMAD.HI.U32 R26, R19, R23, R18 ;  /* 0x00000017131a7227 */ /* 0x000fe200078e0012 */
[----:B------:R-:W-:Y:S02]  /*6520*/  IADD3 R19, PT, PT, RZ, -R28, RZ ;  /* 0x8000001cff137210 */ /* 0x000fe40007ffe0ff */
[----:B------:R-:W-:Y:S01]  /*6530*/  IABS R28, UR5 ;  /* 0x00000005001c7c13 */ /* 0x000fe20008000000 */
[----:B------:R-:W-:Y:S02]  /*6540*/  IMAD.MOV.U32 R23, RZ, RZ, R25 ;  /* 0x000000ffff177224 */ /* 0x000fe400078e0019 */
[----:B------:R-:W0:Y:S02]  /*6550*/  I2F.RP R25, R22 ;  /* 0x0000001600197306 */ /* 0x000e240000209400 */
        /* <DEDUP_REMOVED lines=14> */
[----:B------:R-:W-:-:S05]  /*6640*/  IMAD.MOV.U32 R24, RZ, RZ, R18 ;  /* 0x000000ffff187224 */ /* 0x000fca00078e0012 */
        /* <DEDUP_REMOVED lines=8> */
[----:B------:R-:W-:Y:S01]  /*66d0*/  LOP3.LUT R14, R14, UR5, RZ, 0x3c, !PT ;  /* 0x000000050e0e7c12 */ /* 0x000fe2000f8e3cff */
[----:B------:R-:W-:-:S03]  /*66e0*/  IMAD.HI.U32 R18, R19, R25, R18 ;  /* 0x0000001913127227 */ /* 0x000fc600078e0012 */
[----:B------:R-:W-:Y:S01]  /*66f0*/  ISETP.GE.AND P3, PT, R14, RZ, PT ;  /* 0x000000ff0e00720c */ /* 0x000fe20003f66270 */
[----:B------:R-:W-:Y:S01]  /*6700*/  IMAD.MOV.U32 R19, RZ, RZ, R26 ;  /* 0x000000ffff137224 */ /* 0x000fe200078e001a */
[----:B------:R-:W-:Y:S01]  /*6710*/  MOV R26, R28 ;  /* 0x0000001c001a7202 */ /* 0x000fe20000000f00 */
[----:B------:R-:W-:-:S04]  /*6720*/  IMAD.HI.U32 R25, R18, R23, RZ ;  /* 0x0000001712197227 */ /* 0x000fc800078e00ff */
[----:B------:R-:W-:Y:S01]  /*6730*/  IMAD R23, R25, R26, R23 ;  /* 0x0000001a19177224 */ /* 0x000fe200078e0217 */
[----:B------:R-:W-:Y:S01]  /*6740*/  MOV R25, R24 ;  /* 0x0000001800197202 */ /* 0x000fe20000000f00 */
[----:B------:R-:W-:-:S03]  /*6750*/  IMAD.HI.U32 R18, R18, R19, RZ ;  /* 0x0000001312127227 */ /* 0x000fc600078e00ff */
[----:B------:R-:W-:Y:S01]  /*6760*/  ISETP.GT.U32.AND P2, PT, R22, R23, PT ;  /* 0x000000171600720c */ /* 0x000fe20003f44070 */
[----:B------:R-:W-:Y:S02]  /*6770*/  IMAD R19, R18, R26, R19 ;  /* 0x0000001a12137224 */ /* 0x000fe400078e0213 */
[----:B------:R-:W-:-:S03]  /*6780*/  IMAD.MOV.U32 R14, RZ, RZ, R25 ;  /* 0x000000ffff0e7224 */ /* 0x000fc600078e0019 */
        /* <DEDUP_REMOVED lines=18> */
.L_x_318:
[----:B------:R-:W-:Y:S05]  /*68b0*/  BSYNC.RECONVERGENT B3 ;  /* 0x0000000000037941 */ /* 0x000fea0003800200 */
.L_x_316:
[----:B------:R-:W-:Y:S02]  /*68c0*/  IMAD R22, R25, UR12, R24 ;  /* 0x0000000c19167c24 */ /* 0x000fe4000f8e0218 */
[----:B------:R-:W-:Y:S02]  /*68d0*/  IMAD R19, R14, UR12, R19 ;  /* 0x0000000c0e137c24 */ /* 0x000fe4000f8e0213 */
[----:B------:R-:W-:Y:S02]  /*68e0*/  IMAD R22, R7, UR4, R22 ;  /* 0x0000000407167c24 */ /* 0x000fe4000f8e0216 */
[----:B------:R-:W-:-:S05]  /*68f0*/  IMAD R19, R18, UR4, R19 ;  /* 0x0000000412137c24 */ /* 0x000fca000f8e0213 */
[CC--:B------:R-:W-:Y:S02]  /*6900*/  VIMNMX R7, PT, PT, R22.reuse, R19.reuse, !PT ;  /* 0x0000001316077248 */ /* 0x0c0fe40007fe0100 */
[----:B------:R-:W-:-:S07]  /*6910*/  VIMNMX R14, PT, PT, R22, R19, PT ;  /* 0x00000013160e7248 */ /* 0x000fce0003fe0100 */
.L_x_315:
[----:B------:R-:W-:Y:S05]  /*6920*/  BSYNC.RECONVERGENT B1 ;  /* 0x0000000000017941 */ /* 0x000fea0003800200 */
.L_x_312:
[----:B------:R-:W-:-:S04]  /*6930*/  ISETP.NE.AND P1, PT, R7, R8, PT ;  /* 0x000000080700720c */ /* 0x000fc80003f25270 */
[----:B------:R-:W-:-:S04]  /*6940*/  SEL R7, R14, R7, !P1 ;  /* 0x000000070e077207 */ /* 0x000fc80004800000 */
[----:B------:R-:W-:-:S13]  /*6950*/  ISETP.NE.AND P1, PT, R7, R8, PT ;  /* 0x000000080700720c */ /* 0x000fda0003f25270 */
[----:B------:R-:W-:Y:S05]  /*6960*/  @!P1 BRA `(.L_x_322) ;  /* 0xffffffdc00889947 */ /* 0x000fea000383ffff */
[----:B------:R-:W-:Y:S05]  /*6970*/  EXIT ;  /* 0x000000000000794d */ /* 0x000fea0003800000 */
.L_x_311:
        /* <DEDUP_REMOVED lines=16> */
[----:B------:R-:W-:Y:S04]  /*6a80*/  ST.E desc[UR8][R6.64], R0 ;  /* 0x0000000006007985 */ /* 0x000fe8000c101908 */
[----:B0-----:R-:W2:Y:S01]  /*6a90*/  LDG.E.64 R2, desc[UR8][R10.64] ;  /* 0x000000080a027981 */ /* 0x001ea2000c1e1b00 */
[----:B------:R-:W-:-:S04]  /*6aa0*/  IMAD.SHL.U32 R9, R0, 0x2, RZ ;  /* 0x0000000200097824 */ /* 0x000fc800078e00ff */
[----:B--2---:R-:W-:-:S05]  /*6ab0*/  IMAD.WIDE R2, R9, 0x4, R2 ;  /* 0x0000000409027825 */ /* 0x004fca00078e0202 */
[----:B------:R-:W-:Y:S04]  /*6ac0*/  ST.E desc[UR8][R2.64], R8 ;  /* 0x0000000802007985 */ /* 0x000fe8000c101908 */
[----:B------:R-:W2:Y:S02]  /*6ad0*/  LDG.E.64 R4, desc[UR8][R10.64] ;  /* 0x000000080a047981 */ /* 0x000ea4000c1e1b00 */
[----:B--2---:R-:W-:-:S05]  /*6ae0*/  IMAD.WIDE R4, R9, 0x4, R4 ;  /* 0x0000000409047825 */ /* 0x004fca00078e0204 */
[----:B------:R-:W-:Y:S01]  /*6af0*/  ST.E desc[UR8][R4.64+0x4], RZ ;  /* 0x000004ff04007985 */ /* 0x000fe2000c101908 */
[----:B------:R-:W-:Y:S05]  /*6b00*/  EXIT ;  /* 0x000000000000794d */ /* 0x000fea0003800000 */
.L_x_299:
[----:B------:R-:W0:Y:S01]  /*6b10*/  S2R R3, SR_LANEID ;  /* 0x0000000000037919 */ /* 0x000e220000000000 */
[----:B------:R-:W-:Y:S01]  /*6b20*/  VOTEU.ANY UR7, UPT, PT ;  /* 0x0000000000077886 */ /* 0x000fe200038e0100 */
[----:B------:R-:W1:Y:S01]  /*6b30*/  LDC.64 R4, c[0x4][0x88] ;  /* 0x01002200ff047b82 */ /* 0x000e620000000a00 */
[----:B------:R-:W0:Y:S08]  /*6b40*/  FLO.U32 R6, UR7 ;  /* 0x0000000700067d00 */ /* 0x000e3000080e0000 */
[----:B------:R-:W1:Y:S01]  /*6b50*/  POPC R15, UR7 ;  /* 0x00000007000f7d09 */ /* 0x000e620008000000 */
        /* <DEDUP_REMOVED lines=9> */
[----:B-1----:R-:W-:-:S05]  /*6bf0*/  IADD3 R13, PT, PT, R13, R12, RZ ;  /* 0x0000000c0d0d7210 */ /* 0x002fca0007ffe0ff */
[----:B--2---:R-:W-:-:S05]  /*6c00*/  IMAD.WIDE R2, R13, 0x4, R2 ;  /* 0x000000040d027825 */ /* 0x004fca00078e0202 */
        /* <DEDUP_REMOVED lines=9> */
.L_x_323:
        /* <DEDUP_REMOVED lines=14> */
.L_x_2114:


//--------------------- .text._Z31get_false_as_vpath_connectivityiii --------------------------
	.section	.text._Z31get_false_as_vpath_connectivityiii,"ax",@progbits
	.align	128
        .global         _Z31get_false_as_vpath_connectivityiii
        .type           _Z31get_false_as_vpath_connectivityiii,@function
        .size           _Z31get_false_as_vpath_connectivityiii,(.L_x_2115 - _Z31get_false_as_vpath_connectivityiii)
        .other          _Z31get_false_as_vpath_connectivityiii,@"STO_CUDA_ENTRY STV_DEFAULT"
_Z31get_false_as_vpath_connectivityiii:
.text._Z31get_false_as_vpath_connectivityiii:
        /* <DEDUP_REMOVED lines=21> */
[----:B------:R-:W0:Y:S01]  /*0150*/  LDC.64 R14, c[0x0][0x380] ;  /* 0x0000e000ff0e7b82 */ /* 0x000e220000000a00 */
[----:B------:R-:W-:Y:S07]  /*0160*/  BSSY.RECONVERGENT B0, `(.L_x_324) ;  /* 0x00001a7000007945 */ /* 0x000fee0003800200 */
[----:B------:R-:W1:Y:S01]  /*0170*/  LDC R0, c[0x0][0x388] ;  /* 0x0000e200ff007b82 */ /* 0x000e620000000800 */
[----:B0-----:R-:W-:Y:S02]  /*0180*/  VIADD R4, R14, 0xffffffff ;  /* 0xffffffff0e047836 */ /* 0x001fe40000000000 */
[----:B------:R-:W-:-:S02]  /*0190*/  VIADD R9, R15, 0xffffffff ;  /* 0xffffffff0f097836 */ /* 0x000fc40000000000 */
[----:B-1----:R-:W-:Y:S02]  /*01a0*/  IMAD R8, R4, R0, RZ ;  /* 0x0000000004087224 */ /* 0x002fe400078e02ff */
[----:B------:R-:W-:Y:S02]  /*01b0*/  VIADD R11, R0, 0xffffffff ;  /* 0xffffffff000b7836 */ /* 0x000fe40000000000 */
        /* <DEDUP_REMOVED lines=9> */
[----:B------:R-:W-:Y:S01]  /*0250*/  SHF.R.S32.HI R10, RZ, 0x1, R8 ;  /* 0x00000001ff0a7819 */ /* 0x000fe20000011408 */
[----:B------:R-:W-:Y:S01]  /*0260*/  IMAD.MOV.U32 R8, RZ, RZ, RZ ;  /* 0x000000ffff087224 */ /* 0x000fe200078e00ff */
[----:B------:R-:W0:Y:S01]  /*0270*/  I2F.RP R12, R16 ;  /* 0x00000010000c7306 */ /* 0x000e220000209400 */
[----:B------:R-:W-:-:S02]  /*0280*/  IABS R18, R11 ;  /* 0x0000000b00127213 */ /* 0x000fc40000000000 */
[----:B------:R-:W-:Y:S02]  /*0290*/  IABS R17, R10 ;  /* 0x0000000a00117213 */ /* 0x000fe40000000000 */
[----:B------:R-:W-:-:S03]  /*02a0*/  ISETP.GE.AND P4, PT, R10, RZ, PT ;  /* 0x000000ff0a00720c */ /* 0x000fc60003f86270 */
[----:B0-----:R-:W0:Y:S02]  /*02b0*/  MUFU.RCP R12, R12 ;  /* 0x0000000c000c7308 */ /* 0x001e240000001000 */
[----:B0-----:R-:W-:Y:S01]  /*02c0*/  VIADD R9, R12, 0xffffffe ;  /* 0x0ffffffe0c097836 */ /* 0x001fe20000000000 */
[----:B------:R-:W-:-:S05]  /*02d0*/  IABS R12, R4 ;  /* 0x00000004000c7213 */ /* 0x000fca0000000000 */
[----:B------:R-:W0:Y:S02]  /*02e0*/  F2I.FTZ.U32.TRUNC.NTZ R9, R9 ;  /* 0x0000000900097305 */ /* 0x000e24000021f000 */
[----:B0-----:R-:W-:-:S05]  /*02f0*/  IADD3 R13, PT, PT, RZ, -R9, RZ ;  /* 0x80000009ff0d7210 */ /* 0x001fca0007ffe0ff */
[----:B------:R-:W-:-:S04]  /*0300*/  IMAD R13, R13, R16, RZ ;  /* 0x000000100d0d7224 */ /* 0x000fc800078e02ff */
[----:B------:R-:W-:-:S04]  /*0310*/  IMAD.HI.U32 R8, R9, R13, R8 ;  /* 0x0000000d09087227 */ /* 0x000fc800078e0008 */
[----:B------:R-:W-:Y:S02]  /*0320*/  IMAD.MOV.U32 R13, RZ, RZ, R17 ;  /* 0x000000ffff0d7224 */ /* 0x000fe400078e0011 */
        /* <DEDUP_REMOVED lines=11> */
[----:B------:R-:W-:Y:S02]  /*03e0*/  LOP3.LUT R9, R10, R11, RZ, 0x3c, !PT ;  /* 0x0000000b0a097212 */ /* 0x000fe400078e3cff */
[----:B------:R-:W-:Y:S02]  /*03f0*/  IABS R16, R4 ;  /* 0x0000000400107213 */ /* 0x000fe40000000000 */
[----:B------:R-:W-:-:S03]  /*0400*/  ISETP.GE.AND P2, PT, R9, RZ, PT ;  /* 0x000000ff0900720c */ /* 0x000fc60003f46270 */
[----:B------:R-:W-:Y:S02]  /*0410*/  IMAD.MOV R16, RZ, RZ, -R16 ;  /* 0x000000ffff107224 */ /* 0x000fe400078e0a10 */
[----:B0-----:R-:W-:Y:S02]  /*0420*/  VIADD R9, R12, 0xffffffe ;  /* 0x0ffffffe0c097836 */ /* 0x001fe40000000000 */
[----:B------:R-:W-:-:S04]  /*0430*/  @P0 IADD3 R8, PT, PT, R8, 0x1, RZ ;  /* 0x0000000108080810 */ /* 0x000fc80007ffe0ff */
[----:B------:R-:W0:Y:S01]  /*0440*/  F2I.FTZ.U32.TRUNC.NTZ R9, R9 ;  /* 0x0000000900097305 */ /* 0x000e22000021f000 */
[----:B------:R-:W-:-:S04]  /*0450*/  IMAD.MOV.U32 R21, RZ, RZ, R8 ;  /* 0x000000ffff157224 */ /* 0x000fc800078e0008 */
[----:B------:R-:W-:Y:S01]  /*0460*/  @!P2 IMAD.MOV R21, RZ, RZ, -R21 ;  /* 0x000000ffff15a224 */ /* 0x000fe200078e0a15 */
[----:B------:R-:W-:-:S05]  /*0470*/  @!P1 LOP3.LUT R21, RZ, R11, RZ, 0x33, !PT ;  /* 0x0000000bff159212 */ /* 0x000fca00078e33ff */
[----:B------:R-:W-:Y:S02]  /*0480*/  IMAD.MOV R8, RZ, RZ, -R21 ;  /* 0x000000ffff087224 */ /* 0x000fe400078e0a15 */
[--C-:B0-----:R-:W-:Y:S02]  /*0490*/  IMAD.MOV R12, RZ, RZ, -R9.reuse ;  /* 0x000000ffff0c7224 */ /* 0x101fe400078e0a09 */
        /* <DEDUP_REMOVED lines=15> */
[----:B------:R-:W-:Y:S02]  /*0590*/  @!P1 IMAD.IADD R9, R9, 0x1, -R17 ;  /* 0x0000000109099824 */ /* 0x000fe400078e0a11 */
[----:B------:R-:W-:Y:S01]  /*05a0*/  ISETP.GT.U32.AND P3, PT, R17, R12, PT ;  /* 0x0000000c1100720c */ /* 0x000fe20003f64070 */
[----:B------:R-:W-:Y:S01]  /*05b0*/  @!P1 VIADD R8, R8, 0x1 ;  /* 0x0000000108089836 */ /* 0x000fe20000000000 */
[----:B------:R-:W-:Y:S02]  /*05c0*/  ISETP.NE.U32.AND P1, PT, R5, 0x1, PT ;  /* 0x000000010500780c */ /* 0x000fe40003f25070 */
[----:B------:R-:W-:Y:S02]  /*05d0*/  ISETP.GE.U32.AND P0, PT, R9, R17, PT ;  /* 0x000000110900720c */ /* 0x000fe40003f06070 */
[----:B------:R-:W-:-:S07]  /*05e0*/  LOP3.LUT R5, RZ, R4, RZ, 0x33, !PT ;  /* 0x00000004ff057212 */ /* 0x000fce00078e33ff */
[----:B------:R-:W-:-:S04]  /*05f0*/  @!P3 IMAD.IADD R12, R12, 0x1, -R17 ;  /* 0x000000010c0cb824 */ /* 0x000fc800078e0a11 */
[----:B------:R-:W-:Y:S01]  /*0600*/  @P0 VIADD R8, R8, 0x1 ;  /* 0x0000000108080836 */ /* 0x000fe20000000000 */
[----:B------:R-:W-:Y:S01]  /*0610*/  ISETP.NE.AND P0, PT, R4, RZ, PT ;  /* 0x000000ff0400720c */ /* 0x000fe20003f05270 */
[----:B------:R-:W-:Y:S02]  /*0620*/  @!P4 IMAD.MOV R12, RZ, RZ, -R12 ;  /* 0x000000ffff0cc224 */ /* 0x000fe400078e0a0c */
[----:B------:R-:W-:-:S03]  /*0630*/  @!P2 IMAD.MOV R8, RZ, RZ, -R8 ;  /* 0x000000ffff08a224 */ /* 0x000fc600078e0a08 */
[C---:B------:R-:W-:Y:S02]  /*0640*/  SEL R12, R5.reuse, R12, !P0 ;  /* 0x0000000c050c7207 */ /* 0x040fe40004000000 */
[----:B------:R-:W-:Y:S01]  /*0650*/  SEL R11, R5, R8, !P0 ;  /* 0x00000008050b7207 */ /* 0x000fe20004000000 */
[----:B------:R-:W-:Y:S06]  /*0660*/  @!P1 BRA `(.L_x_327) ;  /* 0x0000000000249947 */ /* 0x000fec0003800000 */
[----:B------:R-:W-:-:S04]  /*0670*/  IMAD R4, R14, R15, RZ ;  /* 0x0000000f0e047224 */ /* 0x000fc800078e02ff */
[----:B------:R-:W-:-:S04]  /*0680*/  IMAD R5, R21, R4, RZ ;  /* 0x0000000415057224 */ /* 0x000fc800078e02ff */
[--C-:B------:R-:W-:Y:S02]  /*0690*/  IMAD.IADD R9, R12, 0x1, R5.reuse ;  /* 0x000000010c097824 */ /* 0x100fe400078e0205 */
[CC--:B------:R-:W-:Y:S02]  /*06a0*/  IMAD R5, R11.reuse, R14.reuse, R5 ;  /* 0x0000000e0b057224 */ /* 0x0c0fe400078e0205 */
[----:B------:R-:W-:-:S03]  /*06b0*/  IMAD R9, R11, R14, R9 ;  /* 0x0000000e0b097224 */ /* 0x000fc600078e0209 */
[----:B------:R-:W-:Y:S01]  /*06c0*/  IADD3 R5, PT, PT, R12, R5, RZ ;  /* 0x000000050c057210 */ /* 0x000fe20007ffe0ff */
[----:B------:R-:W-:-:S04]  /*06d0*/  VIADD R4, R9, 0x1 ;  /* 0x0000000109047836 */ /* 0x000fc80000000000 */
[----:B------:R-:W-:Y:S01]  /*06e0*/  IMAD.IADD R50, R5, 0x1, R14 ;  /* 0x0000000105327824 */ /* 0x000fe200078e020e */
[----:B------:R-:W-:Y:S06]  /*06f0*/  BRA `(.L_x_328) ;  /* 0x0000000000207947 */ /* 0x000fec0003800000 */
.L_x_327:
[----:B------:R-:W-:Y:S02]  /*0700*/  IMAD R4, R14, R15, RZ ;  /* 0x0000000f0e047224 */ /* 0x000fe400078e02ff */
[----:B------:R-:W-:Y:S02]  /*0710*/  VIADD R5, R12, 0x1 ;  /* 0x000000010c057836 */ /* 0x000fe40000000000 */
[----:B------:R-:W-:-:S04]  /*0720*/  IMAD R4, R21, R4, RZ ;  /* 0x0000000415047224 */ /* 0x000fc800078e02ff */
[----:B------:R-:W-:-:S04]  /*0730*/  IMAD R4, R11, R14, R4 ;  /* 0x0000000e0b047224 */ /* 0x000fc800078e0204 */
[C---:B------:R-:W-:Y:S02]  /*0740*/  IMAD.IADD R50, R4.reuse, 0x1, R14 ;  /* 0x0000000104327824 */ /* 0x040fe400078e020e */
[----:B------:R-:W-:Y:S02]  /*0750*/  IMAD.IADD R4, R4, 0x1, R5 ;  /* 0x0000000104047824 */ /* 0x000fe400078e0205 */
[--C-:B------:R-:W-:Y:S02]  /*0760*/  IMAD.IADD R5, R5, 0x1, R50.reuse ;  /* 0x0000000105057824 */ /* 0x100fe400078e0232 */
[----:B------:R-:W-:-:S07]  /*0770*/  IMAD.IADD R50, R12, 0x1, R50 ;  /* 0x000000010c327824 */ /* 0x000fce00078e0232 */
.L_x_328:
[----:B------:R-:W-:Y:S05]  /*0780*/  BSYNC.RECONVERGENT B1 ;  /* 0x0000000000017941 */ /* 0x000fea0003800200 */
.L_x_326:
[CC--:B------:R-:W-:Y:S02]  /*0790*/  VIMNMX R9, PT, PT, R4.reuse, R5.reuse, !PT ;  /* 0x0000000504097248 */ /* 0x0c0fe40007fe0100 */
[----:B------:R-:W-:Y:S02]  /*07a0*/  VIMNMX R4, PT, PT, R4, R5, PT ;  /* 0x0000000504047248 */ /* 0x000fe40003fe0100 */
[CC--:B------:R-:W-:Y:S02]  /*07b0*/  VIMNMX R49, PT, PT, R9.reuse, R50.reuse, PT ;  /* 0x0000003209317248 */ /* 0x0c0fe40003fe0100 */
[----:B------:R-:W-:Y:S02]  /*07c0*/  VIMNMX R50, PT, PT, R9, R50, !PT ;  /* 0x0000003209327248 */ /* 0x000fe40007fe0100 */
[CC--:B------:R-:W-:Y:S02]  /*07d0*/  VIMNMX R51, PT, PT, R4.reuse, R49.reuse, !PT ;  /* 0x0000003104337248 */ /* 0x0c0fe40007fe0100 */
[----:B------:R-:W-:Y:S01]  /*07e0*/  VIMNMX R49, PT, PT, R4, R49, PT ;  /* 0x0000003104317248 */ /* 0x000fe20003fe0100 */
[----:B------:R-:W-:Y:S06]  /*07f0*/  BRA `(.L_x_329) ;  /* 0x0000001000f47947 */ /* 0x000fec0003800000 */
.L_x_325:
[----:B------:R-:W-:Y:S01]  /*0800*/  IMAD R10, R9, R14, RZ ;  /* 0x0000000e090a7224 */ /* 0x000fe200078e02ff */
[----:B------:R-:W-:-:S03]  /*0810*/  IADD3 R8, PT, PT, R5, -R8, RZ ;  /* 0x8000000805087210 */ /* 0x000fc60007ffe0ff */
[----:B------:R-:W-:-:S04]  /*0820*/  IMAD R10, R10, R11, RZ ;  /* 0x0000000b0a0a7224 */ /* 0x000fc800078e02ff */
[----:B------:R-:W-:-:S05]  /*0830*/  IMAD.SHL.U32 R13, R10, 0x2, RZ ;  /* 0x000000020a0d7824 */ /* 0x000fca00078e00ff */
[----:B------:R-:W-:-:S13]  /*0840*/  ISETP.GE.AND P0, PT, R8, R13, PT ;  /* 0x0000000d0800720c */ /* 0x000fda0003f06270 */
[----:B------:R-:W-:Y:S05]  /*0850*/  @P0 BRA `(.L_x_330) ;  /* 0x0000000400480947 */ /* 0x000fea0003800000 */
[-C--:B------:R-:W-:Y:S01]  /*0860*/  IMAD R13, R9, R11.reuse, RZ ;  /* 0x0000000b090d7224 */ /* 0x080fe200078e02ff */
[----:B------:R-:W-:Y:S02]  /*0870*/  LEA.HI R8, R8, R8, RZ, 0x1 ;  /* 0x0000000808087211 */ /* 0x000fe400078f08ff */
[----:B------:R-:W-:Y:S02]  /*0880*/  IABS R19, R11 ;  /* 0x0000000b00137213 */ /* 0x000fe40000000000 */
[-C--:B------:R-:W-:Y:S02]  /*0890*/  IABS R12, R13.reuse ;  /* 0x0000000d000c7213 */ /* 0x080fe40000000000 */
[----:B------:R-:W-:Y:S01]  /*08a0*/  SHF.R.S32.HI R4, RZ, 0x1, R8 ;  /* 0x00000001ff047819 */ /* 0x000fe20000011408 */
[----:B------:R-:W-:Y:S01]  /*08b0*/  IMAD.MOV.U32 R8, RZ, RZ, RZ ;  /* 0x000000ffff087224 */ /* 0x000fe200078e00ff */
[----:B------:R-:W0:Y:S01]  /*08c0*/  I2F.RP R10, R12 ;  /* 0x0000000c000a7306 */ /* 0x000e220000209400 */
[----:B------:R-:W-:-:S02]  /*08d0*/  IABS R18, R13 ;  /* 0x0000000d00127213 */ /* 0x000fc40000000000 */
[----:B------:R-:W-:Y:S02]  /*08e0*/  IABS R16, R4 ;  /* 0x0000000400107213 */ /* 0x000fe40000000000 */
[----:B------:R-:W-:-:S03]  /*08f0*/  LOP3.LUT R5, R5, 0x1, RZ, 0xc0, !PT ;  /* 0x0000000105057812 */ /* 0x000fc600078ec0ff */
[----:B0-----:R-:W0:Y:S02]  /*0900*/  MUFU.RCP R10, R10 ;  /* 0x0000000a000a7308 */ /* 0x001e240000001000 */
[----:B0-----:R-:W-:-:S06]  /*0910*/  VIADD R9, R10, 0xffffffe ;  /* 0x0ffffffe0a097836 */ /* 0x001fcc0000000000 */
[----:B------:R-:W0:Y:S08]  /*0920*/  I2F.RP R10, R19 ;  /* 0x00000013000a7306 */ /* 0x000e300000209400 */
[----:B------:R-:W1:Y:S08]  /*0930*/  F2I.FTZ.U32.TRUNC.NTZ R9, R9 ;  /* 0x0000000900097305 */ /* 0x000e70000021f000 */
[----:B0-----:R-:W0:Y:S01]  /*0940*/  MUFU.RCP R10, R10 ;  /* 0x0000000a000a7308 */ /* 0x001e220000001000 */
[----:B-1----:R-:W-:-:S04]  /*0950*/  IMAD.MOV R17, RZ, RZ, -R9 ;  /* 0x000000ffff117224 */ /* 0x002fc800078e0a09 */
[----:B------:R-:W-:-:S04]  /*0960*/  IMAD R17, R17, R12, RZ ;  /* 0x0000000c11117224 */ /* 0x000fc800078e02ff */
[----:B------:R-:W-:-:S04]  /*0970*/  IMAD.HI.U32 R8, R9, R17, R8 ;  /* 0x0000001109087227 */ /* 0x000fc800078e0008 */
[----:B------:R-:W-:Y:S01]  /*0980*/  IMAD.MOV.U32 R17, RZ, RZ, R16 ;  /* 0x000000ffff117224 */ /* 0x000fe200078e0010 */
[----:B------:R-:W-:Y:S01]  /*0990*/  IABS R16, R11 ;  /* 0x0000000b00107213 */ /* 0x000fe20000000000 */
[----:B------:R-:W-:Y:S02]  /*09a0*/  IMAD.MOV R9, RZ, RZ, -R18 ;  /* 0x000000ffff097224 */ /* 0x000fe400078e0a12 */
[----:B------:R-:W-:-:S04]  /*09b0*/  IMAD.HI.U32 R8, R8, R17, RZ ;  /* 0x0000001108087227 */ /* 0x000fc800078e00ff */
        /* <DEDUP_REMOVED lines=12> */
[----:B------:R-:W-:-:S04]  /*0a80*/  IMAD.MOV.U32 R21, RZ, RZ, R8 ;  /* 0x000000ffff157224 */ /* 0x000fc800078e0008 */
[----:B------:R-:W-:Y:S01]  /*0a90*/  @!P2 IMAD.MOV R21, RZ, RZ, -R21 ;  /* 0x000000ffff15a224 */ /* 0x000fe200078e0a15 */
[----:B------:R-:W-:-:S05]  /*0aa0*/  @!P1 LOP3.LUT R21, RZ, R13, RZ, 0x33, !PT ;  /* 0x0000000dff159212 */ /* 0x000fca00078e33ff */
[----:B------:R-:W-:Y:S02]  /*0ab0*/  IMAD.MOV R10, RZ, RZ, -R21 ;  /* 0x000000ffff0a7224 */ /* 0x000fe400078e0a15 */
[----:B0-----:R-:W-:Y:S02]  /*0ac0*/  IMAD.MOV R8, RZ, RZ, -R9 ;  /* 0x000000ffff087224 */ /* 0x001fe400078e0a09 */
[----:B------:R-:W-:Y:S02]  /*0ad0*/  IMAD R10, R13, R10, R4 ;  /* 0x0000000a0d0a7224 */ /* 0x000fe400078e0204 */
[----:B------:R-:W-:Y:S02]  /*0ae0*/  IMAD R13, R8, R19, RZ ;  /* 0x00000013080d7224 */ /* 0x000fe400078e02ff */
[----:B------:R-:W-:Y:S01]  /*0af0*/  HFMA2 R8, -RZ, RZ, 0, 0 ;  /* 0x00000000ff087431 */ /* 0x000fe200000001ff */
[----:B------:R-:W-:Y:S02]  /*0b00*/  IABS R12, R10 ;  /* 0x0000000a000c7213 */ /* 0x000fe40000000000 */
[----:B------:R-:W-:-:S04]  /*0b10*/  LOP3.LUT R10, R10, R11, RZ, 0x3c, !PT ;  /* 0x0000000b0a0a7212 */ /* 0x000fc800078e3cff */
[----:B------:R-:W-:Y:S01]  /*0b20*/  ISETP.GE.AND P2, PT, R10, RZ, PT ;  /* 0x000000ff0a00720c */ /* 0x000fe20003f46270 */
        /* <DEDUP_REMOVED lines=11> */
[----:B------:R-:W-:Y:S01]  /*0be0*/  ISETP.GE.U32.AND P0, PT, R8, R19, PT ;  /* 0x000000130800720c */ /* 0x000fe20003f06070 */
[----:B------:R-:W-:Y:S01]  /*0bf0*/  IMAD R8, R14, R15, RZ ;  /* 0x0000000f0e087224 */ /* 0x000fe200078e02ff */
[----:B------:R-:W-:Y:S02]  /*0c00*/  ISETP.GT.U32.AND P3, PT, R19, R12, PT ;  /* 0x0000000c1300720c */ /* 0x000fe40003f64070 */
[----:B------:R-:W-:Y:S02]  /*0c10*/  ISETP.GE.AND P1, PT, R4, RZ, PT ;  /* 0x000000ff0400720c */ /* 0x000fe40003f26270 */
[----:B------:R-:W-:-:S07]  /*0c20*/  LOP3.LUT R4, RZ, R11, RZ, 0x33, !PT ;  /* 0x0000000bff047212 */ /* 0x000fce00078e33ff */
[----:B------:R-:W-:Y:S01]  /*0c30*/  @P0 VIADD R9, R9, 0x1 ;  /* 0x0000000109090836 */ /* 0x000fe20000000000 */
[----:B------:R-:W-:Y:S01]  /*0c40*/  ISETP.NE.AND P0, PT, R11, RZ, PT ;  /* 0x000000ff0b00720c */ /* 0x000fe20003f05270 */
[----:B------:R-:W-:Y:S02]  /*0c50*/  @!P3 IMAD.IADD R12, R12, 0x1, -R19 ;  /* 0x000000010c0cb824 */ /* 0x000fe400078e0a13 */
[----:B------:R-:W-:-:S03]  /*0c60*/  @!P2 IMAD.MOV R9, RZ, RZ, -R9 ;  /* 0x000000ffff09a224 */ /* 0x000fc600078e0a09 */
[----:B------:R-:W-:Y:S02]  /*0c70*/  @!P1 IADD3 R12, PT, PT, -R12, RZ, RZ ;  /* 0x000000ff0c0c9210 */ /* 0x000fe40007ffe1ff */
[C---:B------:R-:W-:Y:S02]  /*0c80*/  SEL R9, R4.reuse, R9, !P0 ;  /* 0x0000000904097207 */ /* 0x040fe40004000000 */
[----:B------:R-:W-:Y:S02]  /*0c90*/  ISETP.NE.U32.AND P1, PT, R5, 0x1, PT ;  /* 0x000000010500780c */ /* 0x000fe40003f25070 */
[----:B------:R-:W-:Y:S01]  /*0ca0*/  SEL R5, R4, R12, !P0 ;  /* 0x0000000c04057207 */ /* 0x000fe20004000000 */
[----:B------:R-:W-:-:S04]  /*0cb0*/  IMAD R4, R9, R14, R21 ;  /* 0x0000000e09047224 */ /* 0x000fc800078e0215 */
[----:B------:R-:W-:-:S06]  /*0cc0*/  IMAD R5, R8, R5, R4 ;  /* 0x0000000508057224 */ /* 0x000fcc00078e0204 */
[----:B------:R-:W-:-:S04]  /*0cd0*/  @P1 IMAD.IADD R4, R5, 0x1, R14 ;  /* 0x0000000105041824 */ /* 0x000fc800078e020e */
[C---:B------:R-:W-:Y:S02]  /*0ce0*/  @P1 IMAD.IADD R50, R8.reuse, 0x1, R4 ;  /* 0x0000000108321824 */ /* 0x040fe400078e0204 */
        /* <DEDUP_REMOVED lines=9> */
.L_x_330:
[----:B------:R-:W-:Y:S02]  /*0d80*/  IMAD R10, R4, R15, RZ ;  /* 0x0000000f040a7224 */ /* 0x000fe400078e02ff */
[----:B------:R-:W-:Y:S02]  /*0d90*/  IMAD.IADD R8, R8, 0x1, -R13 ;  /* 0x0000000108087824 */ /* 0x000fe400078e0a0d */
[----:B------:R-:W-:-:S04]  /*0da0*/  IMAD R10, R11, R10, RZ ;  /* 0x0000000a0b0a7224 */ /* 0x000fc800078e02ff */
[----:B------:R-:W-:-:S05]  /*0db0*/  IMAD.SHL.U32 R13, R10, 0x2, RZ ;  /* 0x000000020a0d7824 */ /* 0x000fca00078e00ff */
[----:B------:R-:W-:-:S13]  /*0dc0*/  ISETP.GE.AND P0, PT, R8, R13, PT ;  /* 0x0000000d0800720c */ /* 0x000fda0003f06270 */
[----:B------:R-:W-:Y:S05]  /*0dd0*/  @P0 BRA `(.L_x_331) ;  /* 0x0000000400500947 */ /* 0x000fea0003800000 */
[----:B------:R-:W-:Y:S01]  /*0de0*/  IMAD R11, R4, R11, RZ ;  /* 0x0000000b040b7224 */ /* 0x000fe200078e02ff */
[----:B------:R-:W-:Y:S01]  /*0df0*/  LEA.HI R8, R8, R8, RZ, 0x1 ;  /* 0x0000000808087211 */ /* 0x000fe200078f08ff */
[----:B------:R-:W-:Y:S01]  /*0e00*/  IMAD R50, R14, R15, RZ ;  /* 0x0000000f0e327224 */ /* 0x000fe200078e02ff */
[----:B------:R-:W-:Y:S02]  /*0e10*/  IABS R19, R4 ;  /* 0x0000000400137213 */ /* 0x000fe40000000000 */
[-C--:B------:R-:W-:Y:S02]  /*0e20*/  IABS R16, R11.reuse ;  /* 0x0000000b00107213 */ /* 0x080fe40000000000 */
[----:B------:R-:W-:Y:S01]  /*0e30*/  SHF.R.S32.HI R10, RZ, 0x1, R8 ;  /* 0x00000001ff0a7819 */ /* 0x000fe20000011408 */
[----:B------:R-:W-:Y:S01]  /*0e40*/  IMAD.MOV.U32 R8, RZ, RZ, RZ ;  /* 0x000000ffff087224 */ /* 0x000fe200078e00ff */
[----:B------:R-:W0:Y:S01]  /*0e50*/  I2F.RP R12, R16 ;  /* 0x00000010000c7306 */ /* 0x000e220000209400 */
[----:B------:R-:W-:-:S02]  /*0e60*/  IABS R18, R11 ;  /* 0x0000000b00127213 */ /* 0x000fc40000000000 */
[----:B------:R-:W-:Y:S02]  /*0e70*/  IABS R17, R10 ;  /* 0x0000000a00117213 */ /* 0x000fe40000000000 */
[----:B------:R-:W-:Y:S02]  /*0e80*/  ISETP.GE.AND P3, PT, R10, RZ, PT ;  /* 0x000000ff0a00720c */ /* 0x000fe40003f66270 */
[----:B------:R-:W-:Y:S01]  /*0e90*/  LOP3.LUT R5, R5, 0x1, RZ, 0xc0, !PT ;  /* 0x0000000105057812 */ /* 0x000fe200078ec0ff */
[----:B0-----:R-:W0:Y:S02]  /*0ea0*/  MUFU.RCP R12, R12 ;  /* 0x0000000c000c7308 */ /* 0x001e240000001000 */
[----:B0-----:R-:W-:-:S06]  /*0eb0*/  VIADD R9, R12, 0xffffffe ;  /* 0x0ffffffe0c097836 */ /* 0x001fcc0000000000 */
[----:B------:R-:W0:Y:S08]  /*0ec0*/  I2F.RP R12, R19 ;  /* 0x00000013000c7306 */ /* 0x000e300000209400 */
[----:B------:R-:W1:Y:S08]  /*0ed0*/  F2I.FTZ.U32.TRUNC.NTZ R9, R9 ;  /* 0x0000000900097305 */ /* 0x000e70000021f000 */
[----:B0-----:R-:W0:Y:S01]  /*0ee0*/  MUFU.RCP R12, R12 ;  /* 0x0000000c000c7308 */ /* 0x001e220000001000 */
[----:B-1----:R-:W-:-:S05]  /*0ef0*/  IADD3 R13, PT, PT, RZ, -R9, RZ ;  /* 0x80000009ff0d7210 */ /* 0x002fca0007ffe0ff */
[----:B------:R-:W-:-:S04]  /*0f00*/  IMAD R13, R13, R16, RZ ;  /* 0x000000100d0d7224 */ /* 0x000fc800078e02ff */
[----:B------:R-:W-:-:S04]  /*0f10*/  IMAD.HI.U32 R8, R9, R13, R8 ;  /* 0x0000000d09087227 */ /* 0x000fc800078e0008 */
[----:B------:R-:W-:Y:S02]  /*0f20*/  IMAD.MOV.U32 R13, RZ, RZ, R17 ;  /* 0x000000ffff0d7224 */ /* 0x000fe400078e0011 */
[----:B------:R-:W-:Y:S02]  /*0f30*/  IMAD.MOV R9, RZ, RZ, -R18 ;  /* 0x000000ffff097224 */ /* 0x000fe400078e0a12 */
[----:B------:R-:W-:-:S04]  /*0f40*/  IMAD.HI.U32 R8, R8, R13, RZ ;  /* 0x0000000d08087227 */ /* 0x000fc800078e00ff */
[----:B------:R-:W-:-:S05]  /*0f50*/  IMAD R9, R8, R9, R13 ;  /* 0x0000000908097224 */ /* 0x000fca00078e020d */
[----:B------:R-:W-:-:S13]  /*0f60*/  ISETP.GT.U32.AND P1, PT, R16, R9, PT ;  /* 0x000000091000720c */ /* 0x000fda0003f24070 */
[----:B------:R-:W-:Y:S02]  /*0f70*/  @!P1 IMAD.IADD R9, R9, 0x1, -R16 ;  /* 0x0000000109099824 */ /* 0x000fe400078e0a10 */
[----:B------:R-:W-:Y:S01]  /*0f80*/  @!P1 VIADD R8, R8, 0x1 ;  /* 0x0000000108089836 */ /* 0x000fe20000000000 */
[----:B------:R-:W-:Y:S02]  /*0f90*/  ISETP.NE.AND P1, PT, R11, RZ, PT ;  /* 0x000000ff0b00720c */ /* 0x000fe40003f25270 */
[----:B------:R-:W-:Y:S01]  /*0fa0*/  ISETP.GE.U32.AND P0, PT, R9, R16, PT ;  /* 0x000000100900720c */ /* 0x000fe20003f06070 */
[----:B0-----:R-:W-:Y:S01]  /*0fb0*/  VIADD R16, R12, 0xffffffe ;  /* 0x0ffffffe0c107836 */ /* 0x001fe20000000000 */
[----:B------:R-:W-:-:S04]  /*0fc0*/  LOP3.LUT R9, R10, R11, RZ, 0x3c, !PT ;  /* 0x0000000b0a097212 */ /* 0x000fc800078e3cff */
[----:B------:R-:W-:Y:S02]  /*0fd0*/  ISETP.GE.AND P2, PT, R9, RZ, PT ;  /* 0x000000ff0900720c */ /* 0x000fe40003f46270 */
[----:B------:R-:W0:Y:S05]  /*0fe0*/  F2I.FTZ.U32.TRUNC.NTZ R9, R16 ;  /* 0x0000001000097305 */ /* 0x000e2a000021f000 */
[----:B------:R-:W-:-:S05]  /*0ff0*/  @P0 VIADD R8, R8, 0x1 ;  /* 0x0000000108080836 */ /* 0x000fca0000000000 */
[----:B------:R-:W-:-:S05]  /*1000*/  MOV R17, R8 ;  /* 0x0000000800117202 */ /* 0x000fca0000000f00 */
[----:B------:R-:W-:Y:S01]  /*1010*/  @!P2 IMAD.MOV R17, RZ, RZ, -R17 ;  /* 0x000000ffff11a224 */ /* 0x000fe200078e0a11 */
[----:B------:R-:W-:Y:S01]  /*1020*/  @!P1 LOP3.LUT R17, RZ, R11, RZ, 0x33, !PT ;  /* 0x0000000bff119212 */ /* 0x000fe200078e33ff */
[----:B0-----:R-:W-:-:S04]  /*1030*/  IMAD.MOV R12, RZ, RZ, -R9 ;  /* 0x000000ffff0c7224 */ /* 0x001fc800078e0a09 */
[----:B------:R-:W-:Y:S02]  /*1040*/  IMAD.MOV R8, RZ, RZ, -R17 ;  /* 0x000000ffff087224 */ /* 0x000fe400078e0a11 */
[----:B------:R-:W-:Y:S01]  /*1050*/  IMAD R21, R12, R19, RZ ;  /* 0x000000130c157224 */ /* 0x000fe200078e02ff */
[----:B------:R-:W-:Y:S01]  /*1060*/  IABS R12, R4 ;  /* 0x00000004000c7213 */ /* 0x000fe20000000000 */
[----:B------:R-:W-:Y:S02]  /*1070*/  IMAD R11, R11, R8, R10 ;  /* 0x000000080b0b7224 */ /* 0x000fe400078e020a */
[----:B------:R-:W-:Y:S02]  /*1080*/  IMAD.MOV.U32 R8, RZ, RZ, RZ ;  /* 0x000000ffff087224 */ /* 0x000fe400078e00ff */
[----:B------:R-:W-:Y:S02]  /*1090*/  IMAD.MOV R18, RZ, RZ, -R12 ;  /* 0x000000ffff127224 */ /* 0x000fe400078e0a0c */
[----:B------:R-:W-:Y:S01]  /*10a0*/  IMAD.HI.U32 R16, R9, R21, R8 ;  /* 0x0000001509107227 */ /* 0x000fe200078e0008 */
[----:B------:R-:W-:-:S02]  /*10b0*/  IABS R9, R11 ;  /* 0x0000000b00097213 */ /* 0x000fc40000000000 */
[----:B------:R-:W-:-:S03]  /*10c0*/  LOP3.LUT R11, R11, R4, RZ, 0x3c, !PT ;  /* 0x000000040b0b7212 */ /* 0x000fc600078e3cff */
        /* <DEDUP_REMOVED lines=10> */
[----:B------:R-:W-:Y:S02]  /*1170*/  ISETP.NE.AND P1, PT, R4, RZ, PT ;  /* 0x000000ff0400720c */ /* 0x000fe40003f25270 */
[----:B------:R-:W-:Y:S02]  /*1180*/  ISETP.GE.U32.AND P0, PT, R9, R19, PT ;  /* 0x000000130900720c */ /* 0x000fe40003f06070 */
[----:B------:R-:W-:-:S05]  /*1190*/  LOP3.LUT R9, RZ, R4, RZ, 0x33, !PT ;  /* 0x00000004ff097212 */ /* 0x000fca00078e33ff */
[----:B------:R-:W-:Y:S02]  /*11a0*/  @!P2 IADD3 R12, PT, PT, R12, -R19, RZ ;  /* 0x800000130c0ca210 */ /* 0x000fe40007ffe0ff */
[----:B------:R-:W-:-:S03]  /*11b0*/  ISETP.GE.AND P2, PT, R11, RZ, PT ;  /* 0x000000ff0b00720c */ /* 0x000fc60003f46270 */
[----:B------:R-:W-:Y:S02]  /*11c0*/  @!P3 IMAD.MOV R12, RZ, RZ, -R12 ;  /* 0x000000ffff0cb224 */ /* 0x000fe400078e0a0c */
[----:B------:R-:W-:Y:S01]  /*11d0*/  @P0 VIADD R8, R8, 0x1 ;  /* 0x0000000108080836 */ /* 0x000fe20000000000 */
[----:B------:R-:W-:Y:S02]  /*11e0*/  ISETP.NE.U32.AND P0, PT, R5, 0x1, PT ;  /* 0x000000010500780c */ /* 0x000fe40003f05070 */
[----:B------:R-:W-:-:S05]  /*11f0*/  SEL R4, R9, R12, !P1 ;  /* 0x0000000c09047207 */ /* 0x000fca0004800000 */
[----:B------:R-:W-:Y:S02]  /*1200*/  @!P2 IMAD.MOV R8, RZ, RZ, -R8 ;  /* 0x000000ffff08a224 */ /* 0x000fe400078e0a08 */
[----:B------:R-:W-:-:S03]  /*1210*/  IMAD R4, R17, R14, R4 ;  /* 0x0000000e11047224 */ /* 0x000fc600078e0204 */
[----:B------:R-:W-:-:S05]  /*1220*/  SEL R9, R9, R8, !P1 ;  /* 0x0000000809097207 */ /* 0x000fca0004800000 */
[CC--:B------:R-:W-:Y:S02]  /*1230*/  IMAD R5, R50.reuse, R9.reuse, R4 ;  /* 0x0000000932057224 */ /* 0x0c0fe400078e0204 */
[C---:B------:R-:W-:Y:S02]  /*1240*/  @!P0 IMAD R9, R50.reuse, R9, R50 ;  /* 0x0000000932098224 */ /* 0x040fe400078e0232 */
[----:B------:R-:W-:Y:S02]  /*1250*/  VIADD R8, R5, 0x1 ;  /* 0x0000000105087836 */ /* 0x000fe40000000000 */
[----:B------:R-:W-:Y:S02]  /*1260*/  @P0 IMAD.IADD R50, R50, 0x1, R5 ;  /* 0x0000000132320824 */ /* 0x000fe400078e0205 */
        /* <DEDUP_REMOVED lines=11> */
.L_x_331:
[----:B------:R-:W-:Y:S01]  /*1320*/  IMAD R11, R4, R9, RZ ;  /* 0x00000009040b7224 */ /* 0x000fe200078e02ff */
[----:B------:R-:W-:Y:S01]  /*1330*/  IABS R18, R4 ;  /* 0x0000000400127213 */ /* 0x000fe20000000000 */
[----:B------:R-:W-:Y:S01]  /*1340*/  IMAD.IADD R13, R8, 0x1, -R13 ;  /* 0x00000001080d7824 */ /* 0x000fe200078e0a0d */
[----:B------:R-:W-:Y:S02]  /*1350*/  BSSY.RECONVERGENT B1, `(.L_x_332) ;  /* 0x0000081000017945 */ /* 0x000fe40003800200 */
[-C--:B------:R-:W-:Y:S01]  /*1360*/  IABS R17, R11.reuse ;  /* 0x0000000b00117213 */ /* 0x080fe20000000000 */
[----:B------:R-:W-:Y:S01]  /*1370*/  IMAD.HI R5, R13, 0x2aaaaaab, RZ ;  /* 0x2aaaaaab0d057827 */ /* 0x000fe200078e02ff */
[----:B------:R-:W-:Y:S01]  /*1380*/  IABS R16, R11 ;  /* 0x0000000b00107213 */ /* 0x000fe20000000000 */
[----:B------:R-:W0:Y:S03]  /*1390*/  I2F.RP R19, R18 ;  /* 0x0000001200137306 */ /* 0x000e260000209400 */
[----:B------:R-:W-:-:S04]  /*13a0*/  LEA.HI R10, R5, R5, RZ, 0x1 ;  /* 0x00000005050a7211 */ /* 0x000fc800078f08ff */
[----:B------:R-:W-:Y:S01]  /*13b0*/  ISETP.GE.AND P4, PT, R10, RZ, PT ;  /* 0x000000ff0a00720c */ /* 0x000fe20003f86270 */
[----:B------:R-:W1:Y:S08]  /*13c0*/  I2F.RP R12, R17 ;  /* 0x00000011000c7306 */ /* 0x000e700000209400 */
[----:B0-----:R-:W-:Y:S08]  /*13d0*/  MUFU.RCP R19, R19 ;  /* 0x0000001300137308 */ /* 0x001ff00000001000 */
[----:B-1----:R-:W0:Y:S02]  /*13e0*/  MUFU.RCP R12, R12 ;  /* 0x0000000c000c7308 */ /* 0x002e240000001000 */
[----:B0-----:R-:W-:Y:S01]  /*13f0*/  VIADD R9, R12, 0xffffffe ;  /* 0x0ffffffe0c097836 */ /* 0x001fe20000000000 */
[----:B------:R-:W-:-:S05]  /*1400*/  IABS R12, R10 ;  /* 0x0000000a000c7213 */ /* 0x000fca0000000000 */
[----:B------:R-:W0:Y:S02]  /*1410*/  F2I.FTZ.U32.TRUNC.NTZ R9, R9 ;  /* 0x0000000900097305 */ /* 0x000e24000021f000 */
[----:B0-----:R-:W-:-:S04]  /*1420*/  IMAD.MOV R8, RZ, RZ, -R9 ;  /* 0x000000ffff087224 */ /* 0x001fc800078e0a09 */
[----:B------:R-:W-:Y:S02]  /*1430*/  IMAD R5, R8, R17, RZ ;  /* 0x0000001108057224 */ /* 0x000fe400078e02ff */
[----:B------:R-:W-:-:S04]  /*1440*/  IMAD.MOV.U32 R8, RZ, RZ, RZ ;  /* 0x000000ffff087224 */ /* 0x000fc800078e00ff */
[----:B------:R-:W-:-:S04]  /*1450*/  IMAD.HI.U32 R5, R9, R5, R8 ;  /* 0x0000000509057227 */ /* 0x000fc800078e0008 */
[----:B------:R-:W-:Y:S02]  /*1460*/  IMAD.MOV R8, RZ, RZ, -R16 ;  /* 0x000000ffff087224 */ /* 0x000fe400078e0a10 */
[----:B------:R-:W-:-:S04]  /*1470*/  IMAD.HI.U32 R5, R5, R12, RZ ;  /* 0x0000000c05057227 */ /* 0x000fc800078e00ff */
[----:B------:R-:W-:-:S05]  /*1480*/  IMAD R8, R5, R8, R12 ;  /* 0x0000000805087224 */ /* 0x000fca00078e020c */
[----:B------:R-:W-:-:S13]  /*1490*/  ISETP.GT.U32.AND P1, PT, R17, R8, PT ;  /* 0x000000081100720c */ /* 0x000fda0003f24070 */
[-C--:B------:R-:W-:Y:S01]  /*14a0*/  @!P1 IADD3 R8, PT, PT, R8, -R17.reuse, RZ ;  /* 0x8000001108089210 */ /* 0x080fe20007ffe0ff */
[----:B------:R-:W-:Y:S01]  /*14b0*/  @!P1 VIADD R5, R5, 0x1 ;  /* 0x0000000105059836 */ /* 0x000fe20000000000 */
[----:B------:R-:W-:Y:S02]  /*14c0*/  ISETP.NE.AND P1, PT, R11, RZ, PT ;  /* 0x000000ff0b00720c */ /* 0x000fe40003f25270 */
[----:B------:R-:W-:Y:S02]  /*14d0*/  ISETP.GE.U32.AND P0, PT, R8, R17, PT ;  /* 0x000000110800720c */ /* 0x000fe40003f06070 */
[----:B------:R-:W-:-:S04]  /*14e0*/  LOP3.LUT R8, R10, R11, RZ, 0x3c, !PT ;  /* 0x0000000b0a087212 */ /* 0x000fc800078e3cff */
[----:B------:R-:W-:Y:S01]  /*14f0*/  ISETP.GE.AND P2, PT, R8, RZ, PT ;  /* 0x000000ff0800720c */ /* 0x000fe20003f46270 */
[----:B------:R-:W-:Y:S01]  /*1500*/  VIADD R8, R19, 0xffffffe ;  /* 0x0ffffffe13087836 */ /* 0x000fe20000000000 */
[----:B------:R-:W-:-:S03]  /*1510*/  IABS R19, R4 ;  /* 0x0000000400137213 */ /* 0x000fc60000000000 */
[----:B------:R0:W1:Y:S02]  /*1520*/  F2I.FTZ.U32.TRUNC.NTZ R9, R8 ;  /* 0x0000000800097305 */ /* 0x000064000021f000 */
[----:B------:R-:W-:Y:S02]  /*1530*/  @P0 VIADD R5, R5, 0x1 ;  /* 0x0000000105050836 */ /* 0x000fe40000000000 */
[----:B------:R-:W-:Y:S02]  /*1540*/  IMAD.MOV R19, RZ, RZ, -R19 ;  /* 0x000000ffff137224 */ /* 0x000fe400078e0a13 */
[----:B------:R-:W-:Y:S02]  /*1550*/  IMAD.MOV.U32 R16, RZ, RZ, R5 ;  /* 0x000000ffff107224 */ /* 0x000fe400078e0005 */
[----:B0-----:R-:W-:Y:S02]  /*1560*/  HFMA2 R8, -RZ, RZ, 0, 0 ;  /* 0x00000000ff087431 */ /* 0x001fe400000001ff */
[----:B------:R-:W-:Y:S01]  /*1570*/  @!P2 IMAD.MOV R16, RZ, RZ, -R16 ;  /* 0x000000ffff10a224 */ /* 0x000fe200078e0a10 */
[----:B------:R-:W-:Y:S01]  /*1580*/  @!P1 LOP3.LUT R16, RZ, R11, RZ, 0x33, !PT ;  /* 0x0000000bff109212 */ /* 0x000fe200078e33ff */
[----:B-1----:R-:W-:-:S04]  /*1590*/  IMAD.MOV R17, RZ, RZ, -R9 ;  /* 0x000000ffff117224 */ /* 0x002fc800078e0a09 */
[----:B------:R-:W-:-:S04]  /*15a0*/  IMAD.MOV R5, RZ, RZ, -R16 ;  /* 0x000000ffff057224 */ /* 0x000fc800078e0a10 */
[----:B------:R-:W-:Y:S02]  /*15b0*/  IMAD R5, R11, R5, R10 ;  /* 0x000000050b057224 */ /* 0x000fe400078e020a */
[----:B------:R-:W-:Y:S02]  /*15c0*/  IMAD R11, R17, R18, RZ ;  /* 0x00000012110b7224 */ /* 0x000fe400078e02ff */
[----:B------:R-:W-:Y:S01]  /*15d0*/  IMAD R10, R10, -0x6, R13 ;  /* 0xfffffffa0a0a7824 */ /* 0x000fe200078e020d */
[----:B------:R-:W-:Y:S01]  /*15e0*/  IABS R17, R5 ;  /* 0x0000000500117213 */ /* 0x000fe20000000000 */
[----:B------:R-:W-:Y:S01]  /*15f0*/  IMAD.HI.U32 R8, R9, R11, R8 ;  /* 0x0000000b09087227 */ /* 0x000fe200078e0008 */
[----:B------:R-:W-:-:S04]  /*1600*/  LOP3.LUT R5, R5, R4, RZ, 0x3c, !PT ;  /* 0x0000000405057212 */ /* 0x000fc800078e3cff */
[----:B------:R-:W-:Y:S01]  /*1610*/  ISETP.GE.AND P2, PT, R5, RZ, PT ;  /* 0x000000ff0500720c */ /* 0x000fe20003f46270 */
        /* <DEDUP_REMOVED lines=10> */
[----:B------:R-:W-:Y:S02]  /*16c0*/  ISETP.GE.U32.AND P0, PT, R9, R18, PT ;  /* 0x000000120900720c */ /* 0x000fe40003f06070 */
[----:B------:R-:W-:Y:S02]  /*16d0*/  ISETP.NE.AND P1, PT, R4, RZ, PT ;  /* 0x000000ff0400720c */ /* 0x000fe40003f25270 */
[----:B------:R-:W-:-:S07]  /*16e0*/  LOP3.LUT R4, RZ, R4, RZ, 0x33, !PT ;  /* 0x00000004ff047212 */ /* 0x000fce00078e33ff */
[----:B------:R-:W-:Y:S02]  /*16f0*/  @!P3 IMAD.IADD R11, R11, 0x1, -R18 ;  /* 0x000000010b0bb824 */ /* 0x000fe400078e0a12 */
[----:B------:R-:W-:Y:S01]  /*1700*/  @P0 VIADD R8, R8, 0x1 ;  /* 0x0000000108080836 */ /* 0x000fe20000000000 */
[----:B------:R-:W-:Y:S01]  /*1710*/  ISETP.GT.AND P0, PT, R10, 0x2, PT ;  /* 0x000000020a00780c */ /* 0x000fe20003f04270 */
[----:B------:R-:W-:-:S03]  /*1720*/  @!P4 IMAD.MOV R11, RZ, RZ, -R11 ;  /* 0x000000ffff0bc224 */ /* 0x000fc600078e0a0b */
[----:B------:R-:W-:Y:S02]  /*1730*/  @!P2 IADD3 R8, PT, PT, -R8, RZ, RZ ;  /* 0x000000ff0808a210 */ /* 0x000fe40007ffe1ff */
[C---:B------:R-:W-:Y:S02]  /*1740*/  SEL R17, R4.reuse, R11, !P1 ;  /* 0x0000000b04117207 */ /* 0x040fe40004800000 */
[----:B------:R-:W-:-:S05]  /*1750*/  SEL R13, R4, R8, !P1 ;  /* 0x00000008040d7207 */ /* 0x000fca0004800000 */
[----:B------:R-:W-:Y:S05]  /*1760*/  @P0 BRA `(.L_x_333) ;  /* 0x0000000000840947 */ /* 0x000fea0003800000 */
[----:B------:R-:W-:-:S05]  /*1770*/  VIMNMX.U32 R10, PT, PT, R10, 0x3, PT ;  /* 0x000000030a0a7848 */ /* 0x000fca0003fe0000 */
[----:B------:R-:W-:-:S04]  /*1780*/  IMAD.SHL.U32 R10, R10, 0x4, RZ ;  /* 0x000000040a0a7824 */ /* 0x000fc800078e00ff */
[----:B------:R-:W0:Y:S02]  /*1790*/  LDC R4, c[0x2][R10] ;  /* 0x008000000a047b82 */ /* 0x000e240000000800 */
[----:B0-----:R-:W-:-:S04]  /*17a0*/  SHF.R.S32.HI R5, RZ, 0x1f, R4 ;  /* 0x0000001fff057819 */ /* 0x001fc80000011404 */
.L_x_1704:
[----:B------:R-:W-:Y:S05]  /*17b0*/  BRX R4 -0x17c0                                                  (*"BRANCH_TARGETS .L_x_1705,.L_x_1706,.L_x_1707,.L_x_334"*) ;  /* 0xffffffe804107949 */ /* 0x000fea000383ffff */
.L_x_1707:
        /* <DEDUP_REMOVED lines=9> */
.L_x_1705:
[----:B------:R-:W-:-:S04]  /*1850*/  IMAD R4, R16, R15, RZ ;  /* 0x0000000f10047224 */ /* 0x000fc800078e02ff */
[-C--:B------:R-:W-:Y:S01]  /*1860*/  IMAD R5, R4, R14.reuse, R17 ;  /* 0x0000000e04057224 */ /* 0x080fe200078e0211 */
[C-C-:B------:R-:W-:Y:S01]  /*1870*/  IADD3 R9, PT, PT, R13.reuse, R15, R4.reuse ;  /* 0x0000000f0d097210 */ /* 0x140fe20007ffe004 */
[C---:B------:R-:W-:Y:S02]  /*1880*/  IMAD.IADD R11, R13.reuse, 0x1, R4 ;  /* 0x000000010d0b7824 */ /* 0x040fe400078e0204 */
[-C--:B------:R-:W-:Y:S02]  /*1890*/  IMAD R4, R13, R14.reuse, R5 ;  /* 0x0000000e0d047224 */ /* 0x080fe400078e0205 */
[-C--:B------:R-:W-:Y:S02]  /*18a0*/  IMAD R8, R9, R14.reuse, R14 ;  /* 0x0000000e09087224 */ /* 0x080fe400078e020e */
[----:B------:R-:W-:Y:S02]  /*18b0*/  IMAD R9, R11, R14, R17 ;  /* 0x0000000e0b097224 */ /* 0x000fe400078e0211 */
[----:B------:R-:W-:-:S02]  /*18c0*/  IMAD.IADD R5, R17, 0x1, R8 ;  /* 0x0000000111057824 */ /* 0x000fc400078e0208 */
[----:B------:R-:W-:Y:S01]  /*18d0*/  VIADD R4, R4, 0x1 ;  /* 0x0000000104047836 */ /* 0x000fe20000000000 */
[----:B------:R-:W-:Y:S06]  /*18e0*/  BRA `(.L_x_334) ;  /* 0x00000000009c7947 */ /* 0x000fec0003800000 */
.L_x_1706:
[----:B------:R-:W-:Y:S02]  /*18f0*/  IMAD R11, R14, R15, RZ ;  /* 0x0000000f0e0b7224 */ /* 0x000fe400078e02ff */
[----:B------:R-:W-:Y:S02]  /*1900*/  IMAD R4, R13, R14, R14 ;  /* 0x0000000e0d047224 */ /* 0x000fe400078e020e */
[----:B------:R-:W-:Y:S02]  /*1910*/  IMAD R5, R11, R16, R17 ;  /* 0x000000100b057224 */ /* 0x000fe400078e0211 */
[----:B------:R-:W-:Y:S02]  /*1920*/  IMAD.IADD R4, R17, 0x1, R4 ;  /* 0x0000000111047824 */ /* 0x000fe400078e0204 */
[----:B------:R-:W-:Y:S02]  /*1930*/  IMAD R5, R13, R14, R5 ;  /* 0x0000000e0d057224 */ /* 0x000fe400078e0205 */
[----:B------:R-:W-:-:S03]  /*1940*/  IMAD R4, R11, R16, R4 ;  /* 0x000000100b047224 */ /* 0x000fc600078e0204 */
[----:B------:R-:W-:Y:S01]  /*1950*/  IADD3 R9, PT, PT, R5, 0x1, RZ ;  /* 0x0000000105097810 */ /* 0x000fe20007ffe0ff */
[----:B------:R-:W-:Y:S01]  /*1960*/  IMAD.IADD R5, R11, 0x1, R4 ;  /* 0x000000010b057824 */ /* 0x000fe200078e0204 */
[----:B------:R-:W-:Y:S06]  /*1970*/  BRA `(.L_x_334) ;  /* 0x0000000000787947 */ /* 0x000fec0003800000 */
.L_x_333:
[----:B------:R-:W-:-:S05]  /*1980*/  IMAD.MOV.U32 R5, RZ, RZ, -0x3 ;  /* 0xfffffffdff057424 */ /* 0x000fca00078e00ff */
[----:B------:R-:W-:-:S05]  /*1990*/  VIADDMNMX.U32 R10, R10, R5, 0x3, PT ;  /* 0x000000030a0a7446 */ /* 0x000fca0003800005 */
[----:B------:R-:W-:-:S04]  /*19a0*/  IMAD.SHL.U32 R10, R10, 0x4, RZ ;  /* 0x000000040a0a7824 */ /* 0x000fc800078e00ff */
[----:B------:R-:W0:Y:S02]  /*19b0*/  LDC R4, c[0x2][R10+0x10] ;  /* 0x008004000a047b82 */ /* 0x000e240000000800 */
[----:B0-----:R-:W-:-:S04]  /*19c0*/  SHF.R.S32.HI R5, RZ, 0x1f, R4 ;  /* 0x0000001fff057819 */ /* 0x001fc80000011404 */
.L_x_1709:
[----:B------:R-:W-:Y:S05]  /*19d0*/  BRX R4 -0x19e0                                                  (*"BRANCH_TARGETS .L_x_1710,.L_x_1711,.L_x_1712,.L_x_334"*) ;  /* 0xffffffe404887949 */ /* 0x000fea000383ffff */
.L_x_1712:
[-C--:B------:R-:W-:Y:S02]  /*19e0*/  IMAD R11, R14, R15.reuse, RZ ;  /* 0x0000000f0e0b7224 */ /* 0x080fe400078e02ff */
[----:B------:R-:W-:Y:S02]  /*19f0*/  IMAD R9, R16, R15, R13 ;  /* 0x0000000f10097224 */ /* 0x000fe400078e020d */
[----:B------:R-:W-:Y:S02]  /*1a00*/  VIADD R5, R17, 0x1 ;  /* 0x0000000111057836 */ /* 0x000fe40000000000 */
[----:B------:R-:W-:Y:S02]  /*1a10*/  IMAD R8, R11, R16, R11 ;  /* 0x000000100b087224 */ /* 0x000fe400078e020b */
[-C--:B------:R-:W-:Y:S02]  /*1a20*/  IMAD R13, R13, R14.reuse, R14 ;  /* 0x0000000e0d0d7224 */ /* 0x080fe400078e020e */
[----:B------:R-:W-:-:S03]  /*1a30*/  IMAD R9, R9, R14, R5 ;  /* 0x0000000e09097224 */ /* 0x000fc600078e0205 */
[----:B------:R-:W-:Y:S02]  /*1a40*/  IADD3 R4, PT, PT, R13, R8, R17 ;  /* 0x000000080d047210 */ /* 0x000fe40007ffe011 */
[----:B------:R-:W-:Y:S01]  /*1a50*/  IADD3 R5, PT, PT, R5, R13, R8 ;  /* 0x0000000d05057210 */ /* 0x000fe20007ffe008 */
[----:B------:R-:W-:Y:S06]  /*1a60*/  BRA `(.L_x_334) ;  /* 0x00000000003c7947 */ /* 0x000fec0003800000 */
.L_x_1710:
[----:B------:R-:W-:Y:S02]  /*1a70*/  IMAD R4, R13, R14, R17 ;  /* 0x0000000e0d047224 */ /* 0x000fe400078e0211 */
[----:B------:R-:W-:-:S04]  /*1a80*/  IMAD R5, R14, R15, RZ ;  /* 0x0000000f0e057224 */ /* 0x000fc800078e02ff */
[----:B------:R-:W-:-:S04]  /*1a90*/  IMAD R9, R5, R16, R4 ;  /* 0x0000001005097224 */ /* 0x000fc800078e0204 */
[----:B------:R-:W-:Y:S02]  /*1aa0*/  IMAD.IADD R4, R5, 0x1, R9 ;  /* 0x0000000105047824 */ /* 0x000fe400078e0209 */
[----:B------:R-:W-:Y:S02]  /*1ab0*/  VIADD R9, R9, 0x1 ;  /* 0x0000000109097836 */ /* 0x000fe40000000000 */
[----:B------:R-:W-:Y:S01]  /*1ac0*/  IMAD.IADD R5, R4, 0x1, R14 ;  /* 0x0000000104057824 */ /* 0x000fe200078e020e */
[----:B------:R-:W-:Y:S06]  /*1ad0*/  BRA `(.L_x_334) ;  /* 0x0000000000207947 */ /* 0x000fec0003800000 */
.L_x_1711:
        /* <DEDUP_REMOVED lines=8> */
.L_x_334:
[----:B------:R-:W-:Y:S05]  /*1b60*/  BSYNC.RECONVERGENT B1 ;  /* 0x0000000000017941 */ /* 0x000fea0003800200 */
.L_x_332:
[CC--:B------:R-:W-:Y:S02]  /*1b70*/  VIMNMX R50, PT, PT, R4.reuse, R9.reuse, !PT ;  /* 0x0000000904327248 */ /* 0x0c0fe40007fe0100 */
[----:B------:R-:W-:Y:S02]  /*1b80*/  VIMNMX R4, PT, PT, R4, R9, PT ;  /* 0x0000000904047248 */ /* 0x000fe40003fe0100 */
[CC--:B------:R-:W-:Y:S02]  /*1b90*/  VIMNMX R49, PT, PT, R50.reuse, R5.reuse, PT ;  /* 0x0000000532317248 */ /* 0x0c0fe40003fe0100 */
[----:B------:R-:W-:Y:S02]  /*1ba0*/  VIMNMX R50, PT, PT, R50, R5, !PT ;  /* 0x0000000532327248 */ /* 0x000fe40007fe0100 */
[CC--:B------:R-:W-:Y:S02]  /*1bb0*/  VIMNMX R51, PT, PT, R4.reuse, R49.reuse, !PT ;  /* 0x0000003104337248 */ /* 0x0c0fe40007fe0100 */
[----:B------:R-:W-:-:S07]  /*1bc0*/  VIMNMX R49, PT, PT, R4, R49, PT ;  /* 0x0000003104317248 */ /* 0x000fce0003fe0100 */
.L_x_329:
[----:B------:R-:W-:Y:S05]  /*1bd0*/  BSYNC.RECONVERGENT B0 ;  /* 0x0000000000007941 */ /* 0x000fea0003800200 */
.L_x_324:
[----:B------:R-:W0:Y:S08]  /*1be0*/  LDC.64 R4, c[0x4][0x118] ;  /* 0x01004600ff047b82 */ /* 0x000e300000000a00 */
[----:B------:R-:W1:Y:S08]  /*1bf0*/  LDC.64 R8, c[0x4][0xc8] ;  /* 0x01003200ff087b82 */ /* 0x000e700000000a00 */
[----:B------:R-:W2:Y:S08]  /*1c00*/  LDC.64 R10, c[0x4][0xc0] ;  /* 0x01003000ff0a7b82 */ /* 0x000eb00000000a00 */
[----:B------:R-:W3:Y:S01]  /*1c10*/  LDC.64 R12, c[0x4][0xb0] ;  /* 0x01002c00ff0c7b82 */ /* 0x000ee20000000a00 */
[----:B0-----:R-:W5:Y:S04]  /*1c20*/  LDG.E.64 R4, desc[UR36][R4.64] ;  /* 0x0000002404047981 */ /* 0x001f68000c1e1b00 */
[----:B-1----:R-:W5:Y:S03]  /*1c30*/  LDG.E.64 R8, desc[UR36][R8.64] ;  /* 0x0000002408087981 */ /* 0x002f66000c1e1b00 */
[----:B------:R-:W0:Y:S01]  /*1c40*/  LDC.64 R16, c[0x4][0x158] ;  /* 0x01005600ff107b82 */ /* 0x000e220000000a00 */
[----:B--2---:R-:W5:Y:S04]  /*1c50*/  LDG.E.64 R10, desc[UR36][R10.64] ;  /* 0x000000240a0a7981 */ /* 0x004f68000c1e1b00 */
[----:B---3--:R-:W5:Y:S01]  /*1c60*/  LDG.E.64 R12, desc[UR36][R12.64] ;  /* 0x000000240c0c7981 */ /* 0x008f62000c1e1b00 */
[----:B------:R-:W-:-:S04]  /*1c70*/  IABS R29, R14 ;  /* 0x0000000e001d7213 */ /* 0x000fc80000000000 */
[----:B------:R-:W1:Y:S01]  /*1c80*/  I2F.RP R18, R29 ;  /* 0x0000001d00127306 */ /* 0x000e620000209400 */
[----:B------:R-:W-:Y:S01]  /*1c90*/  IMAD R34, R14, R15, RZ ;  /* 0x0000000f0e227224 */ /* 0x000fe200078e02ff */
[----:B0-----:R0:W5:Y:S06]  /*1ca0*/  LDG.E R48, desc[UR36][R16.64] ;  /* 0x0000002410307981 */ /* 0x00116c000c1e1900 */
[----:B-1----:R-:W1:Y:S01]  /*1cb0*/  MUFU.RCP R18, R18 ;  /* 0x0000001200127308 */ /* 0x002e620000001000 */
[----:B------:R-:W-:Y:S01]  /*1cc0*/  IABS R31, R34 ;  /* 0x00000022001f7213 */ /* 0x000fe20000000000 */
[----:B-1----:R-:W-:-:S06]  /*1cd0*/  VIADD R19, R18, 0xffffffe ;  /* 0x0ffffffe12137836 */ /* 0x002fcc0000000000 */
[----:B0-----:R-:W0:Y:S08]  /*1ce0*/  F2I.FTZ.U32.TRUNC.NTZ R17, R19 ;  /* 0x0000001300117305 */ /* 0x001e30000021f000 */
[----:B------:R-:W1:Y:S01]  /*1cf0*/  I2F.RP R21, R31 ;  /* 0x0000001f00157306 */ /* 0x000e620000209400 */
[----:B0-----:R-:W-:-:S04]  /*1d00*/  IMAD.MOV R16, RZ, RZ, -R17 ;  /* 0x000000ffff107224 */ /* 0x001fc800078e0a11 */
[----:B------:R-:W-:Y:S02]  /*1d10*/  IMAD R23, R16, R29, RZ ;  /* 0x0000001d10177224 */ /* 0x000fe400078e02ff */
[----:B------:R-:W-:Y:S01]  /*1d20*/  IMAD.MOV.U32 R16, RZ, RZ, RZ ;  /* 0x000000ffff107224 */ /* 0x000fe200078e00ff */
[----:B-1----:R-:W0:Y:S01]  /*1d30*/  MUFU.RCP R21, R21 ;  /* 0x0000001500157308 */ /* 0x002e220000001000 */
[----:B------:R-:W-:Y:S02]  /*1d40*/  IABS R28, R50 ;  /* 0x00000032001c7213 */ /* 0x000fe40000000000 */
[----:B------:R-:W-:-:S06]  /*1d50*/  IMAD.HI.U32 R17, R17, R23, R16 ;  /* 0x0000001711117227 */ /* 0x000fcc00078e0010 */
[----:B------:R-:W-:-:S04]  /*1d60*/  IMAD.HI.U32 R20, R17, R28, RZ ;  /* 0x0000001c11147227 */ /* 0x000fc800078e00ff */
[----:B------:R-:W-:Y:S01]  /*1d70*/  IMAD.MOV R18, RZ, RZ, -R20 ;  /* 0x000000ffff127224 */ /* 0x000fe200078e0a14 */
[----:B------:R-:W-:Y:S02]  /*1d80*/  IABS R30, R51 ;  /* 0x00000033001e7213 */ /* 0x000fe40000000000 */
[----:B------:R-:W-:Y:S01]  /*1d90*/  IABS R32, R49 ;  /* 0x0000003100207213 */ /* 0x000fe20000000000 */
[----:B------:R-:W-:Y:S02]  /*1da0*/  IMAD R18, R29, R18, R28 ;  /* 0x000000121d127224 */ /* 0x000fe400078e021c */
[----:B0-----:R-:W-:Y:S02]  /*1db0*/  VIADD R19, R21, 0xffffffe ;  /* 0x0ffffffe15137836 */ /* 0x001fe40000000000 */
[----:B------:R-:W-:Y:S01]  /*1dc0*/  IMAD.HI.U32 R25, R17, R30, RZ ;  /* 0x0000001e11197227 */ /* 0x000fe200078e00ff */
[----:B------:R-:W-:-:S03]  /*1dd0*/  ISETP.GT.U32.AND P2, PT, R29, R18, PT ;  /* 0x000000121d00720c */ /* 0x000fc60003f44070 */
[----:B------:R-:W-:Y:S01]  /*1de0*/  IMAD.HI.U32 R27, R17, R32, RZ ;  /* 0x00000020111b7227 */ /* 0x000fe200078e00ff */
[----:B------:R-:W0:Y:S01]  /*1df0*/  F2I.FTZ.U32.TRUNC.NTZ R19, R19 ;  /* 0x0000001300137305 */ /* 0x000e22000021f000 */
[----:B------:R-:W-:Y:S02]  /*1e00*/  LOP3.LUT R22, R51, R14, RZ, 0x3c, !PT ;  /* 0x0000000e33167212 */ /* 0x000fe400078e3cff */
[----:B------:R-:W-:Y:S01]  /*1e10*/  IMAD.MOV R23, RZ, RZ, -R25 ;  /* 0x000000ffff177224 */ /* 0x000fe200078e0a19 */
[----:B------:R-:W-:Y:S02]  /*1e20*/  IADD3 R26, PT, PT, -R27, RZ, RZ ;  /* 0x000000ff1b1a7210 */ /* 0x000fe40007ffe1ff */
[----:B------:R-:W-:Y:S02]  /*1e30*/  IABS R33, R15 ;  /* 0x0000000f00217213 */ /* 0x000fe40000000000 */
[----:B------:R-:W-:Y:S01]  /*1e40*/  ISETP.GE.AND P0, PT, R22, RZ, PT ;  /* 0x000000ff1600720c */ /* 0x000fe20003f06270 */
[C---:B------:R-:W-:Y:S01]  /*1e50*/  IMAD R22, R29.reuse, R23, R30 ;  /* 0x000000171d167224 */ /* 0x040fe200078e021e */
[----:B------:R-:W1:Y:S01]  /*1e60*/  I2F.RP R21, R33 ;  /* 0x0000002100157306 */ /* 0x000e620000209400 */
[----:B------:R-:W-:-:S02]  /*1e70*/  IMAD R26, R29, R26, R32 ;  /* 0x0000001a1d1a7224 */ /* 0x000fc400078e0220 */
[----:B------:R-:W-:Y:S01]  /*1e80*/  @!P2 IMAD.IADD R18, R18, 0x1, -R29 ;  /* 0x000000011212a824 */ /* 0x000fe200078e0a1d */
[----:B------:R-:W-:Y:S02]  /*1e90*/  ISETP.GT.U32.AND P5, PT, R29, R22, PT ;  /* 0x000000161d00720c */ /* 0x000fe40003fa4070 */
[----:B------:R-:W-:Y:S02]  /*1ea0*/  LOP3.LUT R17, R49, R14, RZ, 0x3c, !PT ;  /* 0x0000000e31117212 */ /* 0x000fe400078e3cff */
[----:B------:R-:W-:Y:S01]  /*1eb0*/  ISETP.GT.U32.AND P4, PT, R29, R26, PT ;  /* 0x0000001a1d00720c */ /* 0x000fe20003f84070 */
[----:B0-----:R-:W-:Y:S01]  /*1ec0*/  IMAD.MOV R23, RZ, RZ, -R19 ;  /* 0x000000ffff177224 */ /* 0x001fe200078e0a13 */
[----:B------:R-:W-:Y:S02]  /*1ed0*/  LOP3.LUT R16, R50, R14, RZ, 0x3c, !PT ;  /* 0x0000000e32107212 */ /* 0x000fe400078e3cff */
[----:B------:R-:W-:Y:S02]  /*1ee0*/  ISETP.GE.U32.AND P3, PT, R18, R29, PT ;  /* 0x0000001d1200720c */ /* 0x000fe40003f66070 */
[----:B------:R-:W-:Y:S01]  /*1ef0*/  ISETP.GE.AND P1, PT, R17, RZ, PT ;  /* 0x000000ff1100720c */ /* 0x000fe20003f26270 */
[----:B------:R-:W-:Y:S01]  /*1f00*/  IMAD.MOV.U32 R18, RZ, RZ, R23 ;  /* 0x000000ffff127224 */ /* 0x000fe200078e0017 */
[----:B------:R-:W-:-:S02]  /*1f10*/  ISETP.GE.AND P6, PT, R16, RZ, PT ;  /* 0x000000ff1000720c */ /* 0x000fc40003fc6270 */
[----:B------:R-:W-:Y:S02]  /*1f20*/  LOP3.LUT R17, R50, R34, RZ, 0x3c, !PT ;  /* 0x0000002232117212 */ /* 0x000fe400078e3cff */
[----:B------:R-:W-:Y:S01]  /*1f30*/  IABS R16, R0 ;  /* 0x0000000000107213 */ /* 0x000fe20000000000 */
[----:B------:R-:W-:Y:S01]  /*1f40*/  @!P2 VIADD R20, R20, 0x1 ;  /* 0x000000011414a836 */ /* 0x000fe20000000000 */
[----:B------:R-:W-:Y:S01]  /*1f50*/  ISETP.GE.AND P2, PT, R17, RZ, PT ;  /* 0x000000ff1100720c */ /* 0x000fe20003f46270 */
[----:B------:R-:W-:Y:S01]  /*1f60*/  IMAD R17, R18, R31, RZ ;  /* 0x0000001f12117224 */ /* 0x000fe200078e02ff */
[----:B------:R-:W0:Y:S01]  /*1f70*/  I2F.RP R24, R16 ;  /* 0x0000001000187306 */ /* 0x000e220000209400 */
[--C-:B------:R-:W-:Y:S02]  /*1f80*/  @!P5 IMAD.IADD R22, R22, 0x1, -R29.reuse ;  /* 0x000000011616d824 */ /* 0x100fe400078e0a1d */
[----:B------:R-:W-:Y:S02]  /*1f90*/  IMAD.MOV.U32 R18, RZ, RZ, RZ ;  /* 0x000000ffff127224 */ /* 0x000fe400078e00ff */
[----:B------:R-:W-:-:S03]  /*1fa0*/  @!P4 IMAD.IADD R26, R26, 0x1, -R29 ;  /* 0x000000011a1ac824 */ /* 0x000fc600078e0a1d */
[----:B-1----:R-:W1:Y:S01]  /*1fb0*/  MUFU.RCP R21, R21 ;  /* 0x0000001500157308 */ /* 0x002e620000001000 */
[----:B------:R-:W-:Y:S01]  /*1fc0*/  IABS R23, R34 ;  /* 0x0000002200177213 */ /* 0x000fe20000000000 */
[----:B------:R-:W-:Y:S01]  /*1fd0*/  IMAD.HI.U32 R18, R19, R17, R18 ;  /* 0x0000001113127227 */ /* 0x000fe200078e0012 */
[----:B------:R-:W-:Y:S02]  /*1fe0*/  @P3 IADD3 R20, PT, PT, R20, 0x1, RZ ;  /* 0x0000000114143810 */ /* 0x000fe40007ffe0ff */
[-C--:B------:R-:W-:Y:S01]  /*1ff0*/  ISETP.GE.U32.AND P3, PT, R22, R29.reuse, PT ;  /* 0x0000001d1600720c */ /* 0x080fe20003f66070 */
[----:B------:R-:W-:Y:S01]  /*2000*/  @!P5 VIADD R25, R25, 0x1 ;  /* 0x000000011919d836 */ /* 0x000fe20000000000 */
[----:B------:R-:W-:Y:S01]  /*2010*/  ISETP.GE.U32.AND P5, PT, R26, R29, PT ;  /* 0x0000001d1a00720c */ /* 0x000fe20003fa6070 */
[----:B------:R-:W-:Y:S02]  /*2020*/  IMAD.MOV R35, RZ, RZ, -R23 ;  /* 0x000000ffff237224 */ /* 0x000fe400078e0a17 */
[C---:B------:R-:W-:Y:S01]  /*2030*/  IMAD.HI.U32 R23, R18.reuse, R28, RZ ;  /* 0x0000001c12177227 */ /* 0x040fe200078e00ff */
[----:B0-----:R-:W0:Y:S03]  /*2040*/  MUFU.RCP R24, R24 ;  /* 0x0000001800187308 */ /* 0x001e260000001000 */
[----:B------:R-:W-:-:S04]  /*2050*/  IMAD.HI.U32 R26, R18, R30, RZ ;  /* 0x0000001e121a7227 */ /* 0x000fc800078e00ff */
[----:B------:R-:W-:Y:S02]  /*2060*/  IMAD R22, R23, R35, R28 ;  /* 0x0000002317167224 */ /* 0x000fe400078e021c */
[----:B------:R-:W-:-:S04]  /*2070*/  IMAD.HI.U32 R28, R18, R32, RZ ;  /* 0x00000020121c7227 */ /* 0x000fc800078e00ff */
[----:B------:R-:W-:Y:S02]  /*2080*/  @!P4 VIADD R27, R27, 0x1 ;  /* 0x000000011b1bc836 */ /* 0x000fe40000000000 */
[-C--:B------:R-:W-:Y:S02]  /*2090*/  IMAD R18, R26, R35.reuse, R30 ;  /* 0x000000231a127224 */ /* 0x080fe400078e021e */
[----:B-1----:R-:W-:Y:S02]  /*20a0*/  VIADD R21, R21, 0xffffffe ;  /* 0x0ffffffe15157836 */ /* 0x002fe40000000000 */
[----:B------:R-:W-:Y:S01]  /*20b0*/  @P3 VIADD R25, R25, 0x1 ;  /* 0x0000000119193836 */ /* 0x000fe20000000000 */
[----:B------:R-:W-:Y:S01]  /*20c0*/  ISETP.GT.U32.AND P3, PT, R31, R22, PT ;  /* 0x000000161f00720c */ /* 0x000fe20003f64070 */
[----:B------:R-:W-:Y:S01]  /*20d0*/  @P5 VIADD R27, R27, 0x1 ;  /* 0x000000011b1b5836 */ /* 0x000fe20000000000 */
[----:B------:R-:W1:Y:S01]  /*20e0*/  F2I.FTZ.U32.TRUNC.NTZ R19, R21 ;  /* 0x0000001500137305 */ /* 0x000e62000021f000 */
[----:B------:R-:W-:Y:S01]  /*20f0*/  ISETP.GT.U32.AND P5, PT, R31, R18, PT ;  /* 0x000000121f00720c */ /* 0x000fe20003fa4070 */
[----:B------:R-:W-:Y:S01]  /*2100*/  IMAD R29, R28, R35, R32 ;  /* 0x000000231c1d7224 */ /* 0x000fe200078e0220 */
[----:B------:R-:W-:-:S02]  /*2110*/  @!P6 IADD3 R20, PT, PT, -R20, RZ, RZ ;  /* 0x000000ff1414e210 */ /* 0x000fc40007ffe1ff */
[----:B------:R-:W-:Y:S02]  /*2120*/  LOP3.LUT R17, R51, R34, RZ, 0x3c, !PT ;  /* 0x0000002233117212 */ /* 0x000fe400078e3cff */
[----:B------:R-:W-:Y:S01]  /*2130*/  ISETP.GT.U32.AND P6, PT, R31, R29, PT ;  /* 0x0000001d1f00720c */ /* 0x000fe20003fc4070 */
[----:B0-----:R-:W-:Y:S01]  /*2140*/  VIADD R24, R24, 0xffffffe ;  /* 0x0ffffffe18187836 */ /* 0x001fe20000000000 */
[----:B------:R-:W-:Y:S01]  /*2150*/  ISETP.GE.AND P4, PT, R17, RZ, PT ;  /* 0x000000ff1100720c */ /* 0x000fe20003f86270 */
[----:B------:R-:W-:Y:S02]  /*2160*/  @!P0 IMAD.MOV R25, RZ, RZ, -R25 ;  /* 0x000000ffff198224 */ /* 0x000fe400078e0a19 */
[----:B------:R-:W-:Y:S01]  /*2170*/  @!P3 IMAD.IADD R22, R22, 0x1, -R31 ;  /* 0x000000011616b824 */ /* 0x000fe200078e0a1f */
[----:B------:R-:W-:Y:S01]  /*2180*/  ISETP.NE.AND P0, PT, R14, RZ, PT ;  /* 0x000000ff0e00720c */ /* 0x000fe20003f05270 */
[----:B------:R-:W-:Y:S01]  /*2190*/  @!P1 IMAD.MOV R27, RZ, RZ, -R27 ;  /* 0x000000ffff1b9224 */ /* 0x000fe200078e0a1b */
[----:B------:R-:W-:Y:S01]  /*21a0*/  LOP3.LUT R17, RZ, R14, RZ, 0x33, !PT ;  /* 0x0000000eff117212 */ /* 0x000fe200078e33ff */
[----:B------:R-:W-:Y:S01]  /*21b0*/  @!P5 IMAD.IADD R18, R18, 0x1, -R31 ;  /* 0x000000011212d824 */ /* 0x000fe200078e0a1f */
[----:B------:R1:W0:Y:S01]  /*21c0*/  F2I.FTZ.U32.TRUNC.NTZ R21, R24 ;  /* 0x0000001800157305 */ /* 0x000222000021f000 */
[----:B------:R-:W-:-:S02]  /*21d0*/  ISETP.GE.U32.AND P1, PT, R22, R31, PT ;  /* 0x0000001f1600720c */ /* 0x000fc40003f26070 */
[C---:B------:R-:W-:Y:S02]  /*21e0*/  SEL R22, R17.reuse, R20, !P0 ;  /* 0x0000001411167207 */ /* 0x040fe40004000000 */
[C---:B------:R-:W-:Y:S02]  /*21f0*/  SEL R25, R17.reuse, R25, !P0 ;  /* 0x0000001911197207 */ /* 0x040fe40004000000 */
[----:B------:R-:W-:Y:S01]  /*2200*/  SEL R27, R17, R27, !P0 ;  /* 0x0000001b111b7207 */ /* 0x000fe20004000000 */
[----:B-1----:R-:W-:Y:S01]  /*2210*/  IMAD.MOV R24, RZ, RZ, -R19 ;  /* 0x000000ffff187224 */ /* 0x002fe200078e0a13 */
[----:B------:R-:W-:-:S03]  /*2220*/  ISETP.GE.U32.AND P0, PT, R18, R31, PT ;  /* 0x0000001f1200720c */ /* 0x000fc60003f06070 */
[----:B------:R-:W-:Y:S01]  /*2230*/  IMAD.MOV.U32 R18, RZ, RZ, R24 ;  /* 0x000000ffff127224 */ /* 0x000fe200078e0018 */
[----:B------:R-:W-:Y:S01]  /*2240*/  @!P6 IADD3 R29, PT, PT, R29, -R31, RZ ;  /* 0x8000001f1d1de210 */ /* 0x000fe20007ffe0ff */
[----:B------:R-:W-:Y:S02]  /*2250*/  @!P3 VIADD R23, R23, 0x1 ;  /* 0x000000011717b836 */ /* 0x000fe40000000000 */
[----:B------:R-:W-:Y:S01]  /*2260*/  IMAD R17, R18, R33, RZ ;  /* 0x0000002112117224 */ /* 0x000fe200078e02ff */
[----:B------:R-:W-:Y:S01]  /*2270*/  ISETP.GE.U32.AND P3, PT, R29, R31, PT ;  /* 0x0000001f1d00720c */ /* 0x000fe20003f66070 */
[----:B------:R-:W-:Y:S01]  /*2280*/  IMAD.MOV.U32 R18, RZ, RZ, RZ ;  /* 0x000000ffff127224 */ /* 0x000fe200078e00ff */
[----:B------:R-:W-:Y:S01]  /*2290*/  LOP3.LUT R20, R49, R34, RZ, 0x3c, !PT ;  /* 0x0000002231147212 */ /* 0x000fe200078e3cff */
[----:B------:R-:W-:Y:S02]  /*22a0*/  @!P5 VIADD R26, R26, 0x1 ;  /* 0x000000011a1ad836 */ /* 0x000fe40000000000 */
[----:B------:R-:W-:Y:S01]  /*22b0*/  IMAD.HI.U32 R18, R19, R17, R18 ;  /* 0x0000001113127227 */ /* 0x000fe200078e0012 */
[----:B------:R-:W-:-:S02]  /*22c0*/  IABS R19, R22 ;  /* 0x0000001600137213 */ /* 0x000fc40000000000 */
[----:B------:R-:W-:Y:S01]  /*22d0*/  ISETP.GE.AND P5, PT, R20, RZ, PT ;  /* 0x000000ff1400720c */ /* 0x000fe20003fa6270 */
[----:B0-----:R-:W-:Y:S02]  /*22e0*/  IMAD.MOV R35, RZ, RZ, -R21 ;  /* 0x000000ffff237224 */ /* 0x001fe400078e0a15 */
[----:B------:R-:W-:Y:S02]  /*22f0*/  @!P6 VIADD R28, R28, 0x1 ;  /* 0x000000011c1ce836 */ /* 0x000fe40000000000 */
[----:B------:R-:W-:Y:S02]  /*2300*/  IMAD R29, R35, R16, RZ ;  /* 0x00000010231d7224 */ /* 0x000fe400078e02ff */
[----:B------:R-:W-:Y:S02]  /*2310*/  IMAD.MOV.U32 R20, RZ, RZ, RZ ;  /* 0x000000ffff147224 */ /* 0x000fe400078e00ff */
[----:B------:R-:W-:Y:S02]  /*2320*/  @P0 VIADD R26, R26, 0x1 ;  /* 0x000000011a1a0836 */ /* 0x000fe40000000000 */
[----:B------:R-:W-:Y:S01]  /*2330*/  IMAD.HI.U32 R17, R18, R19, RZ ;  /* 0x0000001312117227 */ /* 0x000fe200078e00ff */
[----:B------:R-:W-:-:S03]  /*2340*/  @P3 IADD3 R28, PT, PT, R28, 0x1, RZ ;  /* 0x000000011c1c3810 */ /* 0x000fc60007ffe0ff */
[----:B------:R-:W-:Y:S01]  /*2350*/  @P1 VIADD R23, R23, 0x1 ;  /* 0x0000000117171836 */ /* 0x000fe20000000000 */
[----:B------:R-:W-:Y:S01]  /*2360*/  IABS R30, R25 ;  /* 0x00000019001e7213 */ /* 0x000fe20000000000 */
[----:B------:R-:W-:Y:S01]  /*2370*/  IMAD.HI.U32 R21, R21, R29, R20 ;  /* 0x0000001d15157227 */ /* 0x000fe200078e0014 */
[----:B------:R-:W-:Y:S02]  /*2380*/  ISETP.NE.AND P1, PT, R34, RZ, PT ;  /* 0x000000ff2200720c */ /* 0x000fe40003f25270 */
[----:B------:R-:W-:Y:S01]  /*2390*/  LOP3.LUT R20, RZ, R34, RZ, 0x33, !PT ;  /* 0x00000022ff147212 */ /* 0x000fe200078e33ff */
[----:B------:R-:W-:Y:S02]  /*23a0*/  @!P4 IMAD.MOV R26, RZ, RZ, -R26 ;  /* 0x000000ffff1ac224 */ /* 0x000fe400078e0a1a */
[----:B------:R-:W-:Y:S02]  /*23b0*/  IMAD.MOV R24, RZ, RZ, -R17 ;  /* 0x000000ffff187224 */ /* 0x000fe400078e0a11 */
[----:B------:R-:W-:Y:S01]  /*23c0*/  @!P2 IMAD.MOV R23, RZ, RZ, -R23 ;  /* 0x000000ffff17a224 */ /* 0x000fe200078e0a17 */
[----:B------:R-:W-:Y:S01]  /*23d0*/  SEL R26, R20, R26, !P1 ;  /* 0x0000001a141a7207 */ /* 0x000fe20004800000 */
[----:B------:R-:W-:Y:S01]  /*23e0*/  IMAD R17, R33, R24, R19 ;  /* 0x0000001821117224 */ /* 0x000fe200078e0213 */
[----:B------:R-:W-:Y:S01]  /*23f0*/  IABS R32, R27 ;  /* 0x0000001b00207213 */ /* 0x000fe20000000000 */
[----:B------:R-:W-:-:S02]  /*2400*/  @!P5 IMAD.MOV R28, RZ, RZ, -R28 ;  /* 0x000000ffff1cd224 */ /* 0x000fc400078e0a1c */
[----:B------:R-:W-:Y:S01]  /*2410*/  IMAD.HI.U32 R19, R18, R30, RZ ;  /* 0x0000001e12137227 */ /* 0x000fe200078e00ff */
[C---:B------:R-:W-:Y:S02]  /*2420*/  SEL R23, R20.reuse, R23, !P1 ;  /* 0x0000001714177207 */ /* 0x040fe40004800000 */
[----:B------:R-:W-:Y:S01]  /*2430*/  IABS R31, R26 ;  /* 0x0000001a001f7213 */ /* 0x000fe20000000000 */
[----:B------:R-:W-:Y:S01]  /*2440*/  IMAD.MOV R19, RZ, RZ, -R19 ;  /* 0x000000ffff137224 */ /* 0x000fe200078e0a13 */
[----:B------:R-:W-:Y:S01]  /*2450*/  SEL R28, R20, R28, !P1 ;  /* 0x0000001c141c7207 */ /* 0x000fe20004800000 */
[----:B------:R-:W-:Y:S01]  /*2460*/  IMAD.HI.U32 R18, R18, R32, RZ ;  /* 0x0000002012127227 */ /* 0x000fe200078e00ff */
[----:B------:R-:W-:Y:S02]  /*2470*/  IABS R29, R23 ;  /* 0x00000017001d7213 */ /* 0x000fe40000000000 */
[----:B------:R-:W-:Y:S01]  /*2480*/  IABS R34, R28 ;  /* 0x0000001c00227213 */ /* 0x000fe20000000000 */
[----:B------:R-:W-:-:S02]  /*2490*/  IMAD R20, R33, R19, R30 ;  /* 0x0000001321147224 */ /* 0x000fc400078e021e */
[----:B------:R-:W-:-:S04]  /*24a0*/  IMAD.HI.U32 R19, R21, R31, RZ ;  /* 0x0000001f15137227 */ /* 0x000fc800078e00ff */
[----:B------:R-:W-:Y:S02]  /*24b0*/  IMAD.MOV R24, RZ, RZ, -R18 ;  /* 0x000000ffff187224 */ /* 0x000fe400078e0a12 */
[----:B------:R-:W-:Y:S01]  /*24c0*/  IMAD.HI.U32 R18, R21, R29, RZ ;  /* 0x0000001d15127227 */ /* 0x000fe200078e00ff */
[----:B------:R-:W-:-:S03]  /*24d0*/  IADD3 R30, PT, PT, -R19, RZ, RZ ;  /* 0x000000ff131e7210 */ /* 0x000fc60007ffe1ff */
[----:B------:R-:W-:Y:S02]  /*24e0*/  IMAD R24, R33, R24, R32 ;  /* 0x0000001821187224 */ /* 0x000fe400078e0220 */
[----:B------:R-:W-:-:S04]  /*24f0*/  IMAD.HI.U32 R21, R21, R34, RZ ;  /* 0x0000002215157227 */ /* 0x000fc800078e00ff */
[----:B------:R-:W-:Y:S01]  /*2500*/  IMAD.MOV R18, RZ, RZ, -R18 ;  /* 0x000000ffff127224 */ /* 0x000fe200078e0a12 */
[C---:B------:R-:W-:Y:S01]  /*2510*/  ISETP.GT.U32.AND P3, PT, R33.reuse, R20, PT ;  /* 0x000000142100720c */ /* 0x040fe20003f64070 */
[----:B------:R-:W-:Y:S01]  /*2520*/  IMAD.MOV R35, RZ, RZ, -R21 ;  /* 0x000000ffff237224 */ /* 0x000fe200078e0a15 */
[C---:B------:R-:W-:Y:S01]  /*2530*/  ISETP.GT.U32.AND P4, PT, R33.reuse, R24, PT ;  /* 0x000000182100720c */ /* 0x040fe20003f84070 */
[C---:B------:R-:W-:Y:S01]  /*2540*/  IMAD R19, R16.reuse, R18, R29 ;  /* 0x0000001210137224 */ /* 0x040fe200078e021d */
[----:B------:R-:W-:Y:S01]  /*2550*/  ISETP.GT.U32.AND P2, PT, R33, R17, PT ;  /* 0x000000112100720c */ /* 0x000fe20003f44070 */
[----:B------:R-:W-:-:S03]  /*2560*/  IMAD R21, R16, R30, R31 ;  /* 0x0000001e10157224 */ /* 0x000fc600078e021f */
[C---:B------:R-:W-:Y:S02]  /*2570*/  ISETP.GT.U32.AND P0, PT, R16.reuse, R19, PT ;  /* 0x000000131000720c */ /* 0x040fe40003f04070 */
[C---:B------:R-:W-:Y:S01]  /*2580*/  ISETP.GT.U32.AND P1, PT, R16.reuse, R21, PT ;  /* 0x000000151000720c */ /* 0x040fe20003f24070 */
[----:B------:R-:W-:Y:S02]  /*2590*/  IMAD R29, R16, R35, R34 ;  /* 0x00000023101d7224 */ /* 0x000fe400078e0222 */
[--C-:B------:R-:W-:Y:S02]  /*25a0*/  @!P3 IMAD.IADD R20, R20, 0x1, -R33.reuse ;  /* 0x000000011414b824 */ /* 0x100fe400078e0a21 */
[--C-:B------:R-:W-:Y:S01]  /*25b0*/  @!P4 IMAD.IADD R24, R24, 0x1, -R33.reuse ;  /* 0x000000011818c824 */ /* 0x100fe200078e0a21 */
[----:B------:R-:W-:Y:S01]  /*25c0*/  ISETP.GT.U32.AND P4, PT, R16, R29, PT ;  /* 0x0000001d1000720c */ /* 0x000fe20003f84070 */
[----:B------:R-:W-:Y:S01]  /*25d0*/  @!P2 IMAD.IADD R17, R17, 0x1, -R33 ;  /* 0x000000011111a824 */ /* 0x000fe200078e0a21 */
[----:B------:R-:W-:-:S02]  /*25e0*/  ISETP.GT.U32.AND P5, PT, R33, R20, PT ;  /* 0x000000142100720c */ /* 0x000fc40003fa4070 */
[----:B------:R-:W-:Y:S01]  /*25f0*/  ISETP.GT.U32.AND P6, PT, R33, R24, PT ;  /* 0x000000182100720c */ /* 0x000fe20003fc4070 */
[--C-:B------:R-:W-:Y:S01]  /*2600*/  @!P0 IMAD.IADD R19, R19, 0x1, -R16.reuse ;  /* 0x0000000113138824 */ /* 0x100fe200078e0a10 */
[----:B------:R-:W-:Y:S01]  /*2610*/  ISETP.GT.U32.AND P3, PT, R33, R17, PT ;  /* 0x000000112100720c */ /* 0x000fe20003f64070 */
[----:B------:R-:W-:-:S03]  /*2620*/  @!P1 IMAD.IADD R21, R21, 0x1, -R16 ;  /* 0x0000000115159824 */ /* 0x000fc600078e0a10 */
[C---:B------:R-:W-:Y:S02]  /*2630*/  ISETP.GT.U32.AND P0, PT, R16.reuse, R19, PT ;  /* 0x000000131000720c */ /* 0x040fe40003f04070 */
[----:B------:R-:W-:Y:S02]  /*2640*/  ISETP.GT.U32.AND P2, PT, R16, R21, PT ;  /* 0x000000151000720c */ /* 0x000fe40003f44070 */
[----:B------:R-:W-:Y:S01]  /*2650*/  @!P4 IADD3 R29, PT, PT, R29, -R16, RZ ;  /* 0x800000101d1dc210 */ /* 0x000fe20007ffe0ff */
[--C-:B------:R-:W-:Y:S02]  /*2660*/  @!P5 IMAD.IADD R20, R20, 0x1, -R33.reuse ;  /* 0x000000011414d824 */ /* 0x100fe400078e0a21 */
[--C-:B------:R-:W-:Y:S01]  /*2670*/  @!P6 IMAD.IADD R24, R24, 0x1, -R33.reuse ;  /* 0x000000011818e824 */ /* 0x100fe200078e0a21 */
[----:B------:R-:W-:Y:S01]  /*2680*/  ISETP.GE.AND P6, PT, R22, RZ, PT ;  /* 0x000000ff1600720c */ /* 0x000fe20003fc6270 */
[----:B------:R-:W-:Y:S01]  /*2690*/  @!P3 IMAD.IADD R17, R17, 0x1, -R33 ;  /* 0x000000011111b824 */ /* 0x000fe200078e0a21 */
[----:B------:R-:W-:-:S02]  /*26a0*/  ISETP.GT.U32.AND P5, PT, R16, R29, PT ;  /* 0x0000001d1000720c */ /* 0x000fc40003fa4070 */
[----:B------:R-:W-:Y:S02]  /*26b0*/  ISETP.GE.AND P1, PT, R23, RZ, PT ;  /* 0x000000ff1700720c */ /* 0x000fe40003f26270 */
[----:B------:R-:W-:Y:S02]  /*26c0*/  ISETP.GE.AND P3, PT, R26, RZ, PT ;  /* 0x000000ff1a00720c */ /* 0x000fe40003f66270 */
[----:B------:R-:W-:Y:S01]  /*26d0*/  ISETP.GE.AND P4, PT, R25, RZ, PT ;  /* 0x000000ff1900720c */ /* 0x000fe20003f86270 */
[--C-:B------:R-:W-:Y:S01]  /*26e0*/  @!P0 IMAD.IADD R19, R19, 0x1, -R16.reuse ;  /* 0x0000000113138824 */ /* 0x100fe200078e0a10 */
[----:B------:R-:W-:Y:S01]  /*26f0*/  ISETP.GE.AND P0, PT, R27, RZ, PT ;  /* 0x000000ff1b00720c */ /* 0x000fe20003f06270 */
[----:B------:R-:W-:Y:S01]  /*2700*/  @!P2 IMAD.IADD R21, R21, 0x1, -R16 ;  /* 0x000000011515a824 */ /* 0x000fe200078e0a10 */
[----:B------:R-:W-:Y:S01]  /*2710*/  ISETP.GE.AND P2, PT, R28, RZ, PT ;  /* 0x000000ff1c00720c */ /* 0x000fe20003f46270 */
[----:B------:R-:W-:Y:S02]  /*2720*/  IMAD.MOV R47, RZ, RZ, -R22 ;  /* 0x000000ffff2f7224 */ /* 0x000fe400078e0a16 */
[----:B------:R-:W-:-:S02]  /*2730*/  IMAD.MOV R42, RZ, RZ, -R25 ;  /* 0x000000ffff2a7224 */ /* 0x000fc400078e0a19 */
[----:B------:R-:W-:Y:S01]  /*2740*/  IMAD.MOV R45, RZ, RZ, -R27 ;  /* 0x000000ffff2d7224 */ /* 0x000fe200078e0a1b */
[----:B------:R-:W-:Y:S01]  /*2750*/  @!P5 IADD3 R29, PT, PT, R29, -R16, RZ ;  /* 0x800000101d1dd210 */ /* 0x000fe20007ffe0ff */
[----:B------:R-:W-:Y:S01]  /*2760*/  @!P6 IMAD.MOV R17, RZ, RZ, -R17 ;  /* 0x000000ffff11e224 */ /* 0x000fe200078e0a11 */
[----:B------:R-:W-:Y:S01]  /*2770*/  VIMNMX R34, PT, PT, R51, R50, !PT ;  /* 0x0000003233227248 */ /* 0x000fe20007fe0100 */
[----:B------:R-:W-:Y:S01]  /*2780*/  IMAD R47, R14, R47, R50 ;  /* 0x0000002f0e2f7224 */ /* 0x000fe200078e0232 */
[----:B------:R-:W-:Y:S01]  /*2790*/  ISETP.NE.AND P6, PT, R0, RZ, PT ;  /* 0x000000ff0000720c */ /* 0x000fe20003fc5270 */
[C---:B------:R-:W-:Y:S01]  /*27a0*/  IMAD R42, R14.reuse, R42, R51 ;  /* 0x0000002a0e2a7224 */ /* 0x040fe200078e0233 */
[----:B------:R-:W-:Y:S01]  /*27b0*/  ISETP.NE.AND P5, PT, R15, RZ, PT ;  /* 0x000000ff0f00720c */ /* 0x000fe20003fa5270 */
[----:B------:R-:W-:Y:S01]  /*27c0*/  IMAD R45, R14, R45, R49 ;  /* 0x0000002d0e2d7224 */ /* 0x000fe200078e0231 */
[----:B------:R-:W-:Y:S01]  /*27d0*/  LOP3.LUT R14, RZ, R15, RZ, 0x33, !PT ;  /* 0x0000000fff0e7212 */ /* 0x000fe200078e33ff */
[----:B------:R-:W-:Y:S01]  /*27e0*/  @!P4 IMAD.MOV R20, RZ, RZ, -R20 ;  /* 0x000000ffff14c224 */ /* 0x000fe200078e0a14 */
[----:B------:R-:W-:Y:S01]  /*27f0*/  LOP3.LUT R0, RZ, R0, RZ, 0x33, !PT ;  /* 0x00000000ff007212 */ /* 0x000fe200078e33ff */
[----:B------:R-:W-:-:S02]  /*2800*/  @!P1 IMAD.MOV R19, RZ, RZ, -R19 ;  /* 0x000000ffff139224 */ /* 0x000fc400078e0a13 */
[----:B------:R-:W-:Y:S01]  /*2810*/  @!P3 IMAD.MOV R21, RZ, RZ, -R21 ;  /* 0x000000ffff15b224 */ /* 0x000fe200078e0a15 */
[----:B------:R-:W-:Y:S01]  /*2820*/  VIMNMX R44, PT, PT, R51, R50, PT ;  /* 0x00000032332c7248 */ /* 0x000fe20003fe0100 */
[----:B------:R-:W-:Y:S01]  /*2830*/  @!P0 IMAD.MOV R24, RZ, RZ, -R24 ;  /* 0x000000ffff188224 */ /* 0x000fe200078e0a18 */
[----:B------:R-:W-:Y:S01]  /*2840*/  VIMNMX R31, PT, PT, R34, R49, PT ;  /* 0x00000031221f7248 */ /* 0x000fe20003fe0100 */
[----:B------:R-:W-:Y:S01]  /*2850*/  @!P2 IMAD.MOV R29, RZ, RZ, -R29 ;  /* 0x000000ffff1da224 */ /* 0x000fe200078e0a1d */
[C---:B------:R-:W-:Y:S02]  /*2860*/  SEL R43, R14.reuse, R17, !P5 ;  /* 0x000000110e2b7207 */ /* 0x040fe40006800000 */
[----:B------:R-:W-:Y:S02]  /*2870*/  SEL R40, R14, R20, !P5 ;  /* 0x000000140e287207 */ /* 0x000fe40006800000 */
[C---:B------:R-:W-:Y:S02]  /*2880*/  SEL R39, R0.reuse, R19, !P6 ;  /* 0x0000001300277207 */ /* 0x040fe40007000000 */
[----:B------:R-:W-:Y:S01]  /*2890*/  SEL R38, R0, R21, !P6 ;  /* 0x0000001500267207 */ /* 0x000fe20007000000 */
[----:B------:R-:W-:Y:S01]  /*28a0*/  HFMA2 R35, -RZ, RZ, 0, 0 ;  /* 0x00000000ff237431 */ /* 0x000fe200000001ff */
[CC--:B------:R-:W-:Y:S01]  /*28b0*/  VIMNMX R46, PT, PT, R44.reuse, R31.reuse, !PT ;  /* 0x0000001f2c2e7248 */ /* 0x0c0fe20007fe0100 */
[----:B------:R-:W-:Y:S01]  /*28c0*/  IMAD.MOV.U32 R36, RZ, RZ, RZ ;  /* 0x000000ffff247224 */ /* 0x000fe200078e00ff */
[----:B------:R-:W-:-:S02]  /*28d0*/  VIMNMX R44, PT, PT, R44, R31, PT ;  /* 0x0000001f2c2c7248 */ /* 0x000fc40003fe0100 */
[----:B------:R-:W-:Y:S02]  /*28e0*/  SEL R41, R14, R24, !P5 ;  /* 0x000000180e297207 */ /* 0x000fe40006800000 */
[----:B------:R-:W-:Y:S02]  /*28f0*/  SEL R37, R0, R29, !P6 ;  /* 0x0000001d00257207 */ /* 0x000fe40007000000 */
[----:B------:R-:W-:Y:S02]  /*2900*/  VIMNMX R34, PT, PT, R34, R49, !PT ;  /* 0x0000003122227248 */ /* 0x000fe40007fe0100 */
[----:B------:R-:W-:Y:S02]  /*2910*/  VIMNMX R32, PT, PT, R47, R42, PT ;  /* 0x0000002a2f207248 */ /* 0x000fe40003fe0100 */
[----:B------:R-:W-:Y:S02]  /*2920*/  VIMNMX R30, PT, PT, R43, R40, PT ;  /* 0x000000282b1e7248 */ /* 0x000fe40003fe0100 */
[----:B------:R-:W-:-:S07]  /*2930*/  VIMNMX R28, PT, PT, R39, R38, PT ;  /* 0x00000026271c7248 */ /* 0x000fce0003fe0100 */
.L_x_392:
[----:B------:R-:W0:Y:S01]  /*2940*/  LDC.64 R14, c[0x4][0x8] ;  /* 0x01000200ff0e7b82 */ /* 0x000e220000000a00 */
[----:B------:R-:W1:Y:S01]  /*2950*/  LDCU.64 UR4, c[0x0][0x380] ;  /* 0x00007000ff0477ac */ /* 0x000e620008000a00 */
[----:B------:R-:W2:Y:S01]  /*2960*/  LDCU UR6, c[0x0][0x388] ;  /* 0x00007100ff0677ac */ /* 0x000ea20008000800 */
[----:B0-----:R-:W-:-:S05]  /*2970*/  IMAD.WIDE.U32 R14, R36, 0xc, R14 ;  /* 0x0000000c240e7825 */ /* 0x001fca00078e000e */
[----:B------:R-:W3:Y:S04]  /*2980*/  LDG.E R18, desc[UR36][R14.64+0x4] ;  /* 0x000004240e127981 */ /* 0x000ee8000c1e1900 */
[----:B------:R-:W4:Y:S04]  /*2990*/  LDG.E R16, desc[UR36][R14.64] ;  /* 0x000000240e107981 */ /* 0x000f28000c1e1900 */
[----:B------:R-:W2:Y:S01]  /*29a0*/  LDG.E R20, desc[UR36][R14.64+0x8] ;  /* 0x000008240e147981 */ /* 0x000ea2000c1e1900 */
[----:B------:R-:W-:Y:S01]  /*29b0*/  BSSY.RECONVERGENT B10, `(.L_x_335) ;  /* 0x0000ab40000a7945 */ /* 0x000fe20003800200 */
[----:B---3--:R-:W-:-:S02]  /*29c0*/  IMAD.IADD R18, R43, 0x1, R18 ;  /* 0x000000012b127824 */ /* 0x008fc400078e0212 */
[----:B----4-:R-:W-:-:S03]  /*29d0*/  IMAD.IADD R16, R47, 0x1, R16 ;  /* 0x000000012f107824 */ /* 0x010fc600078e0210 */
[----:B-1----:R-:W-:Y:S01]  /*29e0*/  ISETP.GE.AND P0, PT, R18, UR5, PT ;  /* 0x0000000512007c0c */ /* 0x002fe2000bf06270 */
[----:B--2---:R-:W-:-:S03]  /*29f0*/  IMAD.IADD R17, R39, 0x1, R20 ;  /* 0x0000000127117824 */ /* 0x004fc600078e0214 */
[----:B------:R-:W-:Y:S01]  /*2a00*/  ISETP.GE.OR P0, PT, R16, UR4, P0 ;  /* 0x0000000410007c0c */ /* 0x000fe20008706670 */
[----:B------:R-:W-:-:S03]  /*2a10*/  IMAD R33, R17, UR5, R18 ;  /* 0x0000000511217c24 */ /* 0x000fc6000f8e0212 */
[----:B------:R-:W-:Y:S01]  /*2a20*/  ISETP.GE.OR P0, PT, R17, UR6, P0 ;  /* 0x0000000611007c0c */ /* 0x000fe20008706670 */
[----:B------:R-:W-:-:S03]  /*2a30*/  IMAD R33, R33, UR4, R16 ;  /* 0x0000000421217c24 */ /* 0x000fc6000f8e0210 */
[----:B------:R-:W-:Y:S02]  /*2a40*/  ISETP.LT.OR P0, PT, R16, RZ, P0 ;  /* 0x000000ff1000720c */ /* 0x000fe40000701670 */
[C---:B------:R-:W-:Y:S02]  /*2a50*/  ISETP.GE.AND P1, PT, R33.reuse, RZ, PT ;  /* 0x000000ff2100720c */ /* 0x040fe40003f26270 */
[----:B------:R-:W-:Y:S02]  /*2a60*/  ISETP.LT.OR P0, PT, R18, RZ, P0 ;  /* 0x000000ff1200720c */ /* 0x000fe40000701670 */
[----:B-----5:R-:W-:Y:S02]  /*2a70*/  ISETP.GE.OR P1, PT, R33, R48, !P1 ;  /* 0x000000302100720c */ /* 0x020fe40004f26670 */
[----:B------:R-:W-:-:S04]  /*2a80*/  ISETP.LT.OR P0, PT, R17, RZ, P0 ;  /* 0x000000ff1100720c */ /* 0x000fc80000701670 */
[----:B------:R-:W-:-:S13]  /*2a90*/  PLOP3.LUT P0, PT, P0, P1, PT, 0xf8, 0x8f ;  /* 0x00000000008f781c */ /* 0x000fda0000703f70 */
[----:B------:R-:W-:Y:S05]  /*2aa0*/  @P0 BRA `(.L_x_336) ;  /* 0x000000a800900947 */ /* 0x000fea0003800000 */
[CC--:B------:R-:W-:Y:S01]  /*2ab0*/  VIMNMX R29, PT, PT, R34.reuse, R33.reuse, PT ;  /* 0x00000021221d7248 */ /* 0x0c0fe20003fe0100 */
[----:B------:R-:W-:Y:S01]  /*2ac0*/  IMAD.MOV.U32 R26, RZ, RZ, RZ ;  /* 0x000000ffff1a7224 */ /* 0x000fe200078e00ff */
[----:B------:R-:W-:Y:S02]  /*2ad0*/  VIMNMX R31, PT, PT, R34, R33, !PT ;  /* 0x00000021221f7248 */ /* 0x000fe40007fe0100 */
[CC--:B------:R-:W-:Y:S02]  /*2ae0*/  VIMNMX R25, PT, PT, R46.reuse, R29.reuse, PT ;  /* 0x0000001d2e197248 */ /* 0x0c0fe40003fe0100 */
[----:B------:R-:W-:Y:S02]  /*2af0*/  VIMNMX R29, PT, PT, R46, R29, !PT ;  /* 0x0000001d2e1d7248 */ /* 0x000fe40007fe0100 */
[CC--:B------:R-:W-:Y:S02]  /*2b00*/  VIMNMX R27, PT, PT, R44.reuse, R25.reuse, !PT ;  /* 0x000000192c1b7248 */ /* 0x0c0fe40007fe0100 */
[----:B------:R-:W-:-:S07]  /*2b10*/  VIMNMX R25, PT, PT, R44, R25, PT ;  /* 0x000000192c197248 */ /* 0x000fce0003fe0100 */
.L_x_391:
[----:B------:R-:W0:Y:S01]  /*2b20*/  LDC.64 R14, c[0x4][0x8] ;  /* 0x01000200ff0e7b82 */ /* 0x000e220000000a00 */
[----:B------:R-:W1:Y:S01]  /*2b30*/  LDCU.64 UR4, c[0x0][0x380] ;  /* 0x00007000ff0477ac */ /* 0x000e620008000a00 */
[----:B------:R-:W2:Y:S01]  /*2b40*/  LDCU UR6, c[0x0][0x388] ;  /* 0x00007100ff0677ac */ /* 0x000ea20008000800 */
[----:B0-----:R-:W-:-:S05]  /*2b50*/  IMAD.WIDE.U32 R14, R26, 0xc, R14 ;  /* 0x0000000c1a0e7825 */ /* 0x001fca00078e000e */
[----:B------:R-:W3:Y:S04]  /*2b60*/  LDG.E R19, desc[UR36][R14.64+0x4] ;  /* 0x000004240e137981 */ /* 0x000ee8000c1e1900 */
[----:B------:R-:W4:Y:S04]  /*2b70*/  LDG.E R17, desc[UR36][R14.64] ;  /* 0x000000240e117981 */ /* 0x000f28000c1e1900 */
[----:B------:R-:W5:Y:S01]  /*2b80*/  LDG.E R57, desc[UR36][R14.64+0x8] ;  /* 0x000008240e397981 */ /* 0x000f62000c1e1900 */
[----:B------:R-:W-:Y:S01]  /*2b90*/  BSSY.RECONVERGENT B9, `(.L_x_337) ;  /* 0x0000a92000097945 */ /* 0x000fe20003800200 */
[----:B---3--:R-:W-:-:S02]  /*2ba0*/  IMAD.IADD R19, R40, 0x1, R19 ;  /* 0x0000000128137824 */ /* 0x008fc400078e0213 */
[----:B----4-:R-:W-:-:S03]  /*2bb0*/  IMAD.IADD R17, R42, 0x1, R17 ;  /* 0x000000012a117824 */ /* 0x010fc600078e0211 */
[----:B-1----:R-:W-:Y:S01]  /*2bc0*/  ISETP.GE.AND P0, PT, R19, UR5, PT ;  /* 0x0000000513007c0c */ /* 0x002fe2000bf06270 */
[----:B-----5:R-:W-:-:S03]  /*2bd0*/  IMAD.IADD R16, R38, 0x1, R57 ;  /* 0x0000000126107824 */ /* 0x020fc600078e0239 */
[----:B------:R-:W-:Y:S01]  /*2be0*/  ISETP.GE.OR P0, PT, R17, UR4, P0 ;  /* 0x0000000411007c0c */ /* 0x000fe20008706670 */
[----:B------:R-:W-:-:S03]  /*2bf0*/  IMAD R24, R16, UR5, R19 ;  /* 0x0000000510187c24 */ /* 0x000fc6000f8e0213 */
[----:B--2---:R-:W-:Y:S01]  /*2c00*/  ISETP.GE.OR P0, PT, R16, UR6, P0 ;  /* 0x0000000610007c0c */ /* 0x004fe20008706670 */
[----:B------:R-:W-:-:S03]  /*2c10*/  IMAD R24, R24, UR4, R17 ;  /* 0x0000000418187c24 */ /* 0x000fc6000f8e0211 */
[----:B------:R-:W-:Y:S02]  /*2c20*/  ISETP.LT.OR P0, PT, R17, RZ, P0 ;  /* 0x000000ff1100720c */ /* 0x000fe40000701670 */
[C---:B------:R-:W-:Y:S02]  /*2c30*/  ISETP.GE.AND P1, PT, R24.reuse, RZ, PT ;  /* 0x000000ff1800720c */ /* 0x040fe40003f26270 */
[----:B------:R-:W-:Y:S02]  /*2c40*/  ISETP.LT.OR P0, PT, R19, RZ, P0 ;  /* 0x000000ff1300720c */ /* 0x000fe40000701670 */
[----:B------:R-:W-:Y:S02]  /*2c50*/  ISETP.GE.OR P1, PT, R24, R48, !P1 ;  /* 0x000000301800720c */ /* 0x000fe40004f26670 */
[----:B------:R-:W-:-:S04]  /*2c60*/  ISETP.LT.OR P0, PT, R16, RZ, P0 ;  /* 0x000000ff1000720c */ /* 0x000fc80000701670 */
[----:B------:R-:W-:-:S13]  /*2c70*/  PLOP3.LUT P0, PT, P0, P1, PT, 0xf8, 0x8f ;  /* 0x00000000008f781c */ /* 0x000fda0000703f70 */
[----:B------:R-:W-:Y:S05]  /*2c80*/  @P0 BRA `(.L_x_338) ;  /* 0x000000a800080947 */ /* 0x000fea0003800000 */
[----:B------:R-:W-:-:S07]  /*2c90*/  MOV R20, RZ ;  /* 0x000000ff00147202 */ /* 0x000fce0000000f00 */
.L_x_390:
[----:B------:R-:W0:Y:S08]  /*2ca0*/  LDC.64 R16, c[0x4][0x8] ;  /* 0x01000200ff107b82 */ /* 0x000e300000000a00 */
[----:B------:R-:W1:Y:S08]  /*2cb0*/  LDC.64 R14, c[0x0][0x380] ;  /* 0x0000e000ff0e7b82 */ /* 0x000e700000000a00 */
[----:B------:R-:W2:Y:S01]  /*2cc0*/  LDC R18, c[0x0][0x388] ;  /* 0x0000e200ff127b82 */ /* 0x000ea20000000800 */
[----:B0-----:R-:W-:-:S05]  /*2cd0*/  IMAD.WIDE.U32 R16, R20, 0xc, R16 ;  /* 0x0000000c14107825 */ /* 0x001fca00078e0010 */
[----:B------:R-:W3:Y:S04]  /*2ce0*/  LDG.E R54, desc[UR36][R16.64+0x4] ;  /* 0x0000042410367981 */ /* 0x000ee8000c1e1900 */
[----:B------:R-:W4:Y:S04]  /*2cf0*/  LDG.E R22, desc[UR36][R16.64] ;  /* 0x0000002410167981 */ /* 0x000f28000c1e1900 */
[----:B------:R-:W5:Y:S01]  /*2d00*/  LDG.E R56, desc[UR36][R16.64+0x8] ;  /* 0x0000082410387981 */ /* 0x000f62000c1e1900 */
[----:B------:R-:W-:Y:S01]  /*2d10*/  BSSY.RECONVERGENT B6, `(.L_x_339) ;  /* 0x0000a76000067945 */ /* 0x000fe20003800200 */
[----:B---3--:R-:W-:-:S02]  /*2d20*/  IMAD.IADD R54, R41, 0x1, R54 ;  /* 0x0000000129367824 */ /* 0x008fc400078e0236 */
[----:B----4-:R-:W-:-:S03]  /*2d30*/  IMAD.IADD R19, R45, 0x1, R22 ;  /* 0x000000012d137824 */ /* 0x010fc600078e0216 */
[----:B-1----:R-:W-:Y:S01]  /*2d40*/  ISETP.GE.AND P0, PT, R54, R15, PT ;  /* 0x0000000f3600720c */ /* 0x002fe20003f06270 */
[----:B-----5:R-:W-:-:S03]  /*2d50*/  IMAD.IADD R57, R37, 0x1, R56 ;  /* 0x0000000125397824 */ /* 0x020fc600078e0238 */
[----:B------:R-:W-:Y:S01]  /*2d60*/  ISETP.GE.OR P0, PT, R19, R14, P0 ;  /* 0x0000000e1300720c */ /* 0x000fe20000706670 */
[----:B------:R-:W-:-:S03]  /*2d70*/  IMAD R22, R57, R15, R54 ;  /* 0x0000000f39167224 */ /* 0x000fc600078e0236 */
[----:B--2---:R-:W-:Y:S01]  /*2d80*/  ISETP.GE.OR P0, PT, R57, R18, P0 ;  /* 0x000000123900720c */ /* 0x004fe20000706670 */
[----:B------:R-:W-:-:S03]  /*2d90*/  IMAD R59, R22, R14, R19 ;  /* 0x0000000e163b7224 */ /* 0x000fc600078e0213 */
[----:B------:R-:W-:Y:S02]  /*2da0*/  ISETP.LT.OR P0, PT, R19, RZ, P0 ;  /* 0x000000ff1300720c */ /* 0x000fe40000701670 */
[C---:B------:R-:W-:Y:S02]  /*2db0*/  ISETP.GE.AND P1, PT, R59.reuse, RZ, PT ;  /* 0x000000ff3b00720c */ /* 0x040fe40003f26270 */
[----:B------:R-:W-:Y:S02]  /*2dc0*/  ISETP.LT.OR P0, PT, R54, RZ, P0 ;  /* 0x000000ff3600720c */ /* 0x000fe40000701670 */
[----:B------:R-:W-:Y:S02]  /*2dd0*/  ISETP.GE.OR P1, PT, R59, R48, !P1 ;  /* 0x000000303b00720c */ /* 0x000fe40004f26670 */
[----:B------:R-:W-:-:S04]  /*2de0*/  ISETP.LT.OR P0, PT, R57, RZ, P0 ;  /* 0x000000ff3900720c */ /* 0x000fc80000701670 */
[----:B------:R-:W-:-:S13]  /*2df0*/  PLOP3.LUT P0, PT, P0, P1, PT, 0xf8, 0x8f ;  /* 0x00000000008f781c */ /* 0x000fda0000703f70 */
[----:B------:R-:W-:Y:S05]  /*2e00*/  @P0 BRA `(.L_x_340) ;  /* 0x000000a400980947 */ /* 0x000fea0003800000 */
[----:B------:R-:W-:Y:S02]  /*2e10*/  ISETP.NE.AND P0, PT, R24, R59, PT ;  /* 0x0000003b1800720c */ /* 0x000fe40003f05270 */
[C---:B------:R-:W-:Y:S02]  /*2e20*/  ISETP.NE.AND P1, PT, R33.reuse, R51, PT ;  /* 0x000000332100720c */ /* 0x040fe40003f25270 */
[C---:B------:R-:W-:Y:S02]  /*2e30*/  ISETP.NE.OR P0, PT, R33.reuse, R24, P0 ;  /* 0x000000182100720c */ /* 0x040fe40000705670 */
[C---:B------:R-:W-:Y:S02]  /*2e40*/  ISETP.EQ.OR P1, PT, R33.reuse, R50, !P1 ;  /* 0x000000322100720c */ /* 0x040fe40004f22670 */
[C---:B------:R-:W-:Y:S02]  /*2e50*/  ISETP.NE.OR P0, PT, R33.reuse, R59, P0 ;  /* 0x0000003b2100720c */ /* 0x040fe40000705670 */
[----:B------:R-:W-:-:S04]  /*2e60*/  ISETP.EQ.OR P1, PT, R33, R49, P1 ;  /* 0x000000312100720c */ /* 0x000fc80000f22670 */
[----:B------:R-:W-:-:S13]  /*2e70*/  PLOP3.LUT P0, PT, P0, P1, PT, 0xf8, 0x8f ;  /* 0x00000000008f781c */ /* 0x000fda0000703f70 */
[----:B------:R-:W-:Y:S05]  /*2e80*/  @P0 BRA `(.L_x_340) ;  /* 0x000000a400780947 */ /* 0x000fea0003800000 */
[----:B------:R-:W-:Y:S01]  /*2e90*/  IABS R70, R14 ;  /* 0x0000000e00467213 */ /* 0x000fe20000000000 */
[----:B------:R-:W-:Y:S01]  /*2ea0*/  IMAD R62, R14, R15, RZ ;  /* 0x0000000f0e3e7224 */ /* 0x000fe200078e02ff */
[----:B------:R-:W-:Y:S01]  /*2eb0*/  IABS R64, R33 ;  /* 0x0000002100407213 */ /* 0x000fe20000000000 */
[----:B------:R-:W-:Y:S01]  /*2ec0*/  BSSY.RECONVERGENT B0, `(.L_x_341) ;  /* 0x0000178000007945 */ /* 0x000fe20003800200 */
[----:B------:R-:W0:Y:S01]  /*2ed0*/  I2F.RP R19, R70 ;  /* 0x0000004600137306 */ /* 0x000e220000209400 */
[----:B------:R-:W-:Y:S02]  /*2ee0*/  IABS R67, R31 ;  /* 0x0000001f00437213 */ /* 0x000fe40000000000 */
[----:B------:R-:W-:Y:S02]  /*2ef0*/  IABS R56, R62 ;  /* 0x0000003e00387213 */ /* 0x000fe40000000000 */
[----:B------:R-:W-:Y:S02]  /*2f00*/  IABS R68, R29 ;  /* 0x0000001d00447213 */ /* 0x000fe40000000000 */
[----:B------:R-:W-:Y:S01]  /*2f10*/  IABS R69, R27 ;  /* 0x0000001b00457213 */ /* 0x000fe20000000000 */
[----:B------:R-:W1:Y:S01]  /*2f20*/  I2F.RP R58, R56 ;  /* 0x00000038003a7306 */ /* 0x000e620000209400 */
[----:B------:R-:W-:-:S02]  /*2f30*/  IABS R71, R25 ;  /* 0x0000001900477213 */ /* 0x000fc40000000000 */
[----:B------:R-:W-:-:S05]  /*2f40*/  IABS R65, R62 ;  /* 0x0000003e00417213 */ /* 0x000fca0000000000 */
[----:B0-----:R-:W0:Y:S01]  /*2f50*/  MUFU.RCP R19, R19 ;  /* 0x0000001300137308 */ /* 0x001e220000001000 */
[----:B------:R-:W-:-:S07]  /*2f60*/  IMAD.MOV R73, RZ, RZ, -R65 ;  /* 0x000000ffff497224 */ /* 0x000fce00078e0a41 */
[----:B-1----:R-:W1:Y:S01]  /*2f70*/  MUFU.RCP R58, R58 ;  /* 0x0000003a003a7308 */ /* 0x002e620000001000 */
[----:B0-----:R-:W-:-:S07]  /*2f80*/  VIADD R16, R19, 0xffffffe ;  /* 0x0ffffffe13107836 */ /* 0x001fce0000000000 */
[----:B------:R0:W2:Y:S01]  /*2f90*/  F2I.FTZ.U32.TRUNC.NTZ R17, R16 ;  /* 0x0000001000117305 */ /* 0x0000a2000021f000 */
[----:B-1----:R-:W-:Y:S01]  /*2fa0*/  IADD3 R63, PT, PT, R58, 0xffffffe, RZ ;  /* 0x0ffffffe3a3f7810 */ /* 0x002fe20007ffe0ff */
[----:B0-----:R-:W-:Y:S02]  /*2fb0*/  IMAD.MOV.U32 R16, RZ, RZ, RZ ;  /* 0x000000ffff107224 */ /* 0x001fe400078e00ff */
[----:B--2---:R-:W-:-:S04]  /*2fc0*/  IMAD.MOV R57, RZ, RZ, -R17 ;  /* 0x000000ffff397224 */ /* 0x004fc800078e0a11 */
[----:B------:R-:W-:-:S04]  /*2fd0*/  IMAD R57, R57, R70, RZ ;  /* 0x0000004639397224 */ /* 0x000fc800078e02ff */
[----:B------:R-:W-:Y:S01]  /*2fe0*/  IMAD.HI.U32 R66, R17, R57, R16 ;  /* 0x0000003911427227 */ /* 0x000fe200078e0010 */
[----:B------:R-:W-:-:S04]  /*2ff0*/  LOP3.LUT R57, R31, R14, RZ, 0x3c, !PT ;  /* 0x0000000e1f397212 */ /* 0x000fc800078e3cff */
[----:B------:R-:W-:Y:S01]  /*3000*/  ISETP.GE.AND P6, PT, R57, RZ, PT ;  /* 0x000000ff3900720c */ /* 0x000fe20003fc6270 */
[----:B------:R-:W-:-:S04]  /*3010*/  IMAD.HI.U32 R22, R66, R64, RZ ;  /* 0x0000004042167227 */ /* 0x000fc800078e00ff */
[----:B------:R-:W-:Y:S02]  /*3020*/  IMAD.MOV R17, RZ, RZ, -R22 ;  /* 0x000000ffff117224 */ /* 0x000fe400078e0a16 */
[----:B------:R-:W-:-:S04]  /*3030*/  IMAD.HI.U32 R54, R66, R67, RZ ;  /* 0x0000004342367227 */ /* 0x000fc800078e00ff */
[----:B------:R-:W-:Y:S01]  /*3040*/  IMAD R16, R70, R17, R64 ;  /* 0x0000001146107224 */ /* 0x000fe200078e0240 */
[----:B------:R-:W-:Y:S01]  /*3050*/  LOP3.LUT R17, R33, R14, RZ, 0x3c, !PT ;  /* 0x0000000e21117212 */ /* 0x000fe200078e3cff */
[----:B------:R-:W-:Y:S02]  /*3060*/  IMAD.MOV R58, RZ, RZ, -R54 ;  /* 0x000000ffff3a7224 */ /* 0x000fe400078e0a36 */
[----:B------:R-:W-:Y:S01]  /*3070*/  IMAD.HI.U32 R59, R66, R68, RZ ;  /* 0x00000044423b7227 */ /* 0x000fe200078e00ff */
[C---:B------:R-:W-:Y:S02]  /*3080*/  ISETP.GT.U32.AND P2, PT, R70.reuse, R16, PT ;  /* 0x000000104600720c */ /* 0x040fe40003f44070 */
[----:B------:R-:W-:Y:S01]  /*3090*/  ISETP.GE.AND P5, PT, R17, RZ, PT ;  /* 0x000000ff1100720c */ /* 0x000fe20003fa6270 */
[----:B------:R-:W-:Y:S01]  /*30a0*/  IMAD R19, R70, R58, R67 ;  /* 0x0000003a46137224 */ /* 0x000fe200078e0243 */
[----:B------:R-:W0:Y:S01]  /*30b0*/  F2I.FTZ.U32.TRUNC.NTZ R17, R63 ;  /* 0x0000003f00117305 */ /* 0x000e22000021f000 */
[----:B------:R-:W-:-:S02]  /*30c0*/  IMAD.MOV R61, RZ, RZ, -R59 ;  /* 0x000000ffff3d7224 */ /* 0x000fc400078e0a3b */
[----:B------:R-:W-:Y:S01]  /*30d0*/  IMAD.HI.U32 R60, R66, R69, RZ ;  /* 0x00000045423c7227 */ /* 0x000fe200078e00ff */
[----:B------:R-:W-:-:S03]  /*30e0*/  ISETP.GT.U32.AND P1, PT, R70, R19, PT ;  /* 0x000000134600720c */ /* 0x000fc60003f24070 */
[----:B------:R-:W-:Y:S02]  /*30f0*/  IMAD R57, R70, R61, R68 ;  /* 0x0000003d46397224 */ /* 0x000fe400078e0244 */
[----:B------:R-:W-:Y:S01]  /*3100*/  @!P2 IMAD.IADD R16, R16, 0x1, -R70 ;  /* 0x000000011010a824 */ /* 0x000fe200078e0a46 */
[----:B------:R-:W-:Y:S01]  /*3110*/  @!P2 IADD3 R22, PT, PT, R22, 0x1, RZ ;  /* 0x000000011616a810 */ /* 0x000fe20007ffe0ff */
[----:B------:R-:W-:Y:S01]  /*3120*/  IMAD.MOV R58, RZ, RZ, -R60 ;  /* 0x000000ffff3a7224 */ /* 0x000fe200078e0a3c */
[----:B------:R-:W-:Y:S01]  /*3130*/  ISETP.GT.U32.AND P0, PT, R70, R57, PT ;  /* 0x000000394600720c */ /* 0x000fe20003f04070 */
[----:B------:R-:W-:Y:S01]  /*3140*/  IMAD.HI.U32 R61, R66, R71, RZ ;  /* 0x00000047423d7227 */ /* 0x000fe200078e00ff */
[----:B------:R-:W-:-:S03]  /*3150*/  ISETP.GE.U32.AND P3, PT, R16, R70, PT ;  /* 0x000000461000720c */ /* 0x000fc60003f66070 */
[----:B------:R-:W-:Y:S02]  /*3160*/  @!P1 IMAD.IADD R19, R19, 0x1, -R70 ;  /* 0x0000000113139824 */ /* 0x000fe400078e0a46 */
[C---:B------:R-:W-:Y:S02]  /*3170*/  IMAD R58, R70.reuse, R58, R69 ;  /* 0x0000003a463a7224 */ /* 0x040fe400078e0245 */
[----:B------:R-:W-:Y:S01]  /*3180*/  IMAD.MOV R66, RZ, RZ, -R61 ;  /* 0x000000ffff427224 */ /* 0x000fe200078e0a3d */
[----:B------:R-:W-:Y:S01]  /*3190*/  ISETP.GE.U32.AND P2, PT, R19, R70, PT ;  /* 0x000000461300720c */ /* 0x000fe20003f46070 */
[----:B0-----:R-:W-:Y:S01]  /*31a0*/  IMAD.MOV R63, RZ, RZ, -R17 ;  /* 0x000000ffff3f7224 */ /* 0x001fe200078e0a11 */
[C---:B------:R-:W-:Y:S01]  /*31b0*/  ISETP.GT.U32.AND P4, PT, R70.reuse, R58, PT ;  /* 0x0000003a4600720c */ /* 0x040fe20003f84070 */
[----:B------:R-:W-:Y:S01]  /*31c0*/  IMAD R19, R70, R66, R71 ;  /* 0x0000004246137224 */ /* 0x000fe200078e0247 */
[----:B------:R-:W-:Y:S01]  /*31d0*/  @!P0 IADD3 R59, PT, PT, R59, 0x1, RZ ;  /* 0x000000013b3b8810 */ /* 0x000fe20007ffe0ff */
[----:B------:R-:W-:-:S02]  /*31e0*/  @P3 VIADD R22, R22, 0x1 ;  /* 0x0000000116163836 */ /* 0x000fc40000000000 */
[----:B------:R-:W-:Y:S01]  /*31f0*/  IMAD R63, R63, R56, RZ ;  /* 0x000000383f3f7224 */ /* 0x000fe200078e02ff */
[----:B------:R-:W-:Y:S01]  /*3200*/  ISETP.GT.U32.AND P3, PT, R70, R19, PT ;  /* 0x000000134600720c */ /* 0x000fe20003f64070 */
[----:B------:R-:W-:Y:S01]  /*3210*/  IMAD.MOV.U32 R16, RZ, RZ, RZ ;  /* 0x000000ffff107224 */ /* 0x000fe200078e00ff */
[----:B------:R-:W-:Y:S01]  /*3220*/  @!P5 IADD3 R22, PT, PT, -R22, RZ, RZ ;  /* 0x000000ff1616d210 */ /* 0x000fe20007ffe1ff */
[--C-:B------:R-:W-:Y:S02]  /*3230*/  @!P0 IMAD.IADD R57, R57, 0x1, -R70.reuse ;  /* 0x0000000139398824 */ /* 0x100fe400078e0a46 */
[----:B------:R-:W-:Y:S02]  /*3240*/  @!P1 VIADD R54, R54, 0x1 ;  /* 0x0000000136369836 */ /* 0x000fe40000000000 */
[----:B------:R-:W-:Y:S01]  /*3250*/  @!P4 IMAD.IADD R58, R58, 0x1, -R70 ;  /* 0x000000013a3ac824 */ /* 0x000fe200078e0a46 */
[----:B------:R-:W-:Y:S01]  /*3260*/  ISETP.GE.U32.AND P1, PT, R57, R70, PT ;  /* 0x000000463900720c */ /* 0x000fe20003f26070 */
[----:B------:R-:W-:Y:S01]  /*3270*/  IMAD.HI.U32 R72, R17, R63, R16 ;  /* 0x0000003f11487227 */ /* 0x000fe200078e0010 */
[----:B------:R-:W-:-:S02]  /*3280*/  LOP3.LUT R16, R29, R14, RZ, 0x3c, !PT ;  /* 0x0000000e1d107212 */ /* 0x000fc400078e3cff */
[----:B------:R-:W-:Y:S01]  /*3290*/  LOP3.LUT R57, R27, R14, RZ, 0x3c, !PT ;  /* 0x0000000e1b397212 */ /* 0x000fe200078e3cff */
[----:B------:R-:W-:Y:S01]  /*32a0*/  @P2 VIADD R54, R54, 0x1 ;  /* 0x0000000136362836 */ /* 0x000fe20000000000 */
[----:B------:R-:W-:Y:S01]  /*32b0*/  ISETP.GE.U32.AND P2, PT, R58, R70, PT ;  /* 0x000000463a00720c */ /* 0x000fe20003f46070 */
[----:B------:R-:W-:Y:S01]  /*32c0*/  @!P3 IMAD.IADD R19, R19, 0x1, -R70 ;  /* 0x000000011313b824 */ /* 0x000fe200078e0a46 */
[----:B------:R-:W-:Y:S01]  /*32d0*/  IABS R58, R15 ;  /* 0x0000000f003a7213 */ /* 0x000fe20000000000 */
[----:B------:R-:W-:Y:S01]  /*32e0*/  IMAD.HI.U32 R63, R72, R64, RZ ;  /* 0x00000040483f7227 */ /* 0x000fe200078e00ff */
[----:B------:R-:W-:Y:S02]  /*32f0*/  ISETP.GE.AND P0, PT, R16, RZ, PT ;  /* 0x000000ff1000720c */ /* 0x000fe40003f06270 */
[----:B------:R-:W-:Y:S01]  /*3300*/  LOP3.LUT R16, R25, R14, RZ, 0x3c, !PT ;  /* 0x0000000e19107212 */ /* 0x000fe200078e3cff */
[----:B------:R-:W-:Y:S01]  /*3310*/  @!P4 VIADD R60, R60, 0x1 ;  /* 0x000000013c3cc836 */ /* 0x000fe20000000000 */
[----:B------:R-:W-:Y:S01]  /*3320*/  ISETP.GE.U32.AND P4, PT, R19, R70, PT ;  /* 0x000000461300720c */ /* 0x000fe20003f86070 */
[----:B------:R-:W-:Y:S01]  /*3330*/  IMAD R17, R63, R73, R64 ;  /* 0x000000493f117224 */ /* 0x000fe200078e0240 */
[----:B------:R-:W0:Y:S01]  /*3340*/  I2F.RP R70, R58 ;  /* 0x0000003a00467306 */ /* 0x000e220000209400 */
[----:B------:R-:W-:Y:S01]  /*3350*/  @P1 VIADD R59, R59, 0x1 ;  /* 0x000000013b3b1836 */ /* 0x000fe20000000000 */
[----:B------:R-:W-:Y:S01]  /*3360*/  IABS R19, R18 ;  /* 0x0000001200137213 */ /* 0x000fe20000000000 */
[----:B------:R-:W-:Y:S01]  /*3370*/  IMAD.HI.U32 R64, R72, R67, RZ ;  /* 0x0000004348407227 */ /* 0x000fe200078e00ff */
[----:B------:R-:W-:-:S03]  /*3380*/  ISETP.GT.U32.AND P1, PT, R56, R17, PT ;  /* 0x000000113800720c */ /* 0x000fc60003f24070 */
[----:B------:R-:W-:Y:S01]  /*3390*/  @P2 VIADD R60, R60, 0x1 ;  /* 0x000000013c3c2836 */ /* 0x000fe20000000000 */
[----:B------:R-:W-:Y:S01]  /*33a0*/  ISETP.GE.AND P2, PT, R57, RZ, PT ;  /* 0x000000ff3900720c */ /* 0x000fe20003f46270 */
[----:B------:R-:W-:Y:S01]  /*33b0*/  IMAD R57, R64, R73, R67 ;  /* 0x0000004940397224 */ /* 0x000fe200078e0243 */
[----:B------:R-:W1:Y:S01]  /*33c0*/  I2F.RP R74, R19 ;  /* 0x00000013004a7306 */ /* 0x000e620000209400 */
[----:B------:R-:W-:Y:S01]  /*33d0*/  @!P3 VIADD R61, R61, 0x1 ;  /* 0x000000013d3db836 */ /* 0x000fe20000000000 */
[----:B------:R-:W-:Y:S01]  /*33e0*/  ISETP.GE.AND P3, PT, R16, RZ, PT ;  /* 0x000000ff1000720c */ /* 0x000fe20003f66270 */
[----:B------:R-:W-:Y:S01]  /*33f0*/  @!P0 IMAD.MOV R59, RZ, RZ, -R59 ;  /* 0x000000ffff3b8224 */ /* 0x000fe200078e0a3b */
[----:B------:R-:W-:Y:S01]  /*3400*/  LOP3.LUT R16, R33, R62, RZ, 0x3c, !PT ;  /* 0x0000003e21107212 */ /* 0x000fe200078e3cff */
[----:B------:R-:W-:Y:S01]  /*3410*/  IMAD.HI.U32 R65, R72, R68, RZ ;  /* 0x0000004448417227 */ /* 0x000fe200078e00ff */
[----:B------:R-:W-:Y:S02]  /*3420*/  ISETP.GT.U32.AND P0, PT, R56, R57, PT ;  /* 0x000000393800720c */ /* 0x000fe40003f04070 */
[----:B0-----:R-:W0:Y:S01]  /*3430*/  MUFU.RCP R70, R70 ;  /* 0x0000004600467308 */ /* 0x001e220000001000 */
[----:B------:R-:W-:Y:S01]  /*3440*/  @P4 VIADD R61, R61, 0x1 ;  /* 0x000000013d3d4836 */ /* 0x000fe20000000000 */
[----:B------:R-:W-:Y:S01]  /*3450*/  ISETP.GE.AND P4, PT, R16, RZ, PT ;  /* 0x000000ff1000720c */ /* 0x000fe20003f86270 */
[----:B------:R-:W-:-:S02]  /*3460*/  @!P1 IMAD.IADD R17, R17, 0x1, -R56 ;  /* 0x0000000111119824 */ /* 0x000fc400078e0a38 */
[----:B------:R-:W-:Y:S02]  /*3470*/  IMAD R67, R65, R73, R68 ;  /* 0x0000004941437224 */ /* 0x000fe400078e0244 */
[----:B------:R-:W-:Y:S01]  /*3480*/  IMAD.MOV.U32 R16, RZ, RZ, R60 ;  /* 0x000000ffff107224 */ /* 0x000fe200078e003c */
[----:B------:R-:W-:Y:S01]  /*3490*/  ISETP.GE.U32.AND P5, PT, R17, R56, PT ;  /* 0x000000381100720c */ /* 0x000fe20003fa6070 */
[----:B------:R-:W-:Y:S01]  /*34a0*/  IMAD.HI.U32 R66, R72, R69, RZ ;  /* 0x0000004548427227 */ /* 0x000fe200078e00ff */
[----:B------:R-:W-:Y:S01]  /*34b0*/  LOP3.LUT R17, RZ, R14, RZ, 0x33, !PT ;  /* 0x0000000eff117212 */ /* 0x000fe200078e33ff */
[----:B-1----:R-:W1:Y:S02]  /*34c0*/  MUFU.RCP R74, R74 ;  /* 0x0000004a004a7308 */ /* 0x002e640000001000 */
[----:B------:R-:W-:Y:S01]  /*34d0*/  @!P2 IMAD.MOV R16, RZ, RZ, -R16 ;  /* 0x000000ffff10a224 */ /* 0x000fe200078e0a10 */
[----:B------:R-:W-:Y:S01]  /*34e0*/  ISETP.GT.U32.AND P2, PT, R56, R67, PT ;  /* 0x000000433800720c */ /* 0x000fe20003f44070 */
[----:B------:R-:W-:Y:S01]  /*34f0*/  @!P6 IMAD.MOV R54, RZ, RZ, -R54 ;  /* 0x000000ffff36e224 */ /* 0x000fe200078e0a36 */
[----:B------:R-:W-:Y:S01]  /*3500*/  ISETP.NE.AND P6, PT, R14, RZ, PT ;  /* 0x000000ff0e00720c */ /* 0x000fe20003fc5270 */
[----:B------:R-:W-:-:S02]  /*3510*/  IMAD R69, R66, R73, R69 ;  /* 0x0000004942457224 */ /* 0x000fc400078e0245 */
[----:B------:R-:W-:Y:S01]  /*3520*/  @!P3 IMAD.MOV R61, RZ, RZ, -R61 ;  /* 0x000000ffff3db224 */ /* 0x000fe200078e0a3d */
[----:B------:R-:W-:Y:S01]  /*3530*/  SEL R60, R17, R22, !P6 ;  /* 0x00000016113c7207 */ /* 0x000fe20007000000 */
[--C-:B------:R-:W-:Y:S01]  /*3540*/  @!P0 IMAD.IADD R57, R57, 0x1, -R56.reuse ;  /* 0x0000000139398824 */ /* 0x100fe200078e0a38 */
[----:B------:R-:W-:Y:S01]  /*3550*/  ISETP.GT.U32.AND P3, PT, R56, R69, PT ;  /* 0x000000453800720c */ /* 0x000fe20003f64070 */
[----:B------:R-:W-:Y:S01]  /*3560*/  IMAD.HI.U32 R68, R72, R71, RZ ;  /* 0x0000004748447227 */ /* 0x000fe200078e00ff */
[C---:B------:R-:W-:Y:S02]  /*3570*/  SEL R22, R17.reuse, R54, !P6 ;  /* 0x0000003611167207 */ /* 0x040fe40007000000 */
[C---:B------:R-:W-:Y:S01]  /*3580*/  SEL R54, R17.reuse, R59, !P6 ;  /* 0x0000003b11367207 */ /* 0x040fe20007000000 */
[----:B0-----:R-:W-:Y:S01]  /*3590*/  VIADD R70, R70, 0xffffffe ;  /* 0x0ffffffe46467836 */ /* 0x001fe20000000000 */
[C---:B------:R-:W-:Y:S01]  /*35a0*/  SEL R59, R17.reuse, R16, !P6 ;  /* 0x00000010113b7207 */ /* 0x040fe20007000000 */
[----:B------:R-:W-:Y:S01]  /*35b0*/  IMAD R71, R68, R73, R71 ;  /* 0x0000004944477224 */ /* 0x000fe200078e0247 */
[----:B------:R-:W-:Y:S01]  /*35c0*/  SEL R61, R17, R61, !P6 ;  /* 0x0000003d113d7207 */ /* 0x000fe20007000000 */
[----:B------:R-:W-:Y:S01]  /*35d0*/  @!P1 VIADD R63, R63, 0x1 ;  /* 0x000000013f3f9836 */ /* 0x000fe20000000000 */
[-C--:B------:R-:W-:Y:S01]  /*35e0*/  ISETP.GE.U32.AND P6, PT, R57, R56.reuse, PT ;  /* 0x000000383900720c */ /* 0x080fe20003fc6070 */
[----:B------:R-:W0:Y:S01]  /*35f0*/  F2I.FTZ.U32.TRUNC.NTZ R17, R70 ;  /* 0x0000004600117305 */ /* 0x000e22000021f000 */
[-C--:B------:R-:W-:Y:S01]  /*3600*/  @!P2 IADD3 R67, PT, PT, R67, -R56.reuse, RZ ;  /* 0x800000384343a210 */ /* 0x080fe20007ffe0ff */
[----:B------:R-:W-:Y:S01]  /*3610*/  @P5 VIADD R63, R63, 0x1 ;  /* 0x000000013f3f5836 */ /* 0x000fe20000000000 */
[----:B------:R-:W-:Y:S01]  /*3620*/  ISETP.GT.U32.AND P5, PT, R56, R71, PT ;  /* 0x000000473800720c */ /* 0x000fe20003fa4070 */
[----:B------:R-:W-:Y:S01]  /*3630*/  @!P0 VIADD R64, R64, 0x1 ;  /* 0x0000000140408836 */ /* 0x000fe20000000000 */
[----:B------:R-:W-:Y:S01]  /*3640*/  ISETP.GE.U32.AND P1, PT, R67, R56, PT ;  /* 0x000000384300720c */ /* 0x000fe20003f26070 */
[--C-:B------:R-:W-:Y:S01]  /*3650*/  @!P3 IMAD.IADD R69, R69, 0x1, -R56.reuse ;  /* 0x000000014545b824 */ /* 0x100fe200078e0a38 */
[-C--:B------:R-:W-:Y:S01]  /*3660*/  LOP3.LUT R16, R31, R62.reuse, RZ, 0x3c, !PT ;  /* 0x0000003e1f107212 */ /* 0x080fe200078e3cff */
[----:B-1----:R-:W-:Y:S01]  /*3670*/  VIADD R74, R74, 0xffffffe ;  /* 0x0ffffffe4a4a7836 */ /* 0x002fe20000000000 */
[-C--:B------:R-:W-:Y:S01]  /*3680*/  LOP3.LUT R67, R27, R62.reuse, RZ, 0x3c, !PT ;  /* 0x0000003e1b437212 */ /* 0x080fe200078e3cff */
[----:B------:R-:W-:Y:S01]  /*3690*/  @!P2 VIADD R65, R65, 0x1 ;  /* 0x000000014141a836 */ /* 0x000fe20000000000 */
[----:B------:R-:W-:Y:S01]  /*36a0*/  ISETP.GE.AND P0, PT, R16, RZ, PT ;  /* 0x000000ff1000720c */ /* 0x000fe20003f06270 */
[----:B------:R-:W-:Y:S01]  /*36b0*/  @P6 VIADD R64, R64, 0x1 ;  /* 0x0000000140406836 */ /* 0x000fe20000000000 */
[----:B------:R-:W-:Y:S01]  /*36c0*/  LOP3.LUT R16, R29, R62, RZ, 0x3c, !PT ;  /* 0x0000003e1d107212 */ /* 0x000fe200078e3cff */
[----:B------:R-:W1:Y:S01]  /*36d0*/  F2I.FTZ.U32.TRUNC.NTZ R57, R74 ;  /* 0x0000004a00397305 */ /* 0x000e62000021f000 */
[-C--:B------:R-:W-:Y:S01]  /*36e0*/  ISETP.GE.U32.AND P6, PT, R69, R56.reuse, PT ;  /* 0x000000384500720c */ /* 0x080fe20003fc6070 */
[----:B------:R-:W-:Y:S01]  /*36f0*/  @!P5 IMAD.IADD R71, R71, 0x1, -R56 ;  /* 0x000000014747d824 */ /* 0x000fe200078e0a38 */
[----:B------:R-:W-:Y:S01]  /*3700*/  ISETP.GE.AND P2, PT, R16, RZ, PT ;  /* 0x000000ff1000720c */ /* 0x000fe20003f46270 */
[----:B------:R-:W-:Y:S01]  /*3710*/  @P1 VIADD R65, R65, 0x1 ;  /* 0x0000000141411836 */ /* 0x000fe20000000000 */
[----:B0-----:R-:W-:Y:S01]  /*3720*/  IADD3 R16, PT, PT, RZ, -R17, RZ ;  /* 0x80000011ff107210 */ /* 0x001fe20007ffe0ff */
[----:B------:R-:W-:Y:S01]  /*3730*/  @!P3 VIADD R66, R66, 0x1 ;  /* 0x000000014242b836 */ /* 0x000fe20000000000 */
[----:B------:R-:W-:Y:S01]  /*3740*/  ISETP.GE.AND P1, PT, R67, RZ, PT ;  /* 0x000000ff4300720c */ /* 0x000fe20003f26270 */
[----:B------:R-:W-:Y:S01]  /*3750*/  @!P5 VIADD R68, R68, 0x1 ;  /* 0x000000014444d836 */ /* 0x000fe20000000000 */
[----:B------:R-:W-:Y:S01]  /*3760*/  ISETP.GE.U32.AND P3, PT, R71, R56, PT ;  /* 0x000000384700720c */ /* 0x000fe20003f66070 */
[----:B------:R-:W-:Y:S01]  /*3770*/  IMAD.MOV.U32 R67, RZ, RZ, R16 ;  /* 0x000000ffff437224 */ /* 0x000fe200078e0010 */
[----:B------:R-:W-:Y:S01]  /*3780*/  LOP3.LUT R16, R25, R62, RZ, 0x3c, !PT ;  /* 0x0000003e19107212 */ /* 0x000fe200078e3cff */
[----:B------:R-:W-:Y:S01]  /*3790*/  @!P4 IMAD.MOV R63, RZ, RZ, -R63 ;  /* 0x000000ffff3fc224 */ /* 0x000fe200078e0a3f */
[----:B------:R-:W-:Y:S01]  /*37a0*/  ISETP.NE.AND P5, PT, R62, RZ, PT ;  /* 0x000000ff3e00720c */ /* 0x000fe20003fa5270 */
[----:B------:R-:W-:Y:S01]  /*37b0*/  @P6 VIADD R66, R66, 0x1 ;  /* 0x0000000142426836 */ /* 0x000fe20000000000 */
[----:B------:R-:W-:Y:S01]  /*37c0*/  ISETP.GE.AND P6, PT, R16, RZ, PT ;  /* 0x000000ff1000720c */ /* 0x000fe20003fc6270 */
[----:B-1----:R-:W-:-:S02]  /*37d0*/  IMAD.MOV R69, RZ, RZ, -R57 ;  /* 0x000000ffff457224 */ /* 0x002fc400078e0a39 */
[----:B------:R-:W-:Y:S02]  /*37e0*/  HFMA2 R16, -RZ, RZ, 0, 0 ;  /* 0x00000000ff107431 */ /* 0x000fe400000001ff */
[----:B------:R-:W-:Y:S01]  /*37f0*/  IMAD R67, R67, R58, RZ ;  /* 0x0000003a43437224 */ /* 0x000fe200078e02ff */
[----:B------:R-:W-:Y:S01]  /*3800*/  IABS R71, R54 ;  /* 0x0000003600477213 */ /* 0x000fe20000000000 */
[----:B------:R-:W-:Y:S01]  /*3810*/  IMAD.MOV.U32 R56, RZ, RZ, R69 ;  /* 0x000000ffff387224 */ /* 0x000fe200078e0045 */
[----:B------:R-:W-:Y:S01]  /*3820*/  IABS R73, R59 ;  /* 0x0000003b00497213 */ /* 0x000fe20000000000 */
[----:B------:R-:W-:Y:S01]  /*3830*/  @P3 VIADD R68, R68, 0x1 ;  /* 0x0000000144443836 */ /* 0x000fe20000000000 */
[----:B------:R-:W-:Y:S01]  /*3840*/  IABS R75, R61 ;  /* 0x0000003d004b7213 */ /* 0x000fe20000000000 */
[----:B------:R-:W-:Y:S02]  /*3850*/  IMAD R69, R56, R19, RZ ;  /* 0x0000001338457224 */ /* 0x000fe400078e02ff */
[----:B------:R-:W-:-:S02]  /*3860*/  IMAD.MOV.U32 R56, RZ, RZ, RZ ;  /* 0x000000ffff387224 */ /* 0x000fc400078e00ff */
[----:B------:R-:W-:Y:S01]  /*3870*/  IMAD.HI.U32 R72, R17, R67, R16 ;  /* 0x0000004311487227 */ /* 0x000fe200078e0010 */
[----:B------:R-:W-:Y:S02]  /*3880*/  LOP3.LUT R17, RZ, R62, RZ, 0x33, !PT ;  /* 0x0000003eff117212 */ /* 0x000fe400078e33ff */
[----:B------:R-:W-:Y:S01]  /*3890*/  @!P6 IADD3 R68, PT, PT, -R68, RZ, RZ ;  /* 0x000000ff4444e210 */ /* 0x000fe20007ffe1ff */
[----:B------:R-:W-:Y:S01]  /*38a0*/  @!P0 IMAD.MOV R64, RZ, RZ, -R64 ;  /* 0x000000ffff408224 */ /* 0x000fe200078e0a40 */
[----:B------:R-:W-:Y:S01]  /*38b0*/  IABS R67, R60 ;  /* 0x0000003c00437213 */ /* 0x000fe20000000000 */
[----:B------:R-:W-:Y:S01]  /*38c0*/  @!P2 IMAD.MOV R65, RZ, RZ, -R65 ;  /* 0x000000ffff41a224 */ /* 0x000fe200078e0a41 */
[C---:B------:R-:W-:Y:S01]  /*38d0*/  SEL R62, R17.reuse, R63, !P5 ;  /* 0x0000003f113e7207 */ /* 0x040fe20006800000 */
[----:B------:R-:W-:Y:S01]  /*38e0*/  @!P1 IMAD.MOV R66, RZ, RZ, -R66 ;  /* 0x000000ffff429224 */ /* 0x000fe200078e0a42 */
[----:B------:R-:W-:Y:S01]  /*38f0*/  SEL R16, R17, R64, !P5 ;  /* 0x0000004011107207 */ /* 0x000fe20006800000 */
[----:B------:R-:W-:Y:S01]  /*3900*/  IMAD.HI.U32 R77, R57, R69, R56 ;  /* 0x00000045394d7227 */ /* 0x000fe200078e0038 */
[----:B------:R-:W-:-:S02]  /*3910*/  IABS R69, R22 ;  /* 0x0000001600457213 */ /* 0x000fc40000000000 */
[C---:B------:R-:W-:Y:S01]  /*3920*/  SEL R56, R17.reuse, R65, !P5 ;  /* 0x0000004111387207 */ /* 0x040fe20006800000 */
[C---:B------:R-:W-:Y:S01]  /*3930*/  IMAD.HI.U32 R64, R72.reuse, R71, RZ ;  /* 0x0000004748407227 */ /* 0x040fe200078e00ff */
[C---:B------:R-:W-:Y:S02]  /*3940*/  SEL R57, R17.reuse, R66, !P5 ;  /* 0x0000004211397207 */ /* 0x040fe40006800000 */
[----:B------:R-:W-:Y:S01]  /*3950*/  SEL R68, R17, R68, !P5 ;  /* 0x0000004411447207 */ /* 0x000fe20006800000 */
[----:B------:R-:W-:Y:S01]  /*3960*/  IMAD.HI.U32 R17, R72, R67, RZ ;  /* 0x0000004348117227 */ /* 0x000fe200078e00ff */
[----:B------:R-:W-:Y:S02]  /*3970*/  ISETP.GE.AND P3, PT, R62, RZ, PT ;  /* 0x000000ff3e00720c */ /* 0x000fe40003f66270 */
[----:B------:R-:W-:Y:S01]  /*3980*/  IABS R76, R68 ;  /* 0x00000044004c7213 */ /* 0x000fe20000000000 */
[----:B------:R-:W-:Y:S01]  /*3990*/  IMAD.HI.U32 R63, R72, R69, RZ ;  /* 0x00000045483f7227 */ /* 0x000fe200078e00ff */
[----:B------:R-:W-:-:S03]  /*39a0*/  IABS R74, R56 ;  /* 0x00000038004a7213 */ /* 0x000fc60000000000 */
[----:B------:R-:W-:Y:S02]  /*39b0*/  IMAD.MOV R17, RZ, RZ, -R17 ;  /* 0x000000ffff117224 */ /* 0x000fe400078e0a11 */
[----:B------:R-:W-:Y:S02]  /*39c0*/  IMAD.MOV R66, RZ, RZ, -R63 ;  /* 0x000000ffff427224 */ /* 0x000fe400078e0a3f */
[----:B------:R-:W-:-:S04]  /*39d0*/  IMAD.HI.U32 R65, R72, R73, RZ ;  /* 0x0000004948417227 */ /* 0x000fc800078e00ff */
[C---:B------:R-:W-:Y:S02]  /*39e0*/  IMAD R63, R58.reuse, R17, R67 ;  /* 0x000000113a3f7224 */ /* 0x040fe400078e0243 */
[----:B------:R-:W-:Y:S02]  /*39f0*/  IMAD.MOV R64, RZ, RZ, -R64 ;  /* 0x000000ffff407224 */ /* 0x000fe400078e0a40 */
[C---:B------:R-:W-:Y:S01]  /*3a00*/  IMAD R17, R58.reuse, R66, R69 ;  /* 0x000000423a117224 */ /* 0x040fe200078e0245 */
[C---:B------:R-:W-:Y:S01]  /*3a10*/  ISETP.GT.U32.AND P0, PT, R58.reuse, R63, PT ;  /* 0x0000003f3a00720c */ /* 0x040fe20003f04070 */
[----:B------:R-:W-:Y:S02]  /*3a20*/  IMAD.MOV R70, RZ, RZ, -R65 ;  /* 0x000000ffff467224 */ /* 0x000fe400078e0a41 */
[C---:B------:R-:W-:Y:S01]  /*3a30*/  IMAD R65, R58.reuse, R64, R71 ;  /* 0x000000403a417224 */ /* 0x040fe200078e0247 */
[----:B------:R-:W-:Y:S01]  /*3a40*/  ISETP.GT.U32.AND P1, PT, R58, R17, PT ;  /* 0x000000113a00720c */ /* 0x000fe20003f24070 */
[----:B------:R-:W-:Y:S01]  /*3a50*/  IMAD.HI.U32 R64, R72, R75, RZ ;  /* 0x0000004b48407227 */ /* 0x000fe200078e00ff */
[----:B------:R-:W-:-:S02]  /*3a60*/  IABS R72, R16 ;  /* 0x0000001000487213 */ /* 0x000fc40000000000 */
[C---:B------:R-:W-:Y:S01]  /*3a70*/  ISETP.GT.U32.AND P2, PT, R58.reuse, R65, PT ;  /* 0x000000413a00720c */ /* 0x040fe20003f44070 */
[----:B------:R-:W-:Y:S01]  /*3a80*/  IMAD.MOV R64, RZ, RZ, -R64 ;  /* 0x000000ffff407224 */ /* 0x000fe200078e0a40 */
[----:B------:R-:W-:Y:S01]  /*3a90*/  IABS R71, R57 ;  /* 0x0000003900477213 */ /* 0x000fe20000000000 */
[C---:B------:R-:W-:Y:S01]  /*3aa0*/  IMAD R67, R58.reuse, R70, R73 ;  /* 0x000000463a437224 */ /* 0x040fe200078e0249 */
[----:B------:R-:W-:Y:S01]  /*3ab0*/  IABS R70, R62 ;  /* 0x0000003e00467213 */ /* 0x000fe20000000000 */
[C---:B------:R-:W-:Y:S02]  /*3ac0*/  IMAD R69, R58.reuse, R64, R75 ;  /* 0x000000403a457224 */ /* 0x040fe400078e024b */
[----:B------:R-:W-:Y:S01]  /*3ad0*/  @!P0 IMAD.IADD R63, R63, 0x1, -R58 ;  /* 0x000000013f3f8824 */ /* 0x000fe200078e0a3a */
[C---:B------:R-:W-:Y:S01]  /*3ae0*/  ISETP.GT.U32.AND P5, PT, R58.reuse, R67, PT ;  /* 0x000000433a00720c */ /* 0x040fe20003fa4070 */
[----:B------:R-:W-:Y:S01]  /*3af0*/  IMAD.HI.U32 R62, R77, R70, RZ ;  /* 0x000000464d3e7227 */ /* 0x000fe200078e00ff */
[----:B------:R-:W-:-:S02]  /*3b00*/  ISETP.GT.U32.AND P0, PT, R58, R69, PT ;  /* 0x000000453a00720c */ /* 0x000fc40003f04070 */
[----:B------:R-:W-:Y:S01]  /*3b10*/  @!P1 IADD3 R17, PT, PT, R17, -R58, RZ ;  /* 0x8000003a11119210 */ /* 0x000fe20007ffe0ff */
[----:B------:R-:W-:Y:S01]  /*3b20*/  IMAD.MOV R62, RZ, RZ, -R62 ;  /* 0x000000ffff3e7224 */ /* 0x000fe200078e0a3e */
[----:B------:R-:W-:Y:S01]  /*3b30*/  ISETP.GE.AND P1, PT, R68, RZ, PT ;  /* 0x000000ff4400720c */ /* 0x000fe20003f26270 */
[----:B------:R-:W-:Y:S01]  /*3b40*/  @!P2 IMAD.IADD R65, R65, 0x1, -R58 ;  /* 0x000000014141a824 */ /* 0x000fe200078e0a3a */
[C---:B------:R-:W-:Y:S01]  /*3b50*/  ISETP.GT.U32.AND P2, PT, R58.reuse, R17, PT ;  /* 0x000000113a00720c */ /* 0x040fe20003f44070 */
[----:B------:R-:W-:Y:S01]  /*3b60*/  IMAD R62, R19, R62, R70 ;  /* 0x0000003e133e7224 */ /* 0x000fe200078e0246 */
[----:B------:R-:W-:Y:S01]  /*3b70*/  ISETP.GT.U32.AND P4, PT, R58, R63, PT ;  /* 0x0000003f3a00720c */ /* 0x000fe20003f84070 */
[----:B------:R-:W-:-:S04]  /*3b80*/  IMAD.HI.U32 R68, R77, R76, RZ ;  /* 0x0000004c4d447227 */ /* 0x000fc800078e00ff */
[--C-:B------:R-:W-:Y:S01]  /*3b90*/  @!P5 IMAD.IADD R67, R67, 0x1, -R58.reuse ;  /* 0x000000014343d824 */ /* 0x100fe200078e0a3a */
[C---:B------:R-:W-:Y:S01]  /*3ba0*/  ISETP.GT.U32.AND P5, PT, R58.reuse, R65, PT ;  /* 0x000000413a00720c */ /* 0x040fe20003fa4070 */
[----:B------:R-:W-:Y:S01]  /*3bb0*/  @!P0 IMAD.IADD R69, R69, 0x1, -R58 ;  /* 0x0000000145458824 */ /* 0x000fe200078e0a3a */
[----:B------:R-:W-:Y:S01]  /*3bc0*/  ISETP.GT.U32.AND P0, PT, R19, R62, PT ;  /* 0x0000003e1300720c */ /* 0x000fe20003f04070 */
[----:B------:R-:W-:Y:S02]  /*3bd0*/  IMAD.MOV R68, RZ, RZ, -R68 ;  /* 0x000000ffff447224 */ /* 0x000fe400078e0a44 */
[----:B------:R-:W-:Y:S01]  /*3be0*/  @!P2 IMAD.IADD R17, R17, 0x1, -R58 ;  /* 0x000000011111a824 */ /* 0x000fe200078e0a3a */
[----:B------:R-:W-:Y:S01]  /*3bf0*/  ISETP.GT.U32.AND P6, PT, R58, R69, PT ;  /* 0x000000453a00720c */ /* 0x000fe20003fc4070 */
[----:B------:R-:W-:Y:S01]  /*3c00*/  IMAD.HI.U32 R64, R77, R72, RZ ;  /* 0x000000484d407227 */ /* 0x000fe200078e00ff */
[----:B------:R-:W-:-:S03]  /*3c10*/  ISETP.GE.AND P2, PT, R60, RZ, PT ;  /* 0x000000ff3c00720c */ /* 0x000fc60003f46270 */
[----:B------:R-:W-:Y:S02]  /*3c20*/  IMAD R70, R19, R68, R76 ;  /* 0x0000004413467224 */ /* 0x000fe400078e024c */
[----:B------:R-:W-:Y:S02]  /*3c30*/  IMAD.MOV R64, RZ, RZ, -R64 ;  /* 0x000000ffff407224 */ /* 0x000fe400078e0a40 */
[--C-:B------:R-:W-:Y:S01]  /*3c40*/  @!P5 IMAD.IADD R65, R65, 0x1, -R58.reuse ;  /* 0x000000014141d824 */ /* 0x100fe200078e0a3a */
[----:B------:R-:W-:Y:S01]  /*3c50*/  ISETP.GE.AND P5, PT, R61, RZ, PT ;  /* 0x000000ff3d00720c */ /* 0x000fe20003fa6270 */
[----:B------:R-:W-:Y:S01]  /*3c60*/  @!P0 IMAD.IADD R62, R62, 0x1, -R19 ;  /* 0x000000013e3e8824 */ /* 0x000fe200078e0a13 */
[----:B------:R-:W-:Y:S01]  /*3c70*/  ISETP.GT.U32.AND P0, PT, R19, R70, PT ;  /* 0x000000461300720c */ /* 0x000fe20003f04070 */
[----:B------:R-:W-:Y:S01]  /*3c80*/  @!P4 IMAD.IADD R63, R63, 0x1, -R58 ;  /* 0x000000013f3fc824 */ /* 0x000fe200078e0a3a */
[----:B------:R-:W-:Y:S01]  /*3c90*/  ISETP.GT.U32.AND P4, PT, R58, R67, PT ;  /* 0x000000433a00720c */ /* 0x000fe20003f84070 */
[----:B------:R-:W-:Y:S01]  /*3ca0*/  IMAD R64, R19, R64, R72 ;  /* 0x0000004013407224 */ /* 0x000fe200078e0248 */
[----:B------:R-:W-:Y:S01]  /*3cb0*/  MOV R72, R71 ;  /* 0x0000004700487202 */ /* 0x000fe20000000f00 */
[----:B------:R-:W-:Y:S01]  /*3cc0*/  @!P6 IMAD.IADD R69, R69, 0x1, -R58 ;  /* 0x000000014545e824 */ /* 0x000fe200078e0a3a */
[----:B------:R-:W-:Y:S01]  /*3cd0*/  ISETP.GT.U32.AND P6, PT, R19, R62, PT ;  /* 0x0000003e1300720c */ /* 0x000fe20003fc4070 */
[----:B------:R-:W-:Y:S01]  /*3ce0*/  @!P2 IMAD.MOV R63, RZ, RZ, -R63 ;  /* 0x000000ffff3fa224 */ /* 0x000fe200078e0a3f */
[----:B------:R-:W-:Y:S01]  /*3cf0*/  ISETP.GE.AND P2, PT, R54, RZ, PT ;  /* 0x000000ff3600720c */ /* 0x000fe20003f46270 */
[----:B------:R-:W-:Y:S01]  /*3d00*/  IMAD.HI.U32 R66, R77, R74, RZ ;  /* 0x0000004a4d427227 */ /* 0x000fe200078e00ff */
[----:B------:R-:W-:-:S02]  /*3d10*/  LOP3.LUT R71, RZ, R18, RZ, 0x33, !PT ;  /* 0x00000012ff477212 */ /* 0x000fc400078e33ff */
[----:B------:R-:W-:Y:S01]  /*3d20*/  @!P5 IADD3 R69, PT, PT, -R69, RZ, RZ ;  /* 0x000000ff4545d210 */ /* 0x000fe20007ffe1ff */
[----:B------:R-:W-:Y:S01]  /*3d30*/  IMAD.HI.U32 R68, R77, R72, RZ ;  /* 0x000000484d447227 */ /* 0x000fe200078e00ff */
[----:B------:R-:W-:-:S03]  /*3d40*/  ISETP.GT.U32.AND P5, PT, R19, R64, PT ;  /* 0x000000401300720c */ /* 0x000fc60003fa4070 */
[----:B------:R-:W-:Y:S02]  /*3d50*/  IMAD.MOV R66, RZ, RZ, -R66 ;  /* 0x000000ffff427224 */ /* 0x000fe400078e0a42 */
[----:B------:R-:W-:Y:S02]  /*3d60*/  IMAD.MOV R68, RZ, RZ, -R68 ;  /* 0x000000ffff447224 */ /* 0x000fe400078e0a44 */
[----:B------:R-:W-:Y:S02]  /*3d70*/  @!P0 IMAD.IADD R70, R70, 0x1, -R19 ;  /* 0x0000000146468824 */ /* 0x000fe400078e0a13 */
[----:B------:R-:W-:Y:S01]  /*3d80*/  IMAD R66, R19, R66, R74 ;  /* 0x0000004213427224 */ /* 0x000fe200078e024a */
[----:B------:R-:W-:Y:S01]  /*3d90*/  LOP3.LUT R74, RZ, R15, RZ, 0x33, !PT ;  /* 0x0000000fff4a7212 */ /* 0x000fe200078e33ff */
[----:B------:R-:W-:Y:S01]  /*3da0*/  @!P4 IMAD.IADD R67, R67, 0x1, -R58 ;  /* 0x000000014343c824 */ /* 0x000fe200078e0a3a */
[----:B------:R-:W-:Y:S01]  /*3db0*/  ISETP.NE.AND P4, PT, R15, RZ, PT ;  /* 0x000000ff0f00720c */ /* 0x000fe20003f85270 */
[----:B------:R-:W-:-:S02]  /*3dc0*/  IMAD R68, R19, R68, R72 ;  /* 0x0000004413447224 */ /* 0x000fc400078e0248 */
[----:B------:R-:W-:Y:S01]  /*3dd0*/  @!P6 IMAD.IADD R62, R62, 0x1, -R19 ;  /* 0x000000013e3ee824 */ /* 0x000fe200078e0a13 */
[C---:B------:R-:W-:Y:S01]  /*3de0*/  ISETP.GT.U32.AND P6, PT, R19.reuse, R70, PT ;  /* 0x000000461300720c */ /* 0x040fe20003fc4070 */
[----:B------:R-:W-:Y:S01]  /*3df0*/  @!P2 IMAD.MOV R65, RZ, RZ, -R65 ;  /* 0x000000ffff41a224 */ /* 0x000fe200078e0a41 */
[----:B------:R-:W-:Y:S01]  /*3e00*/  SEL R63, R74, R63, !P4 ;  /* 0x0000003f4a3f7207 */ /* 0x000fe20006000000 */
[----:B------:R-:W-:Y:S01]  /*3e10*/  @!P5 IMAD.IADD R64, R64, 0x1, -R19 ;  /* 0x000000014040d824 */ /* 0x000fe200078e0a13 */
[----:B------:R-:W-:Y:S01]  /*3e20*/  ISETP.GT.U32.AND P2, PT, R19, R68, PT ;  /* 0x000000441300720c */ /* 0x000fe20003f44070 */
[----:B------:R-:W-:Y:S01]  /*3e30*/  @!P3 IMAD.MOV R62, RZ, RZ, -R62 ;  /* 0x000000ffff3eb224 */ /* 0x000fe200078e0a3e */
[----:B------:R-:W-:Y:S01]  /*3e40*/  SEL R58, R74, R69, !P4 ;  /* 0x000000454a3a7207 */ /* 0x000fe20006000000 */
[----:B------:R-:W-:Y:S01]  /*3e50*/  IMAD.MOV R61, RZ, RZ, -R61 ;  /* 0x000000ffff3d7224 */ /* 0x000fe200078e0a3d */
[----:B------:R-:W-:Y:S01]  /*3e60*/  VIMNMX3 R63, R41, R63, R30, PT ;  /* 0x0000003f293f720f */ /* 0x000fe2000380011e */
[----:B------:R-:W-:Y:S01]  /*3e70*/  IMAD.MOV R54, RZ, RZ, -R54 ;  /* 0x000000ffff367224 */ /* 0x000fe200078e0a36 */
[----:B------:R-:W-:Y:S01]  /*3e80*/  ISETP.GE.AND P5, PT, R59, RZ, PT ;  /* 0x000000ff3b00720c */ /* 0x000fe20003fa6270 */
[----:B------:R-:W-:Y:S01]  /*3e90*/  IMAD.MOV R59, RZ, RZ, -R59 ;  /* 0x000000ffff3b7224 */ /* 0x000fe200078e0a3b */
[----:B------:R-:W-:Y:S01]  /*3ea0*/  ISETP.NE.AND P0, PT, R58, R63, PT ;  /* 0x0000003f3a00720c */ /* 0x000fe20003f05270 */
[----:B------:R-:W-:Y:S01]  /*3eb0*/  IMAD.MOV R58, RZ, RZ, -R60 ;  /* 0x000000ffff3a7224 */ /* 0x000fe200078e0a3c */
[----:B------:R-:W-:Y:S01]  /*3ec0*/  @!P6 IADD3 R70, PT, PT, R70, -R19, RZ ;  /* 0x800000134646e210 */ /* 0x000fe20007ffe0ff */
[----:B------:R-:W-:Y:S01]  /*3ed0*/  IMAD R60, R14, R61, R25 ;  /* 0x0000003d0e3c7224 */ /* 0x000fe200078e0219 */
[----:B------:R-:W-:Y:S01]  /*3ee0*/  ISETP.NE.AND P3, PT, R18, RZ, PT ;  /* 0x000000ff1200720c */ /* 0x000fe20003f65270 */
[----:B------:R-:W-:Y:S01]  /*3ef0*/  IMAD R58, R14, R58, R33 ;  /* 0x0000003a0e3a7224 */ /* 0x000fe200078e0221 */
[C---:B------:R-:W-:Y:S01]  /*3f00*/  ISETP.GT.U32.AND P6, PT, R19.reuse, R66, PT ;  /* 0x000000421300720c */ /* 0x040fe20003fc4070 */
[----:B------:R-:W-:Y:S01]  /*3f10*/  @!P2 IMAD.IADD R68, R68, 0x1, -R19 ;  /* 0x000000014444a824 */ /* 0x000fe200078e0a13 */
[----:B------:R-:W-:Y:S01]  /*3f20*/  ISETP.GT.U32.AND P2, PT, R19, R64, PT ;  /* 0x000000401300720c */ /* 0x000fe20003f44070 */
[----:B------:R-:W-:Y:S01]  /*3f30*/  @!P1 IMAD.MOV R70, RZ, RZ, -R70 ;  /* 0x000000ffff469224 */ /* 0x000fe200078e0a46 */
[----:B------:R-:W-:Y:S01]  /*3f40*/  VIMNMX3 R61, R45, R58, R32, PT ;  /* 0x0000003a2d3d720f */ /* 0x000fe20003800120 */
[----:B------:R-:W-:Y:S01]  /*3f50*/  @!P5 IMAD.MOV R67, RZ, RZ, -R67 ;  /* 0x000000ffff43d224 */ /* 0x000fe200078e0a43 */
[----:B------:R-:W-:Y:S01]  /*3f60*/  SEL R62, R71, R62, !P3 ;  /* 0x0000003e473e7207 */ /* 0x000fe20005800000 */
[C---:B------:R-:W-:Y:S01]  /*3f70*/  IMAD R59, R14.reuse, R59, R27 ;  /* 0x0000003b0e3b7224 */ /* 0x040fe200078e021b */
[----:B------:R-:W-:Y:S01]  /*3f80*/  ISETP.GT.U32.AND P5, PT, R19, R68, PT ;  /* 0x000000441300720c */ /* 0x000fe20003fa4070 */
[----:B------:R-:W-:Y:S01]  /*3f90*/  IMAD R54, R14, R54, R29 ;  /* 0x000000360e367224 */ /* 0x000fe200078e021d */
[----:B------:R-:W-:Y:S01]  /*3fa0*/  SEL R69, R71, R70, !P3 ;  /* 0x0000004647457207 */ /* 0x000fe20005800000 */
[----:B------:R-:W-:Y:S01]  /*3fb0*/  VIADD R15, R15, 0xffffffff ;  /* 0xffffffff0f0f7836 */ /* 0x000fe20000000000 */
[----:B------:R-:W-:Y:S01]  /*3fc0*/  VIMNMX3 R62, R37, R62, R28, PT ;  /* 0x0000003e253e720f */ /* 0x000fe2000380011c */
[--C-:B------:R-:W-:Y:S01]  /*3fd0*/  @!P6 IMAD.IADD R66, R66, 0x1, -R19.reuse ;  /* 0x000000014242e824 */ /* 0x100fe200078e0a13 */
[----:B------:R-:W-:Y:S01]  /*3fe0*/  ISETP.EQ.AND P1, PT, R60, R61, !P0 ;  /* 0x0000003d3c00720c */ /* 0x000fe20004722270 */
[----:B------:R-:W-:Y:S01]  /*3ff0*/  @!P2 IMAD.IADD R64, R64, 0x1, -R19 ;  /* 0x000000014040a824 */ /* 0x000fe200078e0a13 */
[----:B------:R-:W-:Y:S01]  /*4000*/  ISETP.GE.AND P2, PT, R57, RZ, PT ;  /* 0x000000ff3900720c */ /* 0x000fe20003f46270 */
[----:B------:R-:W-:Y:S01]  /*4010*/  VIADD R58, R62, 0x1 ;  /* 0x000000013e3a7836 */ /* 0x000fe20000000000 */
[----:B------:R-:W-:-:S02]  /*4020*/  ISETP.EQ.AND P1, PT, R69, R62, P1 ;  /* 0x0000003e4500720c */ /* 0x000fc40000f22270 */
[----:B------:R-:W-:Y:S01]  /*4030*/  ISETP.GT.U32.AND P6, PT, R19, R66, PT ;  /* 0x000000421300720c */ /* 0x000fe20003fc4070 */
[----:B------:R-:W-:Y:S01]  /*4040*/  @!P5 IMAD.IADD R68, R68, 0x1, -R19 ;  /* 0x000000014444d824 */ /* 0x000fe200078e0a13 */
[----:B------:R-:W-:Y:S02]  /*4050*/  ISETP.GE.AND P5, PT, R56, RZ, PT ;  /* 0x000000ff3800720c */ /* 0x000fe40003fa6270 */
[C---:B------:R-:W-:Y:S02]  /*4060*/  SEL R56, R74.reuse, R67, !P4 ;  /* 0x000000434a387207 */ /* 0x040fe40006000000 */
[----:B------:R-:W-:-:S03]  /*4070*/  SEL R65, R74, R65, !P4 ;  /* 0x000000414a417207 */ /* 0x000fc60006000000 */
[----:B------:R-:W-:Y:S02]  /*4080*/  @!P2 IMAD.MOV R68, RZ, RZ, -R68 ;  /* 0x000000ffff44a224 */ /* 0x000fe400078e0a44 */
[----:B------:R-:W-:Y:S02]  /*4090*/  @P1 IADD3 R18, PT, PT, R61, 0x1, RZ ;  /* 0x000000013d121810 */ /* 0x000fe40007ffe0ff */
[----:B------:R-:W-:Y:S01]  /*40a0*/  @!P6 IMAD.IADD R66, R66, 0x1, -R19 ;  /* 0x000000014242e824 */ /* 0x000fe200078e0a13 */
[----:B------:R-:W-:Y:S02]  /*40b0*/  SEL R57, R71, R68, !P3 ;  /* 0x0000004447397207 */ /* 0x000fe40005800000 */
[----:B------:R-:W-:Y:S01]  /*40c0*/  ISETP.EQ.AND P2, PT, R59, R18, P1 ;  /* 0x000000123b00720c */ /* 0x000fe20000f42270 */
[----:B------:R-:W-:Y:S01]  /*40d0*/  @!P5 IMAD.MOV R66, RZ, RZ, -R66 ;  /* 0x000000ffff42d224 */ /* 0x000fe200078e0a42 */
[----:B------:R-:W-:Y:S01]  /*40e0*/  ISETP.GE.AND P5, PT, R22, RZ, PT ;  /* 0x000000ff1600720c */ /* 0x000fe20003fa6270 */
[----:B------:R-:W-:Y:S01]  /*40f0*/  IMAD.MOV R22, RZ, RZ, -R22 ;  /* 0x000000ffff167224 */ /* 0x000fe200078e0a16 */
[----:B------:R-:W-:-:S02]  /*4100*/  ISETP.NE.OR P2, PT, R56, R63, !P2 ;  /* 0x0000003f3800720c */ /* 0x000fc40005745670 */
[----:B------:R-:W-:Y:S01]  /*4110*/  ISETP.GE.AND P6, PT, R16, RZ, PT ;  /* 0x000000ff1000720c */ /* 0x000fe20003fc6270 */
[----:B------:R-:W-:Y:S01]  /*4120*/  VIADD R16, R63, 0x1 ;  /* 0x000000013f107836 */ /* 0x000fe20000000000 */
[----:B------:R-:W-:Y:S01]  /*4130*/  ISETP.NE.OR P2, PT, R57, R62, P2 ;  /* 0x0000003e3900720c */ /* 0x000fe20001745670 */
[C---:B------:R-:W-:Y:S01]  /*4140*/  IMAD R18, R14.reuse, R22, R31 ;  /* 0x000000160e127224 */ /* 0x040fe200078e021f */
[----:B------:R-:W-:Y:S01]  /*4150*/  SEL R19, R71, R66, !P3 ;  /* 0x0000004247137207 */ /* 0x000fe20005800000 */
[----:B------:R-:W-:Y:S01]  /*4160*/  VIADD R22, R14, 0xffffffff ;  /* 0xffffffff0e167836 */ /* 0x000fe20000000000 */
[----:B------:R-:W-:Y:S01]  /*4170*/  ISETP.NE.OR P2, PT, R54, R61, P2 ;  /* 0x0000003d3600720c */ /* 0x000fe20001745670 */
[----:B------:R-:W-:Y:S02]  /*4180*/  IMAD R14, R15, R62, R63 ;  /* 0x0000003e0f0e7224 */ /* 0x000fe400078e023f */
[----:B------:R-:W-:Y:S02]  /*4190*/  @!P5 IADD3 R17, PT, PT, -R17, RZ, RZ ;  /* 0x000000ff1111d210 */ /* 0x000fe40007ffe1ff */
[----:B------:R-:W-:Y:S01]  /*41a0*/  ISETP.EQ.AND P2, PT, R65, R16, !P2 ;  /* 0x000000104100720c */ /* 0x000fe20005742270 */
[----:B------:R-:W-:Y:S01]  /*41b0*/  IMAD R15, R22, R14, R61 ;  /* 0x0000000e160f7224 */ /* 0x000fe200078e023d */
[----:B------:R-:W-:Y:S01]  /*41c0*/  SEL R17, R74, R17, !P4 ;  /* 0x000000114a117207 */ /* 0x000fe20006000000 */
[----:B------:R-:W-:Y:S01]  /*41d0*/  @!P6 IMAD.MOV R64, RZ, RZ, -R64 ;  /* 0x000000ffff40e224 */ /* 0x000fe200078e0a40 */
[----:B------:R-:W-:-:S04]  /*41e0*/  ISETP.NE.OR P2, PT, R19, R62, !P2 ;  /* 0x0000003e1300720c */ /* 0x000fc80005745670 */
[----:B------:R-:W-:Y:S02]  /*41f0*/  ISETP.NE.OR P2, PT, R18, R61, P2 ;  /* 0x0000003d1200720c */ /* 0x000fe40001745670 */
[----:B------:R-:W-:Y:S02]  /*4200*/  SEL R64, R71, R64, !P3 ;  /* 0x0000004047407207 */ /* 0x000fe40005800000 */
[----:B------:R-:W-:-:S04]  /*4210*/  ISETP.NE.OR P2, PT, R17, R16, P2 ;  /* 0x000000101100720c */ /* 0x000fc80001745670 */
[----:B------:R-:W-:-:S13]  /*4220*/  ISETP.NE.OR P2, PT, R64, R58, P2 ;  /* 0x0000003a4000720c */ /* 0x000fda0001745670 */
[----:B------:R-:W-:Y:S01]  /*4230*/  @!P2 IMAD R22, R15, 0x6, RZ ;  /* 0x000000060f16a824 */ /* 0x000fe200078e02ff */
[----:B------:R-:W-:Y:S06]  /*4240*/  @!P2 BRA `(.L_x_342) ;  /* 0x0000000000fca947 */ /* 0x000fec0003800000 */
[----:B------:R-:W-:Y:S01]  /*4250*/  @P1 VIADD R14, R61, 0x1 ;  /* 0x000000013d0e1836 */ /* 0x000fe20000000000 */
[----:B------:R-:W-:Y:S01]  /*4260*/  @P1 ISETP.NE.AND P2, PT, R56, R63, PT ;  /* 0x0000003f3800120c */ /* 0x000fe20003f45270 */
[----:B------:R-:W-:-:S03]  /*4270*/  IMAD.MOV.U32 R22, RZ, RZ, 0x6 ;  /* 0x00000006ff167424 */ /* 0x000fc600078e00ff */
[----:B------:R-:W-:-:S04]  /*4280*/  @P1 ISETP.EQ.AND P2, PT, R59, R14, !P2 ;  /* 0x0000000e3b00120c */ /* 0x000fc80005742270 */
[----:B------:R-:W-:Y:S02]  /*4290*/  @P1 ISETP.EQ.AND P3, PT, R57, R62, P2 ;  /* 0x0000003e3900120c */ /* 0x000fe40001762270 */
[----:B------:R-:W-:Y:S02]  /*42a0*/  PLOP3.LUT P2, PT, PT, PT, PT, 0x8, 0x80 ;  /* 0x000000000080781c */ /* 0x000fe40003f4e170 */
[----:B------:R-:W-:-:S04]  /*42b0*/  @P1 ISETP.EQ.AND P2, PT, R54, R61, P3 ;  /* 0x0000003d3600120c */ /* 0x000fc80001f42270 */
[----:B------:R-:W-:-:S04]  /*42c0*/  ISETP.NE.OR P2, PT, R65, R63, !P2 ;  /* 0x0000003f4100720c */ /* 0x000fc80005745670 */
[----:B------:R-:W-:-:S04]  /*42d0*/  ISETP.NE.OR P2, PT, R19, R58, P2 ;  /* 0x0000003a1300720c */ /* 0x000fc80001745670 */
[----:B------:R-:W-:-:S04]  /*42e0*/  ISETP.NE.OR P2, PT, R18, R61, P2 ;  /* 0x0000003d1200720c */ /* 0x000fc80001745670 */
[----:B------:R-:W-:-:S04]  /*42f0*/  ISETP.NE.OR P2, PT, R17, R16, P2 ;  /* 0x000000101100720c */ /* 0x000fc80001745670 */
[----:B------:R-:W-:-:S13]  /*4300*/  ISETP.NE.OR P2, PT, R64, R58, P2 ;  /* 0x0000003a4000720c */ /* 0x000fda0001745670 */
[----:B------:R-:W-:Y:S01]  /*4310*/  @!P2 IMAD R22, R15, R22, 0x1 ;  /* 0x000000010f16a424 */ /* 0x000fe200078e0216 */
[----:B------:R-:W-:Y:S06]  /*4320*/  @!P2 BRA `(.L_x_342) ;  /* 0x0000000000c4a947 */ /* 0x000fec0003800000 */
[----:B------:R-:W-:-:S04]  /*4330*/  IADD3 R67, PT, PT, R61, 0x1, RZ ;  /* 0x000000013d437810 */ /* 0x000fc80007ffe0ff */
[----:B------:R-:W-:-:S04]  /*4340*/  ISETP.EQ.AND P1, PT, R60, R67, !P0 ;  /* 0x000000433c00720c */ /* 0x000fc80004722270 */
[----:B------:R-:W-:-:S04]  /*4350*/  ISETP.EQ.AND P1, PT, R69, R62, P1 ;  /* 0x0000003e4500720c */ /* 0x000fc80000f22270 */
[----:B------:R-:W-:-:S04]  /*4360*/  ISETP.EQ.AND P0, PT, R59, R61, P1 ;  /* 0x0000003d3b00720c */ /* 0x000fc80000f02270 */
[----:B------:R-:W-:-:S04]  /*4370*/  ISETP.NE.OR P2, PT, R56, R16, !P0 ;  /* 0x000000103800720c */ /* 0x000fc80004745670 */
[----:B------:R-:W-:-:S04]  /*4380*/  ISETP.NE.OR P2, PT, R57, R62, P2 ;  /* 0x0000003e3900720c */ /* 0x000fc80001745670 */
[----:B------:R-:W-:-:S04]  /*4390*/  ISETP.NE.OR P2, PT, R54, R67, P2 ;  /* 0x000000433600720c */ /* 0x000fc80001745670 */
[----:B------:R-:W-:-:S04]  /*43a0*/  ISETP.NE.OR P2, PT, R65, R16, P2 ;  /* 0x000000104100720c */ /* 0x000fc80001745670 */
[----:B------:R-:W-:-:S04]  /*43b0*/  ISETP.NE.OR P2, PT, R19, R62, P2 ;  /* 0x0000003e1300720c */ /* 0x000fc80001745670 */
[----:B------:R-:W-:-:S04]  /*43c0*/  ISETP.NE.OR P2, PT, R18, R61, P2 ;  /* 0x0000003d1200720c */ /* 0x000fc80001745670 */
[----:B------:R-:W-:-:S04]  /*43d0*/  ISETP.NE.OR P2, PT, R17, R16, P2 ;  /* 0x000000101100720c */ /* 0x000fc80001745670 */
[----:B------:R-:W-:-:S13]  /*43e0*/  ISETP.NE.OR P2, PT, R64, R58, P2 ;  /* 0x0000003a4000720c */ /* 0x000fda0001745670 */
[----:B------:R-:W-:-:S04]  /*43f0*/  @!P2 IMAD.MOV.U32 R22, RZ, RZ, 0x6 ;  /* 0x00000006ff16a424 */ /* 0x000fc800078e00ff */
[----:B------:R-:W-:Y:S01]  /*4400*/  @!P2 IMAD R22, R15, R22, 0x2 ;  /* 0x000000020f16a424 */ /* 0x000fe200078e0216 */
[----:B------:R-:W-:Y:S06]  /*4410*/  @!P2 BRA `(.L_x_342) ;  /* 0x000000000088a947 */ /* 0x000fec0003800000 */
        /* <DEDUP_REMOVED lines=23> */
[----:B------:R-:W-:Y:S01]  /*4590*/  ISETP.NE.OR P1, PT, R56, R63, !P1 ;  /* 0x0000003f3800720c */ /* 0x000fe20004f25670 */
[----:B------:R-:W-:-:S03]  /*45a0*/  IMAD.MOV.U32 R22, RZ, RZ, -0x1 ;  /* 0xffffffffff167424 */ /* 0x000fc600078e00ff */
        /* <DEDUP_REMOVED lines=8> */
[----:B------:R-:W-:-:S07]  /*4630*/  @!P1 IMAD R22, R15, R14, 0x5 ;  /* 0x000000050f169424 */ /* 0x000fce00078e020e */
.L_x_342:
[----:B------:R-:W-:Y:S05]  /*4640*/  BSYNC.RECONVERGENT B0 ;  /* 0x0000000000007941 */ /* 0x000fea0003800200 */
.L_x_341:
[----:B------:R-:W-:Y:S01]  /*4650*/  BSSY.RECONVERGENT B0, `(.L_x_343) ;  /* 0x000046e000007945 */ /* 0x000fe20003800200 */
[----:B------:R-:W-:-:S07]  /*4660*/  IMAD.MOV.U32 R57, RZ, RZ, R22 ;  /* 0x000000ffff397224 */ /* 0x000fce00078e0016 */
.L_x_365:
[----:B------:R-:W-:-:S06]  /*4670*/  IMAD.WIDE R14, R57, 0x4, R4 ;  /* 0x00000004390e7825 */ /* 0x000fcc00078e0204 */
[----:B------:R-:W2:Y:S02]  /*4680*/  LD.E R15, desc[UR36][R14.64] ;  /* 0x000000240e0f7980 */ /* 0x000ea4000c101900 */
[----:B--2---:R-:W-:-:S13]  /*4690*/  ISETP.NE.AND P0, PT, R15, -0x1, PT ;  /* 0xffffffff0f00780c */ /* 0x004fda0003f05270 */
[----:B------:R-:W-:Y:S05]  /*46a0*/  @!P0 BRA `(.L_x_344) ;  /* 0x0000004400a08947 */ /* 0x000fea0003800000 */
[----:B------:R-:W-:-:S06]  /*46b0*/  IMAD.WIDE R16, R15, 0x4, R2 ;  /* 0x000000040f107825 */ /* 0x000fcc00078e0202 */
[----:B------:R-:W2:Y:S02]  /*46c0*/  LD.E R17, desc[UR36][R16.64] ;  /* 0x0000002410117980 */ /* 0x000ea4000c101900 */
[----:B--2---:R-:W-:-:S13]  /*46d0*/  ISETP.NE.AND P0, PT, R17, -0x1, PT ;  /* 0xffffffff1100780c */ /* 0x004fda0003f05270 */
[----:B------:R-:W-:Y:S05]  /*46e0*/  @!P0 BRA `(.L_x_344) ;  /* 0x0000004400908947 */ /* 0x000fea0003800000 */
[----:B------:R-:W-:-:S06]  /*46f0*/  IMAD.WIDE R16, R17, 0x4, R4 ;  /* 0x0000000411107825 */ /* 0x000fcc00078e0204 */
[----:B------:R-:W2:Y:S02]  /*4700*/  LD.E R16, desc[UR36][R16.64] ;  /* 0x0000002410107980 */ /* 0x000ea4000c101900 */
[----:B--2---:R-:W-:-:S13]  /*4710*/  ISETP.NE.AND P0, PT, R16, R15, PT ;  /* 0x0000000f1000720c */ /* 0x004fda0003f05270 */
[----:B------:R-:W-:Y:S05]  /*4720*/  @P0 BRA `(.L_x_344) ;  /* 0x0000004400800947 */ /* 0x000fea0003800000 */
[----:B------:R-:W0:Y:S01]  /*4730*/  LDC.64 R60, c[0x0][0x380] ;  /* 0x0000e000ff3c7b82 */ /* 0x000e220000000a00 */
[----:B------:R-:W-:Y:S07]  /*4740*/  BSSY.RECONVERGENT B1, `(.L_x_345) ;  /* 0x000019a000017945 */ /* 0x000fee0003800200 */
[----:B------:R-:W1:Y:S01]  /*4750*/  LDC R14, c[0x0][0x388] ;  /* 0x0000e200ff0e7b82 */ /* 0x000e620000000800 */
[----:B0-----:R-:W-:Y:S01]  /*4760*/  IADD3 R17, PT, PT, R60, -0x1, RZ ;  /* 0xffffffff3c117810 */ /* 0x001fe20007ffe0ff */
[----:B------:R-:W-:-:S04]  /*4770*/  VIADD R19, R61, 0xffffffff ;  /* 0xffffffff3d137836 */ /* 0x000fc80000000000 */
[C---:B------:R-:W-:Y:S02]  /*4780*/  IMAD R18, R17.reuse, R19, RZ ;  /* 0x0000001311127224 */ /* 0x040fe400078e02ff */
[----:B-1----:R-:W-:-:S04]  /*4790*/  IMAD R16, R17, R14, RZ ;  /* 0x0000000e11107224 */ /* 0x002fc800078e02ff */
[----:B------:R-:W-:-:S04]  /*47a0*/  IMAD R16, R19, R16, RZ ;  /* 0x0000001013107224 */ /* 0x000fc800078e02ff */
[----:B------:R-:W-:Y:S02]  /*47b0*/  IMAD.SHL.U32 R54, R16, 0x2, RZ ;  /* 0x0000000210367824 */ /* 0x000fe400078e00ff */
[----:B------:R-:W-:-:S03]  /*47c0*/  IMAD R16, R60, R61, RZ ;  /* 0x0000003d3c107224 */ /* 0x000fc600078e02ff */
[----:B------:R-:W-:-:S13]  /*47d0*/  ISETP.GE.AND P0, PT, R15, R54, PT ;  /* 0x000000360f00720c */ /* 0x000fda0003f06270 */
[----:B------:R-:W-:Y:S05]  /*47e0*/  @P0 BRA `(.L_x_346) ;  /* 0x0000000400580947 */ /* 0x000fea0003800000 */
[-C--:B------:R-:W-:Y:S02]  /*47f0*/  IABS R54, R18.reuse ;  /* 0x0000001200367213 */ /* 0x080fe40000000000 */
[----:B------:R-:W-:Y:S02]  /*4800*/  LEA.HI R0, R15, R15, RZ, 0x1 ;  /* 0x0000000f0f007211 */ /* 0x000fe400078f08ff */
[----:B------:R-:W0:Y:S01]  /*4810*/  I2F.RP R19, R54 ;  /* 0x0000003600137306 */ /* 0x000e220000209400 */
[----:B------:R-:W-:Y:S02]  /*4820*/  IABS R56, R18 ;  /* 0x0000001200387213 */ /* 0x000fe40000000000 */
[----:B------:R-:W-:Y:S02]  /*4830*/  SHF.R.S32.HI R63, RZ, 0x1, R0 ;  /* 0x00000001ff3f7819 */ /* 0x000fe40000011400 */
[----:B------:R-:W-:Y:S02]  /*4840*/  IABS R62, R17 ;  /* 0x00000011003e7213 */ /* 0x000fe40000000000 */
[----:B------:R-:W-:-:S02]  /*4850*/  IABS R23, R63 ;  /* 0x0000003f00177213 */ /* 0x000fc40000000000 */
[----:B------:R-:W-:Y:S02]  /*4860*/  ISETP.GE.AND P3, PT, R63, RZ, PT ;  /* 0x000000ff3f00720c */ /* 0x000fe40003f66270 */
[----:B------:R-:W-:Y:S01]  /*4870*/  LOP3.LUT R15, R15, 0x1, RZ, 0xc0, !PT ;  /* 0x000000010f0f7812 */ /* 0x000fe200078ec0ff */
[----:B0-----:R-:W0:Y:S02]  /*4880*/  MUFU.RCP R19, R19 ;  /* 0x0000001300137308 */ /* 0x001e240000001000 */
[----:B0-----:R-:W-:Y:S02]  /*4890*/  VIADD R58, R19, 0xffffffe ;  /* 0x0ffffffe133a7836 */ /* 0x001fe40000000000 */
[----:B------:R-:W-:Y:S01]  /*48a0*/  IMAD.MOV R19, RZ, RZ, -R56 ;  /* 0x000000ffff137224 */ /* 0x000fe200078e0a38 */
[----:B------:R-:W-:-:S03]  /*48b0*/  MOV R56, R62 ;  /* 0x0000003e00387202 */ /* 0x000fc60000000f00 */
[----:B------:R0:W1:Y:S02]  /*48c0*/  F2I.FTZ.U32.TRUNC.NTZ R59, R58 ;  /* 0x0000003a003b7305 */ /* 0x000064000021f000 */
[----:B0-----:R-:W-:Y:S02]  /*48d0*/  IMAD.MOV.U32 R58, RZ, RZ, RZ ;  /* 0x000000ffff3a7224 */ /* 0x001fe400078e00ff */
[----:B-1----:R-:W-:-:S04]  /*48e0*/  IMAD.MOV R21, RZ, RZ, -R59 ;  /* 0x000000ffff157224 */ /* 0x002fc800078e0a3b */
[----:B------:R-:W-:-:S04]  /*48f0*/  IMAD R21, R21, R54, RZ ;  /* 0x0000003615157224 */ /* 0x000fc800078e02ff */
[----:B------:R-:W-:Y:S01]  /*4900*/  IMAD.HI.U32 R0, R59, R21, R58 ;  /* 0x000000153b007227 */ /* 0x000fe200078e003a */
[----:B------:R-:W-:-:S03]  /*4910*/  IABS R58, R17 ;  /* 0x00000011003a7213 */ /* 0x000fc60000000000 */
        /* <DEDUP_REMOVED lines=12> */
[----:B------:R-:W-:Y:S02]  /*49e0*/  ISETP.GE.AND P2, PT, R19, RZ, PT ;  /* 0x000000ff1300720c */ /* 0x000fe40003f46270 */
[----:B------:R-:W0:Y:S05]  /*49f0*/  F2I.FTZ.U32.TRUNC.NTZ R19, R54 ;  /* 0x0000003600137305 */ /* 0x000e2a000021f000 */
[----:B------:R-:W-:-:S04]  /*4a00*/  @P0 VIADD R0, R0, 0x1 ;  /* 0x0000000100000836 */ /* 0x000fc80000000000 */
[----:B------:R-:W-:-:S05]  /*4a10*/  IMAD.MOV.U32 R59, RZ, RZ, R0 ;  /* 0x000000ffff3b7224 */ /* 0x000fca00078e0000 */
[----:B------:R-:W-:Y:S01]  /*4a20*/  @!P2 IADD3 R59, PT, PT, -R59, RZ, RZ ;  /* 0x000000ff3b3ba210 */ /* 0x000fe20007ffe1ff */
[----:B0-----:R-:W-:Y:S01]  /*4a30*/  IMAD.MOV R65, RZ, RZ, -R19 ;  /* 0x000000ffff417224 */ /* 0x001fe200078e0a13 */
[----:B------:R-:W-:-:S03]  /*4a40*/  @!P1 LOP3.LUT R59, RZ, R18, RZ, 0x33, !PT ;  /* 0x00000012ff3b9212 */ /* 0x000fc600078e33ff */
[----:B------:R-:W-:Y:S02]  /*4a50*/  IMAD R65, R65, R56, RZ ;  /* 0x0000003841417224 */ /* 0x000fe400078e02ff */
[----:B------:R-:W-:-:S04]  /*4a60*/  IMAD.MOV R23, RZ, RZ, -R59 ;  /* 0x000000ffff177224 */ /* 0x000fc800078e0a3b */
[----:B------:R-:W-:Y:S02]  /*4a70*/  IMAD R0, R18, R23, R63 ;  /* 0x0000001712007224 */ /* 0x000fe400078e023f */
[----:B------:R-:W-:Y:S02]  /*4a80*/  IMAD.MOV.U32 R18, RZ, RZ, RZ ;  /* 0x000000ffff127224 */ /* 0x000fe400078e00ff */
[----:B------:R-:W-:Y:S02]  /*4a90*/  IMAD.MOV R23, RZ, RZ, -R58 ;  /* 0x000000ffff177224 */ /* 0x000fe400078e0a3a */
        /* <DEDUP_REMOVED lines=14> */
[----:B------:R-:W-:Y:S01]  /*4b80*/  IMAD R15, R16, R59, RZ ;  /* 0x0000003b100f7224 */ /* 0x000fe200078e02ff */
[----:B------:R-:W-:-:S07]  /*4b90*/  ISETP.GE.U32.AND P0, PT, R19, R56, PT ;  /* 0x000000381300720c */ /* 0x000fce0003f06070 */
[----:B------:R-:W-:Y:S02]  /*4ba0*/  @!P2 IADD3 R21, PT, PT, R21, -R56, RZ ;  /* 0x800000381515a210 */ /* 0x000fe40007ffe0ff */
[----:B------:R-:W-:Y:S02]  /*4bb0*/  ISETP.GE.AND P2, PT, R0, RZ, PT ;  /* 0x000000ff0000720c */ /* 0x000fe40003f46270 */
[----:B------:R-:W-:Y:S01]  /*4bc0*/  LOP3.LUT R0, RZ, R17, RZ, 0x33, !PT ;  /* 0x00000011ff007212 */ /* 0x000fe200078e33ff */
[----:B------:R-:W-:Y:S02]  /*4bd0*/  @!P3 IMAD.MOV R21, RZ, RZ, -R21 ;  /* 0x000000ffff15b224 */ /* 0x000fe400078e0a15 */
[----:B------:R-:W-:Y:S01]  /*4be0*/  @P0 VIADD R18, R18, 0x1 ;  /* 0x0000000112120836 */ /* 0x000fe20000000000 */
[----:B------:R-:W-:-:S04]  /*4bf0*/  ISETP.NE.AND P0, PT, R17, RZ, PT ;  /* 0x000000ff1100720c */ /* 0x000fc80003f05270 */
[----:B------:R-:W-:-:S03]  /*4c00*/  SEL R54, R0, R21, !P0 ;  /* 0x0000001500367207 */ /* 0x000fc60004000000 */
[----:B------:R-:W-:Y:S02]  /*4c10*/  @!P2 IMAD.MOV R18, RZ, RZ, -R18 ;  /* 0x000000ffff12a224 */ /* 0x000fe400078e0a12 */
[----:B------:R-:W-:-:S03]  /*4c20*/  @P1 IMAD.IADD R17, R54, 0x1, R15 ;  /* 0x0000000136111824 */ /* 0x000fc600078e020f */
[----:B------:R-:W-:-:S05]  /*4c30*/  SEL R18, R0, R18, !P0 ;  /* 0x0000001200127207 */ /* 0x000fca0004000000 */
[CC--:B------:R-:W-:Y:S02]  /*4c40*/  @P1 IMAD R17, R18.reuse, R60.reuse, R17 ;  /* 0x0000003c12111224 */ /* 0x0c0fe400078e0211 */
[----:B------:R-:W-:Y:S02]  /*4c50*/  IMAD R15, R18, R60, R15 ;  /* 0x0000003c120f7224 */ /* 0x000fe400078e020f */
[C---:B------:R-:W-:Y:S01]  /*4c60*/  @!P1 VIADD R18, R54.reuse, 0x1 ;  /* 0x0000000136129836 */ /* 0x040fe20000000000 */
[----:B------:R-:W-:Y:S01]  /*4c70*/  @P1 IADD3 R0, PT, PT, R17, 0x1, RZ ;  /* 0x0000000111001810 */ /* 0x000fe20007ffe0ff */
[----:B------:R-:W-:Y:S02]  /*4c80*/  @P1 IMAD.IADD R17, R54, 0x1, R15 ;  /* 0x0000000136111824 */ /* 0x000fe400078e020f */
[C---:B------:R-:W-:Y:S02]  /*4c90*/  @!P1 IMAD.IADD R19, R15.reuse, 0x1, R60 ;  /* 0x000000010f139824 */ /* 0x040fe400078e023c */
[----:B------:R-:W-:-:S02]  /*4ca0*/  @!P1 IMAD.IADD R0, R15, 0x1, R18 ;  /* 0x000000010f009824 */ /* 0x000fc400078e0212 */
[----:B------:R-:W-:Y:S02]  /*4cb0*/  @P1 IMAD.IADD R15, R17, 0x1, R60 ;  /* 0x00000001110f1824 */ /* 0x000fe400078e023c */
[--C-:B------:R-:W-:Y:S02]  /*4cc0*/  @!P1 IMAD.IADD R17, R18, 0x1, R19.reuse ;  /* 0x0000000112119824 */ /* 0x100fe400078e0213 */
        /* <DEDUP_REMOVED lines=8> */
.L_x_346:
[----:B------:R-:W-:Y:S01]  /*4d50*/  IADD3 R58, PT, PT, R14, -0x1, RZ ;  /* 0xffffffff0e3a7810 */ /* 0x000fe20007ffe0ff */
        /* <DEDUP_REMOVED lines=38> */
[----:B------:R-:W-:Y:S02]  /*4fc0*/  @P0 VIADD R0, R0, 0x1 ;  /* 0x0000000100000836 */ /* 0x000fe40000000000 */
[----:B------:R0:W1:Y:S02]  /*4fd0*/  F2I.FTZ.U32.TRUNC.NTZ R19, R18 ;  /* 0x0000001200137305 */ /* 0x000064000021f000 */
[----:B------:R-:W-:-:S05]  /*4fe0*/  IMAD.MOV.U32 R59, RZ, RZ, R0 ;  /* 0x000000ffff3b7224 */ /* 0x000fca00078e0000 */
        /* <DEDUP_REMOVED lines=9> */
[----:B------:R-:W-:-:S03]  /*5080*/  LOP3.LUT R0, R0, R58, RZ, 0x3c, !PT ;  /* 0x0000003a00007212 */ /* 0x000fc600078e3cff */
[----:B------:R-:W-:Y:S01]  /*5090*/  IMAD.MOV.U32 R18, RZ, RZ, R56 ;  /* 0x000000ffff127224 */ /* 0x000fe200078e0038 */
[----:B------:R-:W-:Y:S01]  /*50a0*/  ISETP.GE.AND P2, PT, R0, RZ, PT ;  /* 0x000000ff0000720c */ /* 0x000fe20003f46270 */
[----:B------:R-:W-:Y:S01]  /*50b0*/  IMAD.MOV.U32 R56, RZ, RZ, R62 ;  /* 0x000000ffff387224 */ /* 0x000fe200078e003e */
[----:B------:R-:W-:Y:S01]  /*50c0*/  LOP3.LUT R0, R15, 0x1, RZ, 0xc0, !PT ;  /* 0x000000010f007812 */ /* 0x000fe200078ec0ff */
        /* <DEDUP_REMOVED lines=10> */
[----:B------:R-:W-:-:S04]  /*5170*/  ISETP.GE.U32.AND P0, PT, R18, R54, PT ;  /* 0x000000361200720c */ /* 0x000fc80003f06070 */
[----:B------:R-:W-:-:S09]  /*5180*/  ISETP.GT.U32.AND P3, PT, R54, R19, PT ;  /* 0x000000133600720c */ /* 0x000fd20003f64070 */
[----:B------:R-:W-:Y:S01]  /*5190*/  @P0 VIADD R17, R17, 0x1 ;  /* 0x0000000111110836 */ /* 0x000fe20000000000 */
[----:B------:R-:W-:Y:S02]  /*51a0*/  ISETP.NE.AND P0, PT, R58, RZ, PT ;  /* 0x000000ff3a00720c */ /* 0x000fe40003f05270 */
[----:B------:R-:W-:Y:S01]  /*51b0*/  LOP3.LUT R58, RZ, R58, RZ, 0x33, !PT ;  /* 0x0000003aff3a7212 */ /* 0x000fe200078e33ff */
[----:B------:R-:W-:Y:S02]  /*51c0*/  @!P3 IMAD.IADD R19, R19, 0x1, -R54 ;  /* 0x000000011313b824 */ /* 0x000fe400078e0a36 */
[----:B------:R-:W-:Y:S02]  /*51d0*/  @!P2 IMAD.MOV R17, RZ, RZ, -R17 ;  /* 0x000000ffff11a224 */ /* 0x000fe400078e0a11 */
[----:B------:R-:W-:Y:S01]  /*51e0*/  @!P1 IMAD.MOV R19, RZ, RZ, -R19 ;  /* 0x000000ffff139224 */ /* 0x000fe200078e0a13 */
[----:B------:R-:W-:Y:S02]  /*51f0*/  ISETP.NE.U32.AND P1, PT, R0, 0x1, PT ;  /* 0x000000010000780c */ /* 0x000fe40003f25070 */
[----:B------:R-:W-:-:S02]  /*5200*/  SEL R15, R58, R17, !P0 ;  /* 0x000000113a0f7207 */ /* 0x000fc40004000000 */
[----:B------:R-:W-:-:S03]  /*5210*/  SEL R19, R58, R19, !P0 ;  /* 0x000000133a137207 */ /* 0x000fc60004000000 */
[----:B------:R-:W-:-:S04]  /*5220*/  IMAD R15, R15, R60, R59 ;  /* 0x0000003c0f0f7224 */ /* 0x000fc800078e023b */
[----:B------:R-:W-:-:S05]  /*5230*/  IMAD R15, R16, R19, R15 ;  /* 0x00000013100f7224 */ /* 0x000fca00078e020f */
[----:B------:R-:W-:-:S05]  /*5240*/  @P1 IADD3 R0, PT, PT, R15, R60, RZ ;  /* 0x0000003c0f001210 */ /* 0x000fca0007ffe0ff */
        /* <DEDUP_REMOVED lines=10> */
.L_x_348:
[----:B------:R-:W-:Y:S02]  /*52f0*/  IMAD R19, R17, R61, RZ ;  /* 0x0000003d11137224 */ /* 0x000fe400078e02ff */
[----:B------:R-:W-:Y:S02]  /*5300*/  IMAD.IADD R54, R54, 0x1, -R59 ;  /* 0x0000000136367824 */ /* 0x000fe400078e0a3b */
[----:B------:R-:W-:-:S04]  /*5310*/  IMAD R19, R58, R19, RZ ;  /* 0x000000133a137224 */ /* 0x000fc800078e02ff */
[----:B------:R-:W-:-:S05]  /*5320*/  IMAD.SHL.U32 R19, R19, 0x2, RZ ;  /* 0x0000000213137824 */ /* 0x000fca00078e00ff */
[----:B------:R-:W-:-:S13]  /*5330*/  ISETP.GE.AND P0, PT, R54, R19, PT ;  /* 0x000000133600720c */ /* 0x000fda0003f06270 */
[----:B------:R-:W-:Y:S05]  /*5340*/  @P0 BRA `(.L_x_349) ;  /* 0x00000004004c0947 */ /* 0x000fea0003800000 */
[----:B------:R-:W-:Y:S01]  /*5350*/  IMAD R58, R17, R58, RZ ;  /* 0x0000003a113a7224 */ /* 0x000fe200078e02ff */
[----:B------:R-:W-:Y:S02]  /*5360*/  LEA.HI R0, R54, R54, RZ, 0x1 ;  /* 0x0000003636007211 */ /* 0x000fe400078f08ff */
[----:B------:R-:W-:Y:S02]  /*5370*/  IABS R62, R17 ;  /* 0x00000011003e7213 */ /* 0x000fe40000000000 */
[-C--:B------:R-:W-:Y:S02]  /*5380*/  IABS R59, R58.reuse ;  /* 0x0000003a003b7213 */ /* 0x080fe40000000000 */
[----:B------:R-:W-:Y:S02]  /*5390*/  IABS R56, R58 ;  /* 0x0000003a00387213 */ /* 0x000fe40000000000 */
[----:B------:R-:W0:Y:S08]  /*53a0*/  I2F.RP R21, R59 ;  /* 0x0000003b00157306 */ /* 0x000e300000209400 */
[----:B0-----:R-:W0:Y:S02]  /*53b0*/  MUFU.RCP R21, R21 ;  /* 0x0000001500157308 */ /* 0x001e240000001000 */
[----:B0-----:R-:W-:-:S06]  /*53c0*/  VIADD R18, R21, 0xffffffe ;  /* 0x0ffffffe15127836 */ /* 0x001fcc0000000000 */
[----:B------:R0:W1:Y:S02]  /*53d0*/  F2I.FTZ.U32.TRUNC.NTZ R19, R18 ;  /* 0x0000001200137305 */ /* 0x000064000021f000 */
[----:B0-----:R-:W-:Y:S01]  /*53e0*/  IMAD.MOV.U32 R18, RZ, RZ, RZ ;  /* 0x000000ffff127224 */ /* 0x001fe200078e00ff */
[----:B-1----:R-:W-:-:S05]  /*53f0*/  IADD3 R23, PT, PT, RZ, -R19, RZ ;  /* 0x80000013ff177210 */ /* 0x002fca0007ffe0ff */
[----:B------:R-:W-:Y:S01]  /*5400*/  IMAD.MOV.U32 R54, RZ, RZ, R23 ;  /* 0x000000ffff367224 */ /* 0x000fe200078e0017 */
[----:B------:R-:W-:-:S03]  /*5410*/  SHF.R.S32.HI R23, RZ, 0x1, R0 ;  /* 0x00000001ff177819 */ /* 0x000fc60000011400 */
[----:B------:R-:W-:Y:S01]  /*5420*/  IMAD R63, R54, R59, RZ ;  /* 0x0000003b363f7224 */ /* 0x000fe200078e02ff */
[----:B------:R-:W-:Y:S01]  /*5430*/  IABS R21, R23 ;  /* 0x0000001700157213 */ /* 0x000fe20000000000 */
[----:B------:R-:W-:Y:S01]  /*5440*/  IMAD.MOV.U32 R54, RZ, RZ, R62 ;  /* 0x000000ffff367224 */ /* 0x000fe200078e003e */
[----:B------:R-:W-:Y:S01]  /*5450*/  ISETP.GE.AND P3, PT, R23, RZ, PT ;  /* 0x000000ff1700720c */ /* 0x000fe20003f66270 */
[----:B------:R-:W-:-:S04]  /*5460*/  IMAD.HI.U32 R0, R19, R63, R18 ;  /* 0x0000003f13007227 */ /* 0x000fc800078e0012 */
[----:B------:R-:W-:Y:S02]  /*5470*/  IMAD.MOV R18, RZ, RZ, -R56 ;  /* 0x000000ffff127224 */ /* 0x000fe400078e0a38 */
[----:B------:R-:W0:Y:S01]  /*5480*/  I2F.RP R56, R54 ;  /* 0x0000003600387306 */ /* 0x000e220000209400 */
        /* <DEDUP_REMOVED lines=10> */
[----:B------:R-:W-:Y:S01]  /*5530*/  ISETP.GE.AND P2, PT, R18, RZ, PT ;  /* 0x000000ff1200720c */ /* 0x000fe20003f46270 */
[----:B------:R-:W-:Y:S02]  /*5540*/  IMAD.MOV.U32 R18, RZ, RZ, RZ ;  /* 0x000000ffff127224 */ /* 0x000fe400078e00ff */
[----:B------:R-:W0:Y:S04]  /*5550*/  F2I.FTZ.U32.TRUNC.NTZ R19, R19 ;  /* 0x0000001300137305 */ /* 0x000e28000021f000 */
[----:B------:R-:W-:-:S04]  /*5560*/  @P0 VIADD R0, R0, 0x1 ;  /* 0x0000000100000836 */ /* 0x000fc80000000000 */
[----:B------:R-:W-:-:S04]  /*5570*/  IMAD.MOV.U32 R59, RZ, RZ, R0 ;  /* 0x000000ffff3b7224 */ /* 0x000fc800078e0000 */
[----:B------:R-:W-:Y:S01]  /*5580*/  @!P2 IMAD.MOV R59, RZ, RZ, -R59 ;  /* 0x000000ffff3ba224 */ /* 0x000fe200078e0a3b */
[----:B------:R-:W-:Y:S01]  /*5590*/  @!P1 LOP3.LUT R59, RZ, R58, RZ, 0x33, !PT ;  /* 0x0000003aff3b9212 */ /* 0x000fe200078e33ff */
[----:B0-----:R-:W-:-:S04]  /*55a0*/  IMAD.MOV R63, RZ, RZ, -R19 ;  /* 0x000000ffff3f7224 */ /* 0x001fc800078e0a13 */
[----:B------:R-:W-:Y:S02]  /*55b0*/  IMAD.MOV R0, RZ, RZ, -R59 ;  /* 0x000000ffff007224 */ /* 0x000fe400078e0a3b */
[----:B------:R-:W-:Y:S02]  /*55c0*/  IMAD R63, R63, R54, RZ ;  /* 0x000000363f3f7224 */ /* 0x000fe400078e02ff */
[----:B------:R-:W-:Y:S01]  /*55d0*/  IMAD R0, R58, R0, R23 ;  /* 0x000000003a007224 */ /* 0x000fe200078e0217 */
[----:B------:R-:W-:Y:S01]  /*55e0*/  IADD3 R58, PT, PT, RZ, -R62, RZ ;  /* 0x8000003eff3a7210 */ /* 0x000fe20007ffe0ff */
[----:B------:R-:W-:-:S03]  /*55f0*/  IMAD.HI.U32 R56, R19, R63, R18 ;  /* 0x0000003f13387227 */ /* 0x000fc600078e0012 */
[----:B------:R-:W-:Y:S02]  /*5600*/  IABS R19, R0 ;  /* 0x0000000000137213 */ /* 0x000fe40000000000 */
[----:B------:R-:W-:Y:S01]  /*5610*/  LOP3.LUT R0, R0, R17, RZ, 0x3c, !PT ;  /* 0x0000001100007212 */ /* 0x000fe200078e3cff */
        /* <DEDUP_REMOVED lines=9> */
[----:B------:R-:W-:-:S03]  /*56b0*/  @!P1 VIADD R18, R18, 0x1 ;  /* 0x0000000112129836 */ /* 0x000fc60000000000 */
[----:B------:R-:W-:-:S07]  /*56c0*/  ISETP.GE.U32.AND P0, PT, R19, R54, PT ;  /* 0x000000361300720c */ /* 0x000fce0003f06070 */
[----:B------:R-:W-:Y:S01]  /*56d0*/  @!P2 IMAD.IADD R21, R21, 0x1, -R54 ;  /* 0x000000011515a824 */ /* 0x000fe200078e0a36 */
[----:B------:R-:W-:Y:S02]  /*56e0*/  ISETP.GE.AND P2, PT, R0, RZ, PT ;  /* 0x000000ff0000720c */ /* 0x000fe40003f46270 */
[----:B------:R-:W-:Y:S01]  /*56f0*/  LOP3.LUT R0, R15, 0x1, RZ, 0xc0, !PT ;  /* 0x000000010f007812 */ /* 0x000fe200078ec0ff */
[----:B------:R-:W-:Y:S02]  /*5700*/  @!P3 IMAD.MOV R21, RZ, RZ, -R21 ;  /* 0x000000ffff15b224 */ /* 0x000fe400078e0a15 */
[----:B------:R-:W-:Y:S01]  /*5710*/  @P0 VIADD R18, R18, 0x1 ;  /* 0x0000000112120836 */ /* 0x000fe20000000000 */
[----:B------:R-:W-:Y:S02]  /*5720*/  ISETP.NE.AND P0, PT, R17, RZ, PT ;  /* 0x000000ff1100720c */ /* 0x000fe40003f05270 */
[----:B------:R-:W-:Y:S02]  /*5730*/  LOP3.LUT R17, RZ, R17, RZ, 0x33, !PT ;  /* 0x00000011ff117212 */ /* 0x000fe400078e33ff */
[----:B------:R-:W-:-:S02]  /*5740*/  ISETP.NE.U32.AND P1, PT, R0, 0x1, PT ;  /* 0x000000010000780c */ /* 0x000fc40003f25070 */
[----:B------:R-:W-:Y:S02]  /*5750*/  SEL R15, R17, R21, !P0 ;  /* 0x00000015110f7207 */ /* 0x000fe40004000000 */
[----:B------:R-:W-:-:S03]  /*5760*/  @!P2 IADD3 R18, PT, PT, -R18, RZ, RZ ;  /* 0x000000ff1212a210 */ /* 0x000fc60007ffe1ff */
[----:B------:R-:W-:Y:S01]  /*5770*/  IMAD R15, R59, R60, R15 ;  /* 0x0000003c3b0f7224 */ /* 0x000fe200078e020f */
[----:B------:R-:W-:-:S05]  /*5780*/  SEL R19, R17, R18, !P0 ;  /* 0x0000001211137207 */ /* 0x000fca0004000000 */
[CC--:B------:R-:W-:Y:S02]  /*5790*/  IMAD R17, R16.reuse, R19.reuse, R15 ;  /* 0x0000001310117224 */ /* 0x0c0fe400078e020f */
[C---:B------:R-:W-:Y:S02]  /*57a0*/  @!P1 IMAD R54, R16.reuse, R19, R16 ;  /* 0x0000001310369224 */ /* 0x040fe400078e0210 */
[----:B------:R-:W-:Y:S02]  /*57b0*/  VIADD R0, R17, 0x1 ;  /* 0x0000000111007836 */ /* 0x000fe40000000000 */
[----:B------:R-:W-:Y:S02]  /*57c0*/  @P1 IMAD.IADD R19, R16, 0x1, R17 ;  /* 0x0000000110131824 */ /* 0x000fe400078e0211 */
[----:B------:R-:W-:Y:S02]  /*57d0*/  @P1 IMAD.MOV.U32 R18, RZ, RZ, R0 ;  /* 0x000000ffff121224 */ /* 0x000fe400078e0000 */
[----:B------:R-:W-:-:S02]  /*57e0*/  @!P1 IMAD.IADD R18, R15, 0x1, R54 ;  /* 0x000000010f129824 */ /* 0x000fc400078e0236 */
        /* <DEDUP_REMOVED lines=9> */
.L_x_349:
[----:B------:R-:W-:Y:S01]  /*5880*/  IABS R64, R18 ;  /* 0x0000001200407213 */ /* 0x000fe20000000000 */
[----:B------:R-:W-:Y:S01]  /*5890*/  IMAD.IADD R62, R54, 0x1, -R19 ;  /* 0x00000001363e7824 */ /* 0x000fe200078e0a13 */
[----:B------:R-:W-:Y:S01]  /*58a0*/  IABS R66, R17 ;  /* 0x0000001100427213 */ /* 0x000fe20000000000 */
[----:B------:R-:W-:Y:S01]  /*58b0*/  BSSY.RECONVERGENT B2, `(.L_x_350) ;  /* 0x000007c000027945 */ /* 0x000fe20003800200 */
[----:B------:R-:W0:Y:S01]  /*58c0*/  I2F.RP R56, R64 ;  /* 0x0000004000387306 */ /* 0x000e220000209400 */
[----:B------:R-:W-:-:S05]  /*58d0*/  IMAD.HI R15, R62, 0x2aaaaaab, RZ ;  /* 0x2aaaaaab3e0f7827 */ /* 0x000fca00078e02ff */
[----:B------:R-:W-:Y:S02]  /*58e0*/  LEA.HI R63, R15, R15, RZ, 0x1 ;  /* 0x0000000f0f3f7211 */ /* 0x000fe400078f08ff */
[----:B------:R-:W1:Y:S02]  /*58f0*/  I2F.RP R54, R66 ;  /* 0x0000004200367306 */ /* 0x000e640000209400 */
[C---:B------:R-:W-:Y:S01]  /*5900*/  ISETP.GE.AND P4, PT, R63.reuse, RZ, PT ;  /* 0x000000ff3f00720c */ /* 0x040fe20003f86270 */
[----:B------:R-:W-:-:S05]  /*5910*/  IMAD R62, R63, -0x6, R62 ;  /* 0xfffffffa3f3e7824 */ /* 0x000fca00078e023e */
[----:B0-----:R-:W0:Y:S08]  /*5920*/  MUFU.RCP R56, R56 ;  /* 0x0000003800387308 */ /* 0x001e300000001000 */
[----:B-1----:R-:W-:Y:S01]  /*5930*/  MUFU.RCP R54, R54 ;  /* 0x0000003600367308 */ /* 0x002fe20000001000 */
[----:B0-----:R-:W-:Y:S02]  /*5940*/  IADD3 R58, PT, PT, R56, 0xffffffe, RZ ;  /* 0x0ffffffe383a7810 */ /* 0x001fe40007ffe0ff */
[----:B------:R-:W-:-:S05]  /*5950*/  IABS R56, R63 ;  /* 0x0000003f00387213 */ /* 0x000fca0000000000 */
[----:B------:R0:W1:Y:S02]  /*5960*/  F2I.FTZ.U32.TRUNC.NTZ R59, R58 ;  /* 0x0000003a003b7305 */ /* 0x000064000021f000 */
[----:B0-----:R-:W-:Y:S02]  /*5970*/  IMAD.MOV.U32 R58, RZ, RZ, RZ ;  /* 0x000000ffff3a7224 */ /* 0x001fe400078e00ff */
[----:B-1----:R-:W-:-:S04]  /*5980*/  IMAD.MOV R19, RZ, RZ, -R59 ;  /* 0x000000ffff137224 */ /* 0x002fc800078e0a3b */
[----:B------:R-:W-:Y:S01]  /*5990*/  IMAD R15, R19, R64, RZ ;  /* 0x00000040130f7224 */ /* 0x000fe200078e02ff */
[----:B------:R-:W-:-:S03]  /*59a0*/  IABS R19, R18 ;  /* 0x0000001200137213 */ /* 0x000fc60000000000 */
[----:B------:R-:W-:-:S04]  /*59b0*/  IMAD.HI.U32 R15, R59, R15, R58 ;  /* 0x0000000f3b0f7227 */ /* 0x000fc800078e003a */
[----:B------:R-:W-:Y:S02]  /*59c0*/  IMAD.MOV R19, RZ, RZ, -R19 ;  /* 0x000000ffff137224 */ /* 0x000fe400078e0a13 */
[----:B------:R-:W-:-:S04]  /*59d0*/  IMAD.HI.U32 R15, R15, R56, RZ ;  /* 0x000000380f0f7227 */ /* 0x000fc800078e00ff */
[----:B------:R-:W-:-:S05]  /*59e0*/  IMAD R19, R15, R19, R56 ;  /* 0x000000130f137224 */ /* 0x000fca00078e0238 */
[----:B------:R-:W-:-:S13]  /*59f0*/  ISETP.GT.U32.AND P1, PT, R64, R19, PT ;  /* 0x000000134000720c */ /* 0x000fda0003f24070 */
[----:B------:R-:W-:Y:S01]  /*5a00*/  @!P1 IMAD.IADD R19, R19, 0x1, -R64 ;  /* 0x0000000113139824 */ /* 0x000fe200078e0a40 */
[----:B------:R-:W-:Y:S02]  /*5a10*/  @!P1 IADD3 R15, PT, PT, R15, 0x1, RZ ;  /* 0x000000010f0f9810 */ /* 0x000fe40007ffe0ff */
[----:B------:R-:W-:Y:S02]  /*5a20*/  ISETP.NE.AND P1, PT, R18, RZ, PT ;  /* 0x000000ff1200720c */ /* 0x000fe40003f25270 */
[----:B------:R-:W-:Y:S02]  /*5a30*/  ISETP.GE.U32.AND P0, PT, R19, R64, PT ;  /* 0x000000401300720c */ /* 0x000fe40003f06070 */
[----:B------:R-:W-:Y:S02]  /*5a40*/  LOP3.LUT R19, R63, R18, RZ, 0x3c, !PT ;  /* 0x000000123f137212 */ /* 0x000fe400078e3cff */
[----:B------:R-:W-:Y:S02]  /*5a50*/  IABS R64, R17 ;  /* 0x0000001100407213 */ /* 0x000fe40000000000 */
[----:B------:R-:W-:Y:S01]  /*5a60*/  ISETP.GE.AND P2, PT, R19, RZ, PT ;  /* 0x000000ff1300720c */ /* 0x000fe20003f46270 */
[----:B------:R-:W-:-:S06]  /*5a70*/  VIADD R19, R54, 0xffffffe ;  /* 0x0ffffffe36137836 */ /* 0x000fcc0000000000 */
[----:B------:R-:W0:Y:S01]  /*5a80*/  F2I.FTZ.U32.TRUNC.NTZ R19, R19 ;  /* 0x0000001300137305 */ /* 0x000e22000021f000 */
[----:B------:R-:W-:-:S04]  /*5a90*/  @P0 VIADD R15, R15, 0x1 ;  /* 0x000000010f0f0836 */ /* 0x000fc80000000000 */
[----:B------:R-:W-:-:S04]  /*5aa0*/  IMAD.MOV.U32 R59, RZ, RZ, R15 ;  /* 0x000000ffff3b7224 */ /* 0x000fc800078e000f */
[----:B------:R-:W-:Y:S01]  /*5ab0*/  @!P2 IMAD.MOV R59, RZ, RZ, -R59 ;  /* 0x000000ffff3ba224 */ /* 0x000fe200078e0a3b */
[----:B------:R-:W-:-:S05]  /*5ac0*/  @!P1 LOP3.LUT R59, RZ, R18, RZ, 0x33, !PT ;  /* 0x00000012ff3b9212 */ /* 0x000fca00078e33ff */
[----:B------:R-:W-:Y:S02]  /*5ad0*/  IMAD.MOV R15, RZ, RZ, -R59 ;  /* 0x000000ffff0f7224 */ /* 0x000fe400078e0a3b */
[----:B0-----:R-:W-:Y:S02]  /*5ae0*/  IMAD.MOV R65, RZ, RZ, -R19 ;  /* 0x000000ffff417224 */ /* 0x001fe400078e0a13 */
[----:B------:R-:W-:Y:S02]  /*5af0*/  IMAD R54, R18, R15, R63 ;  /* 0x0000000f12367224 */ /* 0x000fe400078e023f */
[----:B------:R-:W-:Y:S01]  /*5b00*/  IMAD R15, R65, R66, RZ ;  /* 0x00000042410f7224 */ /* 0x000fe200078e02ff */
[----:B------:R-:W-:Y:S01]  /*5b10*/  IADD3 R65, PT, PT, RZ, -R64, RZ ;  /* 0x80000040ff417210 */ /* 0x000fe20007ffe0ff */
[----:B------:R-:W-:Y:S01]  /*5b20*/  IMAD.MOV.U32 R18, RZ, RZ, RZ ;  /* 0x000000ffff127224 */ /* 0x000fe200078e00ff */
[----:B------:R-:W-:Y:S02]  /*5b30*/  IABS R58, R54 ;  /* 0x00000036003a7213 */ /* 0x000fe40000000000 */
[----:B------:R-:W-:Y:S01]  /*5b40*/  LOP3.LUT R54, R54, R17, RZ, 0x3c, !PT ;  /* 0x0000001136367212 */ /* 0x000fe200078e3cff */
[----:B------:R-:W-:-:S03]  /*5b50*/  IMAD.HI.U32 R15, R19, R15, R18 ;  /* 0x0000000f130f7227 */ /* 0x000fc600078e0012 */
[----:B------:R-:W-:-:S03]  /*5b60*/  ISETP.GE.AND P2, PT, R54, RZ, PT ;  /* 0x000000ff3600720c */ /* 0x000fc60003f46270 */
        /* <DEDUP_REMOVED lines=25> */
.L_x_1714:
[----:B------:R-:W-:Y:S05]  /*5d00*/  BRX R18 -0x5d10                                                 (*"BRANCH_TARGETS .L_x_1715,.L_x_1716,.L_x_1717,.L_x_352"*) ;  /* 0xffffffa012bc7949 */ /* 0x000fea000383ffff */
.L_x_1717:
[----:B------:R-:W-:Y:S02]  /*5d10*/  IMAD R15, R16, R59, RZ ;  /* 0x0000003b100f7224 */ /* 0x000fe400078e02ff */
[CC--:B------:R-:W-:Y:S02]  /*5d20*/  IMAD R21, R63.reuse, R60.reuse, R60 ;  /* 0x0000003c3f157224 */ /* 0x0c0fe400078e023c */
[----:B------:R-:W-:Y:S01]  /*5d30*/  IMAD R0, R63, R60, R15 ;  /* 0x0000003c3f007224 */ /* 0x000fe200078e020f */
[----:B------:R-:W-:-:S04]  /*5d40*/  IADD3 R18, PT, PT, R65, R15, R16 ;  /* 0x0000000f41127210 */ /* 0x000fc80007ffe010 */
[----:B------:R-:W-:Y:S01]  /*5d50*/  IADD3 R0, PT, PT, R65, 0x1, R0 ;  /* 0x0000000141007810 */ /* 0x000fe20007ffe000 */
[----:B------:R-:W-:-:S04]  /*5d60*/  IMAD.IADD R21, R21, 0x1, R18 ;  /* 0x0000000115157824 */ /* 0x000fc800078e0212 */
[----:B------:R-:W-:Y:S01]  /*5d70*/  IMAD.IADD R23, R0, 0x1, R60 ;  /* 0x0000000100177824 */ /* 0x000fe200078e023c */
[----:B------:R-:W-:Y:S06]  /*5d80*/  BRA `(.L_x_352) ;  /* 0x0000000000b87947 */ /* 0x000fec0003800000 */
.L_x_1715:
[----:B------:R-:W-:Y:S02]  /*5d90*/  IMAD R0, R59, R61, R61 ;  /* 0x0000003d3b007224 */ /* 0x000fe400078e023d */
[----:B------:R-:W-:Y:S02]  /*5da0*/  IMAD R18, R16, R59, RZ ;  /* 0x0000003b10127224 */ /* 0x000fe400078e02ff */
[----:B------:R-:W-:Y:S02]  /*5db0*/  IMAD.IADD R17, R63, 0x1, R0 ;  /* 0x000000013f117824 */ /* 0x000fe400078e0200 */
[----:B------:R-:W-:Y:S02]  /*5dc0*/  IMAD.IADD R15, R65, 0x1, R18 ;  /* 0x00000001410f7824 */ /* 0x000fe400078e0212 */
[-C--:B------:R-:W-:Y:S02]  /*5dd0*/  IMAD R17, R17, R60.reuse, R60 ;  /* 0x0000003c11117224 */ /* 0x080fe400078e023c */
[----:B------:R-:W-:-:S02]  /*5de0*/  IMAD R0, R63, R60, R18 ;  /* 0x0000003c3f007224 */ /* 0x000fc400078e0212 */
[----:B------:R-:W-:Y:S01]  /*5df0*/  IMAD R15, R63, R60, R15 ;  /* 0x0000003c3f0f7224 */ /* 0x000fe200078e020f */
[C---:B------:R-:W-:Y:S01]  /*5e00*/  IADD3 R21, PT, PT, R65.reuse, R17, RZ ;  /* 0x0000001141157210 */ /* 0x040fe20007ffe0ff */
[----:B------:R-:W-:Y:S02]  /*5e10*/  IMAD.IADD R0, R65, 0x1, R0 ;  /* 0x0000000141007824 */ /* 0x000fe400078e0200 */
[----:B------:R-:W-:Y:S01]  /*5e20*/  VIADD R23, R15, 0x1 ;  /* 0x000000010f177836 */ /* 0x000fe20000000000 */
[----:B------:R-:W-:Y:S06]  /*5e30*/  BRA `(.L_x_352) ;  /* 0x00000000008c7947 */ /* 0x000fec0003800000 */
.L_x_1716:
[-C--:B------:R-:W-:Y:S02]  /*5e40*/  IMAD R0, R63, R60.reuse, R60 ;  /* 0x0000003c3f007224 */ /* 0x080fe400078e023c */
[CC--:B------:R-:W-:Y:S02]  /*5e50*/  IMAD R15, R16.reuse, R59.reuse, R65 ;  /* 0x0000003b100f7224 */ /* 0x0c0fe400078e0241 */
[----:B------:R-:W-:Y:S02]  /*5e60*/  IMAD.IADD R23, R65, 0x1, R0 ;  /* 0x0000000141177824 */ /* 0x000fe400078e0200 */
[----:B------:R-:W-:Y:S02]  /*5e70*/  IMAD R15, R63, R60, R15 ;  /* 0x0000003c3f0f7224 */ /* 0x000fe400078e020f */
[----:B------:R-:W-:Y:S02]  /*5e80*/  IMAD R23, R16, R59, R23 ;  /* 0x0000003b10177224 */ /* 0x000fe400078e0217 */
[----:B------:R-:W-:-:S02]  /*5e90*/  VIADD R0, R15, 0x1 ;  /* 0x000000010f007836 */ /* 0x000fc40000000000 */
[----:B------:R-:W-:Y:S01]  /*5ea0*/  IMAD.IADD R21, R16, 0x1, R23 ;  /* 0x0000000110157824 */ /* 0x000fe200078e0217 */
[----:B------:R-:W-:Y:S06]  /*5eb0*/  BRA `(.L_x_352) ;  /* 0x00000000006c7947 */ /* 0x000fec0003800000 */
.L_x_351:
[----:B------:R-:W-:-:S05]  /*5ec0*/  IMAD.MOV.U32 R15, RZ, RZ, -0x3 ;  /* 0xfffffffdff0f7424 */ /* 0x000fca00078e00ff */
[----:B------:R-:W-:-:S05]  /*5ed0*/  VIADDMNMX.U32 R15, R62, R15, 0x3, PT ;  /* 0x000000033e0f7446 */ /* 0x000fca000380000f */
[----:B------:R-:W-:-:S04]  /*5ee0*/  IMAD.SHL.U32 R15, R15, 0x4, RZ ;  /* 0x000000040f0f7824 */ /* 0x000fc800078e00ff */
[----:B------:R-:W0:Y:S02]  /*5ef0*/  LDC R18, c[0x2][R15+0x30] ;  /* 0x00800c000f127b82 */ /* 0x000e240000000800 */
[----:B0-----:R-:W-:-:S04]  /*5f00*/  SHF.R.S32.HI R19, RZ, 0x1f, R18 ;  /* 0x0000001fff137819 */ /* 0x001fc80000011412 */
.L_x_1719:
[----:B------:R-:W-:Y:S05]  /*5f10*/  BRX R18 -0x5f20                                                 (*"BRANCH_TARGETS .L_x_1720,.L_x_1721,.L_x_1722,.L_x_352"*) ;  /* 0xffffffa012387949 */ /* 0x000fea000383ffff */
.L_x_1722:
[----:B------:R-:W-:Y:S01]  /*5f20*/  IMAD R21, R63, R60, R60 ;  /* 0x0000003c3f157224 */ /* 0x000fe200078e023c */
[----:B------:R-:W-:Y:S01]  /*5f30*/  IADD3 R15, PT, PT, R65, 0x1, RZ ;  /* 0x00000001410f7810 */ /* 0x000fe20007ffe0ff */
[----:B------:R-:W-:Y:S02]  /*5f40*/  IMAD R18, R16, R59, R16 ;  /* 0x0000003b10127224 */ /* 0x000fe400078e0210 */
[----:B------:R-:W-:-:S03]  /*5f50*/  IMAD R0, R59, R61, R63 ;  /* 0x0000003d3b007224 */ /* 0x000fc600078e023f */
[----:B------:R-:W-:Y:S01]  /*5f60*/  IADD3 R23, PT, PT, R21, R18, R65 ;  /* 0x0000001215177210 */ /* 0x000fe20007ffe041 */
[----:B------:R-:W-:Y:S01]  /*5f70*/  IMAD R0, R0, R60, R15 ;  /* 0x0000003c00007224 */ /* 0x000fe200078e020f */
[----:B------:R-:W-:Y:S01]  /*5f80*/  IADD3 R21, PT, PT, R15, R21, R18 ;  /* 0x000000150f157210 */ /* 0x000fe20007ffe012 */
[----:B------:R-:W-:Y:S06]  /*5f90*/  BRA `(.L_x_352) ;  /* 0x0000000000347947 */ /* 0x000fec0003800000 */
.L_x_1720:
[----:B------:R-:W-:-:S04]  /*5fa0*/  IMAD R15, R63, R60, R65 ;  /* 0x0000003c3f0f7224 */ /* 0x000fc800078e0241 */
[----:B------:R-:W-:-:S04]  /*5fb0*/  IMAD R15, R16, R59, R15 ;  /* 0x0000003b100f7224 */ /* 0x000fc800078e020f */
[----:B------:R-:W-:Y:S02]  /*5fc0*/  IMAD.IADD R23, R16, 0x1, R15 ;  /* 0x0000000110177824 */ /* 0x000fe400078e020f */
[----:B------:R-:W-:Y:S02]  /*5fd0*/  VIADD R0, R15, 0x1 ;  /* 0x000000010f007836 */ /* 0x000fe40000000000 */
[----:B------:R-:W-:Y:S01]  /*5fe0*/  IMAD.IADD R21, R23, 0x1, R60 ;  /* 0x0000000117157824 */ /* 0x000fe200078e023c */
[----:B------:R-:W-:Y:S06]  /*5ff0*/  BRA `(.L_x_352) ;  /* 0x00000000001c7947 */ /* 0x000fec0003800000 */
.L_x_1721:
[CC--:B------:R-:W-:Y:S02]  /*6000*/  IMAD R0, R63.reuse, R60.reuse, R65 ;  /* 0x0000003c3f007224 */ /* 0x0c0fe400078e0241 */
[CC--:B------:R-:W-:Y:S02]  /*6010*/  IMAD R18, R16.reuse, R59.reuse, R16 ;  /* 0x0000003b10127224 */ /* 0x0c0fe400078e0210 */
[----:B------:R-:W-:Y:S02]  /*6020*/  IMAD R0, R16, R59, R0 ;  /* 0x0000003b10007224 */ /* 0x000fe400078e0200 */
[----:B------:R-:W-:Y:S02]  /*6030*/  IMAD R21, R63, R60, R60 ;  /* 0x0000003c3f157224 */ /* 0x000fe400078e023c */
[----:B------:R-:W-:-:S03]  /*6040*/  VIADD R0, R0, 0x1 ;  /* 0x0000000100007836 */ /* 0x000fc60000000000 */
[----:B------:R-:W-:Y:S01]  /*6050*/  IADD3 R21, PT, PT, R21, R18, R65 ;  /* 0x0000001215157210 */ /* 0x000fe20007ffe041 */
[----:B------:R-:W-:-:S07]  /*6060*/  IMAD.IADD R23, R16, 0x1, R0 ;  /* 0x0000000110177824 */ /* 0x000fce00078e0200 */
.L_x_352:
[----:B------:R-:W-:Y:S05]  /*6070*/  BSYNC.RECONVERGENT B2 ;  /* 0x0000000000027941 */ /* 0x000fea0003800200 */
.L_x_350:
[CC--:B------:R-:W-:Y:S02]  /*6080*/  VIMNMX R18, PT, PT, R23.reuse, R0.reuse, !PT ;  /* 0x0000000017127248 */ /* 0x0c0fe40007fe0100 */
[----:B------:R-:W-:Y:S02]  /*6090*/  VIMNMX R15, PT, PT, R23, R0, PT ;  /* 0x00000000170f7248 */ /* 0x000fe40003fe0100 */
[CC--:B------:R-:W-:Y:S02]  /*60a0*/  VIMNMX R54, PT, PT, R18.reuse, R21.reuse, PT ;  /* 0x0000001512367248 */ /* 0x0c0fe40003fe0100 */
[----:B------:R-:W-:Y:S02]  /*60b0*/  VIMNMX R0, PT, PT, R18, R21, !PT ;  /* 0x0000001512007248 */ /* 0x000fe40007fe0100 */
[CC--:B------:R-:W-:Y:S02]  /*60c0*/  VIMNMX R23, PT, PT, R15.reuse, R54.reuse, !PT ;  /* 0x000000360f177248 */ /* 0x0c0fe40007fe0100 */
[----:B------:R-:W-:-:S07]  /*60d0*/  VIMNMX R21, PT, PT, R15, R54, PT ;  /* 0x000000360f157248 */ /* 0x000fce0003fe0100 */
.L_x_347:
[----:B------:R-:W-:Y:S05]  /*60e0*/  BSYNC.RECONVERGENT B1 ;  /* 0x0000000000017941 */ /* 0x000fea0003800200 */
.L_x_345:
[----:B------:R-:W-:Y:S01]  /*60f0*/  IABS R67, R60 ;  /* 0x0000003c00437213 */ /* 0x000fe20000000000 */
[----:B------:R-:W-:Y:S01]  /*6100*/  BSSY.RECONVERGENT B1, `(.L_x_353) ;  /* 0x00002bc000017945 */ /* 0x000fe20003800200 */
[----:B------:R-:W-:Y:S01]  /*6110*/  IABS R70, R16 ;  /* 0x0000001000467213 */ /* 0x000fe20000000000 */
[----:B------:R-:W-:Y:S01]  /*6120*/  IMAD.MOV.U32 R100, RZ, RZ, RZ ;  /* 0x000000ffff647224 */ /* 0x000fe200078e00ff */
[----:B------:R-:W0:Y:S01]  /*6130*/  I2F.RP R15, R67 ;  /* 0x00000043000f7306 */ /* 0x000e220000209400 */
[----:B------:R-:W-:Y:S02]  /*6140*/  IABS R63, R0 ;  /* 0x00000000003f7213 */ /* 0x000fe40000000000 */
[----:B------:R-:W-:Y:S02]  /*6150*/  IABS R65, R23 ;  /* 0x0000001700417213 */ /* 0x000fe40000000000 */
[----:B------:R-:W-:Y:S02]  /*6160*/  IABS R69, R21 ;  /* 0x0000001500457213 */ /* 0x000fe40000000000 */
[----:B------:R-:W-:Y:S01]  /*6170*/  LOP3.LUT R59, R21, R60, RZ, 0x3c, !PT ;  /* 0x0000003c153b7212 */ /* 0x000fe200078e3cff */
[----:B------:R-:W1:Y:S01]  /*6180*/  I2F.RP R56, R70 ;  /* 0x0000004600387306 */ /* 0x000e620000209400 */
[----:B------:R-:W-:-:S02]  /*6190*/  VIMNMX R74, PT, PT, R0, R23, !PT ;  /* 0x00000017004a7248 */ /* 0x000fc40007fe0100 */
[----:B------:R-:W-:-:S05]  /*61a0*/  ISETP.GE.AND P4, PT, R59, RZ, PT ;  /* 0x000000ff3b00720c */ /* 0x000fca0003f86270 */
[----:B0-----:R-:W0:Y:S08]  /*61b0*/  MUFU.RCP R15, R15 ;  /* 0x0000000f000f7308 */ /* 0x001e300000001000 */
[----:B-1----:R-:W-:Y:S01]  /*61c0*/  MUFU.RCP R56, R56 ;  /* 0x0000003800387308 */ /* 0x002fe20000001000 */
[----:B0-----:R-:W-:Y:S01]  /*61d0*/  VIADD R18, R15, 0xffffffe ;  /* 0x0ffffffe0f127836 */ /* 0x001fe20000000000 */
[----:B------:R-:W-:-:S06]  /*61e0*/  LOP3.LUT R15, R0, R60, RZ, 0x3c, !PT ;  /* 0x0000003c000f7212 */ /* 0x000fcc00078e3cff */
[----:B------:R0:W1:Y:S01]  /*61f0*/  F2I.FTZ.U32.TRUNC.NTZ R19, R18 ;  /* 0x0000001200137305 */ /* 0x000062000021f000 */
[----:B------:R-:W-:Y:S02]  /*6200*/  ISETP.GE.AND P6, PT, R15, RZ, PT ;  /* 0x000000ff0f00720c */ /* 0x000fe40003fc6270 */
[----:B------:R-:W-:-:S05]  /*6210*/  IABS R15, R14 ;  /* 0x0000000e000f7213 */ /* 0x000fca0000000000 */
[----:B------:R-:W2:Y:S01]  /*6220*/  I2F.RP R72, R15 ;  /* 0x0000000f00487306 */ /* 0x000ea20000209400 */
[----:B0-----:R-:W-:Y:S01]  /*6230*/  IMAD.MOV.U32 R18, RZ, RZ, RZ ;  /* 0x000000ffff127224 */ /* 0x001fe200078e00ff */
[----:B-1----:R-:W-:-:S05]  /*6240*/  IADD3 R54, PT, PT, RZ, -R19, RZ ;  /* 0x80000013ff367210 */ /* 0x002fca0007ffe0ff */
[----:B------:R-:W-:Y:S01]  /*6250*/  IMAD R17, R54, R67, RZ ;  /* 0x0000004336117224 */ /* 0x000fe200078e02ff */
[----:B--2---:R-:W-:Y:S03]  /*6260*/  MUFU.RCP R72, R72 ;  /* 0x0000004800487308 */ /* 0x004fe60000001000 */
[----:B------:R-:W-:Y:S01]  /*6270*/  IMAD.HI.U32 R62, R19, R17, R18 ;  /* 0x00000011133e7227 */ /* 0x000fe200078e0012 */
[----:B------:R-:W-:-:S03]  /*6280*/  IABS R17, R61 ;  /* 0x0000003d00117213 */ /* 0x000fc60000000000 */
[----:B------:R-:W-:Y:S01]  /*6290*/  VIADD R19, R56, 0xffffffe ;  /* 0x0ffffffe38137836 */ /* 0x000fe20000000000 */
[----:B------:R-:W-:Y:S01]  /*62a0*/  LOP3.LUT R56, R23, R60, RZ, 0x3c, !PT ;  /* 0x0000003c17387212 */ /* 0x000fe200078e3cff */
[----:B------:R-:W-:Y:S01]  /*62b0*/  IMAD.HI.U32 R54, R62, R63, RZ ;  /* 0x0000003f3e367227 */ /* 0x000fe200078e00ff */
[----:B------:R-:W0:Y:S02]  /*62c0*/  I2F.RP R66, R17 ;  /* 0x0000001100427306 */ /* 0x000e240000209400 */
[----:B------:R-:W-:Y:S01]  /*62d0*/  ISETP.GE.AND P5, PT, R56, RZ, PT ;  /* 0x000000ff3800720c */ /* 0x000fe20003fa6270 */
[----:B------:R-:W-:Y:S02]  /*62e0*/  IMAD.MOV R18, RZ, RZ, -R54 ;  /* 0x000000ffff127224 */ /* 0x000fe400078e0a36 */
[----:B------:R-:W-:-:S03]  /*62f0*/  IMAD.HI.U32 R58, R62, R65, RZ ;  /* 0x000000413e3a7227 */ /* 0x000fc600078e00ff */
[----:B------:R-:W1:Y:S01]  /*6300*/  F2I.FTZ.U32.TRUNC.NTZ R19, R19 ;  /* 0x0000001300137305 */ /* 0x000e62000021f000 */
[C---:B------:R-:W-:Y:S02]  /*6310*/  IMAD R18, R67.reuse, R18, R63 ;  /* 0x0000001243127224 */ /* 0x040fe400078e023f */
[----:B------:R-:W-:Y:S02]  /*6320*/  IMAD.MOV R64, RZ, RZ, -R58 ;  /* 0x000000ffff407224 */ /* 0x000fe400078e0a3a */
[----:B------:R-:W-:Y:S01]  /*6330*/  IMAD.HI.U32 R62, R62, R69, RZ ;  /* 0x000000453e3e7227 */ /* 0x000fe200078e00ff */
[C---:B------:R-:W-:Y:S02]  /*6340*/  ISETP.GT.U32.AND P2, PT, R67.reuse, R18, PT ;  /* 0x000000124300720c */ /* 0x040fe40003f44070 */
[----:B0-----:R-:W0:Y:S01]  /*6350*/  MUFU.RCP R66, R66 ;  /* 0x0000004200427308 */ /* 0x001e220000001000 */
[----:B------:R-:W-:Y:S02]  /*6360*/  IMAD R56, R67, R64, R65 ;  /* 0x0000004043387224 */ /* 0x000fe400078e0241 */
[----:B------:R-:W-:-:S02]  /*6370*/  IMAD.MOV R64, RZ, RZ, -R62 ;  /* 0x000000ffff407224 */ /* 0x000fc400078e0a3e */
[----:B------:R-:W-:Y:S01]  /*6380*/  VIADD R72, R72, 0xffffffe ;  /* 0x0ffffffe48487836 */ /* 0x000fe20000000000 */
[C---:B------:R-:W-:Y:S01]  /*6390*/  ISETP.GT.U32.AND P3, PT, R67.reuse, R56, PT ;  /* 0x000000384300720c */ /* 0x040fe20003f64070 */
[C---:B------:R-:W-:Y:S01]  /*63a0*/  IMAD R59, R67.reuse, R64, R69 ;  /* 0x00000040433b7224 */ /* 0x040fe200078e0245 */
[----:B-1----:R-:W-:Y:S02]  /*63b0*/  IADD3 R71, PT, PT, RZ, -R19, RZ ;  /* 0x80000013ff477210 */ /* 0x002fe40007ffe0ff */
[----:B------:R-:W-:Y:S01]  /*63c0*/  IABS R64, R16 ;  /* 0x0000001000407213 */ /* 0x000fe20000000000 */
[--C-:B------:R-:W-:Y:S01]  /*63d0*/  @!P2 IMAD.IADD R18, R18, 0x1, -R67.reuse ;  /* 0x000000011212a824 */ /* 0x100fe200078e0a43 */
[----:B------:R-:W-:Y:S01]  /*63e0*/  ISETP.GT.U32.AND P1, PT, R67, R59, PT ;  /* 0x0000003b4300720c */ /* 0x000fe20003f24070 */
[----:B------:R-:W-:Y:S02]  /*63f0*/  @!P2 VIADD R54, R54, 0x1 ;  /* 0x000000013636a836 */ /* 0x000fe40000000000 */
[----:B------:R-:W-:Y:S01]  /*6400*/  IMAD R71, R71, R70, RZ ;  /* 0x0000004647477224 */ /* 0x000fe200078e02ff */
[----:B------:R-:W-:Y:S01]  /*6410*/  ISETP.GE.U32.AND P0, PT, R18, R67, PT ;  /* 0x000000431200720c */ /* 0x000fe20003f06070 */
[----:B------:R-:W-:Y:S01]  /*6420*/  IMAD.MOV R64, RZ, RZ, -R64 ;  /* 0x000000ffff407224 */ /* 0x000fe200078e0a40 */
[----:B------:R-:W-:Y:S01]  /*6430*/  LOP3.LUT R18, R0, R16, RZ, 0x3c, !PT ;  /* 0x0000001000127212 */ /* 0x000fe200078e3cff */
[----:B------:R-:W-:-:S02]  /*6440*/  @!P3 IMAD.IADD R56, R56, 0x1, -R67 ;  /* 0x000000013838b824 */ /* 0x000fc400078e0a43 */
[----:B------:R-:W-:Y:S01]  /*6450*/  @!P3 VIADD R58, R58, 0x1 ;  /* 0x000000013a3ab836 */ /* 0x000fe20000000000 */
[----:B------:R-:W-:Y:S01]  /*6460*/  ISETP.GE.AND P2, PT, R18, RZ, PT ;  /* 0x000000ff1200720c */ /* 0x000fe20003f46270 */
[----:B------:R-:W-:Y:S02]  /*6470*/  IMAD.MOV.U32 R18, RZ, RZ, RZ ;  /* 0x000000ffff127224 */ /* 0x000fe400078e00ff */
[----:B------:R-:W-:Y:S01]  /*6480*/  @!P1 IADD3 R59, PT, PT, R59, -R67, RZ ;  /* 0x800000433b3b9210 */ /* 0x000fe20007ffe0ff */
[----:B------:R-:W-:Y:S02]  /*6490*/  @!P1 VIADD R62, R62, 0x1 ;  /* 0x000000013e3e9836 */ /* 0x000fe40000000000 */
[----:B------:R-:W-:Y:S01]  /*64a0*/  IMAD.HI.U32 R68, R19, R71, R18 ;  /* 0x0000004713447227 */ /* 0x000fe200078e0012 */
[-C--:B------:R-:W-:Y:S02]  /*64b0*/  ISETP.GE.U32.AND P3, PT, R59, R67.reuse, PT ;  /* 0x000000433b00720c */ /* 0x080fe40003f66070 */
[----:B------:R-:W-:Y:S01]  /*64c0*/  LOP3.LUT R59, R23, R16, RZ, 0x3c, !PT ;  /* 0x00000010173b7212 */ /* 0x000fe200078e3cff */
[----:B------:R-:W-:Y:S01]  /*64d0*/  @P0 VIADD R54, R54, 0x1 ;  /* 0x0000000136360836 */ /* 0x000fe20000000000 */
[----:B------:R-:W-:Y:S01]  /*64e0*/  ISETP.GE.U32.AND P0, PT, R56, R67, PT ;  /* 0x000000433800720c */ /* 0x000fe20003f06070 */
[----:B------:R-:W-:Y:S01]  /*64f0*/  IMAD.MOV.U32 R71, RZ, RZ, R64 ;  /* 0x000000ffff477224 */ /* 0x000fe200078e0040 */
[----:B------:R-:W-:Y:S01]  /*6500*/  ISETP.GE.AND P1, PT, R59, RZ, PT ;  /* 0x000000ff3b00720c */ /* 0x000fe20003f26270 */
[----:B------:R-:W-:Y:S01]  /*6510*/  IMAD.HI.U32 R56, R68, R63, RZ ;  /* 0x0000003f44387227 */ /* 0x000fe200078e00ff */
[----:B------:R-:W-:Y:S01]  /*6520*/  @!P6 IADD3 R54, PT, PT, -R54, RZ, RZ ;  /* 0x000000ff3636e210 */ /* 0x000fe20007ffe1ff */
[----:B------:R-:W-:Y:S01]  /*6530*/  F2I.FTZ.U32.TRUNC.NTZ R59, R72 ;  /* 0x00000048003b7305 */ /* 0x000fe2000021f000 */
[----:B------:R-:W-:Y:S01]  /*6540*/  LOP3.LUT R67, RZ, R60, RZ, 0x33, !PT ;  /* 0x0000003cff437212 */ /* 0x000fe200078e33ff */
[----:B------:R-:W-:-:S02]  /*6550*/  IMAD R18, R56, R71, R63 ;  /* 0x0000004738127224 */ /* 0x000fc400078e023f */
[----:B------:R-:W-:-:S04]  /*6560*/  IMAD.HI.U32 R64, R68, R65, RZ ;  /* 0x0000004144407227 */ /* 0x000fc800078e00ff */
[----:B------:R-:W-:Y:S01]  /*6570*/  @P0 VIADD R58, R58, 0x1 ;  /* 0x000000013a3a0836 */ /* 0x000fe20000000000 */
[----:B------:R-:W-:Y:S01]  /*6580*/  ISETP.GT.U32.AND P0, PT, R70, R18, PT ;  /* 0x000000124600720c */ /* 0x000fe20003f04070 */
[----:B------:R-:W-:Y:S02]  /*6590*/  IMAD R65, R64, R71, R65 ;  /* 0x0000004740417224 */ /* 0x000fe400078e0241 */
[----:B------:R-:W-:-:S04]  /*65a0*/  IMAD.HI.U32 R68, R68, R69, RZ ;  /* 0x0000004544447227 */ /* 0x000fc800078e00ff */
[----:B0-----:R-:W-:Y:S02]  /*65b0*/  VIADD R66, R66, 0xffffffe ;  /* 0x0ffffffe42427836 */ /* 0x001fe40000000000 */
[----:B------:R-:W-:Y:S01]  /*65c0*/  @P3 VIADD R62, R62, 0x1 ;  /* 0x000000013e3e3836 */ /* 0x000fe20000000000 */
[----:B------:R-:W-:Y:S01]  /*65d0*/  ISETP.GT.U32.AND P3, PT, R70, R65, PT ;  /* 0x000000414600720c */ /* 0x000fe20003f64070 */
[----:B------:R-:W-:Y:S01]  /*65e0*/  IMAD R69, R68, R71, R69 ;  /* 0x0000004744457224 */ /* 0x000fe200078e0245 */
[----:B------:R0:W1:Y:S01]  /*65f0*/  F2I.FTZ.U32.TRUNC.NTZ R19, R66 ;  /* 0x0000004200137305 */ /* 0x000062000021f000 */
[----:B------:R-:W-:Y:S02]  /*6600*/  @!P0 IMAD.IADD R18, R18, 0x1, -R70 ;  /* 0x0000000112128824 */ /* 0x000fe400078e0a46 */
[----:B------:R-:W-:Y:S01]  /*6610*/  @!P5 IMAD.MOV R58, RZ, RZ, -R58 ;  /* 0x000000ffff3ad224 */ /* 0x000fe200078e0a3a */
[----:B------:R-:W-:Y:S01]  /*6620*/  ISETP.GT.U32.AND P6, PT, R70, R69, PT ;  /* 0x000000454600720c */ /* 0x000fe20003fc4070 */
[----:B------:R-:W-:Y:S01]  /*6630*/  @!P0 VIADD R56, R56, 0x1 ;  /* 0x0000000138388836 */ /* 0x000fe20000000000 */
[----:B------:R-:W-:Y:S01]  /*6640*/  ISETP.NE.AND P5, PT, R60, RZ, PT ;  /* 0x000000ff3c00720c */ /* 0x000fe20003fa5270 */
[----:B0-----:R-:W-:-:S03]  /*6650*/  IMAD.MOV.U32 R66, RZ, RZ, R62 ;  /* 0x000000ffff427224 */ /* 0x001fc600078e003e */
[----:B------:R-:W-:Y:S01]  /*6660*/  SEL R62, R67, R54, !P5 ;  /* 0x00000036433e7207 */ /* 0x000fe20006800000 */
[----:B------:R-:W-:Y:S01]  /*6670*/  @!P3 IMAD.IADD R65, R65, 0x1, -R70 ;  /* 0x000000014141b824 */ /* 0x000fe200078e0a46 */
[----:B------:R-:W-:Y:S01]  /*6680*/  SEL R63, R67, R58, !P5 ;  /* 0x0000003a433f7207 */ /* 0x000fe20006800000 */
[----:B------:R-:W-:Y:S01]  /*6690*/  @!P4 IMAD.MOV R66, RZ, RZ, -R66 ;  /* 0x000000ffff42c224 */ /* 0x000fe200078e0a42 */
[----:B------:R-:W-:Y:S01]  /*66a0*/  ISETP.GE.U32.AND P4, PT, R18, R70, PT ;  /* 0x000000461200720c */ /* 0x000fe20003f86070 */
[--C-:B-1----:R-:W-:Y:S01]  /*66b0*/  IMAD.MOV R18, RZ, RZ, -R19.reuse ;  /* 0x000000ffff127224 */ /* 0x102fe200078e0a13 */
[----:B------:R-:W-:Y:S01]  /*66c0*/  IADD3 R54, PT, PT, RZ, -R59, RZ ;  /* 0x8000003bff367210 */ /* 0x000fe20007ffe0ff */
[----:B------:R-:W-:Y:S01]  /*66d0*/  @!P6 IMAD.IADD R69, R69, 0x1, -R70 ;  /* 0x000000014545e824 */ /* 0x000fe200078e0a46 */
[----:B------:R-:W-:Y:S01]  /*66e0*/  SEL R67, R67, R66, !P5 ;  /* 0x0000004243437207 */ /* 0x000fe20006800000 */
[----:B------:R-:W-:Y:S01]  /*66f0*/  @!P3 VIADD R64, R64, 0x1 ;  /* 0x000000014040b836 */ /* 0x000fe20000000000 */
[----:B------:R-:W-:Y:S01]  /*6700*/  ISETP.GE.U32.AND P5, PT, R65, R70, PT ;  /* 0x000000464100720c */ /* 0x000fe20003fa6070 */
[----:B------:R-:W-:Y:S01]  /*6710*/  IMAD R65, R18, R17, RZ ;  /* 0x0000001112417224 */ /* 0x000fe200078e02ff */
[----:B------:R-:W-:Y:S01]  /*6720*/  LOP3.LUT R58, R21, R16, RZ, 0x3c, !PT ;  /* 0x00000010153a7212 */ /* 0x000fe200078e3cff */
[----:B------:R-:W-:Y:S01]  /*6730*/  IMAD.MOV.U32 R18, RZ, RZ, RZ ;  /* 0x000000ffff127224 */ /* 0x000fe200078e00ff */
[----:B------:R-:W-:Y:S01]  /*6740*/  ISETP.GE.U32.AND P0, PT, R69, R70, PT ;  /* 0x000000464500720c */ /* 0x000fe20003f06070 */
[----:B------:R-:W-:Y:S01]  /*6750*/  IMAD R69, R54, R15, RZ ;  /* 0x0000000f36457224 */ /* 0x000fe200078e02ff */
[----:B------:R-:W-:Y:S01]  /*6760*/  ISETP.GE.AND P3, PT, R58, RZ, PT ;  /* 0x000000ff3a00720c */ /* 0x000fe20003f66270 */
[----:B------:R-:W-:Y:S01]  /*6770*/  IMAD.HI.U32 R65, R19, R65, R18 ;  /* 0x0000004113417227 */ /* 0x000fe200078e0012 */
[----:B------:R-:W-:-:S02]  /*6780*/  @P4 IADD3 R56, PT, PT, R56, 0x1, RZ ;  /* 0x0000000138384810 */ /* 0x000fc40007ffe0ff */
[----:B------:R-:W-:Y:S01]  /*6790*/  IABS R54, R62 ;  /* 0x0000003e00367213 */ /* 0x000fe20000000000 */
[----:B------:R-:W-:Y:S01]  /*67a0*/  IMAD.MOV.U32 R58, RZ, RZ, RZ ;  /* 0x000000ffff3a7224 */ /* 0x000fe200078e00ff */
[----:B------:R-:W-:Y:S01]  /*67b0*/  ISETP.NE.AND P4, PT, R16, RZ, PT ;  /* 0x000000ff1000720c */ /* 0x000fe20003f85270 */
[----:B------:R-:W-:Y:S01]  /*67c0*/  @P5 VIADD R64, R64, 0x1 ;  /* 0x0000000140405836 */ /* 0x000fe20000000000 */
[----:B------:R-:W-:Y:S01]  /*67d0*/  IABS R66, R63 ;  /* 0x0000003f00427213 */ /* 0x000fe20000000000 */
[----:B------:R-:W-:Y:S01]  /*67e0*/  IMAD.HI.U32 R69, R59, R69, R58 ;  /* 0x000000453b457227 */ /* 0x000fe200078e003a */
[----:B------:R-:W-:Y:S02]  /*67f0*/  LOP3.LUT R59, RZ, R16, RZ, 0x33, !PT ;  /* 0x00000010ff3b7212 */ /* 0x000fe400078e33ff */
[----:B------:R-:W-:Y:S01]  /*6800*/  IABS R70, R67 ;  /* 0x0000004300467213 */ /* 0x000fe20000000000 */
[----:B------:R-:W-:Y:S02]  /*6810*/  @!P6 VIADD R68, R68, 0x1 ;  /* 0x000000014444e836 */ /* 0x000fe40000000000 */
[----:B------:R-:W-:-:S02]  /*6820*/  @!P2 IMAD.MOV R56, RZ, RZ, -R56 ;  /* 0x000000ffff38a224 */ /* 0x000fc400078e0a38 */
[----:B------:R-:W-:-:S03]  /*6830*/  IMAD.HI.U32 R16, R65, R54, RZ ;  /* 0x0000003641107227 */ /* 0x000fc600078e00ff */
[C---:B------:R-:W-:Y:S01]  /*6840*/  SEL R18, R59.reuse, R56, !P4 ;  /* 0x000000383b127207 */ /* 0x040fe20006000000 */
[----:B------:R-:W-:Y:S02]  /*6850*/  @!P1 IMAD.MOV R64, RZ, RZ, -R64 ;  /* 0x000000ffff409224 */ /* 0x000fe400078e0a40 */
[----:B------:R-:W-:Y:S02]  /*6860*/  @P0 VIADD R68, R68, 0x1 ;  /* 0x0000000144440836 */ /* 0x000fe40000000000 */
[----:B------:R-:W-:Y:S01]  /*6870*/  IMAD.MOV R16, RZ, RZ, -R16 ;  /* 0x000000ffff107224 */ /* 0x000fe200078e0a10 */
[----:B------:R-:W-:Y:S01]  /*6880*/  SEL R58, R59, R64, !P4 ;  /* 0x000000403b3a7207 */ /* 0x000fe20006000000 */
[----:B------:R-:W-:Y:S01]  /*6890*/  IMAD.HI.U32 R19, R65, R66, RZ ;  /* 0x0000004241137227 */ /* 0x000fe200078e00ff */
[----:B------:R-:W-:-:S03]  /*68a0*/  IABS R64, R18 ;  /* 0x0000001200407213 */ /* 0x000fc60000000000 */
[----:B------:R-:W-:Y:S01]  /*68b0*/  @!P3 IMAD.MOV R68, RZ, RZ, -R68 ;  /* 0x000000ffff44b224 */ /* 0x000fe200078e0a44 */
[----:B------:R-:W-:Y:S01]  /*68c0*/  IADD3 R56, PT, PT, -R19, RZ, RZ ;  /* 0x000000ff13387210 */ /* 0x000fe20007ffe1ff */
[----:B------:R-:W-:Y:S02]  /*68d0*/  IMAD R16, R17, R16, R54 ;  /* 0x0000001011107224 */ /* 0x000fe400078e0236 */
[----:B------:R-:W-:Y:S01]  /*68e0*/  IMAD.HI.U32 R54, R65, R70, RZ ;  /* 0x0000004641367227 */ /* 0x000fe200078e00ff */
[----:B------:R-:W-:Y:S02]  /*68f0*/  SEL R59, R59, R68, !P4 ;  /* 0x000000443b3b7207 */ /* 0x000fe40006000000 */
[----:B------:R-:W-:Y:S01]  /*6900*/  IABS R68, R58 ;  /* 0x0000003a00447213 */ /* 0x000fe20000000000 */
[----:B------:R-:W-:Y:S01]  /*6910*/  IMAD.HI.U32 R19, R69, R64, RZ ;  /* 0x0000004045137227 */ /* 0x000fe200078e00ff */
[----:B------:R-:W-:Y:S02]  /*6920*/  IABS R72, R59 ;  /* 0x0000003b00487213 */ /* 0x000fe40000000000 */
[----:B------:R-:W-:Y:S01]  /*6930*/  ISETP.GT.U32.AND P2, PT, R17, R16, PT ;  /* 0x000000101100720c */ /* 0x000fe20003f44070 */
[----:B------:R-:W-:-:S02]  /*6940*/  IMAD.MOV R54, RZ, RZ, -R54 ;  /* 0x000000ffff367224 */ /* 0x000fc400078e0a36 */
[C---:B------:R-:W-:Y:S02]  /*6950*/  IMAD R66, R17.reuse, R56, R66 ;  /* 0x0000003811427224 */ /* 0x040fe400078e0242 */
[----:B------:R-:W-:Y:S02]  /*6960*/  IMAD.MOV R56, RZ, RZ, -R19 ;  /* 0x000000ffff387224 */ /* 0x000fe400078e0a13 */
[C---:B------:R-:W-:Y:S01]  /*6970*/  IMAD R70, R17.reuse, R54, R70 ;  /* 0x0000003611467224 */ /* 0x040fe200078e0246 */
[----:B------:R-:W-:Y:S01]  /*6980*/  ISETP.GT.U32.AND P3, PT, R17, R66, PT ;  /* 0x000000421100720c */ /* 0x000fe20003f64070 */
[----:B------:R-:W-:-:S03]  /*6990*/  IMAD.HI.U32 R19, R69, R68, RZ ;  /* 0x0000004445137227 */ /* 0x000fc600078e00ff */
[----:B------:R-:W-:Y:S01]  /*69a0*/  ISETP.GT.U32.AND P5, PT, R17, R70, PT ;  /* 0x000000461100720c */ /* 0x000fe20003fa4070 */
[----:B------:R-:W-:Y:S01]  /*69b0*/  IMAD R64, R15, R56, R64 ;  /* 0x000000380f407224 */ /* 0x000fe200078e0240 */
[----:B------:R-:W-:Y:S01]  /*69c0*/  VIMNMX R56, PT, PT, R0, R23, PT ;  /* 0x0000001700387248 */ /* 0x000fe20003fe0100 */
[----:B------:R-:W-:Y:S02]  /*69d0*/  IMAD.MOV R19, RZ, RZ, -R19 ;  /* 0x000000ffff137224 */ /* 0x000fe400078e0a13 */
[----:B------:R-:W-:Y:S01]  /*69e0*/  IMAD.HI.U32 R54, R69, R72, RZ ;  /* 0x0000004845367227 */ /* 0x000fe200078e00ff */
[----:B------:R-:W-:-:S03]  /*69f0*/  ISETP.GT.U32.AND P0, PT, R15, R64, PT ;  /* 0x000000400f00720c */ /* 0x000fc60003f04070 */
[----:B------:R-:W-:Y:S01]  /*6a00*/  IMAD R68, R15, R19, R68 ;  /* 0x000000130f447224 */ /* 0x000fe200078e0244 */
[----:B------:R-:W-:Y:S01]  /*6a10*/  VIMNMX R19, PT, PT, R21, R74, PT ;  /* 0x0000004a15137248 */ /* 0x000fe20003fe0100 */
[----:B------:R-:W-:Y:S02]  /*6a20*/  IMAD.MOV R54, RZ, RZ, -R54 ;  /* 0x000000ffff367224 */ /* 0x000fe400078e0a36 */
[----:B------:R-:W-:Y:S01]  /*6a30*/  @!P5 IADD3 R70, PT, PT, R70, -R17, RZ ;  /* 0x800000114646d210 */ /* 0x000fe20007ffe0ff */
[--C-:B------:R-:W-:Y:S01]  /*6a40*/  @!P2 IMAD.IADD R16, R16, 0x1, -R17.reuse ;  /* 0x000000011010a824 */ /* 0x100fe200078e0a11 */
[C---:B------:R-:W-:Y:S01]  /*6a50*/  ISETP.GT.U32.AND P1, PT, R15.reuse, R68, PT ;  /* 0x000000440f00720c */ /* 0x040fe20003f24070 */
[----:B------:R-:W-:Y:S01]  /*6a60*/  IMAD R72, R15, R54, R72 ;  /* 0x000000360f487224 */ /* 0x000fe200078e0248 */
[----:B------:R-:W-:Y:S01]  /*6a70*/  ISETP.GE.AND P2, PT, R18, RZ, PT ;  /* 0x000000ff1200720c */ /* 0x000fe20003f46270 */
[----:B------:R-:W-:Y:S01]  /*6a80*/  @!P3 IMAD.IADD R66, R66, 0x1, -R17 ;  /* 0x000000014242b824 */ /* 0x000fe200078e0a11 */
[----:B------:R-:W-:Y:S01]  /*6a90*/  ISETP.GT.U32.AND P4, PT, R17, R16, PT ;  /* 0x000000101100720c */ /* 0x000fe20003f84070 */
[----:B------:R-:W-:Y:S01]  /*6aa0*/  @!P0 IMAD.IADD R64, R64, 0x1, -R15 ;  /* 0x0000000140408824 */ /* 0x000fe200078e0a0f */
[----:B------:R-:W-:Y:S01]  /*6ab0*/  ISETP.GT.U32.AND P5, PT, R15, R72, PT ;  /* 0x000000480f00720c */ /* 0x000fe20003fa4070 */
[----:B------:R-:W-:Y:S01]  /*6ac0*/  IMAD.MOV R18, RZ, RZ, -R67 ;  /* 0x000000ffff127224 */ /* 0x000fe200078e0a43 */
[C---:B------:R-:W-:Y:S01]  /*6ad0*/  ISETP.GT.U32.AND P0, PT, R17.reuse, R70, PT ;  /* 0x000000461100720c */ /* 0x040fe20003f04070 */
[----:B------:R-:W-:Y:S01]  /*6ae0*/  IMAD.MOV.U32 R65, RZ, RZ, RZ ;  /* 0x000000ffff417224 */ /* 0x000fe200078e00ff */
[----:B------:R-:W-:-:S02]  /*6af0*/  ISETP.GT.U32.AND P6, PT, R17, R66, PT ;  /* 0x000000421100720c */ /* 0x000fc40003fc4070 */
[-C--:B------:R-:W-:Y:S01]  /*6b00*/  VIMNMX R54, PT, PT, R56, R19.reuse, !PT ;  /* 0x0000001338367248 */ /* 0x080fe20007fe0100 */
[----:B------:R-:W-:Y:S01]  /*6b10*/  @!P1 IMAD.IADD R68, R68, 0x1, -R15 ;  /* 0x0000000144449824 */ /* 0x000fe200078e0a0f */
[C---:B------:R-:W-:Y:S02]  /*6b20*/  ISETP.GT.U32.AND P1, PT, R15.reuse, R64, PT ;  /* 0x000000400f00720c */ /* 0x040fe40003f24070 */
[----:B------:R-:W-:Y:S01]  /*6b30*/  VIMNMX R56, PT, PT, R56, R19, PT ;  /* 0x0000001338387248 */ /* 0x000fe20003fe0100 */
[----:B------:R-:W-:Y:S01]  /*6b40*/  @!P4 IMAD.IADD R16, R16, 0x1, -R17 ;  /* 0x000000011010c824 */ /* 0x000fe200078e0a11 */
[----:B------:R-:W-:Y:S01]  /*6b50*/  ISETP.GT.U32.AND P3, PT, R15, R68, PT ;  /* 0x000000440f00720c */ /* 0x000fe20003f64070 */
[----:B------:R-:W-:Y:S01]  /*6b60*/  @!P5 IMAD.IADD R72, R72, 0x1, -R15 ;  /* 0x000000014848d824 */ /* 0x000fe200078e0a0f */
[----:B------:R-:W-:Y:S01]  /*6b70*/  ISETP.GE.AND P4, PT, R58, RZ, PT ;  /* 0x000000ff3a00720c */ /* 0x000fe20003f86270 */
[--C-:B------:R-:W-:Y:S01]  /*6b80*/  @!P0 IMAD.IADD R70, R70, 0x1, -R17.reuse ;  /* 0x0000000146468824 */ /* 0x100fe200078e0a11 */
[----:B------:R-:W-:Y:S01]  /*6b90*/  ISETP.GE.AND P5, PT, R59, RZ, PT ;  /* 0x000000ff3b00720c */ /* 0x000fe20003fa6270 */
[----:B------:R-:W-:Y:S01]  /*6ba0*/  @!P6 IMAD.IADD R66, R66, 0x1, -R17 ;  /* 0x000000014242e824 */ /* 0x000fe200078e0a11 */
[----:B------:R-:W-:Y:S01]  /*6bb0*/  ISETP.GT.U32.AND P0, PT, R15, R72, PT ;  /* 0x000000480f00720c */ /* 0x000fe20003f04070 */
[----:B------:R-:W-:Y:S01]  /*6bc0*/  IMAD.MOV R59, RZ, RZ, -R63 ;  /* 0x000000ffff3b7224 */ /* 0x000fe200078e0a3f */
[----:B------:R-:W-:Y:S01]  /*6bd0*/  ISETP.GE.AND P6, PT, R62, RZ, PT ;  /* 0x000000ff3e00720c */ /* 0x000fe20003fc6270 */
[----:B------:R-:W-:Y:S01]  /*6be0*/  @!P1 IMAD.IADD R64, R64, 0x1, -R15 ;  /* 0x0000000140409824 */ /* 0x000fe200078e0a0f */
[----:B------:R-:W-:Y:S01]  /*6bf0*/  ISETP.GE.AND P1, PT, R63, RZ, PT ;  /* 0x000000ff3f00720c */ /* 0x000fe20003f26270 */
[----:B------:R-:W-:Y:S01]  /*6c00*/  IMAD R59, R60, R59, R23 ;  /* 0x0000003b3c3b7224 */ /* 0x000fe200078e0217 */
[----:B------:R-:W-:Y:S01]  /*6c10*/  IADD3 R17, PT, PT, -R62, RZ, RZ ;  /* 0x000000ff3e117210 */ /* 0x000fe20007ffe1ff */
[--C-:B------:R-:W-:Y:S01]  /*6c20*/  @!P3 IMAD.IADD R68, R68, 0x1, -R15.reuse ;  /* 0x000000014444b824 */ /* 0x100fe200078e0a0f */
[----:B------:R-:W-:Y:S01]  /*6c30*/  ISETP.GE.AND P3, PT, R67, RZ, PT ;  /* 0x000000ff4300720c */ /* 0x000fe20003f66270 */
[----:B------:R-:W-:Y:S01]  /*6c40*/  @!P2 IMAD.MOV R64, RZ, RZ, -R64 ;  /* 0x000000ffff40a224 */ /* 0x000fe200078e0a40 */
[----:B------:R-:W-:Y:S01]  /*6c50*/  ISETP.NE.AND P2, PT, R14, RZ, PT ;  /* 0x000000ff0e00720c */ /* 0x000fe20003f45270 */
[----:B------:R-:W-:Y:S01]  /*6c60*/  @!P4 IMAD.MOV R68, RZ, RZ, -R68 ;  /* 0x000000ffff44c224 */ /* 0x000fe200078e0a44 */
[----:B------:R-:W-:Y:S01]  /*6c70*/  MOV R67, 0xffffffff ;  /* 0xffffffff00437802 */ /* 0x000fe20000000f00 */
[----:B------:R-:W-:Y:S01]  /*6c80*/  @!P0 IMAD.IADD R72, R72, 0x1, -R15 ;  /* 0x0000000148488824 */ /* 0x000fe200078e0a0f */
[----:B------:R-:W-:Y:S01]  /*6c90*/  LOP3.LUT R15, RZ, R14, RZ, 0x33, !PT ;  /* 0x0000000eff0f7212 */ /* 0x000fe200078e33ff */
[----:B------:R-:W-:Y:S01]  /*6ca0*/  IMAD.MOV.U32 R14, RZ, RZ, R70 ;  /* 0x000000ffff0e7224 */ /* 0x000fe200078e0046 */
[----:B------:R-:W-:Y:S01]  /*6cb0*/  ISETP.NE.AND P0, PT, R61, RZ, PT ;  /* 0x000000ff3d00720c */ /* 0x000fe20003f05270 */
[----:B------:R-:W-:Y:S01]  /*6cc0*/  @!P6 IMAD.MOV R16, RZ, RZ, -R16 ;  /* 0x000000ffff10e224 */ /* 0x000fe200078e0a10 */
[----:B------:R-:W-:Y:S01]  /*6cd0*/  MOV R71, R72 ;  /* 0x0000004800477202 */ /* 0x000fe20000000f00 */
[----:B------:R-:W-:Y:S01]  /*6ce0*/  @!P1 IMAD.MOV R66, RZ, RZ, -R66 ;  /* 0x000000ffff429224 */ /* 0x000fe200078e0a42 */
[----:B------:R-:W-:Y:S01]  /*6cf0*/  LOP3.LUT R61, RZ, R61, RZ, 0x33, !PT ;  /* 0x0000003dff3d7212 */ /* 0x000fe200078e33ff */
[----:B------:R-:W-:Y:S01]  /*6d00*/  @!P3 IMAD.MOV R14, RZ, RZ, -R14 ;  /* 0x000000ffff0eb224 */ /* 0x000fe200078e0a0e */
[C---:B------:R-:W-:Y:S01]  /*6d10*/  SEL R73, R15.reuse, R64, !P2 ;  /* 0x000000400f497207 */ /* 0x040fe20005000000 */
[C---:B------:R-:W-:Y:S01]  /*6d20*/  IMAD R58, R60.reuse, R17, R0 ;  /* 0x000000113c3a7224 */ /* 0x040fe200078e0200 */
[----:B------:R-:W-:Y:S01]  /*6d30*/  SEL R72, R15, R68, !P2 ;  /* 0x000000440f487207 */ /* 0x000fe20005000000 */
[----:B------:R-:W-:Y:S01]  /*6d40*/  @!P5 IMAD.MOV R71, RZ, RZ, -R71 ;  /* 0x000000ffff47d224 */ /* 0x000fe200078e0a47 */
[C---:B------:R-:W-:Y:S01]  /*6d50*/  SEL R70, R61.reuse, R16, !P0 ;  /* 0x000000103d467207 */ /* 0x040fe20004000000 */
[----:B------:R-:W-:Y:S01]  /*6d60*/  IMAD R60, R60, R18, R21 ;  /* 0x000000123c3c7224 */ /* 0x000fe200078e0215 */
[C---:B------:R-:W-:Y:S01]  /*6d70*/  SEL R69, R61.reuse, R66, !P0 ;  /* 0x000000423d457207 */ /* 0x040fe20004000000 */
[----:B------:R-:W-:Y:S01]  /*6d80*/  IMAD.MOV.U32 R66, RZ, RZ, -0x1 ;  /* 0xffffffffff427424 */ /* 0x000fe200078e00ff */
[----:B------:R-:W-:-:S02]  /*6d90*/  SEL R68, R61, R14, !P0 ;  /* 0x0000000e3d447207 */ /* 0x000fc40004000000 */
[----:B------:R-:W-:Y:S02]  /*6da0*/  SEL R71, R15, R71, !P2 ;  /* 0x000000470f477207 */ /* 0x000fe40005000000 */
[----:B------:R-:W-:Y:S02]  /*6db0*/  VIMNMX R64, PT, PT, R21, R74, !PT ;  /* 0x0000004a15407248 */ /* 0x000fe40007fe0100 */
[----:B------:R-:W-:Y:S02]  /*6dc0*/  VIMNMX R63, PT, PT, R58, R59, PT ;  /* 0x0000003b3a3f7248 */ /* 0x000fe40003fe0100 */
[----:B------:R-:W-:Y:S02]  /*6dd0*/  VIMNMX R62, PT, PT, R73, R72, PT ;  /* 0x00000048493e7248 */ /* 0x000fe40003fe0100 */
[----:B------:R-:W-:-:S07]  /*6de0*/  VIMNMX R61, PT, PT, R70, R69, PT ;  /* 0x00000045463d7248 */ /* 0x000fce0003fe0100 */
.L_x_364:
[----:B------:R-:W0:Y:S01]  /*6df0*/  LDC.64 R14, c[0x4][0x8] ;  /* 0x01000200ff0e7b82 */ /* 0x000e220000000a00 */
[----:B------:R-:W1:Y:S01]  /*6e00*/  LDCU.64 UR4, c[0x0][0x380] ;  /* 0x00007000ff0477ac */ /* 0x000e620008000a00 */
[----:B------:R-:W2:Y:S01]  /*6e10*/  LDCU UR6, c[0x0][0x388] ;  /* 0x00007100ff0677ac */ /* 0x000ea20008000800 */
[----:B0-----:R-:W-:-:S05]  /*6e20*/  IMAD.WIDE.U32 R14, R65, 0xc, R14 ;  /* 0x0000000c410e7825 */ /* 0x001fca00078e000e */
[----:B------:R-:W3:Y:S04]  /*6e30*/  LDG.E R19, desc[UR36][R14.64+0x4] ;  /* 0x000004240e137981 */ /* 0x000ee8000c1e1900 */
[----:B------:R-:W4:Y:S04]  /*6e40*/  LDG.E R17, desc[UR36][R14.64] ;  /* 0x000000240e117981 */ /* 0x000f28000c1e1900 */
[----:B------:R-:W5:Y:S01]  /*6e50*/  LDG.E R16, desc[UR36][R14.64+0x8] ;  /* 0x000008240e107981 */ /* 0x000f62000c1e1900 */
[----:B------:R-:W-:Y:S01]  /*6e60*/  IADD3 R65, PT, PT, R65, 0x1, RZ ;  /* 0x0000000141417810 */ /* 0x000fe20007ffe0ff */
[----:B------:R-:W-:Y:S03]  /*6e70*/  BSSY.RECONVERGENT B2, `(.L_x_354) ;  /* 0x00001e3000027945 */ /* 0x000fe60003800200 */
[----:B------:R-:W-:Y:S01]  /*6e80*/  ISETP.NE.AND P4, PT, R65, 0xe, PT ;  /* 0x0000000e4100780c */ /* 0x000fe20003f85270 */
        /* <DEDUP_REMOVED lines=9> */
[----:B------:R-:W-:Y:S02]  /*6f20*/  ISETP.GE.AND P1, PT, R85, RZ, PT ;  /* 0x000000ff5500720c */ /* 0x000fe40003f26270 */
[----:B------:R-:W-:Y:S02]  /*6f30*/  ISETP.LT.OR P0, PT, R19, RZ, P0 ;  /* 0x000000ff1300720c */ /* 0x000fe40000701670 */
[----:B------:R-:W-:Y:S02]  /*6f40*/  ISETP.GE.OR P1, PT, R85, R48, !P1 ;  /* 0x000000305500720c */ /* 0x000fe40004f26670 */
        /* <DEDUP_REMOVED lines=10> */
.L_x_363:
[----:B------:R-:W0:Y:S01]  /*6ff0*/  LDC.64 R14, c[0x4][0x8] ;  /* 0x01000200ff0e7b82 */ /* 0x000e220000000a00 */
[----:B------:R-:W1:Y:S01]  /*7000*/  LDCU.64 UR4, c[0x0][0x380] ;  /* 0x00007000ff0477ac */ /* 0x000e620008000a00 */
[----:B------:R-:W2:Y:S01]  /*7010*/  LDCU UR6, c[0x0][0x388] ;  /* 0x00007100ff0677ac */ /* 0x000ea20008000800 */
[----:B0-----:R-:W-:-:S05]  /*7020*/  IMAD.WIDE.U32 R14, R81, 0xc, R14 ;  /* 0x0000000c510e7825 */ /* 0x001fca00078e000e */
[----:B------:R-:W3:Y:S04]  /*7030*/  LDG.E R18, desc[UR36][R14.64+0x4] ;  /* 0x000004240e127981 */ /* 0x000ee8000c1e1900 */
[----:B------:R-:W4:Y:S04]  /*7040*/  LDG.E R16, desc[UR36][R14.64] ;  /* 0x000000240e107981 */ /* 0x000f28000c1e1900 */
[----:B------:R-:W5:Y:S01]  /*7050*/  LDG.E R17, desc[UR36][R14.64+0x8] ;  /* 0x000008240e117981 */ /* 0x000f62000c1e1900 */
[----:B------:R-:W-:Y:S01]  /*7060*/  VIADD R81, R81, 0x1 ;  /* 0x0000000151517836 */ /* 0x000fe20000000000 */
[----:B------:R-:W-:Y:S04]  /*7070*/  BSSY.RECONVERGENT B3, `(.L_x_356) ;  /* 0x00001c1000037945 */ /* 0x000fe80003800200 */
        /* <DEDUP_REMOVED lines=16> */
[----:B------:R-:W0:Y:S01]  /*7180*/  LDCU.64 UR4, c[0x4][0x8] ;  /* 0x01000100ff0477ac */ /* 0x000e220008000a00 */
[----:B------:R-:W-:Y:S01]  /*7190*/  IMAD.MOV.U32 R101, RZ, RZ, RZ ;  /* 0x000000ffff657224 */ /* 0x000fe200078e00ff */
[----:B0-----:R-:W-:-:S04]  /*71a0*/  UIADD3 UR4, UP0, UPT, UR4, 0x4, URZ ;  /* 0x0000000404047890 */ /* 0x001fc8000ff1e0ff */
[----:B------:R-:W-:Y:S02]  /*71b0*/  UIADD3.X UR5, UPT, UPT, URZ, UR5, URZ, UP0, !UPT ;  /* 0x00000005ff057290 */ /* 0x000fe400087fe4ff */
[----:B------:R-:W-:-:S04]  /*71c0*/  MOV R14, UR4 ;  /* 0x00000004000e7c02 */ /* 0x000fc80008000f00 */
[----:B------:R-:W-:-:S07]  /*71d0*/  IMAD.U32 R15, RZ, RZ, UR5 ;  /* 0x00000005ff0f7e24 */ /* 0x000fce000f8e00ff */
.L_x_362:
[----:B------:R-:W2:Y:S01]  /*71e0*/  LDG.E R87, desc[UR36][R14.64] ;  /* 0x000000240e577981 */ /* 0x000ea2000c1e1900 */
[----:B------:R-:W0:Y:S03]  /*71f0*/  LDC.64 R16, c[0x0][0x380] ;  /* 0x0000e000ff107b82 */ /* 0x000e260000000a00 */
[----:B------:R-:W3:Y:S04]  /*7200*/  LDG.E R19, desc[UR36][R14.64+-0x4] ;  /* 0xfffffc240e137981 */ /* 0x000ee8000c1e1900 */
[----:B------:R-:W4:Y:S01]  /*7210*/  LDG.E R78, desc[UR36][R14.64+0x4] ;  /* 0x000004240e4e7981 */ /* 0x000f22000c1e1900 */
[----:B------:R-:W1:Y:S01]  /*7220*/  LDC R74, c[0x0][0x388] ;  /* 0x0000e200ff4a7b82 */ /* 0x000e620000000800 */
[----:B------:R-:W-:Y:S01]  /*7230*/  VIADD R101, R101, 0x1 ;  /* 0x0000000165657836 */ /* 0x000fe20000000000 */
[----:B------:R-:W-:Y:S04]  /*7240*/  BSSY.RECONVERGENT B4, `(.L_x_358) ;  /* 0x00001a0000047945 */ /* 0x000fe80003800200 */
[----:B------:R-:W-:Y:S01]  /*7250*/  ISETP.NE.AND P2, PT, R101, 0xe, PT ;  /* 0x0000000e6500780c */ /* 0x000fe20003f45270 */
[----:B--2---:R-:W-:-:S02]  /*7260*/  IMAD.IADD R18, R68, 0x1, R87 ;  /* 0x0000000144127824 */ /* 0x004fc400078e0257 */
[----:B---3--:R-:W-:-:S03]  /*7270*/  IMAD.IADD R19, R60, 0x1, R19 ;  /* 0x000000013c137824 */ /* 0x008fc600078e0213 */
[----:B0-----:R-:W-:Y:S01]  /*7280*/  ISETP.GE.AND P0, PT, R18, R17, PT ;  /* 0x000000111200720c */ /* 0x001fe20003f06270 */
[----:B----4-:R-:W-:-:S03]  /*7290*/  IMAD.IADD R87, R71, 0x1, R78 ;  /* 0x0000000147577824 */ /* 0x010fc600078e024e */
[----:B------:R-:W-:Y:S01]  /*72a0*/  ISETP.GE.OR P0, PT, R19, R16, P0 ;  /* 0x000000101300720c */ /* 0x000fe20000706670 */
[----:B------:R-:W-:-:S03]  /*72b0*/  IMAD R78, R87, R17, R18 ;  /* 0x00000011574e7224 */ /* 0x000fc600078e0212 */
[----:B-1----:R-:W-:Y:S01]  /*72c0*/  ISETP.GE.OR P0, PT, R87, R74, P0 ;  /* 0x0000004a5700720c */ /* 0x002fe20000706670 */
        /* <DEDUP_REMOVED lines=17> */
[----:B------:R-:W-:Y:S01]  /*73e0*/  BSSY.RECONVERGENT B5, `(.L_x_360) ;  /* 0x0000181000057945 */ /* 0x000fe20003800200 */
[----:B------:R-:W-:Y:S02]  /*73f0*/  IABS R80, R85 ;  /* 0x0000005500507213 */ /* 0x000fe40000000000 */
[----:B------:R-:W0:Y:S01]  /*7400*/  I2F.RP R78, R91 ;  /* 0x0000005b004e7306 */ /* 0x000e220000209400 */
[----:B------:R-:W-:Y:S02]  /*7410*/  IABS R98, R83 ;  /* 0x0000005300627213 */ /* 0x000fe40000000000 */
[----:B------:R-:W-:Y:S02]  /*7420*/  IABS R97, R79 ;  /* 0x0000004f00617213 */ /* 0x000fe40000000000 */
[----:B------:R-:W-:Y:S02]  /*7430*/  IABS R94, R77 ;  /* 0x0000004d005e7213 */ /* 0x000fe40000000000 */
[----:B------:R-:W-:-:S02]  /*7440*/  IABS R96, R17 ;  /* 0x0000001100607213 */ /* 0x000fc40000000000 */
[----:B------:R-:W-:Y:S02]  /*7450*/  IABS R95, R75 ;  /* 0x0000004b005f7213 */ /* 0x000fe40000000000 */
[----:B------:R-:W1:Y:S01]  /*7460*/  I2F.RP R92, R96 ;  /* 0x00000060005c7306 */ /* 0x000e620000209400 */
[----:B------:R-:W-:-:S07]  /*7470*/  LOP3.LUT R105, RZ, R16, RZ, 0x33, !PT ;  /* 0x00000010ff697212 */ /* 0x000fce00078e33ff */
[----:B0-----:R-:W0:Y:S08]  /*7480*/  MUFU.RCP R78, R78 ;  /* 0x0000004e004e7308 */ /* 0x001e300000001000 */
[----:B-1----:R-:W1:Y:S01]  /*7490*/  MUFU.RCP R92, R92 ;  /* 0x0000005c005c7308 */ /* 0x002e620000001000 */
[----:B0-----:R-:W-:-:S07]  /*74a0*/  VIADD R19, R78, 0xffffffe ;  /* 0x0ffffffe4e137836 */ /* 0x001fce0000000000 */
[----:B------:R-:W0:Y:S01]  /*74b0*/  F2I.FTZ.U32.TRUNC.NTZ R19, R19 ;  /* 0x0000001300137305 */ /* 0x000e22000021f000 */
[----:B-1----:R-:W-:Y:S01]  /*74c0*/  VIADD R92, R92, 0xffffffe ;  /* 0x0ffffffe5c5c7836 */ /* 0x002fe20000000000 */
[----:B0-----:R-:W-:-:S05]  /*74d0*/  IADD3 R18, PT, PT, RZ, -R19, RZ ;  /* 0x80000013ff127210 */ /* 0x001fca0007ffe0ff */
[----:B------:R-:W-:Y:S02]  /*74e0*/  IMAD R87, R18, R91, RZ ;  /* 0x0000005b12577224 */ /* 0x000fe400078e02ff */
[----:B------:R-:W-:-:S04]  /*74f0*/  IMAD.MOV.U32 R18, RZ, RZ, RZ ;  /* 0x000000ffff127224 */ /* 0x000fc800078e00ff */
[----:B------:R-:W-:-:S04]  /*7500*/  IMAD.HI.U32 R88, R19, R87, R18 ;  /* 0x0000005713587227 */ /* 0x000fc800078e0012 */
[----:B------:R-:W-:Y:S02]  /*7510*/  IMAD.MOV.U32 R87, RZ, RZ, R80 ;  /* 0x000000ffff577224 */ /* 0x000fe400078e0050 */
[----:B------:R-:W-:-:S04]  /*7520*/  IMAD.HI.U32 R86, R88, R98, RZ ;  /* 0x0000006258567227 */ /* 0x000fc800078e00ff */
[----:B------:R-:W-:-:S04]  /*7530*/  IMAD.HI.U32 R18, R88, R87, RZ ;  /* 0x0000005758127227 */ /* 0x000fc800078e00ff */
[----:B------:R-:W-:Y:S02]  /*7540*/  IMAD.MOV R78, RZ, RZ, -R18 ;  /* 0x000000ffff4e7224 */ /* 0x000fe400078e0a12 */
[----:B------:R-:W-:Y:S02]  /*7550*/  IMAD.MOV R89, RZ, RZ, -R86 ;  /* 0x000000ffff597224 */ /* 0x000fe400078e0a56 */
[C---:B------:R-:W-:Y:S02]  /*7560*/  IMAD R19, R91.reuse, R78, R87 ;  /* 0x0000004e5b137224 */ /* 0x040fe400078e0257 */
[C---:B------:R-:W-:Y:S02]  /*7570*/  IMAD R82, R91.reuse, R89, R98 ;  /* 0x000000595b527224 */ /* 0x040fe400078e0262 */
[C---:B------:R-:W-:Y:S01]  /*7580*/  IMAD.HI.U32 R78, R88.reuse, R97, RZ ;  /* 0x00000061584e7227 */ /* 0x040fe200078e00ff */
[C---:B------:R-:W-:Y:S02]  /*7590*/  ISETP.GT.U32.AND P6, PT, R91.reuse, R19, PT ;  /* 0x000000135b00720c */ /* 0x040fe40003fc4070 */
[----:B------:R-:W-:Y:S01]  /*75a0*/  ISETP.GT.U32.AND P1, PT, R91, R82, PT ;  /* 0x000000525b00720c */ /* 0x000fe20003f24070 */
[----:B------:R-:W-:-:S04]  /*75b0*/  IMAD.HI.U32 R80, R88, R94, RZ ;  /* 0x0000005e58507227 */ /* 0x000fc800078e00ff */
[----:B------:R-:W-:Y:S01]  /*75c0*/  IMAD.MOV R84, RZ, RZ, -R78 ;  /* 0x000000ffff547224 */ /* 0x000fe200078e0a4e */
[----:B------:R-:W-:-:S05]  /*75d0*/  IADD3 R89, PT, PT, -R80, RZ, RZ ;  /* 0x000000ff50597210 */ /* 0x000fca0007ffe1ff */
[--C-:B------:R-:W-:Y:S02]  /*75e0*/  @!P6 IMAD.IADD R19, R19, 0x1, -R91.reuse ;  /* 0x000000011313e824 */ /* 0x100fe400078e0a5b */
[----:B------:R-:W-:Y:S02]  /*75f0*/  @!P1 IMAD.IADD R82, R82, 0x1, -R91 ;  /* 0x0000000152529824 */ /* 0x000fe400078e0a5b */
[----:B------:R-:W-:Y:S01]  /*7600*/  @!P6 VIADD R18, R18, 0x1 ;  /* 0x000000011212e836 */ /* 0x000fe20000000000 */
[-C--:B------:R-:W-:Y:S01]  /*7610*/  ISETP.GE.U32.AND P0, PT, R19, R91.reuse, PT ;  /* 0x0000005b1300720c */ /* 0x080fe20003f06070 */
[C---:B------:R-:W-:Y:S01]  /*7620*/  IMAD R19, R91.reuse, R84, R97 ;  /* 0x000000545b137224 */ /* 0x040fe200078e0261 */
[----:B------:R-:W-:Y:S01]  /*7630*/  ISETP.GE.U32.AND P6, PT, R82, R91, PT ;  /* 0x0000005b5200720c */ /* 0x000fe20003fc6070 */
[C---:B------:R-:W-:Y:S02]  /*7640*/  IMAD R82, R91.reuse, R89, R94 ;  /* 0x000000595b527224 */ /* 0x040fe400078e025e */
[----:B------:R-:W-:Y:S01]  /*7650*/  IMAD.HI.U32 R84, R88, R95, RZ ;  /* 0x0000005f58547227 */ /* 0x000fe200078e00ff */
[----:B------:R-:W-:-:S03]  /*7660*/  ISETP.GT.U32.AND P5, PT, R91, R19, PT ;  /* 0x000000135b00720c */ /* 0x000fc60003fa4070 */
[----:B------:R-:W-:Y:S02]  /*7670*/  IMAD.MOV R90, RZ, RZ, -R84 ;  /* 0x000000ffff5a7224 */ /* 0x000fe400078e0a54 */
[----:B------:R-:W-:Y:S02]  /*7680*/  @!P1 VIADD R86, R86, 0x1 ;  /* 0x0000000156569836 */ /* 0x000fe40000000000 */
[----:B------:R-:W-:Y:S01]  /*7690*/  @P0 VIADD R18, R18, 0x1 ;  /* 0x0000000112120836 */ /* 0x000fe20000000000 */
[C---:B------:R-:W-:Y:S01]  /*76a0*/  ISETP.GT.U32.AND P0, PT, R91.reuse, R82, PT ;  /* 0x000000525b00720c */ /* 0x040fe20003f04070 */
[----:B------:R-:W-:Y:S01]  /*76b0*/  IMAD R90, R91, R90, R95 ;  /* 0x0000005a5b5a7224 */ /* 0x000fe200078e025f */
[----:B------:R-:W-:Y:S01]  /*76c0*/  @P6 IADD3 R86, PT, PT, R86, 0x1, RZ ;  /* 0x0000000156566810 */ /* 0x000fe20007ffe0ff */
[----:B------:R-:W-:Y:S02]  /*76d0*/  IMAD R88, R16, R17, RZ ;  /* 0x0000001110587224 */ /* 0x000fe400078e02ff */
[----:B------:R-:W-:Y:S01]  /*76e0*/  @!P5 IMAD.IADD R19, R19, 0x1, -R91 ;  /* 0x000000011313d824 */ /* 0x000fe200078e0a5b */
[----:B------:R-:W-:Y:S01]  /*76f0*/  ISETP.GT.U32.AND P1, PT, R91, R90, PT ;  /* 0x0000005a5b00720c */ /* 0x000fe20003f24070 */
[----:B------:R-:W-:Y:S01]  /*7700*/  @!P5 VIADD R78, R78, 0x1 ;  /* 0x000000014e4ed836 */ /* 0x000fe20000000000 */
[----:B------:R-:W-:-:S02]  /*7710*/  IABS R89, R88 ;  /* 0x0000005800597213 */ /* 0x000fc40000000000 */
[----:B------:R-:W-:Y:S02]  /*7720*/  ISETP.GE.U32.AND P6, PT, R19, R91, PT ;  /* 0x0000005b1300720c */ /* 0x000fe40003fc6070 */
[----:B------:R-:W0:Y:S01]  /*7730*/  I2F.RP R93, R89 ;  /* 0x00000059005d7306 */ /* 0x000e220000209400 */
[----:B------:R-:W-:Y:S01]  /*7740*/  @!P0 IMAD.IADD R82, R82, 0x1, -R91 ;  /* 0x0000000152528824 */ /* 0x000fe200078e0a5b */
[----:B------:R-:W-:Y:S01]  /*7750*/  IABS R104, R88 ;  /* 0x0000005800687213 */ /* 0x000fe20000000000 */
[----:B------:R-:W-:-:S03]  /*7760*/  @!P0 VIADD R80, R80, 0x1 ;  /* 0x0000000150508836 */ /* 0x000fc60000000000 */
[-C--:B------:R-:W-:Y:S01]  /*7770*/  ISETP.GE.U32.AND P5, PT, R82, R91.reuse, PT ;  /* 0x0000005b5200720c */ /* 0x080fe20003fa6070 */
[----:B------:R-:W-:Y:S01]  /*7780*/  @!P1 IMAD.IADD R90, R90, 0x1, -R91 ;  /* 0x000000015a5a9824 */ /* 0x000fe200078e0a5b */
[-C--:B------:R-:W-:Y:S01]  /*7790*/  LOP3.LUT R82, R85, R16.reuse, RZ, 0x3c, !PT ;  /* 0x0000001055527212 */ /* 0x080fe200078e3cff */
[----:B------:R-:W1:Y:S01]  /*77a0*/  F2I.FTZ.U32.TRUNC.NTZ R19, R92 ;  /* 0x0000005c00137305 */ /* 0x000e62000021f000 */
[----:B------:R-:W-:Y:S02]  /*77b0*/  @!P1 VIADD R84, R84, 0x1 ;  /* 0x0000000154549836 */ /* 0x000fe40000000000 */
[----:B------:R-:W-:Y:S01]  /*77c0*/  @P6 VIADD R78, R78, 0x1 ;  /* 0x000000014e4e6836 */ /* 0x000fe20000000000 */
[----:B------:R-:W-:Y:S02]  /*77d0*/  ISETP.GE.U32.AND P6, PT, R90, R91, PT ;  /* 0x0000005b5a00720c */ /* 0x000fe40003fc6070 */
[----:B------:R-:W-:Y:S02]  /*77e0*/  LOP3.LUT R90, R83, R16, RZ, 0x3c, !PT ;  /* 0x00000010535a7212 */ /* 0x000fe400078e3cff */
[----:B------:R-:W-:Y:S01]  /*77f0*/  ISETP.GE.AND P0, PT, R82, RZ, PT ;  /* 0x000000ff5200720c */ /* 0x000fe20003f06270 */
[----:B0-----:R-:W0:Y:S01]  /*7800*/  MUFU.RCP R93, R93 ;  /* 0x0000005d005d7308 */ /* 0x001e220000001000 */
[----:B------:R-:W-:-:S02]  /*7810*/  @P5 IADD3 R80, PT, PT, R80, 0x1, RZ ;  /* 0x0000000150505810 */ /* 0x000fc40007ffe0ff */
[----:B------:R-:W-:Y:S02]  /*7820*/  ISETP.GE.AND P5, PT, R90, RZ, PT ;  /* 0x000000ff5a00720c */ /* 0x000fe40003fa6270 */
[-C--:B------:R-:W-:Y:S01]  /*7830*/  LOP3.LUT R82, R79, R16.reuse, RZ, 0x3c, !PT ;  /* 0x000000104f527212 */ /* 0x080fe200078e3cff */
[--C-:B-1----:R-:W-:Y:S01]  /*7840*/  IMAD.MOV R91, RZ, RZ, -R19.reuse ;  /* 0x000000ffff5b7224 */ /* 0x102fe200078e0a13 */
[-C--:B------:R-:W-:Y:S01]  /*7850*/  LOP3.LUT R90, R77, R16.reuse, RZ, 0x3c, !PT ;  /* 0x000000104d5a7212 */ /* 0x080fe200078e3cff */
[----:B------:R-:W-:Y:S01]  /*7860*/  @P6 VIADD R84, R84, 0x1 ;  /* 0x0000000154546836 */ /* 0x000fe20000000000 */
[----:B------:R-:W-:Y:S01]  /*7870*/  ISETP.GE.AND P1, PT, R82, RZ, PT ;  /* 0x000000ff5200720c */ /* 0x000fe20003f26270 */
[----:B------:R-:W-:Y:S01]  /*7880*/  IMAD.MOV.U32 R82, RZ, RZ, R18 ;  /* 0x000000ffff527224 */ /* 0x000fe200078e0012 */
[----:B------:R-:W-:Y:S01]  /*7890*/  LOP3.LUT R18, R75, R16, RZ, 0x3c, !PT ;  /* 0x000000104b127212 */ /* 0x000fe200078e3cff */
[----:B------:R-:W-:Y:S01]  /*78a0*/  IMAD R91, R91, R96, RZ ;  /* 0x000000605b5b7224 */ /* 0x000fe200078e02ff */
[----:B------:R-:W-:Y:S01]  /*78b0*/  ISETP.GE.AND P6, PT, R90, RZ, PT ;  /* 0x000000ff5a00720c */ /* 0x000fe20003fc6270 */
[----:B------:R-:W-:Y:S01]  /*78c0*/  @!P0 IMAD.MOV R82, RZ, RZ, -R82 ;  /* 0x000000ffff528224 */ /* 0x000fe200078e0a52 */
[----:B------:R-:W-:Y:S01]  /*78d0*/  ISETP.GE.AND P0, PT, R18, RZ, PT ;  /* 0x000000ff1200720c */ /* 0x000fe20003f06270 */
[----:B------:R-:W-:Y:S01]  /*78e0*/  @!P5 IMAD.MOV R86, RZ, RZ, -R86 ;  /* 0x000000ffff56d224 */ /* 0x000fe200078e0a56 */
[----:B------:R-:W-:Y:S01]  /*78f0*/  ISETP.NE.AND P5, PT, R16, RZ, PT ;  /* 0x000000ff1000720c */ /* 0x000fe20003fa5270 */
[----:B------:R-:W-:Y:S01]  /*7900*/  IMAD.MOV.U32 R90, RZ, RZ, R78 ;  /* 0x000000ffff5a7224 */ /* 0x000fe200078e004e */
[----:B0-----:R-:W-:Y:S01]  /*7910*/  IADD3 R93, PT, PT, R93, 0xffffffe, RZ ;  /* 0x0ffffffe5d5d7810 */ /* 0x001fe20007ffe0ff */
[----:B------:R-:W-:Y:S01]  /*7920*/  IMAD.MOV.U32 R18, RZ, RZ, RZ ;  /* 0x000000ffff127224 */ /* 0x000fe200078e00ff */
[C---:B------:R-:W-:Y:S01]  /*7930*/  SEL R78, R105.reuse, R82, !P5 ;  /* 0x00000052694e7207 */ /* 0x040fe20006800000 */
[----:B------:R-:W-:Y:S01]  /*7940*/  @!P1 IMAD.MOV R90, RZ, RZ, -R90 ;  /* 0x000000ffff5a9224 */ /* 0x000fe200078e0a5a */
[----:B------:R-:W-:Y:S01]  /*7950*/  SEL R82, R105, R86, !P5 ;  /* 0x0000005669527207 */ /* 0x000fe20006800000 */
[----:B------:R-:W-:Y:S01]  /*7960*/  IMAD.HI.U32 R18, R19, R91, R18 ;  /* 0x0000005b13127227 */ /* 0x000fe200078e0012 */
[----:B------:R-:W-:Y:S01]  /*7970*/  IABS R99, R78 ;  /* 0x0000004e00637213 */ /* 0x000fe20000000000 */
[----:B------:R0:W1:Y:S02]  /*7980*/  F2I.FTZ.U32.TRUNC.NTZ R19, R93 ;  /* 0x0000005d00137305 */ /* 0x000064000021f000 */
[----:B------:R-:W-:Y:S01]  /*7990*/  IMAD.MOV.U32 R91, RZ, RZ, R80 ;  /* 0x000000ffff5b7224 */ /* 0x000fe200078e0050 */
[----:B------:R-:W-:Y:S01]  /*79a0*/  SEL R80, R105, R90, !P5 ;  /* 0x0000005a69507207 */ /* 0x000fe20006800000 */
[----:B------:R-:W-:-:S02]  /*79b0*/  IMAD.MOV.U32 R90, RZ, RZ, R84 ;  /* 0x000000ffff5a7224 */ /* 0x000fc400078e0054 */
[----:B------:R-:W-:Y:S01]  /*79c0*/  IMAD.HI.U32 R86, R18, R99, RZ ;  /* 0x0000006312567227 */ /* 0x000fe200078e00ff */
[----:B------:R-:W-:Y:S02]  /*79d0*/  IABS R103, R80 ;  /* 0x0000005000677213 */ /* 0x000fe40000000000 */
[----:B0-----:R-:W-:Y:S01]  /*79e0*/  IABS R93, R82 ;  /* 0x00000052005d7213 */ /* 0x001fe20000000000 */
[----:B------:R-:W-:Y:S01]  /*79f0*/  @!P6 IMAD.MOV R91, RZ, RZ, -R91 ;  /* 0x000000ffff5be224 */ /* 0x000fe200078e0a5b */
[----:B------:R-:W-:Y:S01]  /*7a00*/  @!P0 IADD3 R90, PT, PT, -R90, RZ, RZ ;  /* 0x000000ff5a5a8210 */ /* 0x000fe20007ffe1ff */
[----:B------:R-:W-:-:S03]  /*7a10*/  IMAD.MOV R92, RZ, RZ, -R86 ;  /* 0x000000ffff5c7224 */ /* 0x000fc600078e0a56 */
[C---:B------:R-:W-:Y:S01]  /*7a20*/  SEL R86, R105.reuse, R90, !P5 ;  /* 0x0000005a69567207 */ /* 0x040fe20006800000 */
[C---:B------:R-:W-:Y:S01]  /*7a30*/  IMAD.HI.U32 R90, R18.reuse, R93, RZ ;  /* 0x0000005d125a7227 */ /* 0x040fe200078e00ff */
[----:B------:R-:W-:Y:S02]  /*7a40*/  SEL R84, R105, R91, !P5 ;  /* 0x0000005b69547207 */ /* 0x000fe40006800000 */
[----:B------:R-:W-:Y:S01]  /*7a50*/  IABS R107, R86 ;  /* 0x00000056006b7213 */ /* 0x000fe20000000000 */
[----:B------:R-:W-:Y:S01]  /*7a60*/  IMAD.HI.U32 R91, R18, R103, RZ ;  /* 0x00000067125b7227 */ /* 0x000fe200078e00ff */
[----:B------:R-:W-:-:S03]  /*7a70*/  IABS R105, R84 ;  /* 0x0000005400697213 */ /* 0x000fc60000000000 */
[----:B------:R-:W-:Y:S02]  /*7a80*/  IMAD.MOV R90, RZ, RZ, -R90 ;  /* 0x000000ffff5a7224 */ /* 0x000fe400078e0a5a */
[C---:B------:R-:W-:Y:S02]  /*7a90*/  IMAD R99, R96.reuse, R92, R99 ;  /* 0x0000005c60637224 */ /* 0x040fe400078e0263 */
[----:B------:R-:W-:Y:S02]  /*7aa0*/  IMAD.MOV R91, RZ, RZ, -R91 ;  /* 0x000000ffff5b7224 */ /* 0x000fe400078e0a5b */
[C---:B------:R-:W-:Y:S01]  /*7ab0*/  IMAD R92, R96.reuse, R90, R93 ;  /* 0x0000005a605c7224 */ /* 0x040fe200078e025d */
[----:B------:R-:W-:Y:S01]  /*7ac0*/  ISETP.GT.U32.AND P0, PT, R96, R99, PT ;  /* 0x000000636000720c */ /* 0x000fe20003f04070 */
[----:B------:R-:W-:-:S03]  /*7ad0*/  IMAD.HI.U32 R90, R18, R105, RZ ;  /* 0x00000069125a7227 */ /* 0x000fc600078e00ff */
[----:B------:R-:W-:Y:S01]  /*7ae0*/  ISETP.GT.U32.AND P6, PT, R96, R92, PT ;  /* 0x0000005c6000720c */ /* 0x000fe20003fc4070 */
[----:B------:R-:W-:-:S04]  /*7af0*/  IMAD.HI.U32 R18, R18, R107, RZ ;  /* 0x0000006b12127227 */ /* 0x000fc800078e00ff */
[C---:B------:R-:W-:Y:S02]  /*7b00*/  IMAD R91, R96.reuse, R91, R103 ;  /* 0x0000005b605b7224 */ /* 0x040fe400078e0267 */
[----:B------:R-:W-:Y:S02]  /*7b10*/  IMAD.MOV R93, RZ, RZ, -R18 ;  /* 0x000000ffff5d7224 */ /* 0x000fe400078e0a12 */
[----:B------:R-:W-:Y:S02]  /*7b20*/  HFMA2 R18, -RZ, RZ, 0, 0 ;  /* 0x00000000ff127431 */ /* 0x000fe400000001ff */
[----:B-1----:R-:W-:Y:S01]  /*7b30*/  IMAD.MOV R102, RZ, RZ, -R19 ;  /* 0x000000ffff667224 */ /* 0x002fe200078e0a13 */
[----:B------:R-:W-:Y:S01]  /*7b40*/  ISETP.GT.U32.AND P1, PT, R96, R91, PT ;  /* 0x0000005b6000720c */ /* 0x000fe20003f24070 */
[----:B------:R-:W-:Y:S02]  /*7b50*/  IMAD.MOV R90, RZ, RZ, -R90 ;  /* 0x000000ffff5a7224 */ /* 0x000fe400078e0a5a */
[----:B------:R-:W-:-:S02]  /*7b60*/  IMAD R103, R102, R89, RZ ;  /* 0x0000005966677224 */ /* 0x000fc400078e02ff */
[C---:B------:R-:W-:Y:S02]  /*7b70*/  IMAD R90, R96.reuse, R90, R105 ;  /* 0x0000005a605a7224 */ /* 0x040fe400078e0269 */
[C---:B------:R-:W-:Y:S02]  /*7b80*/  IMAD R93, R96.reuse, R93, R107 ;  /* 0x0000005d605d7224 */ /* 0x040fe400078e026b */
[----:B------:R-:W-:Y:S01]  /*7b90*/  IMAD.HI.U32 R108, R19, R103, R18 ;  /* 0x00000067136c7227 */ /* 0x000fe200078e0012 */
[C---:B------:R-:W-:Y:S02]  /*7ba0*/  ISETP.GT.U32.AND P5, PT, R96.reuse, R90, PT ;  /* 0x0000005a6000720c */ /* 0x040fe40003fa4070 */
[----:B------:R-:W-:Y:S01]  /*7bb0*/  IABS R103, R74 ;  /* 0x0000004a00677213 */ /* 0x000fe20000000000 */
[--C-:B------:R-:W-:Y:S01]  /*7bc0*/  @!P0 IMAD.IADD R99, R99, 0x1, -R96.reuse ;  /* 0x0000000163638824 */ /* 0x100fe200078e0a60 */
[----:B------:R-:W-:Y:S01]  /*7bd0*/  ISETP.GT.U32.AND P0, PT, R96, R93, PT ;  /* 0x0000005d6000720c */ /* 0x000fe20003f04070 */
[----:B------:R-:W-:-:S02]  /*7be0*/  @!P6 IMAD.IADD R92, R92, 0x1, -R96 ;  /* 0x000000015c5ce824 */ /* 0x000fc400078e0a60 */
[----:B------:R-:W-:Y:S01]  /*7bf0*/  @!P1 IMAD.IADD R91, R91, 0x1, -R96 ;  /* 0x000000015b5b9824 */ /* 0x000fe200078e0a60 */
[C---:B------:R-:W-:Y:S01]  /*7c00*/  ISETP.GT.U32.AND P6, PT, R96.reuse, R99, PT ;  /* 0x000000636000720c */ /* 0x040fe20003fc4070 */
[----:B------:R-:W-:Y:S01]  /*7c10*/  IMAD.MOV R19, RZ, RZ, -R104 ;  /* 0x000000ffff137224 */ /* 0x000fe200078e0a68 */
[----:B------:R-:W-:Y:S01]  /*7c20*/  ISETP.GT.U32.AND P1, PT, R96, R92, PT ;  /* 0x0000005c6000720c */ /* 0x000fe20003f24070 */
[----:B------:R-:W-:-:S04]  /*7c30*/  IMAD.HI.U32 R18, R108, R87, RZ ;  /* 0x000000576c127227 */ /* 0x000fc800078e00ff */
[----:B------:R-:W-:Y:S02]  /*7c40*/  IMAD R102, R18, R19, R87 ;  /* 0x0000001312667224 */ /* 0x000fe400078e0257 */
[--C-:B------:R-:W-:Y:S01]  /*7c50*/  @!P5 IMAD.IADD R90, R90, 0x1, -R96.reuse ;  /* 0x000000015a5ad824 */ /* 0x100fe200078e0a60 */
[----:B------:R-:W-:Y:S01]  /*7c60*/  @!P0 IADD3 R93, PT, PT, R93, -R96, RZ ;  /* 0x800000605d5d8210 */ /* 0x000fe20007ffe0ff */
[----:B------:R-:W-:Y:S01]  /*7c70*/  IMAD.MOV.U32 R87, RZ, RZ, R103 ;  /* 0x000000ffff577224 */ /* 0x000fe200078e0067 */
[----:B------:R-:W-:Y:S01]  /*7c80*/  ISETP.GT.U32.AND P0, PT, R89, R102, PT ;  /* 0x000000665900720c */ /* 0x000fe20003f04070 */
[--C-:B------:R-:W-:Y:S01]  /*7c90*/  @!P6 IMAD.IADD R99, R99, 0x1, -R96.reuse ;  /* 0x000000016363e824 */ /* 0x100fe200078e0a60 */
[----:B------:R-:W-:Y:S01]  /*7ca0*/  ISETP.GT.U32.AND P5, PT, R96, R91, PT ;  /* 0x0000005b6000720c */ /* 0x000fe20003fa4070 */
[----:B------:R-:W-:Y:S01]  /*7cb0*/  @!P1 IMAD.IADD R92, R92, 0x1, -R96 ;  /* 0x000000015c5c9824 */ /* 0x000fe200078e0a60 */
[----:B------:R-:W-:Y:S01]  /*7cc0*/  ISETP.GT.U32.AND P1, PT, R96, R90, PT ;  /* 0x0000005a6000720c */ /* 0x000fe20003f24070 */
[----:B------:R-:W-:Y:S01]  /*7cd0*/  IMAD.HI.U32 R103, R108, R98, RZ ;  /* 0x000000626c677227 */ /* 0x000fe200078e00ff */
[----:B------:R-:W-:Y:S01]  /*7ce0*/  ISETP.GT.U32.AND P6, PT, R96, R93, PT ;  /* 0x0000005d6000720c */ /* 0x000fe20003fc4070 */
[----:B------:R-:W0:Y:S02]  /*7cf0*/  I2F.RP R105, R87 ;  /* 0x0000005700697306 */ /* 0x000e240000209400 */
[----:B------:R-:W-:-:S02]  /*7d00*/  IMAD R104, R103, R19, R98 ;  /* 0x0000001367687224 */ /* 0x000fc400078e0262 */
[----:B------:R-:W-:-:S04]  /*7d10*/  IMAD.HI.U32 R98, R108, R97, RZ ;  /* 0x000000616c627227 */ /* 0x000fc800078e00ff */
[----:B------:R-:W-:Y:S02]  /*7d20*/  IMAD R106, R98, R19, R97 ;  /* 0x00000013626a7224 */ /* 0x000fe400078e0261 */
[----:B------:R-:W-:Y:S02]  /*7d30*/  @!P0 IMAD.IADD R102, R102, 0x1, -R89 ;  /* 0x0000000166668824 */ /* 0x000fe400078e0a59 */
[--C-:B------:R-:W-:Y:S01]  /*7d40*/  @!P5 IMAD.IADD R91, R91, 0x1, -R96.reuse ;  /* 0x000000015b5bd824 */ /* 0x100fe200078e0a60 */
[C---:B------:R-:W-:Y:S01]  /*7d50*/  ISETP.GT.U32.AND P5, PT, R89.reuse, R104, PT ;  /* 0x000000685900720c */ /* 0x040fe20003fa4070 */
[--C-:B------:R-:W-:Y:S01]  /*7d60*/  @!P1 IMAD.IADD R90, R90, 0x1, -R96.reuse ;  /* 0x000000015a5a9824 */ /* 0x100fe200078e0a60 */
[----:B------:R-:W-:Y:S01]  /*7d70*/  ISETP.GT.U32.AND P1, PT, R89, R106, PT ;  /* 0x0000006a5900720c */ /* 0x000fe20003f24070 */
[----:B------:R-:W-:Y:S01]  /*7d80*/  @!P6 IMAD.IADD R93, R93, 0x1, -R96 ;  /* 0x000000015d5de824 */ /* 0x000fe200078e0a60 */
[----:B------:R-:W-:Y:S01]  /*7d90*/  ISETP.GE.U32.AND P6, PT, R102, R89, PT ;  /* 0x000000596600720c */ /* 0x000fe20003fc6070 */
[----:B------:R-:W-:Y:S01]  /*7da0*/  IMAD.HI.U32 R97, R108, R94, RZ ;  /* 0x0000005e6c617227 */ /* 0x000fe200078e00ff */
[----:B0-----:R-:W0:Y:S03]  /*7db0*/  MUFU.RCP R105, R105 ;  /* 0x0000006900697308 */ /* 0x001e260000001000 */
[----:B------:R-:W-:-:S02]  /*7dc0*/  @!P0 VIADD R18, R18, 0x1 ;  /* 0x0000000112128836 */ /* 0x000fc40000000000 */
[----:B------:R-:W-:Y:S01]  /*7dd0*/  IMAD R102, R97, R19, R94 ;  /* 0x0000001361667224 */ /* 0x000fe200078e025e */
[----:B------:R-:W-:Y:S01]  /*7de0*/  LOP3.LUT R94, R85, R88, RZ, 0x3c, !PT ;  /* 0x00000058555e7212 */ /* 0x000fe200078e3cff */
[----:B------:R-:W-:Y:S01]  /*7df0*/  @!P5 VIADD R103, R103, 0x1 ;  /* 0x000000016767d836 */ /* 0x000fe20000000000 */
[-C--:B------:R-:W-:Y:S01]  /*7e00*/  @!P5 IADD3 R104, PT, PT, R104, -R89.reuse, RZ ;  /* 0x800000596868d210 */ /* 0x080fe20007ffe0ff */
[----:B------:R-:W-:Y:S01]  /*7e10*/  @!P1 IMAD.IADD R106, R106, 0x1, -R89 ;  /* 0x000000016a6a9824 */ /* 0x000fe200078e0a59 */
[----:B------:R-:W-:Y:S01]  /*7e20*/  @!P1 IADD3 R98, PT, PT, R98, 0x1, RZ ;  /* 0x0000000162629810 */ /* 0x000fe20007ffe0ff */
[----:B------:R-:W-:Y:S01]  /*7e30*/  @P6 VIADD R18, R18, 0x1 ;  /* 0x0000000112126836 */ /* 0x000fe20000000000 */
[----:B------:R-:W-:Y:S01]  /*7e40*/  ISETP.GE.U32.AND P0, PT, R104, R89, PT ;  /* 0x000000596800720c */ /* 0x000fe20003f06070 */
[----:B------:R-:W-:Y:S01]  /*7e50*/  IMAD.HI.U32 R96, R108, R95, RZ ;  /* 0x0000005f6c607227 */ /* 0x000fe200078e00ff */
[----:B------:R-:W-:Y:S02]  /*7e60*/  ISETP.GT.U32.AND P6, PT, R89, R102, PT ;  /* 0x000000665900720c */ /* 0x000fe40003fc4070 */
[----:B------:R-:W-:Y:S01]  /*7e70*/  ISETP.GE.U32.AND P5, PT, R106, R89, PT ;  /* 0x000000596a00720c */ /* 0x000fe20003fa6070 */
[----:B------:R-:W-:Y:S01]  /*7e80*/  IMAD R104, R96, R19, R95 ;  /* 0x0000001360687224 */ /* 0x000fe200078e025f */
[----:B------:R-:W-:Y:S01]  /*7e90*/  ISETP.GE.AND P1, PT, R94, RZ, PT ;  /* 0x000000ff5e00720c */ /* 0x000fe20003f26270 */
[----:B0-----:R-:W-:Y:S01]  /*7ea0*/  VIADD R105, R105, 0xffffffe ;  /* 0x0ffffffe69697836 */ /* 0x001fe20000000000 */
[----:B------:R-:W-:-:S02]  /*7eb0*/  LOP3.LUT R94, R83, R88, RZ, 0x3c, !PT ;  /* 0x00000058535e7212 */ /* 0x000fc400078e3cff */
[----:B------:R-:W-:Y:S01]  /*7ec0*/  LOP3.LUT R95, R79, R88, RZ, 0x3c, !PT ;  /* 0x000000584f5f7212 */ /* 0x000fe200078e3cff */
[----:B------:R-:W0:Y:S01]  /*7ed0*/  F2I.FTZ.U32.TRUNC.NTZ R19, R105 ;  /* 0x0000006900137305 */ /* 0x000e22000021f000 */
[----:B------:R-:W-:Y:S01]  /*7ee0*/  LOP3.LUT R108, RZ, R17, RZ, 0x33, !PT ;  /* 0x00000011ff6c7212 */ /* 0x000fe200078e33ff */
[----:B------:R-:W-:Y:S01]  /*7ef0*/  @P0 VIADD R103, R103, 0x1 ;  /* 0x0000000167670836 */ /* 0x000fe20000000000 */
[----:B------:R-:W-:Y:S01]  /*7f00*/  ISETP.GT.U32.AND P0, PT, R89, R104, PT ;  /* 0x000000685900720c */ /* 0x000fe20003f04070 */
[----:B------:R-:W-:Y:S02]  /*7f10*/  @!P6 IMAD.IADD R102, R102, 0x1, -R89 ;  /* 0x000000016666e824 */ /* 0x000fe400078e0a59 */
[----:B------:R-:W-:Y:S02]  /*7f20*/  @P5 VIADD R98, R98, 0x1 ;  /* 0x0000000162625836 */ /* 0x000fe40000000000 */
[----:B------:R-:W-:Y:S01]  /*7f30*/  @!P6 VIADD R97, R97, 0x1 ;  /* 0x000000016161e836 */ /* 0x000fe20000000000 */
[----:B------:R-:W-:-:S02]  /*7f40*/  ISETP.GE.U32.AND P5, PT, R102, R89, PT ;  /* 0x000000596600720c */ /* 0x000fc40003fa6070 */
[----:B------:R-:W-:Y:S02]  /*7f50*/  ISETP.GE.AND P6, PT, R94, RZ, PT ;  /* 0x000000ff5e00720c */ /* 0x000fe40003fc6270 */
[----:B------:R-:W-:Y:S02]  /*7f60*/  LOP3.LUT R94, RZ, R88, RZ, 0x33, !PT ;  /* 0x00000058ff5e7212 */ /* 0x000fe400078e33ff */
[----:B------:R-:W-:Y:S01]  /*7f70*/  @!P1 IADD3 R18, PT, PT, -R18, RZ, RZ ;  /* 0x000000ff12129210 */ /* 0x000fe20007ffe1ff */
[----:B------:R-:W-:Y:S01]  /*7f80*/  @!P0 IMAD.IADD R104, R104, 0x1, -R89 ;  /* 0x0000000168688824 */ /* 0x000fe200078e0a59 */
[----:B------:R-:W-:Y:S01]  /*7f90*/  ISETP.GE.AND P1, PT, R95, RZ, PT ;  /* 0x000000ff5f00720c */ /* 0x000fe20003f26270 */
[----:B------:R-:W-:Y:S01]  /*7fa0*/  @!P0 VIADD R96, R96, 0x1 ;  /* 0x0000000160608836 */ /* 0x000fe20000000000 */
[----:B------:R-:W-:Y:S01]  /*7fb0*/  ISETP.NE.AND P0, PT, R88, RZ, PT ;  /* 0x000000ff5800720c */ /* 0x000fe20003f05270 */
[----:B0-----:R-:W-:Y:S02]  /*7fc0*/  IMAD.MOV R102, RZ, RZ, -R19 ;  /* 0x000000ffff667224 */ /* 0x001fe400078e0a13 */
[----:B------:R-:W-:Y:S01]  /*7fd0*/  @P5 VIADD R97, R97, 0x1 ;  /* 0x0000000161615836 */ /* 0x000fe20000000000 */
[----:B------:R-:W-:Y:S01]  /*7fe0*/  ISETP.GE.U32.AND P5, PT, R104, R89, PT ;  /* 0x000000596800720c */ /* 0x000fe20003fa6070 */
[----:B------:R-:W-:Y:S01]  /*7ff0*/  IMAD R95, R102, R87, RZ ;  /* 0x00000057665f7224 */ /* 0x000fe200078e02ff */
[----:B------:R-:W-:Y:S01]  /*8000*/  SEL R89, R94, R18, !P0 ;  /* 0x000000125e597207 */ /* 0x000fe20004000000 */
[----:B------:R-:W-:-:S02]  /*8010*/  IMAD.MOV.U32 R18, RZ, RZ, RZ ;  /* 0x000000ffff127224 */ /* 0x000fc400078e00ff */
[----:B------:R-:W-:Y:S01]  /*8020*/  @!P6 IMAD.MOV R103, RZ, RZ, -R103 ;  /* 0x000000ffff67e224 */ /* 0x000fe200078e0a67 */
[----:B------:R-:W-:Y:S01]  /*8030*/  IABS R102, R89 ;  /* 0x0000005900667213 */ /* 0x000fe20000000000 */
[----:B------:R-:W-:Y:S01]  /*8040*/  IMAD.HI.U32 R19, R19, R95, R18 ;  /* 0x0000005f13137227 */ /* 0x000fe200078e0012 */
[-C--:B------:R-:W-:Y:S02]  /*8050*/  LOP3.LUT R18, R75, R88.reuse, RZ, 0x3c, !PT ;  /* 0x000000584b127212 */ /* 0x080fe400078e3cff */
[----:B------:R-:W-:Y:S02]  /*8060*/  LOP3.LUT R95, R77, R88, RZ, 0x3c, !PT ;  /* 0x000000584d5f7212 */ /* 0x000fe400078e3cff */
[----:B------:R-:W-:Y:S01]  /*8070*/  ISETP.GE.AND P6, PT, R18, RZ, PT ;  /* 0x000000ff1200720c */ /* 0x000fe20003fc6270 */
[----:B------:R-:W-:Y:S01]  /*8080*/  @P5 VIADD R96, R96, 0x1 ;  /* 0x0000000160605836 */ /* 0x000fe20000000000 */
[----:B------:R-:W-:Y:S01]  /*8090*/  ISETP.GE.AND P5, PT, R78, RZ, PT ;  /* 0x000000ff4e00720c */ /* 0x000fe20003fa6270 */
[----:B------:R-:W-:Y:S01]  /*80a0*/  IMAD.HI.U32 R88, R19, R102, RZ ;  /* 0x0000006613587227 */ /* 0x000fe200078e00ff */
[----:B------:R-:W-:-:S02]  /*80b0*/  SEL R18, R94, R103, !P0 ;  /* 0x000000675e127207 */ /* 0x000fc40004000000 */
[----:B------:R-:W-:Y:S01]  /*80c0*/  @!P1 IADD3 R98, PT, PT, -R98, RZ, RZ ;  /* 0x000000ff62629210 */ /* 0x000fe20007ffe1ff */
[----:B------:R-:W-:Y:S01]  /*80d0*/  IMAD.MOV.U32 R103, RZ, RZ, R96 ;  /* 0x000000ffff677224 */ /* 0x000fe200078e0060 */
[----:B------:R-:W-:Y:S01]  /*80e0*/  IABS R104, R18 ;  /* 0x0000001200687213 */ /* 0x000fe20000000000 */
[----:B------:R-:W-:Y:S01]  /*80f0*/  IMAD.MOV R88, RZ, RZ, -R88 ;  /* 0x000000ffff587224 */ /* 0x000fe200078e0a58 */
[----:B------:R-:W-:Y:S01]  /*8100*/  ISETP.GE.AND P1, PT, R95, RZ, PT ;  /* 0x000000ff5f00720c */ /* 0x000fe20003f26270 */
[----:B------:R-:W-:Y:S01]  /*8110*/  IMAD.MOV R78, RZ, RZ, -R78 ;  /* 0x000000ffff4e7224 */ /* 0x000fe200078e0a4e */
[----:B------:R-:W-:Y:S01]  /*8120*/  SEL R96, R94, R98, !P0 ;  /* 0x000000625e607207 */ /* 0x000fe20004000000 */
[----:B------:R-:W-:Y:S01]  /*8130*/  @!P6 IMAD.MOV R103, RZ, RZ, -R103 ;  /* 0x000000ffff67e224 */ /* 0x000fe200078e0a67 */
[----:B------:R-:W-:Y:S01]  /*8140*/  ISETP.GE.AND P6, PT, R82, RZ, PT ;  /* 0x000000ff5200720c */ /* 0x000fe20003fc6270 */
[----:B------:R-:W-:Y:S01]  /*8150*/  @!P5 IMAD.MOV R99, RZ, RZ, -R99 ;  /* 0x000000ffff63d224 */ /* 0x000fe200078e0a63 */
[----:B------:R-:W-:Y:S01]  /*8160*/  ISETP.GE.AND P5, PT, R80, RZ, PT ;  /* 0x000000ff5000720c */ /* 0x000fe20003fa6270 */
[----:B------:R-:W-:Y:S01]  /*8170*/  IMAD.HI.U32 R98, R19, R104, RZ ;  /* 0x0000006813627227 */ /* 0x000fe200078e00ff */
[----:B------:R-:W-:-:S02]  /*8180*/  SEL R95, R94, R103, !P0 ;  /* 0x000000675e5f7207 */ /* 0x000fc40004000000 */
[----:B------:R-:W-:Y:S01]  /*8190*/  IABS R106, R96 ;  /* 0x00000060006a7213 */ /* 0x000fe20000000000 */
[----:B------:R-:W-:Y:S01]  /*81a0*/  IMAD.MOV R98, RZ, RZ, -R98 ;  /* 0x000000ffff627224 */ /* 0x000fe200078e0a62 */
[----:B------:R-:W-:Y:S01]  /*81b0*/  IADD3 R80, PT, PT, -R80, RZ, RZ ;  /* 0x000000ff50507210 */ /* 0x000fe20007ffe1ff */
[C---:B------:R-:W-:Y:S01]  /*81c0*/  IMAD R88, R87.reuse, R88, R102 ;  /* 0x0000005857587224 */ /* 0x040fe200078e0266 */
[----:B------:R-:W-:Y:S01]  /*81d0*/  IABS R102, R95 ;  /* 0x0000005f00667213 */ /* 0x000fe20000000000 */
[----:B------:R-:W-:Y:S02]  /*81e0*/  IMAD.MOV.U32 R103, RZ, RZ, R97 ;  /* 0x000000ffff677224 */ /* 0x000fe400078e0061 */
[C---:B------:R-:W-:Y:S01]  /*81f0*/  IMAD R98, R87.reuse, R98, R104 ;  /* 0x0000006257627224 */ /* 0x040fe200078e0268 */
[----:B------:R-:W-:Y:S01]  /*8200*/  @!P6 IADD3 R92, PT, PT, -R92, RZ, RZ ;  /* 0x000000ff5c5ce210 */ /* 0x000fe20007ffe1ff */
[----:B------:R-:W-:Y:S01]  /*8210*/  @!P1 IMAD.MOV R103, RZ, RZ, -R103 ;  /* 0x000000ffff679224 */ /* 0x000fe200078e0a67 */
[C---:B------:R-:W-:Y:S01]  /*8220*/  ISETP.GT.U32.AND P1, PT, R87.reuse, R88, PT ;  /* 0x000000585700720c */ /* 0x040fe20003f24070 */
[----:B------:R-:W-:Y:S01]  /*8230*/  IMAD.MOV.U32 R104, RZ, RZ, R102 ;  /* 0x000000ffff687224 */ /* 0x000fe200078e0066 */
[----:B------:R-:W-:Y:S01]  /*8240*/  ISETP.GT.U32.AND P6, PT, R87, R98, PT ;  /* 0x000000625700720c */ /* 0x000fe20003fc4070 */
[----:B------:R-:W-:Y:S01]  /*8250*/  IMAD.HI.U32 R97, R19, R106, RZ ;  /* 0x0000006a13617227 */ /* 0x000fe200078e00ff */
[----:B------:R-:W-:-:S02]  /*8260*/  SEL R94, R94, R103, !P0 ;  /* 0x000000675e5e7207 */ /* 0x000fc40004000000 */
[----:B------:R-:W-:Y:S01]  /*8270*/  ISETP.GE.AND P0, PT, R86, RZ, PT ;  /* 0x000000ff5600720c */ /* 0x000fe20003f06270 */
[----:B------:R-:W-:Y:S01]  /*8280*/  @!P5 IMAD.MOV R91, RZ, RZ, -R91 ;  /* 0x000000ffff5bd224 */ /* 0x000fe200078e0a5b */
[----:B------:R-:W-:Y:S01]  /*8290*/  ISETP.GE.AND P5, PT, R84, RZ, PT ;  /* 0x000000ff5400720c */ /* 0x000fe20003fa6270 */
[----:B------:R-:W-:-:S04]  /*82a0*/  IMAD.HI.U32 R102, R19, R104, RZ ;  /* 0x0000006813667227 */ /* 0x000fc800078e00ff */
[----:B------:R-:W-:Y:S02]  /*82b0*/  IMAD.MOV R97, RZ, RZ, -R97 ;  /* 0x000000ffff617224 */ /* 0x000fe400078e0a61 */
[----:B------:R-:W-:Y:S02]  /*82c0*/  IMAD.MOV R105, RZ, RZ, -R102 ;  /* 0x000000ffff697224 */ /* 0x000fe400078e0a66 */
[----:B------:R-:W-:Y:S01]  /*82d0*/  IMAD R102, R87, R97, R106 ;  /* 0x0000006157667224 */ /* 0x000fe200078e026a */
[----:B------:R-:W-:Y:S01]  /*82e0*/  IABS R106, R94 ;  /* 0x0000005e006a7213 */ /* 0x000fe20000000000 */
[----:B------:R-:W-:Y:S02]  /*82f0*/  IMAD.MOV.U32 R97, RZ, RZ, R90 ;  /* 0x000000ffff617224 */ /* 0x000fe400078e005a */
[--C-:B------:R-:W-:Y:S01]  /*8300*/  @!P1 IMAD.IADD R88, R88, 0x1, -R87.reuse ;  /* 0x0000000158589824 */ /* 0x100fe200078e0a57 */
[----:B------:R-:W-:Y:S01]  /*8310*/  ISETP.NE.AND P1, PT, R17, RZ, PT ;  /* 0x000000ff1100720c */ /* 0x000fe20003f25270 */
[----:B------:R-:W-:Y:S01]  /*8320*/  @!P6 IMAD.IADD R98, R98, 0x1, -R87 ;  /* 0x000000016262e824 */ /* 0x000fe200078e0a57 */
[----:B------:R-:W-:Y:S01]  /*8330*/  @!P5 IADD3 R97, PT, PT, -R97, RZ, RZ ;  /* 0x000000ff6161d210 */ /* 0x000fe20007ffe1ff */
[----:B------:R-:W-:Y:S01]  /*8340*/  IMAD.MOV.U32 R103, RZ, RZ, R93 ;  /* 0x000000ffff677224 */ /* 0x000fe200078e005d */
[----:B------:R-:W-:Y:S01]  /*8350*/  ISETP.GT.U32.AND P5, PT, R87, R88, PT ;  /* 0x000000585700720c */ /* 0x000fe20003fa4070 */
[----:B------:R-:W-:Y:S01]  /*8360*/  IMAD.HI.U32 R93, R19, R106, RZ ;  /* 0x0000006a135d7227 */ /* 0x000fe200078e00ff */
[----:B------:R-:W-:-:S02]  /*8370*/  ISETP.GT.U32.AND P6, PT, R87, R98, PT ;  /* 0x000000625700720c */ /* 0x000fc40003fc4070 */
[C---:B------:R-:W-:Y:S01]  /*8380*/  SEL R90, R108.reuse, R91, !P1 ;  /* 0x0000005b6c5a7207 */ /* 0x040fe20004800000 */
[----:B------:R-:W-:Y:S01]  /*8390*/  @!P0 IMAD.MOV R103, RZ, RZ, -R103 ;  /* 0x000000ffff678224 */ /* 0x000fe200078e0a67 */
[C---:B------:R-:W-:Y:S01]  /*83a0*/  ISETP.GT.U32.AND P0, PT, R87.reuse, R102, PT ;  /* 0x000000665700720c */ /* 0x040fe20003f04070 */
[----:B------:R-:W-:Y:S01]  /*83b0*/  IMAD R104, R87, R105, R104 ;  /* 0x0000006957687224 */ /* 0x000fe200078e0268 */
[C---:B------:R-:W-:Y:S01]  /*83c0*/  SEL R99, R108.reuse, R99, !P1 ;  /* 0x000000636c637207 */ /* 0x040fe20004800000 */
[----:B------:R-:W-:Y:S01]  /*83d0*/  IMAD.MOV R93, RZ, RZ, -R93 ;  /* 0x000000ffff5d7224 */ /* 0x000fe200078e0a5d */
[C---:B------:R-:W-:Y:S01]  /*83e0*/  SEL R19, R108.reuse, R92, !P1 ;  /* 0x0000005c6c137207 */ /* 0x040fe20004800000 */
[----:B------:R-:W-:Y:S01]  /*83f0*/  IMAD.MOV R86, RZ, RZ, -R86 ;  /* 0x000000ffff567224 */ /* 0x000fe200078e0a56 */
[----:B------:R-:W-:Y:S01]  /*8400*/  SEL R91, R108, R97, !P1 ;  /* 0x000000616c5b7207 */ /* 0x000fe20004800000 */
[--C-:B------:R-:W-:Y:S01]  /*8410*/  @!P5 IMAD.IADD R88, R88, 0x1, -R87.reuse ;  /* 0x000000015858d824 */ /* 0x100fe200078e0a57 */
[----:B------:R-:W-:Y:S01]  /*8420*/  SEL R103, R108, R103, !P1 ;  /* 0x000000676c677207 */ /* 0x000fe20004800000 */
[--C-:B------:R-:W-:Y:S01]  /*8430*/  @!P6 IMAD.IADD R98, R98, 0x1, -R87.reuse ;  /* 0x000000016262e824 */ /* 0x100fe200078e0a57 */
[----:B------:R-:W-:Y:S01]  /*8440*/  ISETP.GE.AND P1, PT, R89, RZ, PT ;  /* 0x000000ff5900720c */ /* 0x000fe20003f26270 */
[C---:B------:R-:W-:Y:S01]  /*8450*/  IMAD R92, R87.reuse, R93, R106 ;  /* 0x0000005d575c7224 */ /* 0x040fe200078e026a */
[C---:B------:R-:W-:Y:S01]  /*8460*/  ISETP.GT.U32.AND P5, PT, R87.reuse, R104, PT ;  /* 0x000000685700720c */ /* 0x040fe20003fa4070 */
[----:B------:R-:W-:Y:S01]  /*8470*/  @!P0 IMAD.IADD R102, R102, 0x1, -R87 ;  /* 0x0000000166668824 */ /* 0x000fe200078e0a57 */
[----:B------:R-:W-:Y:S01]  /*8480*/  ISETP.GE.AND P6, PT, R18, RZ, PT ;  /* 0x000000ff1200720c */ /* 0x000fe20003fc6270 */
[----:B------:R-:W-:Y:S01]  /*8490*/  IMAD R86, R16, R86, R75 ;  /* 0x0000005610567224 */ /* 0x000fe200078e024b */
[----:B------:R-:W-:Y:S01]  /*84a0*/  ISETP.GT.U32.AND P0, PT, R87, R92, PT ;  /* 0x0000005c5700720c */ /* 0x000fe20003f04070 */
[----:B------:R-:W-:Y:S01]  /*84b0*/  IMAD.MOV R84, RZ, RZ, -R84 ;  /* 0x000000ffff547224 */ /* 0x000fe200078e0a54 */
[----:B------:R-:W-:Y:S01]  /*84c0*/  VIMNMX3 R18, R68, R99, R61, PT ;  /* 0x000000634412720f */ /* 0x000fe2000380013d */
[----:B------:R-:W-:-:S02]  /*84d0*/  IMAD R80, R16, R80, R79 ;  /* 0x0000005010507224 */ /* 0x000fc400078e024f */
[----:B------:R-:W-:Y:S02]  /*84e0*/  IMAD R84, R16, R84, R77 ;  /* 0x0000005410547224 */ /* 0x000fe400078e024d */
[----:B------:R-:W-:Y:S01]  /*84f0*/  @!P1 IADD3 R88, PT, PT, -R88, RZ, RZ ;  /* 0x000000ff58589210 */ /* 0x000fe20007ffe1ff */
[----:B------:R-:W-:Y:S01]  /*8500*/  IMAD.MOV R82, RZ, RZ, -R82 ;  /* 0x000000ffff527224 */ /* 0x000fe200078e0a52 */
[C---:B------:R-:W-:Y:S01]  /*8510*/  ISETP.GT.U32.AND P1, PT, R87.reuse, R102, PT ;  /* 0x000000665700720c */ /* 0x040fe20003f24070 */
[--C-:B------:R-:W-:Y:S02]  /*8520*/  @!P5 IMAD.IADD R104, R104, 0x1, -R87.reuse ;  /* 0x000000016868d824 */ /* 0x100fe400078e0a57 */
[----:B------:R-:W-:Y:S01]  /*8530*/  @!P6 IMAD.MOV R98, RZ, RZ, -R98 ;  /* 0x000000ffff62e224 */ /* 0x000fe200078e0a62 */
[----:B------:R-:W-:Y:S01]  /*8540*/  ISETP.GE.AND P6, PT, R96, RZ, PT ;  /* 0x000000ff6000720c */ /* 0x000fe20003fc6270 */
[----:B------:R-:W-:Y:S01]  /*8550*/  @!P0 IMAD.IADD R92, R92, 0x1, -R87 ;  /* 0x000000015c5c8824 */ /* 0x000fe200078e0a57 */
[----:B------:R-:W-:Y:S01]  /*8560*/  ISETP.GT.U32.AND P5, PT, R87, R104, PT ;  /* 0x000000685700720c */ /* 0x000fe20003fa4070 */
[----:B------:R-:W-:Y:S01]  /*8570*/  IMAD R82, R16, R82, R83 ;  /* 0x0000005210527224 */ /* 0x000fe200078e0253 */
[----:B------:R-:W-:Y:S01]  /*8580*/  ISETP.NE.AND P0, PT, R103, R18, PT ;  /* 0x000000126700720c */ /* 0x000fe20003f05270 */
[----:B------:R-:W-:-:S04]  /*8590*/  VIADD R17, R17, 0xffffffff ;  /* 0xffffffff11117836 */ /* 0x000fc80000000000 */
[----:B------:R-:W-:Y:S01]  /*85a0*/  @!P1 IMAD.IADD R102, R102, 0x1, -R87 ;  /* 0x0000000166669824 */ /* 0x000fe200078e0a57 */
[----:B------:R-:W-:Y:S02]  /*85b0*/  ISETP.GE.AND P1, PT, R95, RZ, PT ;  /* 0x000000ff5f00720c */ /* 0x000fe40003f26270 */
[----:B------:R-:W-:Y:S01]  /*85c0*/  LOP3.LUT R95, RZ, R74, RZ, 0x33, !PT ;  /* 0x0000004aff5f7212 */ /* 0x000fe200078e33ff */
[----:B------:R-:W-:Y:S01]  /*85d0*/  @!P6 IMAD.MOV R102, RZ, RZ, -R102 ;  /* 0x000000ffff66e224 */ /* 0x000fe200078e0a66 */
[----:B------:R-:W-:Y:S01]  /*85e0*/  ISETP.NE.AND P6, PT, R74, RZ, PT ;  /* 0x000000ff4a00720c */ /* 0x000fe20003fc5270 */
[----:B------:R-:W-:Y:S01]  /*85f0*/  IMAD R74, R16, R78, R85 ;  /* 0x0000004e104a7224 */ /* 0x000fe200078e0255 */
[----:B------:R-:W-:Y:S01]  /*8600*/  @!P5 IADD3 R104, PT, PT, R104, -R87, RZ ;  /* 0x800000576868d210 */ /* 0x000fe20007ffe0ff */
[----:B------:R-:W-:Y:S01]  /*8610*/  VIADD R78, R16, 0xffffffff ;  /* 0xffffffff104e7836 */ /* 0x000fe20000000000 */
[----:B------:R-:W-:Y:S02]  /*8620*/  ISETP.GT.U32.AND P5, PT, R87, R92, PT ;  /* 0x0000005c5700720c */ /* 0x000fe40003fa4070 */
[----:B------:R-:W-:-:S02]  /*8630*/  SEL R88, R95, R88, !P6 ;  /* 0x000000585f587207 */ /* 0x000fc40007000000 */
[----:B------:R-:W-:Y:S01]  /*8640*/  VIMNMX3 R89, R60, R74, R63, PT ;  /* 0x0000004a3c59720f */ /* 0x000fe2000380013f */
[----:B------:R-:W-:Y:S01]  /*8650*/  @!P1 IMAD.MOV R104, RZ, RZ, -R104 ;  /* 0x000000ffff689224 */ /* 0x000fe200078e0a68 */
[----:B------:R-:W-:Y:S02]  /*8660*/  VIMNMX3 R93, R71, R88, R62, PT ;  /* 0x00000058475d720f */ /* 0x000fe4000380013e */
[----:B------:R-:W-:Y:S02]  /*8670*/  ISETP.EQ.AND P1, PT, R86, R89, !P0 ;  /* 0x000000595600720c */ /* 0x000fe40004722270 */
[----:B------:R-:W-:Y:S01]  /*8680*/  SEL R104, R95, R104, !P6 ;  /* 0x000000685f687207 */ /* 0x000fe20007000000 */
[-C--:B------:R-:W-:Y:S01]  /*8690*/  IMAD R16, R17, R93.reuse, R18 ;  /* 0x0000005d11107224 */ /* 0x080fe200078e0212 */
[----:B------:R-:W-:Y:S01]  /*86a0*/  SEL R102, R95, R102, !P6 ;  /* 0x000000665f667207 */ /* 0x000fe20007000000 */
[----:B------:R-:W-:Y:S01]  /*86b0*/  @!P5 IMAD.IADD R92, R92, 0x1, -R87 ;  /* 0x000000015c5cd824 */ /* 0x000fe200078e0a57 */
[----:B------:R-:W-:Y:S01]  /*86c0*/  ISETP.EQ.AND P1, PT, R104, R93, P1 ;  /* 0x0000005d6800720c */ /* 0x000fe20000f22270 */
[----:B------:R-:W-:Y:S01]  /*86d0*/  VIADD R87, R93, 0x1 ;  /* 0x000000015d577836 */ /* 0x000fe20000000000 */
[----:B------:R-:W-:Y:S01]  /*86e0*/  ISETP.GE.AND P5, PT, R94, RZ, PT ;  /* 0x000000ff5e00720c */ /* 0x000fe20003fa6270 */
[----:B------:R-:W-:Y:S01]  /*86f0*/  IMAD R17, R78, R16, R89 ;  /* 0x000000104e117224 */ /* 0x000fe200078e0259 */
[----:B------:R-:W-:-:S09]  /*8700*/  SEL R98, R95, R98, !P6 ;  /* 0x000000625f627207 */ /* 0x000fd20007000000 */
[----:B------:R-:W-:Y:S02]  /*8710*/  @P1 VIADD R74, R89, 0x1 ;  /* 0x00000001594a1836 */ /* 0x000fe40000000000 */
[----:B------:R-:W-:-:S03]  /*8720*/  @!P5 IMAD.MOV R92, RZ, RZ, -R92 ;  /* 0x000000ffff5cd224 */ /* 0x000fc600078e0a5c */
[----:B------:R-:W-:Y:S01]  /*8730*/  ISETP.EQ.AND P5, PT, R84, R74, P1 ;  /* 0x0000004a5400720c */ /* 0x000fe20000fa2270 */
[----:B------:R-:W-:Y:S01]  /*8740*/  VIADD R74, R18, 0x1 ;  /* 0x00000001124a7836 */ /* 0x000fe20000000000 */
[----:B------:R-:W-:Y:S02]  /*8750*/  SEL R92, R95, R92, !P6 ;  /* 0x0000005c5f5c7207 */ /* 0x000fe40007000000 */
[----:B------:R-:W-:-:S04]  /*8760*/  ISETP.NE.OR P5, PT, R91, R18, !P5 ;  /* 0x000000125b00720c */ /* 0x000fc80006fa5670 */
[----:B------:R-:W-:-:S04]  /*8770*/  ISETP.NE.OR P5, PT, R92, R93, P5 ;  /* 0x0000005d5c00720c */ /* 0x000fc80002fa5670 */
[----:B------:R-:W-:-:S04]  /*8780*/  ISETP.NE.OR P5, PT, R80, R89, P5 ;  /* 0x000000595000720c */ /* 0x000fc80002fa5670 */
[----:B------:R-:W-:-:S04]  /*8790*/  ISETP.EQ.AND P5, PT, R90, R74, !P5 ;  /* 0x0000004a5a00720c */ /* 0x000fc80006fa2270 */
[----:B------:R-:W-:-:S04]  /*87a0*/  ISETP.NE.OR P5, PT, R102, R93, !P5 ;  /* 0x0000005d6600720c */ /* 0x000fc80006fa5670 */
[----:B------:R-:W-:-:S04]  /*87b0*/  ISETP.NE.OR P5, PT, R82, R89, P5 ;  /* 0x000000595200720c */ /* 0x000fc80002fa5670 */
[----:B------:R-:W-:-:S04]  /*87c0*/  ISETP.NE.OR P5, PT, R19, R74, P5 ;  /* 0x0000004a1300720c */ /* 0x000fc80002fa5670 */
[----:B------:R-:W-:-:S13]  /*87d0*/  ISETP.NE.OR P5, PT, R98, R87, P5 ;  /* 0x000000576200720c */ /* 0x000fda0002fa5670 */
[----:B------:R-:W-:Y:S01]  /*87e0*/  @!P5 IMAD R16, R17, 0x6, RZ ;  /* 0x000000061110d824 */ /* 0x000fe200078e02ff */
[----:B------:R-:W-:Y:S06]  /*87f0*/  @!P5 BRA `(.L_x_361) ;  /* 0x0000000000fcd947 */ /* 0x000fec0003800000 */
[----:B------:R-:W-:Y:S01]  /*8800*/  @P1 VIADD R95, R89, 0x1 ;  /* 0x00000001595f1836 */ /* 0x000fe20000000000 */
[----:B------:R-:W-:Y:S02]  /*8810*/  @P1 ISETP.NE.AND P5, PT, R91, R18, PT ;  /* 0x000000125b00120c */ /* 0x000fe40003fa5270 */
[----:B------:R-:W-:Y:S02]  /*8820*/  MOV R16, 0x6 ;  /* 0x0000000600107802 */ /* 0x000fe40000000f00 */
        /* <DEDUP_REMOVED lines=11> */
[----:B------:R-:W-:-:S05]  /*88e0*/  VIADD R95, R89, 0x1 ;  /* 0x00000001595f7836 */ /* 0x000fca0000000000 */
        /* <DEDUP_REMOVED lines=48> */
.L_x_361:
[----:B------:R-:W-:Y:S05]  /*8bf0*/  BSYNC.RECONVERGENT B5 ;  /* 0x0000000000057941 */ /* 0x000fea0003800200 */
.L_x_360:
[----:B------:R-:W-:Y:S02]  /*8c00*/  ISETP.NE.AND P0, PT, R100, RZ, PT ;  /* 0x000000ff6400720c */ /* 0x000fe40003f05270 */
[----:B------:R-:W-:Y:S02]  /*8c10*/  MOV R100, 0x1 ;  /* 0x0000000100647802 */ /* 0x000fe40000000f00 */
[----:B------:R-:W-:Y:S02]  /*8c20*/  SEL R66, R16, R66, !P0 ;  /* 0x0000004210427207 */ /* 0x000fe40004000000 */
[----:B------:R-:W-:-:S07]  /*8c30*/  SEL R67, R67, R16, !P0 ;  /* 0x0000001043437207 */ /* 0x000fce0004000000 */
.L_x_359:
[----:B------:R-:W-:Y:S05]  /*8c40*/  BSYNC.RECONVERGENT B4 ;  /* 0x0000000000047941 */ /* 0x000fea0003800200 */
.L_x_358:
[----:B------:R-:W-:-:S05]  /*8c50*/  IADD3 R14, P0, PT, R14, 0xc, RZ ;  /* 0x0000000c0e0e7810 */ /* 0x000fca0007f1e0ff */
[----:B------:R-:W-:Y:S01]  /*8c60*/  IMAD.X R15, RZ, RZ, R15, P0 ;  /* 0x000000ffff0f7224 */ /* 0x000fe200000e060f */
[----:B------:R-:W-:Y:S07]  /*8c70*/  @P2 BRA `(.L_x_362) ;  /* 0xffffffe400582947 */ /* 0x000fee000383ffff */
.L_x_357:
[----:B------:R-:W-:Y:S05]  /*8c80*/  BSYNC.RECONVERGENT B3 ;  /* 0x0000000000037941 */ /* 0x000fea0003800200 */
.L_x_356:
[----:B------:R-:W-:Y:S05]  /*8c90*/  @P3 BRA `(.L_x_363) ;  /* 0xffffffe000d43947 */ /* 0x000fea000383ffff */
.L_x_355:
[----:B------:R-:W-:Y:S05]  /*8ca0*/  BSYNC.RECONVERGENT B2 ;  /* 0x0000000000027941 */ /* 0x000fea0003800200 */
.L_x_354:
[----:B------:R-:W-:Y:S05]  /*8cb0*/  @P4 BRA `(.L_x_364) ;  /* 0xffffffe0004c4947 */ /* 0x000fea000383ffff */
[----:B------:R-:W-:Y:S05]  /*8cc0*/  BSYNC.RECONVERGENT B1 ;  /* 0x0000000000017941 */ /* 0x000fea0003800200 */
.L_x_353:
[----:B------:R-:W-:-:S04]  /*8cd0*/  ISETP.NE.AND P0, PT, R66, R57, PT ;  /* 0x000000394200720c */ /* 0x000fc80003f05270 */
[----:B------:R-:W-:-:S04]  /*8ce0*/  SEL R66, R67, R66, !P0 ;  /* 0x0000004243427207 */ /* 0x000fc80004000000 */
[C---:B------:R-:W-:Y:S01]  /*8cf0*/  ISETP.NE.AND P1, PT, R66.reuse, R57, PT ;  /* 0x000000394200720c */ /* 0x040fe20003f25270 */
[----:B------:R-:W-:Y:S01]  /*8d00*/  IMAD.MOV.U32 R57, RZ, RZ, R66 ;  /* 0x000000ffff397224 */ /* 0x000fe200078e0042 */
[----:B------:R-:W-:-:S13]  /*8d10*/  ISETP.NE.AND P0, PT, R66, -0x1, PT ;  /* 0xffffffff4200780c */ /* 0x000fda0003f05270 */
[----:B------:R-:W-:Y:S05]  /*8d20*/  @P0 BRA P1, `(.L_x_365) ;  /* 0xffffffb800500947 */ /* 0x000fea000083ffff */
.L_x_344:
[----:B------:R-:W-:Y:S05]  /*8d30*/  BSYNC.RECONVERGENT B0 ;  /* 0x0000000000007941 */ /* 0x000fea0003800200 */
.L_x_343:
[----:B------:R-:W-:-:S04]  /*8d40*/  IMAD R15, R36, 0x2, R35 ;  /* 0x00000002240f7824 */ /* 0x000fc800078e0223 */
[----:B------:R-:W-:-:S06]  /*8d50*/  IMAD.WIDE R14, R15, 0x4, R8 ;  /* 0x000000040f0e7825 */ /* 0x000fcc00078e0208 */
[----:B------:R-:W2:Y:S01]  /*8d60*/  LD.E R14, desc[UR36][R14.64] ;  /* 0x000000240e0e7980 */ /* 0x000ea2000c101900 */
[----:B------:R-:W-:Y:S01]  /*8d70*/  BSSY.RECONVERGENT B7, `(.L_x_366) ;  /* 0x000046e000077945 */ /* 0x000fe20003800200 */
[----:B--2---:R-:W-:-:S13]  /*8d80*/  ISETP.NE.AND P0, PT, R57, R14, PT ;  /* 0x0000000e3900720c */ /* 0x004fda0003f05270 */
[----:B------:R-:W-:Y:S05]  /*8d90*/  @!P0 BRA `(.L_x_367) ;  /* 0x0000004400ac8947 */ /* 0x000fea0003800000 */
[----:B------:R-:W-:-:S07]  /*8da0*/  IMAD.MOV.U32 R17, RZ, RZ, R22 ;  /* 0x000000ffff117224 */ /* 0x000fce00078e0016 */
.L_x_389:
[----:B------:R-:W-:-:S06]  /*8db0*/  IMAD.WIDE R18, R17, 0x4, R10 ;  /* 0x0000000411127825 */ /* 0x000fcc00078e020a */
[----:B------:R-:W2:Y:S02]  /*8dc0*/  LD.E R18, desc[UR36][R18.64] ;  /* 0x0000002412127980 */ /* 0x000ea4000c101900 */
[----:B--2---:R-:W-:-:S13]  /*8dd0*/  ISETP.NE.AND P0, PT, R18, -0x1, PT ;  /* 0xffffffff1200780c */ /* 0x004fda0003f05270 */
[----:B------:R-:W-:Y:S05]  /*8de0*/  @!P0 BRA `(.L_x_367) ;  /* 0x0000004400988947 */ /* 0x000fea0003800000 */
[----:B------:R-:W-:-:S05]  /*8df0*/  IMAD.WIDE R14, R17, 0x4, R4 ;  /* 0x00000004110e7825 */ /* 0x000fca00078e0204 */
[----:B------:R-:W2:Y:S02]  /*8e00*/  LD.E R19, desc[UR36][R14.64] ;  /* 0x000000240e137980 */ /* 0x000ea4000c101900 */
[----:B--2---:R-:W-:-:S13]  /*8e10*/  ISETP.NE.AND P0, PT, R18, R19, PT ;  /* 0x000000131200720c */ /* 0x004fda0003f05270 */
[----:B------:R-:W-:Y:S05]  /*8e20*/  @P0 BRA `(.L_x_368) ;  /* 0x0000004400c40947 */ /* 0x000fea0003800000 */
        /* <DEDUP_REMOVED lines=11> */
[----:B0-----:R-:W-:Y:S02]  /*8ee0*/  VIADD R15, R58, 0xffffffff ;  /* 0xffffffff3a0f7836 */ /* 0x001fe40000000000 */
[----:B------:R-:W-:-:S02]  /*8ef0*/  VIADD R56, R59, 0xffffffff ;  /* 0xffffffff3b387836 */ /* 0x000fc40000000000 */
[----:B------:R-:W-:Y:S02]  /*8f00*/  IMAD R16, R58, R59, RZ ;  /* 0x0000003b3a107224 */ /* 0x000fe400078e02ff */
[----:B-1----:R-:W-:-:S04]  /*8f10*/  IMAD R19, R15, R14, RZ ;  /* 0x0000000e0f137224 */ /* 0x002fc800078e02ff */
[----:B------:R-:W-:-:S05]  /*8f20*/  IMAD R19, R56, R19, RZ ;  /* 0x0000001338137224 */ /* 0x000fca00078e02ff */
[----:B------:R-:W-:Y:S01]  /*8f30*/  SHF.L.U32 R57, R19, 0x1, RZ ;  /* 0x0000000113397819 */ /* 0x000fe200000006ff */
[----:B------:R-:W-:-:S03]  /*8f40*/  IMAD R19, R15, R56, RZ ;  /* 0x000000380f137224 */ /* 0x000fc600078e02ff */
[----:B------:R-:W-:-:S13]  /*8f50*/  ISETP.GE.AND P0, PT, R18, R57, PT ;  /* 0x000000391200720c */ /* 0x000fda0003f06270 */
[----:B------:R-:W-:Y:S05]  /*8f60*/  @P0 BRA `(.L_x_370) ;  /* 0x0000000400540947 */ /* 0x000fea0003800000 */
[-C--:B------:R-:W-:Y:S02]  /*8f70*/  IABS R54, R19.reuse ;  /* 0x0000001300367213 */ /* 0x080fe40000000000 */
[----:B------:R-:W-:Y:S02]  /*8f80*/  LEA.HI R52, R18, R18, RZ, 0x1 ;  /* 0x0000001212347211 */ /* 0x000fe400078f08ff */
[----:B------:R-:W0:Y:S01]  /*8f90*/  I2F.RP R55, R54 ;  /* 0x0000003600377306 */ /* 0x000e220000209400 */
[----:B------:R-:W-:Y:S02]  /*8fa0*/  IABS R60, R19 ;  /* 0x00000013003c7213 */ /* 0x000fe40000000000 */
[----:B------:R-:W-:Y:S01]  /*8fb0*/  SHF.R.S32.HI R56, RZ, 0x1, R52 ;  /* 0x00000001ff387819 */ /* 0x000fe20000011434 */
[----:B------:R-:W-:Y:S01]  /*8fc0*/  IMAD.MOV.U32 R52, RZ, RZ, RZ ;  /* 0x000000ffff347224 */ /* 0x000fe200078e00ff */
[----:B------:R-:W-:Y:S02]  /*8fd0*/  IABS R61, R15 ;  /* 0x0000000f003d7213 */ /* 0x000fe40000000000 */
[----:B------:R-:W-:-:S02]  /*8fe0*/  ISETP.GE.AND P3, PT, R56, RZ, PT ;  /* 0x000000ff3800720c */ /* 0x000fc40003f66270 */
[----:B------:R-:W-:Y:S01]  /*8ff0*/  LOP3.LUT R18, R18, 0x1, RZ, 0xc0, !PT ;  /* 0x0000000112127812 */ /* 0x000fe200078ec0ff */
        /* <DEDUP_REMOVED lines=8> */
[----:B------:R-:W-:Y:S02]  /*9080*/  IMAD.MOV.U32 R60, RZ, RZ, R61 ;  /* 0x000000ffff3c7224 */ /* 0x000fe400078e003d */
        /* <DEDUP_REMOVED lines=15> */
[----:B------:R-:W-:Y:S02]  /*9180*/  HFMA2 R52, -RZ, RZ, 0, 0 ;  /* 0x00000000ff347431 */ /* 0x000fe400000001ff */
[----:B------:R-:W-:Y:S01]  /*9190*/  @!P2 IMAD.MOV R57, RZ, RZ, -R57 ;  /* 0x000000ffff39a224 */ /* 0x000fe200078e0a39 */
[----:B------:R-:W-:Y:S02]  /*91a0*/  @!P1 LOP3.LUT R57, RZ, R19, RZ, 0x33, !PT ;  /* 0x00000013ff399212 */ /* 0x000fe400078e33ff */
[----:B0-----:R-:W-:Y:S01]  /*91b0*/  IABS R62, R15 ;  /* 0x0000000f003e7213 */ /* 0x001fe20000000000 */
[----:B-1----:R-:W-:Y:S02]  /*91c0*/  IMAD.MOV R61, RZ, RZ, -R53 ;  /* 0x000000ffff3d7224 */ /* 0x002fe400078e0a35 */
[----:B------:R-:W-:-:S02]  /*91d0*/  IMAD.MOV R54, RZ, RZ, -R57 ;  /* 0x000000ffff367224 */ /* 0x000fc400078e0a39 */
[----:B------:R-:W-:Y:S02]  /*91e0*/  IMAD R61, R61, R60, RZ ;  /* 0x0000003c3d3d7224 */ /* 0x000fe400078e02ff */
[----:B------:R-:W-:Y:S02]  /*91f0*/  IMAD R54, R19, R54, R56 ;  /* 0x0000003613367224 */ /* 0x000fe400078e0238 */
[----:B------:R-:W-:-:S03]  /*9200*/  IMAD.HI.U32 R61, R53, R61, R52 ;  /* 0x0000003d353d7227 */ /* 0x000fc600078e0034 */
[----:B------:R-:W-:Y:S01]  /*9210*/  IABS R52, R54 ;  /* 0x0000003600347213 */ /* 0x000fe20000000000 */
[----:B------:R-:W-:Y:S01]  /*9220*/  IMAD.MOV R62, RZ, RZ, -R62 ;  /* 0x000000ffff3e7224 */ /* 0x000fe200078e0a3e */
        /* <DEDUP_REMOVED lines=11> */
[----:B------:R-:W-:Y:S02]  /*92e0*/  ISETP.NE.U32.AND P1, PT, R18, 0x1, PT ;  /* 0x000000011200780c */ /* 0x000fe40003f25070 */
[----:B------:R-:W-:Y:S02]  /*92f0*/  ISETP.GE.U32.AND P0, PT, R52, R60, PT ;  /* 0x0000003c3400720c */ /* 0x000fe40003f06070 */
[----:B------:R-:W-:-:S05]  /*9300*/  LOP3.LUT R18, RZ, R15, RZ, 0x33, !PT ;  /* 0x0000000fff127212 */ /* 0x000fca00078e33ff */
[----:B------:R-:W-:Y:S01]  /*9310*/  @!P2 IMAD.IADD R53, R53, 0x1, -R60 ;  /* 0x000000013535a824 */ /* 0x000fe200078e0a3c */
[----:B------:R-:W-:-:S04]  /*9320*/  ISETP.GE.AND P2, PT, R54, RZ, PT ;  /* 0x000000ff3600720c */ /* 0x000fc80003f46270 */
[----:B------:R-:W-:Y:S01]  /*9330*/  @!P3 IADD3 R53, PT, PT, -R53, RZ, RZ ;  /* 0x000000ff3535b210 */ /* 0x000fe20007ffe1ff */
[----:B------:R-:W-:Y:S01]  /*9340*/  @P0 VIADD R19, R19, 0x1 ;  /* 0x0000000113130836 */ /* 0x000fe20000000000 */
[----:B------:R-:W-:Y:S01]  /*9350*/  ISETP.NE.AND P0, PT, R15, RZ, PT ;  /* 0x000000ff0f00720c */ /* 0x000fe20003f05270 */
[----:B------:R-:W-:-:S03]  /*9360*/  IMAD R15, R16, R57, RZ ;  /* 0x00000039100f7224 */ /* 0x000fc600078e02ff */
[----:B------:R-:W-:-:S03]  /*9370*/  SEL R54, R18, R53, !P0 ;  /* 0x0000003512367207 */ /* 0x000fc60004000000 */
[----:B------:R-:W-:Y:S02]  /*9380*/  @!P2 IMAD.MOV R19, RZ, RZ, -R19 ;  /* 0x000000ffff13a224 */ /* 0x000fe400078e0a13 */
[C---:B------:R-:W-:Y:S02]  /*9390*/  @P1 IMAD.IADD R53, R54.reuse, 0x1, R15 ;  /* 0x0000000136351824 */ /* 0x040fe400078e020f */
[----:B------:R-:W-:Y:S01]  /*93a0*/  @!P1 VIADD R52, R54, 0x1 ;  /* 0x0000000136349836 */ /* 0x000fe20000000000 */
[----:B------:R-:W-:-:S05]  /*93b0*/  SEL R19, R18, R19, !P0 ;  /* 0x0000001312137207 */ /* 0x000fca0004000000 */
[CC--:B------:R-:W-:Y:S02]  /*93c0*/  IMAD R15, R19.reuse, R58.reuse, R15 ;  /* 0x0000003a130f7224 */ /* 0x0c0fe400078e020f */
[----:B------:R-:W-:Y:S02]  /*93d0*/  @P1 IMAD R53, R19, R58, R53 ;  /* 0x0000003a13351224 */ /* 0x000fe400078e0235 */
[----:B------:R-:W-:Y:S02]  /*93e0*/  @P1 IMAD.IADD R19, R54, 0x1, R15 ;  /* 0x0000000136131824 */ /* 0x000fe400078e020f */
[--C-:B------:R-:W-:Y:S02]  /*93f0*/  @!P1 IMAD.IADD R55, R15, 0x1, R58.reuse ;  /* 0x000000010f379824 */ /* 0x100fe400078e023a */
[----:B------:R-:W-:Y:S01]  /*9400*/  @P1 VIADD R18, R53, 0x1 ;  /* 0x0000000135121836 */ /* 0x000fe20000000000 */
[----:B------:R-:W-:Y:S01]  /*9410*/  @!P1 IADD3 R18, PT, PT, R15, R52, RZ ;  /* 0x000000340f129210 */ /* 0x000fe20007ffe0ff */
[----:B------:R-:W-:-:S02]  /*9420*/  @P1 IMAD.IADD R53, R19, 0x1, R58 ;  /* 0x0000000113351824 */ /* 0x000fc400078e023a */
        /* <DEDUP_REMOVED lines=9> */
.L_x_370:
        /* <DEDUP_REMOVED lines=11> */
[----:B------:R-:W-:Y:S01]  /*9570*/  SHF.R.S32.HI R56, RZ, 0x1, R15 ;  /* 0x00000001ff387819 */ /* 0x000fe2000001140f */
[----:B------:R-:W0:Y:S01]  /*9580*/  I2F.RP R61, R64 ;  /* 0x00000040003d7306 */ /* 0x000e220000209400 */
[----:B------:R-:W-:Y:S02]  /*9590*/  LOP3.LUT R18, R18, 0x1, RZ, 0xc0, !PT ;  /* 0x0000000112127812 */ /* 0x000fe400078ec0ff */
[----:B------:R-:W-:-:S05]  /*95a0*/  IABS R54, R56 ;  /* 0x0000003800367213 */ /* 0x000fca0000000000 */
[----:B------:R-:W1:Y:S08]  /*95b0*/  I2F.RP R19, R62 ;  /* 0x0000003e00137306 */ /* 0x000e700000209400 */
[----:B0-----:R-:W-:Y:S08]  /*95c0*/  MUFU.RCP R61, R61 ;  /* 0x0000003d003d7308 */ /* 0x001ff00000001000 */
[----:B-1----:R-:W0:Y:S02]  /*95d0*/  MUFU.RCP R19, R19 ;  /* 0x0000001300137308 */ /* 0x002e240000001000 */
[----:B0-----:R-:W-:-:S06]  /*95e0*/  IADD3 R52, PT, PT, R19, 0xffffffe, RZ ;  /* 0x0ffffffe13347810 */ /* 0x001fcc0007ffe0ff */
        /* <DEDUP_REMOVED lines=8> */
[----:B------:R-:W-:Y:S02]  /*9670*/  IMAD R19, R15, R19, R54 ;  /* 0x000000130f137224 */ /* 0x000fe400078e0236 */
[----:B------:R-:W-:Y:S01]  /*9680*/  VIADD R52, R61, 0xffffffe ;  /* 0x0ffffffe3d347836 */ /* 0x000fe20000000000 */
[----:B------:R-:W-:Y:S02]  /*9690*/  IABS R61, R60 ;  /* 0x0000003c003d7213 */ /* 0x000fe40000000000 */
[----:B------:R-:W-:Y:S01]  /*96a0*/  ISETP.GT.U32.AND P1, PT, R62, R19, PT ;  /* 0x000000133e00720c */ /* 0x000fe20003f24070 */
[----:B------:R0:W1:Y:S02]  /*96b0*/  F2I.FTZ.U32.TRUNC.NTZ R53, R52 ;  /* 0x0000003400357305 */ /* 0x000064000021f000 */
[----:B------:R-:W-:Y:S02]  /*96c0*/  IMAD.MOV R61, RZ, RZ, -R61 ;  /* 0x000000ffff3d7224 */ /* 0x000fe400078e0a3d */
[----:B0-----:R-:W-:-:S08]  /*96d0*/  IMAD.MOV.U32 R52, RZ, RZ, RZ ;  /* 0x000000ffff347224 */ /* 0x001fd000078e00ff */
[----:B------:R-:W-:Y:S02]  /*96e0*/  @!P1 IMAD.IADD R19, R19, 0x1, -R62 ;  /* 0x0000000113139824 */ /* 0x000fe400078e0a3e */
[----:B------:R-:W-:Y:S01]  /*96f0*/  @!P1 VIADD R15, R15, 0x1 ;  /* 0x000000010f0f9836 */ /* 0x000fe20000000000 */
[----:B------:R-:W-:Y:S02]  /*9700*/  ISETP.NE.AND P1, PT, R57, RZ, PT ;  /* 0x000000ff3900720c */ /* 0x000fe40003f25270 */
[----:B------:R-:W-:Y:S02]  /*9710*/  ISETP.GE.U32.AND P0, PT, R19, R62, PT ;  /* 0x0000003e1300720c */ /* 0x000fe40003f06070 */
[----:B------:R-:W-:-:S04]  /*9720*/  LOP3.LUT R19, R56, R57, RZ, 0x3c, !PT ;  /* 0x0000003938137212 */ /* 0x000fc800078e3cff */
[----:B------:R-:W-:Y:S01]  /*9730*/  ISETP.GE.AND P2, PT, R19, RZ, PT ;  /* 0x000000ff1300720c */ /* 0x000fe20003f46270 */
[----:B-1----:R-:W-:-:S04]  /*9740*/  IMAD.MOV R19, RZ, RZ, -R53 ;  /* 0x000000ffff137224 */ /* 0x002fc800078e0a35 */
[----:B------:R-:W-:Y:S02]  /*9750*/  IMAD R19, R19, R64, RZ ;  /* 0x0000004013137224 */ /* 0x000fe400078e02ff */
[----:B------:R-:W-:Y:S02]  /*9760*/  @P0 IADD3 R15, PT, PT, R15, 0x1, RZ ;  /* 0x000000010f0f0810 */ /* 0x000fe40007ffe0ff */
[----:B------:R-:W-:-:S04]  /*9770*/  IMAD.HI.U32 R53, R53, R19, R52 ;  /* 0x0000001335357227 */ /* 0x000fc800078e0034 */
[----:B------:R-:W-:-:S04]  /*9780*/  IMAD.MOV.U32 R55, RZ, RZ, R15 ;  /* 0x000000ffff377224 */ /* 0x000fc800078e000f */
[----:B------:R-:W-:Y:S01]  /*9790*/  @!P2 IMAD.MOV R55, RZ, RZ, -R55 ;  /* 0x000000ffff37a224 */ /* 0x000fe200078e0a37 */
[----:B------:R-:W-:-:S05]  /*97a0*/  @!P1 LOP3.LUT R55, RZ, R57, RZ, 0x33, !PT ;  /* 0x00000039ff379212 */ /* 0x000fca00078e33ff */
[----:B------:R-:W-:-:S04]  /*97b0*/  IMAD.MOV R15, RZ, RZ, -R55 ;  /* 0x000000ffff0f7224 */ /* 0x000fc800078e0a37 */
[----:B------:R-:W-:-:S05]  /*97c0*/  IMAD R15, R57, R15, R56 ;  /* 0x0000000f390f7224 */ /* 0x000fca00078e0238 */
[----:B------:R-:W-:Y:S02]  /*97d0*/  IABS R57, R15 ;  /* 0x0000000f00397213 */ /* 0x000fe40000000000 */
[----:B------:R-:W-:Y:S02]  /*97e0*/  LOP3.LUT R15, R15, R60, RZ, 0x3c, !PT ;  /* 0x0000003c0f0f7212 */ /* 0x000fe400078e3cff */
[----:B------:R-:W-:Y:S01]  /*97f0*/  MOV R52, R57 ;  /* 0x0000003900347202 */ /* 0x000fe20000000f00 */
[----:B------:R-:W-:Y:S01]  /*9800*/  IMAD.MOV.U32 R57, RZ, RZ, R61 ;  /* 0x000000ffff397224 */ /* 0x000fe200078e003d */
        /* <DEDUP_REMOVED lines=12> */
[----:B------:R-:W-:-:S09]  /*98d0*/  ISETP.GE.AND P1, PT, R56, RZ, PT ;  /* 0x000000ff3800720c */ /* 0x000fd20003f26270 */
[----:B------:R-:W-:Y:S01]  /*98e0*/  @P0 VIADD R19, R19, 0x1 ;  /* 0x0000000113130836 */ /* 0x000fe20000000000 */
[----:B------:R-:W-:Y:S01]  /*98f0*/  ISETP.NE.AND P0, PT, R60, RZ, PT ;  /* 0x000000ff3c00720c */ /* 0x000fe20003f05270 */
[----:B------:R-:W-:Y:S01]  /*9900*/  @!P3 IMAD.IADD R53, R53, 0x1, -R64 ;  /* 0x000000013535b824 */ /* 0x000fe200078e0a40 */
[----:B------:R-:W-:Y:S02]  /*9910*/  LOP3.LUT R60, RZ, R60, RZ, 0x33, !PT ;  /* 0x0000003cff3c7212 */ /* 0x000fe400078e33ff */
[----:B------:R-:W-:Y:S01]  /*9920*/  @!P2 IADD3 R19, PT, PT, -R19, RZ, RZ ;  /* 0x000000ff1313a210 */ /* 0x000fe20007ffe1ff */
[----:B------:R-:W-:Y:S01]  /*9930*/  @!P1 IMAD.MOV R53, RZ, RZ, -R53 ;  /* 0x000000ffff359224 */ /* 0x000fe200078e0a35 */
[----:B------:R-:W-:Y:S02]  /*9940*/  ISETP.NE.U32.AND P1, PT, R18, 0x1, PT ;  /* 0x000000011200780c */ /* 0x000fe40003f25070 */
[C---:B------:R-:W-:Y:S02]  /*9950*/  SEL R15, R60.reuse, R19, !P0 ;  /* 0x000000133c0f7207 */ /* 0x040fe40004000000 */
[----:B------:R-:W-:-:S03]  /*9960*/  SEL R53, R60, R53, !P0 ;  /* 0x000000353c357207 */ /* 0x000fc60004000000 */
[----:B------:R-:W-:-:S04]  /*9970*/  IMAD R15, R15, R58, R55 ;  /* 0x0000003a0f0f7224 */ /* 0x000fc800078e0237 */
[----:B------:R-:W-:-:S04]  /*9980*/  IMAD R15, R16, R53, R15 ;  /* 0x00000035100f7224 */ /* 0x000fc800078e020f */
        /* <DEDUP_REMOVED lines=11> */
.L_x_372:
[----:B------:R-:W-:Y:S02]  /*9a40*/  IMAD R57, R15, R59, RZ ;  /* 0x0000003b0f397224 */ /* 0x000fe400078e02ff */
[----:B------:R-:W-:Y:S02]  /*9a50*/  IMAD.IADD R54, R54, 0x1, -R61 ;  /* 0x0000000136367824 */ /* 0x000fe400078e0a3d */
[----:B------:R-:W-:-:S05]  /*9a60*/  IMAD R57, R60, R57, RZ ;  /* 0x000000393c397224 */ /* 0x000fca00078e02ff */
[----:B------:R-:W-:-:S04]  /*9a70*/  SHF.L.U32 R61, R57, 0x1, RZ ;  /* 0x00000001393d7819 */ /* 0x000fc800000006ff */
[----:B------:R-:W-:-:S13]  /*9a80*/  ISETP.GE.AND P0, PT, R54, R61, PT ;  /* 0x0000003d3600720c */ /* 0x000fda0003f06270 */
[----:B------:R-:W-:Y:S05]  /*9a90*/  @P0 BRA `(.L_x_373) ;  /* 0x00000004004c0947 */ /* 0x000fea0003800000 */
[----:B------:R-:W-:Y:S01]  /*9aa0*/  IMAD R60, R15, R60, RZ ;  /* 0x0000003c0f3c7224 */ /* 0x000fe200078e02ff */
[----:B------:R-:W-:Y:S02]  /*9ab0*/  LEA.HI R19, R54, R54, RZ, 0x1 ;  /* 0x0000003636137211 */ /* 0x000fe400078f08ff */
[-C--:B------:R-:W-:Y:S02]  /*9ac0*/  IABS R62, R15.reuse ;  /* 0x0000000f003e7213 */ /* 0x080fe40000000000 */
[----:B------:R-:W-:Y:S02]  /*9ad0*/  IABS R57, R60 ;  /* 0x0000003c00397213 */ /* 0x000fe40000000000 */
[----:B------:R-:W-:Y:S02]  /*9ae0*/  IABS R63, R15 ;  /* 0x0000000f003f7213 */ /* 0x000fe40000000000 */
[----:B------:R-:W0:Y:S01]  /*9af0*/  I2F.RP R56, R57 ;  /* 0x0000003900387306 */ /* 0x000e220000209400 */
[----:B------:R-:W-:-:S07]  /*9b00*/  LOP3.LUT R18, R18, 0x1, RZ, 0xc0, !PT ;  /* 0x0000000112127812 */ /* 0x000fce00078ec0ff */
[----:B0-----:R-:W0:Y:S02]  /*9b10*/  MUFU.RCP R56, R56 ;  /* 0x0000003800387308 */ /* 0x001e240000001000 */
[----:B0-----:R-:W-:-:S06]  /*9b20*/  VIADD R52, R56, 0xffffffe ;  /* 0x0ffffffe38347836 */ /* 0x001fcc0000000000 */
[----:B------:R0:W1:Y:S02]  /*9b30*/  F2I.FTZ.U32.TRUNC.NTZ R53, R52 ;  /* 0x0000003400357305 */ /* 0x000064000021f000 */
[----:B0-----:R-:W-:Y:S02]  /*9b40*/  IMAD.MOV.U32 R52, RZ, RZ, RZ ;  /* 0x000000ffff347224 */ /* 0x001fe400078e00ff */
[----:B-1----:R-:W-:-:S04]  /*9b50*/  IMAD.MOV R55, RZ, RZ, -R53 ;  /* 0x000000ffff377224 */ /* 0x002fc800078e0a35 */
[----:B------:R-:W-:Y:S01]  /*9b60*/  IMAD.MOV.U32 R54, RZ, RZ, R55 ;  /* 0x000000ffff367224 */ /* 0x000fe200078e0037 */
[----:B------:R-:W-:-:S03]  /*9b70*/  SHF.R.S32.HI R55, RZ, 0x1, R19 ;  /* 0x00000001ff377819 */ /* 0x000fc60000011413 */
[----:B------:R-:W-:Y:S01]  /*9b80*/  IMAD R19, R54, R57, RZ ;  /* 0x0000003936137224 */ /* 0x000fe200078e02ff */
[----:B------:R-:W-:Y:S02]  /*9b90*/  IABS R54, R60 ;  /* 0x0000003c00367213 */ /* 0x000fe40000000000 */
[----:B------:R-:W-:Y:S01]  /*9ba0*/  IABS R56, R55 ;  /* 0x0000003700387213 */ /* 0x000fe20000000000 */
[----:B------:R-:W-:Y:S01]  /*9bb0*/  IMAD.HI.U32 R19, R53, R19, R52 ;  /* 0x0000001335137227 */ /* 0x000fe200078e0034 */
[----:B------:R-:W-:-:S03]  /*9bc0*/  ISETP.GE.AND P3, PT, R55, RZ, PT ;  /* 0x000000ff3700720c */ /* 0x000fc60003f66270 */
[----:B------:R-:W-:Y:S02]  /*9bd0*/  IMAD.MOV R52, RZ, RZ, -R54 ;  /* 0x000000ffff347224 */ /* 0x000fe400078e0a36 */
        /* <DEDUP_REMOVED lines=11> */
[----:B------:R-:W-:Y:S01]  /*9c90*/  ISETP.GE.AND P2, PT, R52, RZ, PT ;  /* 0x000000ff3400720c */ /* 0x000fe20003f46270 */
[----:B------:R-:W-:-:S03]  /*9ca0*/  HFMA2 R52, -RZ, RZ, 0, 0 ;  /* 0x00000000ff347431 */ /* 0x000fc600000001ff */
[----:B------:R-:W0:Y:S03]  /*9cb0*/  F2I.FTZ.U32.TRUNC.NTZ R53, R53 ;  /* 0x0000003500357305 */ /* 0x000e26000021f000 */
[----:B------:R-:W-:-:S04]  /*9cc0*/  @P0 VIADD R19, R19, 0x1 ;  /* 0x0000000113130836 */ /* 0x000fc80000000000 */
[----:B------:R-:W-:-:S04]  /*9cd0*/  IMAD.MOV.U32 R57, RZ, RZ, R19 ;  /* 0x000000ffff397224 */ /* 0x000fc800078e0013 */
[----:B------:R-:W-:Y:S01]  /*9ce0*/  @!P2 IMAD.MOV R57, RZ, RZ, -R57 ;  /* 0x000000ffff39a224 */ /* 0x000fe200078e0a39 */
[----:B------:R-:W-:Y:S01]  /*9cf0*/  @!P1 LOP3.LUT R57, RZ, R60, RZ, 0x33, !PT ;  /* 0x0000003cff399212 */ /* 0x000fe200078e33ff */
[----:B0-----:R-:W-:-:S04]  /*9d00*/  IMAD.MOV R19, RZ, RZ, -R53 ;  /* 0x000000ffff137224 */ /* 0x001fc800078e0a35 */
[----:B------:R-:W-:Y:S02]  /*9d10*/  IMAD.MOV R54, RZ, RZ, -R57 ;  /* 0x000000ffff367224 */ /* 0x000fe400078e0a39 */
        /* <DEDUP_REMOVED lines=23> */
[----:B------:R-:W-:-:S04]  /*9e90*/  ISETP.NE.AND P0, PT, R15, RZ, PT ;  /* 0x000000ff0f00720c */ /* 0x000fc80003f05270 */
[----:B------:R-:W-:-:S03]  /*9ea0*/  SEL R15, R52, R53, !P0 ;  /* 0x00000035340f7207 */ /* 0x000fc60004000000 */
[----:B------:R-:W-:Y:S02]  /*9eb0*/  @!P2 IMAD.MOV R19, RZ, RZ, -R19 ;  /* 0x000000ffff13a224 */ /* 0x000fe400078e0a13 */
[----:B------:R-:W-:-:S03]  /*9ec0*/  IMAD R15, R57, R58, R15 ;  /* 0x0000003a390f7224 */ /* 0x000fc600078e020f */
[----:B------:R-:W-:-:S05]  /*9ed0*/  SEL R53, R52, R19, !P0 ;  /* 0x0000001334357207 */ /* 0x000fca0004000000 */
[CC--:B------:R-:W-:Y:S02]  /*9ee0*/  IMAD R19, R16.reuse, R53.reuse, R15 ;  /* 0x0000003510137224 */ /* 0x0c0fe400078e020f */
[C---:B------:R-:W-:Y:S02]  /*9ef0*/  @!P1 IMAD R54, R16.reuse, R53, R16 ;  /* 0x0000003510369224 */ /* 0x040fe400078e0210 */
[----:B------:R-:W-:Y:S02]  /*9f00*/  VIADD R18, R19, 0x1 ;  /* 0x0000000113127836 */ /* 0x000fe40000000000 */
[----:B------:R-:W-:Y:S02]  /*9f10*/  @P1 IMAD.IADD R53, R16, 0x1, R19 ;  /* 0x0000000110351824 */ /* 0x000fe400078e0213 */
[----:B------:R-:W-:Y:S02]  /*9f20*/  @P1 IMAD.MOV.U32 R52, RZ, RZ, R18 ;  /* 0x000000ffff341224 */ /* 0x000fe400078e0012 */
[----:B------:R-:W-:-:S02]  /*9f30*/  @!P1 IMAD.IADD R52, R15, 0x1, R54 ;  /* 0x000000010f349824 */ /* 0x000fc400078e0236 */
        /* <DEDUP_REMOVED lines=9> */
.L_x_373:
[-C--:B------:R-:W-:Y:S01]  /*9fd0*/  IABS R65, R19.reuse ;  /* 0x0000001300417213 */ /* 0x080fe20000000000 */
[----:B------:R-:W-:Y:S01]  /*9fe0*/  IMAD.IADD R62, R54, 0x1, -R61 ;  /* 0x00000001363e7824 */ /* 0x000fe200078e0a3d */
[----:B------:R-:W-:Y:S01]  /*9ff0*/  IABS R64, R19 ;  /* 0x0000001300407213 */ /* 0x000fe20000000000 */
[----:B------:R-:W-:Y:S01]  /*a000*/  BSSY.RECONVERGENT B1, `(.L_x_374) ;  /* 0x000007e000017945 */ /* 0x000fe20003800200 */
[----:B------:R-:W0:Y:S01]  /*a010*/  I2F.RP R60, R65 ;  /* 0x00000041003c7306 */ /* 0x000e220000209400 */
[----:B------:R-:W-:Y:S01]  /*a020*/  IMAD.HI R18, R62, 0x2aaaaaab, RZ ;  /* 0x2aaaaaab3e127827 */ /* 0x000fe200078e02ff */
[----:B------:R-:W-:-:S03]  /*a030*/  IABS R67, R15 ;  /* 0x0000000f00437213 */ /* 0x000fc60000000000 */
[----:B------:R-:W-:Y:S01]  /*a040*/  IMAD.MOV R64, RZ, RZ, -R64 ;  /* 0x000000ffff407224 */ /* 0x000fe200078e0a40 */
[----:B------:R-:W-:-:S04]  /*a050*/  LEA.HI R63, R18, R18, RZ, 0x1 ;  /* 0x00000012123f7211 */ /* 0x000fc800078f08ff */
[C---:B------:R-:W-:Y:S01]  /*a060*/  ISETP.GE.AND P4, PT, R63.reuse, RZ, PT ;  /* 0x000000ff3f00720c */ /* 0x040fe20003f86270 */
[----:B------:R-:W-:Y:S01]  /*a070*/  IMAD R62, R63, -0x6, R62 ;  /* 0xfffffffa3f3e7824 */ /* 0x000fe200078e023e */
[----:B0-----:R-:W0:Y:S02]  /*a080*/  MUFU.RCP R60, R60 ;  /* 0x0000003c003c7308 */ /* 0x001e240000001000 */
[----:B0-----:R-:W-:-:S06]  /*a090*/  VIADD R56, R60, 0xffffffe ;  /* 0x0ffffffe3c387836 */ /* 0x001fcc0000000000 */
[----:B------:R-:W0:Y:S08]  /*a0a0*/  I2F.RP R60, R67 ;  /* 0x00000043003c7306 */ /* 0x000e300000209400 */
[----:B------:R1:W2:Y:S08]  /*a0b0*/  F2I.FTZ.U32.TRUNC.NTZ R57, R56 ;  /* 0x0000003800397305 */ /* 0x0002b0000021f000 */
[----:B0-----:R-:W0:Y:S01]  /*a0c0*/  MUFU.RCP R60, R60 ;  /* 0x0000003c003c7308 */ /* 0x001e220000001000 */
[----:B-1----:R-:W-:-:S02]  /*a0d0*/  IMAD.MOV.U32 R56, RZ, RZ, RZ ;  /* 0x000000ffff387224 */ /* 0x002fc400078e00ff */
[----:B--2---:R-:W-:-:S04]  /*a0e0*/  IMAD.MOV R54, RZ, RZ, -R57 ;  /* 0x000000ffff367224 */ /* 0x004fc800078e0a39 */
[----:B------:R-:W-:Y:S01]  /*a0f0*/  IMAD R61, R54, R65, RZ ;  /* 0x00000041363d7224 */ /* 0x000fe200078e02ff */
[----:B------:R-:W-:-:S03]  /*a100*/  IABS R54, R63 ;  /* 0x0000003f00367213 */ /* 0x000fc60000000000 */
[----:B------:R-:W-:-:S04]  /*a110*/  IMAD.HI.U32 R18, R57, R61, R56 ;  /* 0x0000003d39127227 */ /* 0x000fc800078e0038 */
[----:B------:R-:W-:Y:S01]  /*a120*/  IMAD.MOV.U32 R61, RZ, RZ, R54 ;  /* 0x000000ffff3d7224 */ /* 0x000fe200078e0036 */
[----:B------:R-:W-:Y:S01]  /*a130*/  MOV R54, R64 ;  /* 0x0000004000367202 */ /* 0x000fe20000000f00 */
[----:B0-----:R-:W-:Y:S02]  /*a140*/  VIADD R56, R60, 0xffffffe ;  /* 0x0ffffffe3c387836 */ /* 0x001fe40000000000 */
[----:B------:R-:W-:Y:S02]  /*a150*/  IMAD.HI.U32 R18, R18, R61, RZ ;  /* 0x0000003d12127227 */ /* 0x000fe400078e00ff */
[----:B------:R0:W1:Y:S02]  /*a160*/  F2I.FTZ.U32.TRUNC.NTZ R57, R56 ;  /* 0x0000003800397305 */ /* 0x000064000021f000 */
[----:B------:R-:W-:-:S05]  /*a170*/  IMAD R54, R18, R54, R61 ;  /* 0x0000003612367224 */ /* 0x000fca00078e023d */
[----:B------:R-:W-:Y:S01]  /*a180*/  ISETP.GT.U32.AND P1, PT, R65, R54, PT ;  /* 0x000000364100720c */ /* 0x000fe20003f24070 */
[----:B0-----:R-:W-:-:S12]  /*a190*/  IMAD.MOV.U32 R56, RZ, RZ, RZ ;  /* 0x000000ffff387224 */ /* 0x001fd800078e00ff */
[----:B------:R-:W-:Y:S02]  /*a1a0*/  @!P1 IMAD.IADD R54, R54, 0x1, -R65 ;  /* 0x0000000136369824 */ /* 0x000fe400078e0a41 */
[----:B------:R-:W-:Y:S01]  /*a1b0*/  @!P1 VIADD R18, R18, 0x1 ;  /* 0x0000000112129836 */ /* 0x000fe20000000000 */
[----:B------:R-:W-:Y:S02]  /*a1c0*/  ISETP.NE.AND P1, PT, R19, RZ, PT ;  /* 0x000000ff1300720c */ /* 0x000fe40003f25270 */
[----:B------:R-:W-:Y:S02]  /*a1d0*/  ISETP.GE.U32.AND P0, PT, R54, R65, PT ;  /* 0x000000413600720c */ /* 0x000fe40003f06070 */
[----:B------:R-:W-:-:S04]  /*a1e0*/  LOP3.LUT R54, R63, R19, RZ, 0x3c, !PT ;  /* 0x000000133f367212 */ /* 0x000fc800078e3cff */
[----:B------:R-:W-:Y:S02]  /*a1f0*/  ISETP.GE.AND P2, PT, R54, RZ, PT ;  /* 0x000000ff3600720c */ /* 0x000fe40003f46270 */
[----:B-1----:R-:W-:-:S05]  /*a200*/  IADD3 R54, PT, PT, RZ, -R57, RZ ;  /* 0x80000039ff367210 */ /* 0x002fca0007ffe0ff */
[----:B------:R-:W-:-:S04]  /*a210*/  @P0 VIADD R18, R18, 0x1 ;  /* 0x0000000112120836 */ /* 0x000fc80000000000 */
[----:B------:R-:W-:-:S04]  /*a220*/  IMAD.MOV.U32 R65, RZ, RZ, R18 ;  /* 0x000000ffff417224 */ /* 0x000fc800078e0012 */
[----:B------:R-:W-:Y:S01]  /*a230*/  @!P2 IMAD.MOV R65, RZ, RZ, -R65 ;  /* 0x000000ffff41a224 */ /* 0x000fe200078e0a41 */
[----:B------:R-:W-:-:S05]  /*a240*/  @!P1 LOP3.LUT R65, RZ, R19, RZ, 0x33, !PT ;  /* 0x00000013ff419212 */ /* 0x000fca00078e33ff */
[----:B------:R-:W-:-:S04]  /*a250*/  IMAD.MOV R18, RZ, RZ, -R65 ;  /* 0x000000ffff127224 */ /* 0x000fc800078e0a41 */
        /* <DEDUP_REMOVED lines=21> */
[----:B------:R-:W-:Y:S02]  /*a3b0*/  @!P3 IADD3 R56, PT, PT, R56, -R67, RZ ;  /* 0x800000433838b210 */ /* 0x000fe40007ffe0ff */
[----:B------:R-:W-:Y:S01]  /*a3c0*/  @P0 VIADD R19, R19, 0x1 ;  /* 0x0000000113130836 */ /* 0x000fe20000000000 */
[----:B------:R-:W-:Y:S02]  /*a3d0*/  ISETP.GT.AND P0, PT, R62, 0x2, PT ;  /* 0x000000023e00780c */ /* 0x000fe40003f04270 */
[----:B------:R-:W-:Y:S02]  /*a3e0*/  @!P4 IMAD.MOV R56, RZ, RZ, -R56 ;  /* 0x000000ffff38c224 */ /* 0x000fe400078e0a38 */
[----:B------:R-:W-:-:S03]  /*a3f0*/  @!P2 IMAD.MOV R19, RZ, RZ, -R19 ;  /* 0x000000ffff13a224 */ /* 0x000fc600078e0a13 */
[C---:B------:R-:W-:Y:S02]  /*a400*/  SEL R56, R15.reuse, R56, !P1 ;  /* 0x000000380f387207 */ /* 0x040fe40004800000 */
[----:B------:R-:W-:-:S04]  /*a410*/  SEL R57, R15, R19, !P1 ;  /* 0x000000130f397207 */ /* 0x000fc80004800000 */
[----:B------:R-:W-:Y:S05]  /*a420*/  @P0 BRA `(.L_x_375) ;  /* 0x0000000000800947 */ /* 0x000fea0003800000 */
[----:B------:R-:W-:-:S05]  /*a430*/  VIMNMX.U32 R15, PT, PT, R62, 0x3, PT ;  /* 0x000000033e0f7848 */ /* 0x000fca0003fe0000 */
[----:B------:R-:W-:-:S04]  /*a440*/  IMAD.SHL.U32 R15, R15, 0x4, RZ ;  /* 0x000000040f0f7824 */ /* 0x000fc800078e00ff */
[----:B------:R-:W0:Y:S02]  /*a450*/  LDC R18, c[0x2][R15+0x40] ;  /* 0x008010000f127b82 */ /* 0x000e240000000800 */
[----:B0-----:R-:W-:-:S04]  /*a460*/  SHF.R.S32.HI R19, RZ, 0x1f, R18 ;  /* 0x0000001fff137819 */ /* 0x001fc80000011412 */
.L_x_1724:
[----:B------:R-:W-:Y:S05]  /*a470*/  BRX R18 -0xa480                                                 (*"BRANCH_TARGETS .L_x_1725,.L_x_1726,.L_x_1727,.L_x_376"*) ;  /* 0xffffff5812e07949 */ /* 0x000fea000383ffff */
.L_x_1727:
        /* <DEDUP_REMOVED lines=8> */
.L_x_1725:
[----:B------:R-:W-:Y:S02]  /*a500*/  IMAD R15, R65, R59, R59 ;  /* 0x0000003b410f7224 */ /* 0x000fe400078e023b */
[----:B------:R-:W-:-:S03]  /*a510*/  IMAD R65, R16, R65, RZ ;  /* 0x0000004110417224 */ /* 0x000fc600078e02ff */
[C---:B------:R-:W-:Y:S01]  /*a520*/  IADD3 R19, PT, PT, R57.reuse, R15, RZ ;  /* 0x0000000f39137210 */ /* 0x040fe20007ffe0ff */
[C-C-:B------:R-:W-:Y:S02]  /*a530*/  IMAD.IADD R15, R56.reuse, 0x1, R65.reuse ;  /* 0x00000001380f7824 */ /* 0x140fe400078e0241 */
[-C--:B------:R-:W-:Y:S02]  /*a540*/  IMAD R53, R57, R58.reuse, R65 ;  /* 0x0000003a39357224 */ /* 0x080fe400078e0241 */
[-C--:B------:R-:W-:Y:S02]  /*a550*/  IMAD R19, R19, R58.reuse, R58 ;  /* 0x0000003a13137224 */ /* 0x080fe400078e023a */
[----:B------:R-:W-:Y:S02]  /*a560*/  IMAD R15, R57, R58, R15 ;  /* 0x0000003a390f7224 */ /* 0x000fe400078e020f */
[C---:B------:R-:W-:Y:S02]  /*a570*/  IMAD.IADD R53, R56.reuse, 0x1, R53 ;  /* 0x0000000138357824 */ /* 0x040fe400078e0235 */
[----:B------:R-:W-:-:S02]  /*a580*/  IMAD.IADD R55, R56, 0x1, R19 ;  /* 0x0000000138377824 */ /* 0x000fc400078e0213 */
[----:B------:R-:W-:Y:S01]  /*a590*/  VIADD R52, R15, 0x1 ;  /* 0x000000010f347836 */ /* 0x000fe20000000000 */
[----:B------:R-:W-:Y:S06]  /*a5a0*/  BRA `(.L_x_376) ;  /* 0x00000000008c7947 */ /* 0x000fec0003800000 */
.L_x_1726:
[CC--:B------:R-:W-:Y:S02]  /*a5b0*/  IMAD R19, R57.reuse, R58.reuse, R58 ;  /* 0x0000003a39137224 */ /* 0x0c0fe400078e023a */
[-C--:B------:R-:W-:Y:S02]  /*a5c0*/  IMAD R15, R16, R65.reuse, R56 ;  /* 0x00000041100f7224 */ /* 0x080fe400078e0238 */
[----:B------:R-:W-:Y:S02]  /*a5d0*/  IMAD.IADD R19, R56, 0x1, R19 ;  /* 0x0000000138137824 */ /* 0x000fe400078e0213 */
[----:B------:R-:W-:Y:S02]  /*a5e0*/  IMAD R15, R57, R58, R15 ;  /* 0x0000003a390f7224 */ /* 0x000fe400078e020f */
[----:B------:R-:W-:Y:S02]  /*a5f0*/  IMAD R52, R16, R65, R19 ;  /* 0x0000004110347224 */ /* 0x000fe400078e0213 */
[----:B------:R-:W-:-:S03]  /*a600*/  VIADD R53, R15, 0x1 ;  /* 0x000000010f357836 */ /* 0x000fc60000000000 */
[----:B------:R-:W-:Y:S01]  /*a610*/  IADD3 R55, PT, PT, R16, R52, RZ ;  /* 0x0000003410377210 */ /* 0x000fe20007ffe0ff */
[----:B------:R-:W-:Y:S06]  /*a620*/  BRA `(.L_x_376) ;  /* 0x00000000006c7947 */ /* 0x000fec0003800000 */
.L_x_375:
[----:B------:R-:W-:-:S05]  /*a630*/  IMAD.MOV.U32 R15, RZ, RZ, -0x3 ;  /* 0xfffffffdff0f7424 */ /* 0x000fca00078e00ff */
[----:B------:R-:W-:-:S05]  /*a640*/  VIADDMNMX.U32 R15, R62, R15, 0x3, PT ;  /* 0x000000033e0f7446 */ /* 0x000fca000380000f */
[----:B------:R-:W-:-:S04]  /*a650*/  IMAD.SHL.U32 R15, R15, 0x4, RZ ;  /* 0x000000040f0f7824 */ /* 0x000fc800078e00ff */
[----:B------:R-:W0:Y:S02]  /*a660*/  LDC R18, c[0x2][R15+0x50] ;  /* 0x008014000f127b82 */ /* 0x000e240000000800 */
[----:B0-----:R-:W-:-:S04]  /*a670*/  SHF.R.S32.HI R19, RZ, 0x1f, R18 ;  /* 0x0000001fff137819 */ /* 0x001fc80000011412 */
.L_x_1729:
[----:B------:R-:W-:Y:S05]  /*a680*/  BRX R18 -0xa690                                                 (*"BRANCH_TARGETS .L_x_1730,.L_x_1731,.L_x_1732,.L_x_376"*) ;  /* 0xffffff58125c7949 */ /* 0x000fea000383ffff */
.L_x_1732:
[----:B------:R-:W-:Y:S02]  /*a690*/  IMAD R55, R57, R58, R58 ;  /* 0x0000003a39377224 */ /* 0x000fe400078e023a */
[----:B------:R-:W-:Y:S02]  /*a6a0*/  IMAD R18, R16, R65, R16 ;  /* 0x0000004110127224 */ /* 0x000fe400078e0210 */
[----:B------:R-:W-:Y:S02]  /*a6b0*/  VIADD R53, R56, 0x1 ;  /* 0x0000000138357836 */ /* 0x000fe40000000000 */
[----:B------:R-:W-:Y:S01]  /*a6c0*/  IMAD R15, R65, R59, R57 ;  /* 0x0000003b410f7224 */ /* 0x000fe200078e0239 */
[----:B------:R-:W-:Y:S02]  /*a6d0*/  IADD3 R52, PT, PT, R55, R18, R56 ;  /* 0x0000001237347210 */ /* 0x000fe40007ffe038 */
[----:B------:R-:W-:Y:S01]  /*a6e0*/  IADD3 R55, PT, PT, R53, R55, R18 ;  /* 0x0000003735377210 */ /* 0x000fe20007ffe012 */
[----:B------:R-:W-:Y:S01]  /*a6f0*/  IMAD R53, R15, R58, R53 ;  /* 0x0000003a0f357224 */ /* 0x000fe200078e0235 */
[----:B------:R-:W-:Y:S06]  /*a700*/  BRA `(.L_x_376) ;  /* 0x0000000000347947 */ /* 0x000fec0003800000 */
.L_x_1730:
[----:B------:R-:W-:-:S04]  /*a710*/  IMAD R15, R57, R58, R56 ;  /* 0x0000003a390f7224 */ /* 0x000fc800078e0238 */
[----:B------:R-:W-:-:S04]  /*a720*/  IMAD R15, R16, R65, R15 ;  /* 0x00000041100f7224 */ /* 0x000fc800078e020f */
[----:B------:R-:W-:Y:S02]  /*a730*/  IMAD.IADD R52, R16, 0x1, R15 ;  /* 0x0000000110347824 */ /* 0x000fe400078e020f */
[----:B------:R-:W-:Y:S02]  /*a740*/  VIADD R53, R15, 0x1 ;  /* 0x000000010f357836 */ /* 0x000fe40000000000 */
[----:B------:R-:W-:Y:S01]  /*a750*/  IMAD.IADD R55, R52, 0x1, R58 ;  /* 0x0000000134377824 */ /* 0x000fe200078e023a */
[----:B------:R-:W-:Y:S06]  /*a760*/  BRA `(.L_x_376) ;  /* 0x00000000001c7947 */ /* 0x000fec0003800000 */
.L_x_1731:
[CC--:B------:R-:W-:Y:S02]  /*a770*/  IMAD R15, R57.reuse, R58.reuse, R56 ;  /* 0x0000003a390f7224 */ /* 0x0c0fe400078e0238 */
[CC--:B------:R-:W-:Y:S02]  /*a780*/  IMAD R55, R16.reuse, R65.reuse, R16 ;  /* 0x0000004110377224 */ /* 0x0c0fe400078e0210 */
[----:B------:R-:W-:Y:S02]  /*a790*/  IMAD R15, R16, R65, R15 ;  /* 0x00000041100f7224 */ /* 0x000fe400078e020f */
[----:B------:R-:W-:-:S03]  /*a7a0*/  IMAD R57, R57, R58, R58 ;  /* 0x0000003a39397224 */ /* 0x000fc600078e023a */
[----:B------:R-:W-:Y:S02]  /*a7b0*/  IADD3 R53, PT, PT, R15, 0x1, RZ ;  /* 0x000000010f357810 */ /* 0x000fe40007ffe0ff */
[----:B------:R-:W-:-:S03]  /*a7c0*/  IADD3 R55, PT, PT, R57, R55, R56 ;  /* 0x0000003739377210 */ /* 0x000fc60007ffe038 */
[----:B------:R-:W-:-:S07]  /*a7d0*/  IMAD.IADD R52, R16, 0x1, R53 ;  /* 0x0000000110347824 */ /* 0x000fce00078e0235 */
.L_x_376:
[----:B------:R-:W-:Y:S05]  /*a7e0*/  BSYNC.RECONVERGENT B1 ;  /* 0x0000000000017941 */ /* 0x000fea0003800200 */
.L_x_374:
[CC--:B------:R-:W-:Y:S02]  /*a7f0*/  VIMNMX R18, PT, PT, R52.reuse, R53.reuse, !PT ;  /* 0x0000003534127248 */ /* 0x0c0fe40007fe0100 */
[----:B------:R-:W-:Y:S02]  /*a800*/  VIMNMX R15, PT, PT, R52, R53, PT ;  /* 0x00000035340f7248 */ /* 0x000fe40003fe0100 */
[CC--:B------:R-:W-:Y:S02]  /*a810*/  VIMNMX R54, PT, PT, R18.reuse, R55.reuse, PT ;  /* 0x0000003712367248 */ /* 0x0c0fe40003fe0100 */
[----:B------:R-:W-:Y:S02]  /*a820*/  VIMNMX R53, PT, PT, R18, R55, !PT ;  /* 0x0000003712357248 */ /* 0x000fe40007fe0100 */
[CC--:B------:R-:W-:Y:S02]  /*a830*/  VIMNMX R52, PT, PT, R15.reuse, R54.reuse, !PT ;  /* 0x000000360f347248 */ /* 0x0c0fe40007fe0100 */
[----:B------:R-:W-:-:S07]  /*a840*/  VIMNMX R55, PT, PT, R15, R54, PT ;  /* 0x000000360f377248 */ /* 0x000fce0003fe0100 */
.L_x_371:
[----:B------:R-:W-:Y:S05]  /*a850*/  BSYNC.RECONVERGENT B0 ;  /* 0x0000000000007941 */ /* 0x000fea0003800200 */
.L_x_369:
        /* <DEDUP_REMOVED lines=8> */
[----:B------:R-:W-:Y:S01]  /*a8e0*/  IABS R60, R59 ;  /* 0x0000003b003c7213 */ /* 0x000fe20000000000 */
[----:B------:R-:W1:Y:S08]  /*a8f0*/  I2F.RP R56, R70 ;  /* 0x0000004600387306 */ /* 0x000e700000209400 */
[----:B0-----:R-:W0:Y:S08]  /*a900*/  MUFU.RCP R15, R15 ;  /* 0x0000000f000f7308 */ /* 0x001e300000001000 */
[----:B-1----:R-:W-:Y:S08]  /*a910*/  MUFU.RCP R56, R56 ;  /* 0x0000003800387308 */ /* 0x002ff00000001000 */
[----:B------:R-:W-:Y:S01]  /*a920*/  I2F.RP R68, R60 ;  /* 0x0000003c00447306 */ /* 0x000fe20000209400 */
[----:B0-----:R-:W-:Y:S01]  /*a930*/  VIADD R18, R15, 0xffffffe ;  /* 0x0ffffffe0f127836 */ /* 0x001fe20000000000 */
[----:B------:R-:W-:-:S04]  /*a940*/  LOP3.LUT R15, R53, R58, RZ, 0x3c, !PT ;  /* 0x0000003a350f7212 */ /* 0x000fc800078e3cff */
[----:B------:R-:W-:Y:S02]  /*a950*/  ISETP.GE.AND P6, PT, R15, RZ, PT ;  /* 0x000000ff0f00720c */ /* 0x000fe40003fc6270 */
[----:B------:R0:W1:Y:S01]  /*a960*/  F2I.FTZ.U32.TRUNC.NTZ R19, R18 ;  /* 0x0000001200137305 */ /* 0x000062000021f000 */
[----:B------:R-:W-:-:S07]  /*a970*/  IABS R15, R14 ;  /* 0x0000000e000f7213 */ /* 0x000fce0000000000 */
[----:B------:R-:W2:Y:S01]  /*a980*/  I2F.RP R73, R15 ;  /* 0x0000000f00497306 */ /* 0x000ea20000209400 */
[----:B0-----:R-:W-:Y:S02]  /*a990*/  IMAD.MOV.U32 R18, RZ, RZ, RZ ;  /* 0x000000ffff127224 */ /* 0x001fe400078e00ff */
[----:B-1----:R-:W-:-:S05]  /*a9a0*/  IMAD.MOV R57, RZ, RZ, -R19 ;  /* 0x000000ffff397224 */ /* 0x002fca00078e0a13 */
[----:B------:R-:W-:Y:S01]  /*a9b0*/  MUFU.RCP R68, R68 ;  /* 0x0000004400447308 */ /* 0x000fe20000001000 */
[----:B------:R-:W-:-:S04]  /*a9c0*/  IMAD R57, R57, R66, RZ ;  /* 0x0000004239397224 */ /* 0x000fc800078e02ff */
[----:B------:R-:W-:Y:S01]  /*a9d0*/  IMAD.HI.U32 R62, R19, R57, R18 ;  /* 0x00000039133e7227 */ /* 0x000fe200078e0012 */
[----:B------:R-:W-:Y:S02]  /*a9e0*/  LOP3.LUT R57, R52, R58, RZ, 0x3c, !PT ;  /* 0x0000003a34397212 */ /* 0x000fe400078e3cff */
[----:B--2---:R-:W-:Y:S01]  /*a9f0*/  MUFU.RCP R73, R73 ;  /* 0x0000004900497308 */ /* 0x004fe20000001000 */
[----:B------:R-:W-:Y:S01]  /*aa00*/  VIADD R19, R56, 0xffffffe ;  /* 0x0ffffffe38137836 */ /* 0x000fe20000000000 */
[----:B------:R-:W-:Y:S01]  /*aa10*/  ISETP.GE.AND P5, PT, R57, RZ, PT ;  /* 0x000000ff3900720c */ /* 0x000fe20003fa6270 */
[----:B------:R-:W-:-:S04]  /*aa20*/  IMAD.HI.U32 R54, R62, R65, RZ ;  /* 0x000000413e367227 */ /* 0x000fc800078e00ff */
[----:B------:R-:W-:Y:S01]  /*aa30*/  IMAD.MOV R18, RZ, RZ, -R54 ;  /* 0x000000ffff127224 */ /* 0x000fe200078e0a36 */
[----:B------:R-:W0:Y:S01]  /*aa40*/  F2I.FTZ.U32.TRUNC.NTZ R19, R19 ;  /* 0x0000001300137305 */ /* 0x000e22000021f000 */
[----:B------:R-:W-:-:S04]  /*aa50*/  IMAD.HI.U32 R56, R62, R67, RZ ;  /* 0x000000433e387227 */ /* 0x000fc800078e00ff */
[----:B------:R-:W-:Y:S01]  /*aa60*/  IMAD R18, R66, R18, R65 ;  /* 0x0000001242127224 */ /* 0x000fe200078e0241 */
[----:B------:R-:W-:Y:S01]  /*aa70*/  IADD3 R64, PT, PT, -R56, RZ, RZ ;  /* 0x000000ff38407210 */ /* 0x000fe20007ffe1ff */
[----:B------:R-:W-:Y:S01]  /*aa80*/  IMAD.HI.U32 R61, R62, R69, RZ ;  /* 0x000000453e3d7227 */ /* 0x000fe200078e00ff */
[----:B------:R-:W-:Y:S02]  /*aa90*/  LOP3.LUT R62, R55, R58, RZ, 0x3c, !PT ;  /* 0x0000003a373e7212 */ /* 0x000fe400078e3cff */
[C---:B------:R-:W-:Y:S01]  /*aaa0*/  ISETP.GT.U32.AND P2, PT, R66.reuse, R18, PT ;  /* 0x000000124200720c */ /* 0x040fe20003f44070 */
[----:B------:R-:W-:Y:S01]  /*aab0*/  IMAD R57, R66, R64, R67 ;  /* 0x0000004042397224 */ /* 0x000fe200078e0243 */
[----:B------:R-:W-:Y:S01]  /*aac0*/  ISETP.GE.AND P4, PT, R62, RZ, PT ;  /* 0x000000ff3e00720c */ /* 0x000fe20003f86270 */
[----:B------:R-:W-:Y:S01]  /*aad0*/  IMAD.MOV R64, RZ, RZ, -R61 ;  /* 0x000000ffff407224 */ /* 0x000fe200078e0a3d */
[----:B------:R-:W-:Y:S01]  /*aae0*/  IABS R62, R16 ;  /* 0x00000010003e7213 */ /* 0x000fe20000000000 */
[----:B0-----:R-:W-:Y:S01]  /*aaf0*/  IMAD.MOV R71, RZ, RZ, -R19 ;  /* 0x000000ffff477224 */ /* 0x001fe200078e0a13 */
[C---:B------:R-:W-:Y:S01]  /*ab00*/  ISETP.GT.U32.AND P3, PT, R66.reuse, R57, PT ;  /* 0x000000394200720c */ /* 0x040fe20003f64070 */
[----:B------:R-:W-:-:S02]  /*ab10*/  IMAD R63, R66, R64, R69 ;  /* 0x00000040423f7224 */ /* 0x000fc400078e0245 */
[----:B------:R-:W-:Y:S02]  /*ab20*/  IMAD R71, R71, R70, RZ ;  /* 0x0000004647477224 */ /* 0x000fe400078e02ff */
[----:B------:R-:W-:Y:S01]  /*ab30*/  IMAD.MOV R62, RZ, RZ, -R62 ;  /* 0x000000ffff3e7224 */ /* 0x000fe200078e0a3e */
[----:B------:R-:W-:Y:S01]  /*ab40*/  ISETP.GT.U32.AND P1, PT, R66, R63, PT ;  /* 0x0000003f4200720c */ /* 0x000fe20003f24070 */
[--C-:B------:R-:W-:Y:S02]  /*ab50*/  @!P2 IMAD.IADD R18, R18, 0x1, -R66.reuse ;  /* 0x000000011212a824 */ /* 0x100fe400078e0a42 */
[----:B------:R-:W-:Y:S02]  /*ab60*/  @!P2 VIADD R54, R54, 0x1 ;  /* 0x000000013636a836 */ /* 0x000fe40000000000 */
[----:B------:R-:W-:Y:S01]  /*ab70*/  VIADD R73, R73, 0xffffffe ;  /* 0x0ffffffe49497836 */ /* 0x000fe20000000000 */
[----:B------:R-:W-:Y:S01]  /*ab80*/  ISETP.GE.U32.AND P0, PT, R18, R66, PT ;  /* 0x000000421200720c */ /* 0x000fe20003f06070 */
[----:B------:R-:W-:Y:S01]  /*ab90*/  @!P3 IMAD.IADD R57, R57, 0x1, -R66 ;  /* 0x000000013939b824 */ /* 0x000fe200078e0a42 */
[----:B------:R-:W-:Y:S01]  /*aba0*/  LOP3.LUT R18, R53, R16, RZ, 0x3c, !PT ;  /* 0x0000001035127212 */ /* 0x000fe200078e3cff */
[----:B------:R-:W-:-:S03]  /*abb0*/  @!P3 VIADD R56, R56, 0x1 ;  /* 0x000000013838b836 */ /* 0x000fc60000000000 */
[----:B------:R-:W-:Y:S01]  /*abc0*/  ISETP.GE.AND P2, PT, R18, RZ, PT ;  /* 0x000000ff1200720c */ /* 0x000fe20003f46270 */
[----:B------:R-:W-:Y:S02]  /*abd0*/  HFMA2 R18, -RZ, RZ, 0, 0 ;  /* 0x00000000ff127431 */ /* 0x000fe400000001ff */
[----:B------:R-:W-:Y:S01]  /*abe0*/  @!P1 IMAD.IADD R63, R63, 0x1, -R66 ;  /* 0x000000013f3f9824 */ /* 0x000fe200078e0a42 */
[----:B------:R-:W-:-:S03]  /*abf0*/  @!P1 IADD3 R61, PT, PT, R61, 0x1, RZ ;  /* 0x000000013d3d9810 */ /* 0x000fc60007ffe0ff */
[----:B------:R-:W-:Y:S01]  /*ac00*/  @P0 VIADD R54, R54, 0x1 ;  /* 0x0000000136360836 */ /* 0x000fe20000000000 */
[-C--:B------:R-:W-:Y:S02]  /*ac10*/  ISETP.GE.U32.AND P0, PT, R57, R66.reuse, PT ;  /* 0x000000423900720c */ /* 0x080fe40003f06070 */
[----:B------:R-:W-:Y:S01]  /*ac20*/  ISETP.GE.U32.AND P3, PT, R63, R66, PT ;  /* 0x000000423f00720c */ /* 0x000fe20003f66070 */
[----:B------:R-:W-:Y:S01]  /*ac30*/  IMAD.HI.U32 R72, R19, R71, R18 ;  /* 0x0000004713487227 */ /* 0x000fe200078e0012 */
[----:B------:R-:W-:-:S03]  /*ac40*/  LOP3.LUT R57, R52, R16, RZ, 0x3c, !PT ;  /* 0x0000001034397212 */ /* 0x000fc600078e3cff */
[----:B------:R-:W-:Y:S01]  /*ac50*/  IMAD.MOV.U32 R71, RZ, RZ, R62 ;  /* 0x000000ffff477224 */ /* 0x000fe200078e003e */
[----:B------:R-:W-:Y:S01]  /*ac60*/  ISETP.GE.AND P1, PT, R57, RZ, PT ;  /* 0x000000ff3900720c */ /* 0x000fe20003f26270 */
[----:B------:R-:W-:Y:S01]  /*ac70*/  IMAD.HI.U32 R62, R72, R65, RZ ;  /* 0x00000041483e7227 */ /* 0x000fe200078e00ff */
[----:B------:R-:W-:Y:S03]  /*ac80*/  F2I.FTZ.U32.TRUNC.NTZ R57, R73 ;  /* 0x0000004900397305 */ /* 0x000fe6000021f000 */
[----:B------:R-:W-:Y:S02]  /*ac90*/  IMAD R18, R62, R71, R65 ;  /* 0x000000473e127224 */ /* 0x000fe400078e0241 */
[----:B------:R-:W-:-:S04]  /*aca0*/  IMAD.HI.U32 R64, R72, R67, RZ ;  /* 0x0000004348407227 */ /* 0x000fc800078e00ff */
[----:B------:R-:W-:Y:S02]  /*acb0*/  VIADD R19, R68, 0xffffffe ;  /* 0x0ffffffe44137836 */ /* 0x000fe40000000000 */
[----:B------:R-:W-:Y:S01]  /*acc0*/  @P0 VIADD R56, R56, 0x1 ;  /* 0x0000000138380836 */ /* 0x000fe20000000000 */
[----:B------:R-:W-:Y:S01]  /*acd0*/  ISETP.GT.U32.AND P0, PT, R70, R18, PT ;  /* 0x000000124600720c */ /* 0x000fe20003f04070 */
[----:B------:R-:W-:Y:S01]  /*ace0*/  IMAD R65, R64, R71, R67 ;  /* 0x0000004740417224 */ /* 0x000fe200078e0243 */
[----:B------:R-:W-:Y:S01]  /*acf0*/  LOP3.LUT R67, RZ, R58, RZ, 0x33, !PT ;  /* 0x0000003aff437212 */ /* 0x000fe200078e33ff */
[----:B------:R-:W-:Y:S01]  /*ad00*/  IMAD.HI.U32 R68, R72, R69, RZ ;  /* 0x0000004548447227 */ /* 0x000fe200078e00ff */
[----:B------:R-:W0:Y:S01]  /*ad10*/  F2I.FTZ.U32.TRUNC.NTZ R19, R19 ;  /* 0x0000001300137305 */ /* 0x000e22000021f000 */
[----:B------:R-:W-:Y:S02]  /*ad20*/  VIMNMX R72, PT, PT, R53, R52, !PT ;  /* 0x0000003435487248 */ /* 0x000fe40007fe0100 */
[----:B------:R-:W-:Y:S01]  /*ad30*/  @P3 VIADD R61, R61, 0x1 ;  /* 0x000000013d3d3836 */ /* 0x000fe20000000000 */
[----:B------:R-:W-:Y:S01]  /*ad40*/  ISETP.GT.U32.AND P3, PT, R70, R65, PT ;  /* 0x000000414600720c */ /* 0x000fe20003f64070 */
[----:B------:R-:W-:-:S02]  /*ad50*/  IMAD R69, R68, R71, R69 ;  /* 0x0000004744457224 */ /* 0x000fc400078e0245 */
[----:B------:R-:W-:Y:S02]  /*ad60*/  @!P6 IMAD.MOV R54, RZ, RZ, -R54 ;  /* 0x000000ffff36e224 */ /* 0x000fe400078e0a36 */
[----:B------:R-:W-:Y:S01]  /*ad70*/  IMAD.MOV.U32 R66, RZ, RZ, R61 ;  /* 0x000000ffff427224 */ /* 0x000fe200078e003d */
[----:B------:R-:W-:Y:S01]  /*ad80*/  ISETP.GT.U32.AND P6, PT, R70, R69, PT ;  /* 0x000000454600720c */ /* 0x000fe20003fc4070 */
[----:B------:R-:W-:Y:S01]  /*ad90*/  @!P0 IMAD.IADD R18, R18, 0x1, -R70 ;  /* 0x0000000112128824 */ /* 0x000fe200078e0a46 */
[----:B------:R-:W-:Y:S01]  /*ada0*/  @!P0 IADD3 R62, PT, PT, R62, 0x1, RZ ;  /* 0x000000013e3e8810 */ /* 0x000fe20007ffe0ff */
[----:B------:R-:W-:Y:S01]  /*adb0*/  @!P5 IMAD.MOV R56, RZ, RZ, -R56 ;  /* 0x000000ffff38d224 */ /* 0x000fe200078e0a38 */
[----:B------:R-:W-:Y:S02]  /*adc0*/  ISETP.NE.AND P5, PT, R58, RZ, PT ;  /* 0x000000ff3a00720c */ /* 0x000fe40003fa5270 */
[----:B------:R-:W-:Y:S01]  /*add0*/  @!P4 IADD3 R66, PT, PT, -R66, RZ, RZ ;  /* 0x000000ff4242c210 */ /* 0x000fe20007ffe1ff */
[--C-:B------:R-:W-:Y:S01]  /*ade0*/  @!P3 IMAD.IADD R65, R65, 0x1, -R70.reuse ;  /* 0x000000014141b824 */ /* 0x100fe200078e0a46 */
[----:B------:R-:W-:Y:S01]  /*adf0*/  ISETP.GE.U32.AND P4, PT, R18, R70, PT ;  /* 0x000000461200720c */ /* 0x000fe20003f86070 */
[----:B0-----:R-:W-:Y:S01]  /*ae00*/  IMAD.MOV R18, RZ, RZ, -R19 ;  /* 0x000000ffff127224 */ /* 0x001fe200078e0a13 */
[C---:B------:R-:W-:Y:S01]  /*ae10*/  SEL R61, R67.reuse, R54, !P5 ;  /* 0x00000036433d7207 */ /* 0x040fe20006800000 */
[----:B------:R-:W-:Y:S01]  /*ae20*/  IMAD.MOV R54, RZ, RZ, -R57 ;  /* 0x000000ffff367224 */ /* 0x000fe200078e0a39 */
[----:B------:R-:W-:Y:S01]  /*ae30*/  SEL R63, R67, R56, !P5 ;  /* 0x00000038433f7207 */ /* 0x000fe20006800000 */
[----:B------:R-:W-:Y:S01]  /*ae40*/  @!P6 IMAD.IADD R69, R69, 0x1, -R70 ;  /* 0x000000014545e824 */ /* 0x000fe200078e0a46 */
[----:B------:R-:W-:Y:S01]  /*ae50*/  SEL R67, R67, R66, !P5 ;  /* 0x0000004243437207 */ /* 0x000fe20006800000 */
[----:B------:R-:W-:Y:S01]  /*ae60*/  @!P3 VIADD R64, R64, 0x1 ;  /* 0x000000014040b836 */ /* 0x000fe20000000000 */
[-C--:B------:R-:W-:Y:S01]  /*ae70*/  ISETP.GE.U32.AND P5, PT, R65, R70.reuse, PT ;  /* 0x000000464100720c */ /* 0x080fe20003fa6070 */
[----:B------:R-:W-:Y:S01]  /*ae80*/  IMAD.MOV.U32 R65, RZ, RZ, R18 ;  /* 0x000000ffff417224 */ /* 0x000fe200078e0012 */
[----:B------:R-:W-:Y:S01]  /*ae90*/  ISETP.GE.U32.AND P0, PT, R69, R70, PT ;  /* 0x000000464500720c */ /* 0x000fe20003f06070 */
[----:B------:R-:W-:Y:S01]  /*aea0*/  IMAD.MOV.U32 R18, RZ, RZ, R54 ;  /* 0x000000ffff127224 */ /* 0x000fe200078e0036 */
[----:B------:R-:W-:Y:S01]  /*aeb0*/  LOP3.LUT R56, R55, R16, RZ, 0x3c, !PT ;  /* 0x0000001037387212 */ /* 0x000fe200078e3cff */
[----:B------:R-:W-:-:S02]  /*aec0*/  IMAD R65, R65, R60, RZ ;  /* 0x0000003c41417224 */ /* 0x000fc400078e02ff */
[----:B------:R-:W-:Y:S01]  /*aed0*/  IMAD R69, R18, R15, RZ ;  /* 0x0000000f12457224 */ /* 0x000fe200078e02ff */
[----:B------:R-:W-:Y:S01]  /*aee0*/  ISETP.GE.AND P3, PT, R56, RZ, PT ;  /* 0x000000ff3800720c */ /* 0x000fe20003f66270 */
[----:B------:R-:W-:Y:S02]  /*aef0*/  IMAD.MOV.U32 R18, RZ, RZ, RZ ;  /* 0x000000ffff127224 */ /* 0x000fe400078e00ff */
[----:B------:R-:W-:Y:S02]  /*af00*/  IMAD.MOV.U32 R56, RZ, RZ, RZ ;  /* 0x000000ffff387224 */ /* 0x000fe400078e00ff */
[----:B------:R-:W-:Y:S01]  /*af10*/  IMAD.HI.U32 R18, R19, R65, R18 ;  /* 0x0000004113127227 */ /* 0x000fe200078e0012 */
[----:B------:R-:W-:Y:S02]  /*af20*/  IABS R19, R61 ;  /* 0x0000003d00137213 */ /* 0x000fe40000000000 */
[----:B------:R-:W-:Y:S01]  /*af30*/  IABS R65, R63 ;  /* 0x0000003f00417213 */ /* 0x000fe20000000000 */
[----:B------:R-:W-:Y:S01]  /*af40*/  @P4 VIADD R62, R62, 0x1 ;  /* 0x000000013e3e4836 */ /* 0x000fe20000000000 */
[----:B------:R-:W-:Y:S01]  /*af50*/  ISETP.NE.AND P4, PT, R16, RZ, PT ;  /* 0x000000ff1000720c */ /* 0x000fe20003f85270 */
[----:B------:R-:W-:Y:S01]  /*af60*/  IMAD.HI.U32 R71, R57, R69, R56 ;  /* 0x0000004539477227 */ /* 0x000fe200078e0038 */
[----:B------:R-:W-:-:S02]  /*af70*/  LOP3.LUT R57, RZ, R16, RZ, 0x33, !PT ;  /* 0x00000010ff397212 */ /* 0x000fc400078e33ff */
[----:B------:R-:W-:Y:S01]  /*af80*/  IABS R69, R67 ;  /* 0x0000004300457213 */ /* 0x000fe20000000000 */
[----:B------:R-:W-:Y:S02]  /*af90*/  @!P2 IMAD.MOV R62, RZ, RZ, -R62 ;  /* 0x000000ffff3ea224 */ /* 0x000fe400078e0a3e */
[----:B------:R-:W-:-:S03]  /*afa0*/  IMAD.HI.U32 R16, R18, R19, RZ ;  /* 0x0000001312107227 */ /* 0x000fc600078e00ff */
[C---:B------:R-:W-:Y:S01]  /*afb0*/  SEL R62, R57.reuse, R62, !P4 ;  /* 0x0000003e393e7207 */ /* 0x040fe20006000000 */
[----:B------:R-:W-:Y:S02]  /*afc0*/  @!P6 VIADD R68, R68, 0x1 ;  /* 0x000000014444e836 */ /* 0x000fe40000000000 */
[----:B------:R-:W-:Y:S01]  /*afd0*/  @P5 VIADD R64, R64, 0x1 ;  /* 0x0000000140405836 */ /* 0x000fe20000000000 */
[----:B------:R-:W-:Y:S01]  /*afe0*/  IABS R56, R62 ;  /* 0x0000003e00387213 */ /* 0x000fe20000000000 */
[----:B------:R-:W-:Y:S01]  /*aff0*/  IMAD.MOV R16, RZ, RZ, -R16 ;  /* 0x000000ffff107224 */ /* 0x000fe200078e0a10 */
[----:B------:R-:W-:Y:S01]  /*b000*/  @P0 IADD3 R68, PT, PT, R68, 0x1, RZ ;  /* 0x0000000144440810 */ /* 0x000fe20007ffe0ff */
[----:B------:R-:W-:Y:S02]  /*b010*/  @!P1 IMAD.MOV R64, RZ, RZ, -R64 ;  /* 0x000000ffff409224 */ /* 0x000fe400078e0a40 */
[----:B------:R-:W-:Y:S02]  /*b020*/  IMAD R19, R60, R16, R19 ;  /* 0x000000103c137224 */ /* 0x000fe400078e0213 */
[----:B------:R-:W-:Y:S01]  /*b030*/  IMAD.HI.U32 R16, R18, R65, RZ ;  /* 0x0000004112107227 */ /* 0x000fe200078e00ff */
[----:B------:R-:W-:-:S02]  /*b040*/  SEL R64, R57, R64, !P4 ;  /* 0x0000004039407207 */ /* 0x000fc40006000000 */
[----:B------:R-:W-:Y:S01]  /*b050*/  ISETP.GT.U32.AND P2, PT, R60, R19, PT ;  /* 0x000000133c00720c */ /* 0x000fe20003f44070 */
[----:B------:R-:W-:Y:S01]  /*b060*/  @!P3 IMAD.MOV R68, RZ, RZ, -R68 ;  /* 0x000000ffff44b224 */ /* 0x000fe200078e0a44 */
[----:B------:R-:W-:Y:S01]  /*b070*/  IABS R66, R64 ;  /* 0x0000004000427213 */ /* 0x000fe20000000000 */
[----:B------:R-:W-:Y:S02]  /*b080*/  IMAD.MOV R54, RZ, RZ, -R16 ;  /* 0x000000ffff367224 */ /* 0x000fe400078e0a10 */
[----:B------:R-:W-:Y:S01]  /*b090*/  IMAD.HI.U32 R18, R18, R69, RZ ;  /* 0x0000004512127227 */ /* 0x000fe200078e00ff */
[----:B------:R-:W-:-:S03]  /*b0a0*/  SEL R68, R57, R68, !P4 ;  /* 0x0000004439447207 */ /* 0x000fc60006000000 */
[----:B------:R-:W-:Y:S01]  /*b0b0*/  IMAD.HI.U32 R16, R71, R56, RZ ;  /* 0x0000003847107227 */ /* 0x000fe200078e00ff */
[----:B------:R-:W-:-:S03]  /*b0c0*/  IABS R70, R68 ;  /* 0x0000004400467213 */ /* 0x000fc60000000000 */
[----:B------:R-:W-:Y:S01]  /*b0d0*/  IMAD.MOV R57, RZ, RZ, -R18 ;  /* 0x000000ffff397224 */ /* 0x000fe200078e0a12 */
[----:B------:R-:W-:Y:S01]  /*b0e0*/  IADD3 R18, PT, PT, -R16, RZ, RZ ;  /* 0x000000ff10127210 */ /* 0x000fe20007ffe1ff */
[----:B------:R-:W-:-:S04]  /*b0f0*/  IMAD.HI.U32 R16, R71, R66, RZ ;  /* 0x0000004247107227 */ /* 0x000fc800078e00ff */
[C---:B------:R-:W-:Y:S01]  /*b100*/  IMAD R69, R60.reuse, R57, R69 ;  /* 0x000000393c457224 */ /* 0x040fe200078e0245 */
[----:B------:R-:W-:Y:S01]  /*b110*/  VIMNMX R57, PT, PT, R55, R72, PT ;  /* 0x0000004837397248 */ /* 0x000fe20003fe0100 */
[C---:B------:R-:W-:Y:S02]  /*b120*/  IMAD R18, R15.reuse, R18, R56 ;  /* 0x000000120f127224 */ /* 0x040fe400078e0238 */
[----:B------:R-:W-:Y:S01]  /*b130*/  IMAD.MOV R16, RZ, RZ, -R16 ;  /* 0x000000ffff107224 */ /* 0x000fe200078e0a10 */
[C---:B------:R-:W-:Y:S01]  /*b140*/  ISETP.GT.U32.AND P5, PT, R60.reuse, R69, PT ;  /* 0x000000453c00720c */ /* 0x040fe20003fa4070 */
[C---:B------:R-:W-:Y:S01]  /*b150*/  IMAD R65, R60.reuse, R54, R65 ;  /* 0x000000363c417224 */ /* 0x040fe200078e0241 */
[C---:B------:R-:W-:Y:S01]  /*b160*/  ISETP.GT.U32.AND P0, PT, R15.reuse, R18, PT ;  /* 0x000000120f00720c */ /* 0x040fe20003f04070 */
[----:B------:R-:W-:Y:S02]  /*b170*/  IMAD R66, R15, R16, R66 ;  /* 0x000000100f427224 */ /* 0x000fe400078e0242 */
[----:B------:R-:W-:Y:S01]  /*b180*/  IMAD.HI.U32 R54, R71, R70, RZ ;  /* 0x0000004647367227 */ /* 0x000fe200078e00ff */
[----:B------:R-:W-:-:S02]  /*b190*/  ISETP.GT.U32.AND P3, PT, R60, R65, PT ;  /* 0x000000413c00720c */ /* 0x000fc40003f64070 */
[----:B------:R-:W-:Y:S01]  /*b1a0*/  ISETP.GT.U32.AND P1, PT, R15, R66, PT ;  /* 0x000000420f00720c */ /* 0x000fe20003f24070 */
[----:B------:R-:W-:Y:S02]  /*b1b0*/  IMAD.MOV R54, RZ, RZ, -R54 ;  /* 0x000000ffff367224 */ /* 0x000fe400078e0a36 */
[----:B------:R-:W-:Y:S01]  /*b1c0*/  @!P2 IMAD.IADD R19, R19, 0x1, -R60 ;  /* 0x000000011313a824 */ /* 0x000fe200078e0a3c */
[----:B------:R-:W-:Y:S01]  /*b1d0*/  ISETP.GE.AND P2, PT, R62, RZ, PT ;  /* 0x000000ff3e00720c */ /* 0x000fe20003f46270 */
[----:B------:R-:W-:Y:S01]  /*b1e0*/  IMAD R70, R15, R54, R70 ;  /* 0x000000360f467224 */ /* 0x000fe200078e0246 */
[----:B------:R-:W-:Y:S01]  /*b1f0*/  VIMNMX R54, PT, PT, R53, R52, PT ;  /* 0x0000003435367248 */ /* 0x000fe20003fe0100 */
[--C-:B------:R-:W-:Y:S01]  /*b200*/  @!P5 IMAD.IADD R69, R69, 0x1, -R60.reuse ;  /* 0x000000014545d824 */ /* 0x100fe200078e0a3c */
[----:B------:R-:W-:Y:S01]  /*b210*/  ISETP.GT.U32.AND P4, PT, R60, R19, PT ;  /* 0x000000133c00720c */ /* 0x000fe20003f84070 */
[----:B------:R-:W-:Y:S01]  /*b220*/  @!P0 IMAD.IADD R18, R18, 0x1, -R15 ;  /* 0x0000000112128824 */ /* 0x000fe200078e0a0f */
[----:B------:R-:W-:Y:S01]  /*b230*/  ISETP.GT.U32.AND P5, PT, R15, R70, PT ;  /* 0x000000460f00720c */ /* 0x000fe20003fa4070 */
[----:B------:R-:W-:Y:S01]  /*b240*/  @!P3 IMAD.IADD R65, R65, 0x1, -R60 ;  /* 0x000000014141b824 */ /* 0x000fe200078e0a3c */
[----:B------:R-:W-:Y:S01]  /*b250*/  ISETP.GT.U32.AND P0, PT, R60, R69, PT ;  /* 0x000000453c00720c */ /* 0x000fe20003f04070 */
[----:B------:R-:W-:Y:S01]  /*b260*/  IMAD.MOV R56, RZ, RZ, -R61 ;  /* 0x000000ffff387224 */ /* 0x000fe200078e0a3d */
[----:B------:R-:W-:-:S02]  /*b270*/  @!P1 IADD3 R66, PT, PT, R66, -R15, RZ ;  /* 0x8000000f42429210 */ /* 0x000fc40007ffe0ff */
[C---:B------:R-:W-:Y:S01]  /*b280*/  ISETP.GT.U32.AND P1, PT, R15.reuse, R18, PT ;  /* 0x000000120f00720c */ /* 0x040fe20003f24070 */
[----:B------:R-:W-:Y:S01]  /*b290*/  IMAD R56, R58, R56, R53 ;  /* 0x000000383a387224 */ /* 0x000fe200078e0235 */
[----:B------:R-:W-:Y:S02]  /*b2a0*/  ISETP.GT.U32.AND P6, PT, R60, R65, PT ;  /* 0x000000413c00720c */ /* 0x000fe40003fc4070 */
[----:B------:R-:W-:Y:S01]  /*b2b0*/  ISETP.GT.U32.AND P3, PT, R15, R66, PT ;  /* 0x000000420f00720c */ /* 0x000fe20003f64070 */
[--C-:B------:R-:W-:Y:S01]  /*b2c0*/  @!P4 IMAD.IADD R19, R19, 0x1, -R60.reuse ;  /* 0x000000011313c824 */ /* 0x100fe200078e0a3c */
[----:B------:R-:W-:Y:S01]  /*b2d0*/  ISETP.GE.AND P4, PT, R64, RZ, PT ;  /* 0x000000ff4000720c */ /* 0x000fe20003f86270 */
[----:B------:R-:W-:Y:S01]  /*b2e0*/  @!P5 IMAD.IADD R70, R70, 0x1, -R15 ;  /* 0x000000014646d824 */ /* 0x000fe200078e0a0f */
[----:B------:R-:W-:Y:S01]  /*b2f0*/  ISETP.GE.AND P5, PT, R68, RZ, PT ;  /* 0x000000ff4400720c */ /* 0x000fe20003fa6270 */
[----:B------:R-:W-:Y:S01]  /*b300*/  @!P0 IMAD.IADD R69, R69, 0x1, -R60 ;  /* 0x0000000145458824 */ /* 0x000fe200078e0a3c */
[----:B------:R-:W-:-:S02]  /*b310*/  VIMNMX R16, PT, PT, R54, R57, !PT ;  /* 0x0000003936107248 */ /* 0x000fc40007fe0100 */
[----:B------:R-:W-:Y:S01]  /*b320*/  ISETP.GT.U32.AND P0, PT, R15, R70, PT ;  /* 0x000000460f00720c */ /* 0x000fe20003f04070 */
[--C-:B------:R-:W-:Y:S01]  /*b330*/  @!P1 IMAD.IADD R18, R18, 0x1, -R15.reuse ;  /* 0x0000000112129824 */ /* 0x100fe200078e0a0f */
[----:B------:R-:W-:Y:S01]  /*b340*/  ISETP.GE.AND P1, PT, R63, RZ, PT ;  /* 0x000000ff3f00720c */ /* 0x000fe20003f26270 */
[----:B------:R-:W-:Y:S01]  /*b350*/  @!P6 IMAD.IADD R65, R65, 0x1, -R60 ;  /* 0x000000014141e824 */ /* 0x000fe200078e0a3c */
[----:B------:R-:W-:Y:S01]  /*b360*/  ISETP.GE.AND P6, PT, R61, RZ, PT ;  /* 0x000000ff3d00720c */ /* 0x000fe20003fc6270 */
[----:B------:R-:W-:Y:S01]  /*b370*/  @!P3 IMAD.IADD R66, R66, 0x1, -R15 ;  /* 0x000000014242b824 */ /* 0x000fe200078e0a0f */
[----:B------:R-:W-:Y:S01]  /*b380*/  ISETP.GE.AND P3, PT, R67, RZ, PT ;  /* 0x000000ff4300720c */ /* 0x000fe20003f66270 */
[----:B------:R-:W-:Y:S01]  /*b390*/  IMAD.MOV R60, RZ, RZ, -R67 ;  /* 0x000000ffff3c7224 */ /* 0x000fe200078e0a43 */
[----:B------:R-:W-:Y:S01]  /*b3a0*/  VIMNMX R54, PT, PT, R54, R57, PT ;  /* 0x0000003936367248 */ /* 0x000fe20003fe0100 */
[----:B------:R-:W-:Y:S01]  /*b3b0*/  @!P2 IMAD.MOV R18, RZ, RZ, -R18 ;  /* 0x000000ffff12a224 */ /* 0x000fe200078e0a12 */
[----:B------:R-:W-:Y:S01]  /*b3c0*/  IADD3 R57, PT, PT, -R63, RZ, RZ ;  /* 0x000000ff3f397210 */ /* 0x000fe20007ffe1ff */
[----:B------:R-:W-:Y:S01]  /*b3d0*/  @!P4 IMAD.MOV R66, RZ, RZ, -R66 ;  /* 0x000000ffff42c224 */ /* 0x000fe200078e0a42 */
[----:B------:R-:W-:Y:S01]  /*b3e0*/  LOP3.LUT R64, RZ, R59, RZ, 0x33, !PT ;  /* 0x0000003bff407212 */ /* 0x000fe200078e33ff */
[----:B------:R-:W-:Y:S01]  /*b3f0*/  @!P0 IMAD.IADD R70, R70, 0x1, -R15 ;  /* 0x0000000146468824 */ /* 0x000fe200078e0a0f */
[----:B------:R-:W-:Y:S01]  /*b400*/  ISETP.NE.AND P0, PT, R59, RZ, PT ;  /* 0x000000ff3b00720c */ /* 0x000fe20003f05270 */
[----:B------:R-:W-:Y:S01]  /*b410*/  @!P1 IMAD.MOV R65, RZ, RZ, -R65 ;  /* 0x000000ffff419224 */ /* 0x000fe200078e0a41 */
[----:B------:R-:W-:Y:S01]  /*b420*/  ISETP.NE.AND P2, PT, R14, RZ, PT ;  /* 0x000000ff0e00720c */ /* 0x000fe20003f45270 */
[C---:B------:R-:W-:Y:S01]  /*b430*/  IMAD R57, R58.reuse, R57, R52 ;  /* 0x000000393a397224 */ /* 0x040fe200078e0234 */
[----:B------:R-:W-:Y:S01]  /*b440*/  LOP3.LUT R61, RZ, R14, RZ, 0x33, !PT ;  /* 0x0000000eff3d7212 */ /* 0x000fe200078e33ff */
[----:B------:R-:W-:Y:S01]  /*b450*/  @!P5 IMAD.MOV R70, RZ, RZ, -R70 ;  /* 0x000000ffff46d224 */ /* 0x000fe200078e0a46 */
[----:B------:R-:W-:Y:S01]  /*b460*/  @!P6 IADD3 R19, PT, PT, -R19, RZ, RZ ;  /* 0x000000ff1313e210 */ /* 0x000fe20007ffe1ff */
[----:B------:R-:W-:Y:S01]  /*b470*/  @!P3 IMAD.MOV R69, RZ, RZ, -R69 ;  /* 0x000000ffff45b224 */ /* 0x000fe200078e0a45 */
[C---:B------:R-:W-:Y:S01]  /*b480*/  SEL R59, R61.reuse, R18, !P2 ;  /* 0x000000123d3b7207 */ /* 0x040fe20005000000 */
[----:B------:R-:W-:Y:S01]  /*b490*/  IMAD R58, R58, R60, R55 ;  /* 0x0000003c3a3a7224 */ /* 0x000fe200078e0237 */
[C---:B------:R-:W-:Y:S01]  /*b4a0*/  SEL R60, R61.reuse, R66, !P2 ;  /* 0x000000423d3c7207 */ /* 0x040fe20005000000 */
[----:B------:R-:W-:Y:S01]  /*b4b0*/  IMAD.MOV.U32 R67, RZ, RZ, RZ ;  /* 0x000000ffff437224 */ /* 0x000fe200078e00ff */
[C---:B------:R-:W-:Y:S01]  /*b4c0*/  SEL R62, R64.reuse, R19, !P0 ;  /* 0x00000013403e7207 */ /* 0x040fe20004000000 */
[----:B------:R-:W-:Y:S01]  /*b4d0*/  IMAD.MOV.U32 R66, RZ, RZ, -0x1 ;  /* 0xffffffffff427424 */ /* 0x000fe200078e00ff */
[----:B------:R-:W-:Y:S01]  /*b4e0*/  SEL R63, R64, R65, !P0 ;  /* 0x00000041403f7207 */ /* 0x000fe20004000000 */
[----:B------:R-:W-:Y:S01]  /*b4f0*/  IMAD.MOV.U32 R65, RZ, RZ, -0x1 ;  /* 0xffffffffff417424 */ /* 0x000fe200078e00ff */
[----:B------:R-:W-:-:S02]  /*b500*/  SEL R61, R61, R70, !P2 ;  /* 0x000000463d3d7207 */ /* 0x000fc40005000000 */
[----:B------:R-:W-:Y:S02]  /*b510*/  SEL R64, R64, R69, !P0 ;  /* 0x0000004540407207 */ /* 0x000fe40004000000 */
[----:B------:R-:W-:Y:S02]  /*b520*/  VIMNMX R68, PT, PT, R55, R72, !PT ;  /* 0x0000004837447248 */ /* 0x000fe40007fe0100 */
[----:B------:R-:W-:Y:S02]  /*b530*/  VIMNMX R69, PT, PT, R56, R57, PT ;  /* 0x0000003938457248 */ /* 0x000fe40003fe0100 */
[----:B------:R-:W-:Y:S02]  /*b540*/  VIMNMX R70, PT, PT, R59, R60, PT ;  /* 0x0000003c3b467248 */ /* 0x000fe40003fe0100 */
[----:B------:R-:W-:-:S07]  /*b550*/  VIMNMX R71, PT, PT, R62, R63, PT ;  /* 0x0000003f3e477248 */ /* 0x000fce0003fe0100 */
.L_x_388:
        /* <DEDUP_REMOVED lines=9> */
[----:B------:R-:W-:-:S02]  /*b5f0*/  ISETP.NE.AND P4, PT, R67, 0xe, PT ;  /* 0x0000000e4300780c */ /* 0x000fc40003f85270 */
[----:B---3--:R-:W-:Y:S01]  /*b600*/  IADD3 R18, PT, PT, R62, R73, RZ ;  /* 0x000000493e127210 */ /* 0x008fe20007ffe0ff */
        /* <DEDUP_REMOVED lines=21> */
.L_x_387:
        /* <DEDUP_REMOVED lines=12> */
[----:B-1----:R-:W-:Y:S02]  /*b820*/  ISETP.GE.AND P0, PT, R19, UR5, PT ;  /* 0x0000000513007c0c */ /* 0x002fe4000bf06270 */
[----:B-----5:R-:W-:Y:S02]  /*b830*/  IADD3 R74, PT, PT, R60, R85, RZ ;  /* 0x000000553c4a7210 */ /* 0x020fe40007ffe0ff */
[----:B------:R-:W-:-:S03]  /*b840*/  ISETP.GE.OR P0, PT, R18, UR4, P0 ;  /* 0x0000000412007c0c */ /* 0x000fc60008706670 */
[C---:B------:R-:W-:Y:S01]  /*b850*/  IMAD R85, R74.reuse, UR5, R19 ;  /* 0x000000054a557c24 */ /* 0x040fe2000f8e0213 */
[----:B--2---:R-:W-:-:S03]  /*b860*/  ISETP.GE.OR P0, PT, R74, UR6, P0 ;  /* 0x000000064a007c0c */ /* 0x004fc60008706670 */
[----:B------:R-:W-:Y:S01]  /*b870*/  IMAD R72, R85, UR4, R18 ;  /* 0x0000000455487c24 */ /* 0x000fe2000f8e0212 */
[----:B------:R-:W-:-:S04]  /*b880*/  ISETP.LT.OR P0, PT, R18, RZ, P0 ;  /* 0x000000ff1200720c */ /* 0x000fc80000701670 */
[C---:B------:R-:W-:Y:S02]  /*b890*/  ISETP.GE.AND P1, PT, R72.reuse, RZ, PT ;  /* 0x000000ff4800720c */ /* 0x040fe40003f26270 */
[----:B------:R-:W-:Y:S02]  /*b8a0*/  ISETP.LT.OR P0, PT, R19, RZ, P0 ;  /* 0x000000ff1300720c */ /* 0x000fe40000701670 */
[----:B------:R-:W-:Y:S02]  /*b8b0*/  ISETP.GE.OR P1, PT, R72, R48, !P1 ;  /* 0x000000304800720c */ /* 0x000fe40004f26670 */
[----:B------:R-:W-:-:S04]  /*b8c0*/  ISETP.LT.OR P0, PT, R74, RZ, P0 ;  /* 0x000000ff4a00720c */ /* 0x000fc80000701670 */
[----:B------:R-:W-:-:S13]  /*b8d0*/  PLOP3.LUT P0, PT, P0, P1, PT, 0xf8, 0x8f ;  /* 0x00000000008f781c */ /* 0x000fda0000703f70 */
[----:B------:R-:W-:Y:S05]  /*b8e0*/  @P0 BRA `(.L_x_381) ;  /* 0x0000001800ac0947 */ /* 0x000fea0003800000 */
[----:B------:R-:W-:-:S07]  /*b8f0*/  IMAD.MOV.U32 R85, RZ, RZ, RZ ;  /* 0x000000ffff557224 */ /* 0x000fce00078e00ff */
.L_x_386:
[----:B------:R-:W0:Y:S08]  /*b900*/  LDC.64 R14, c[0x4][0x8] ;  /* 0x01000200ff0e7b82 */ /* 0x000e300000000a00 */
[----:B------:R-:W1:Y:S01]  /*b910*/  LDC R74, c[0x0][0x388] ;  /* 0x0000e200ff4a7b82 */ /* 0x000e620000000800 */
[----:B0-----:R-:W-:-:S07]  /*b920*/  IMAD.WIDE.U32 R18, R85, 0xc, R14 ;  /* 0x0000000c55127825 */ /* 0x001fce00078e000e */
[----:B------:R-:W0:Y:S01]  /*b930*/  LDC.64 R14, c[0x0][0x380] ;  /* 0x0000e000ff0e7b82 */ /* 0x000e220000000a00 */
[----:B------:R-:W2:Y:S04]  /*b940*/  LDG.E R89, desc[UR36][R18.64+0x4] ;  /* 0x0000042412597981 */ /* 0x000ea8000c1e1900 */
[----:B------:R-:W3:Y:S04]  /*b950*/  LDG.E R87, desc[UR36][R18.64] ;  /* 0x0000002412577981 */ /* 0x000ee8000c1e1900 */
[----:B------:R-:W4:Y:S01]  /*b960*/  LDG.E R78, desc[UR36][R18.64+0x8] ;  /* 0x00000824124e7981 */ /* 0x000f22000c1e1900 */
        /* <DEDUP_REMOVED lines=34> */
[----:B------:R-:W-:-:S02]  /*bb90*/  IABS R95, R15 ;  /* 0x0000000f005f7213 */ /* 0x000fc40000000000 */
[----:B------:R-:W-:Y:S02]  /*bba0*/  IABS R92, R83 ;  /* 0x00000053005c7213 */ /* 0x000fe40000000000 */
[----:B------:R-:W1:Y:S08]  /*bbb0*/  I2F.RP R90, R95 ;  /* 0x0000005f005a7306 */ /* 0x000e700000209400 */
[----:B0-----:R-:W0:Y:S08]  /*bbc0*/  MUFU.RCP R76, R76 ;  /* 0x0000004c004c7308 */ /* 0x001e300000001000 */
[----:B-1----:R-:W1:Y:S01]  /*bbd0*/  MUFU.RCP R90, R90 ;  /* 0x0000005a005a7308 */ /* 0x002e620000001000 */
[----:B0-----:R-:W-:-:S07]  /*bbe0*/  IADD3 R19, PT, PT, R76, 0xffffffe, RZ ;  /* 0x0ffffffe4c137810 */ /* 0x001fce0007ffe0ff */
[----:B------:R-:W0:Y:S01]  /*bbf0*/  F2I.FTZ.U32.TRUNC.NTZ R19, R19 ;  /* 0x0000001300137305 */ /* 0x000e22000021f000 */
[----:B-1----:R-:W-:Y:S02]  /*bc00*/  VIADD R90, R90, 0xffffffe ;  /* 0x0ffffffe5a5a7836 */ /* 0x002fe40000000000 */
[----:B0-----:R-:W-:-:S04]  /*bc10*/  IMAD.MOV R18, RZ, RZ, -R19 ;  /* 0x000000ffff127224 */ /* 0x001fc800078e0a13 */
[----:B------:R-:W-:Y:S02]  /*bc20*/  IMAD R87, R18, R91, RZ ;  /* 0x0000005b12577224 */ /* 0x000fe400078e02ff */
[----:B------:R-:W-:-:S04]  /*bc30*/  IMAD.MOV.U32 R18, RZ, RZ, RZ ;  /* 0x000000ffff127224 */ /* 0x000fc800078e00ff */
[----:B------:R-:W-:-:S06]  /*bc40*/  IMAD.HI.U32 R101, R19, R87, R18 ;  /* 0x0000005713657227 */ /* 0x000fcc00078e0012 */
[----:B------:R-:W-:-:S04]  /*bc50*/  IMAD.HI.U32 R18, R101, R86, RZ ;  /* 0x0000005665127227 */ /* 0x000fc800078e00ff */
[----:B------:R-:W-:Y:S02]  /*bc60*/  IMAD.MOV R19, RZ, RZ, -R18 ;  /* 0x000000ffff137224 */ /* 0x000fe400078e0a12 */
[----:B------:R-:W-:-:S04]  /*bc70*/  IMAD.HI.U32 R80, R101, R97, RZ ;  /* 0x0000006165507227 */ /* 0x000fc800078e00ff */
[----:B------:R-:W-:Y:S02]  /*bc80*/  IMAD R19, R91, R19, R86 ;  /* 0x000000135b137224 */ /* 0x000fe400078e0256 */
[----:B------:R-:W-:Y:S02]  /*bc90*/  IMAD.MOV R76, RZ, RZ, -R80 ;  /* 0x000000ffff4c7224 */ /* 0x000fe400078e0a50 */
[----:B------:R-:W-:Y:S01]  /*bca0*/  IMAD.HI.U32 R87, R101, R96, RZ ;  /* 0x0000006065577227 */ /* 0x000fe200078e00ff */
[----:B------:R-:W-:-:S03]  /*bcb0*/  ISETP.GT.U32.AND P6, PT, R91, R19, PT ;  /* 0x000000135b00720c */ /* 0x000fc60003fc4070 */
[----:B------:R-:W-:Y:S02]  /*bcc0*/  IMAD R76, R91, R76, R97 ;  /* 0x0000004c5b4c7224 */ /* 0x000fe400078e0261 */
[----:B------:R-:W-:Y:S02]  /*bcd0*/  IMAD.MOV R89, RZ, RZ, -R87 ;  /* 0x000000ffff597224 */ /* 0x000fe400078e0a57 */
[----:B------:R-:W-:Y:S01]  /*bce0*/  IMAD.HI.U32 R78, R101, R93, RZ ;  /* 0x0000005d654e7227 */ /* 0x000fe200078e00ff */
[----:B------:R-:W-:-:S03]  /*bcf0*/  ISETP.GT.U32.AND P1, PT, R91, R76, PT ;  /* 0x0000004c5b00720c */ /* 0x000fc60003f24070 */
[----:B------:R-:W-:Y:S01]  /*bd00*/  IMAD.HI.U32 R82, R101, R92, RZ ;  /* 0x0000005c65527227 */ /* 0x000fe200078e00ff */
[----:B------:R-:W-:-:S03]  /*bd10*/  IADD3 R84, PT, PT, -R78, RZ, RZ ;  /* 0x000000ff4e547210 */ /* 0x000fc60007ffe1ff */
[----:B------:R-:W-:Y:S02]  /*bd20*/  @!P6 IMAD.IADD R19, R19, 0x1, -R91 ;  /* 0x000000011313e824 */ /* 0x000fe400078e0a5b */
[----:B------:R-:W-:-:S03]  /*bd30*/  @!P6 VIADD R18, R18, 0x1 ;  /* 0x000000011212e836 */ /* 0x000fc60000000000 */
[----:B------:R-:W-:Y:S01]  /*bd40*/  ISETP.GE.U32.AND P0, PT, R19, R91, PT ;  /* 0x0000005b1300720c */ /* 0x000fe20003f06070 */
[C---:B------:R-:W-:Y:S02]  /*bd50*/  IMAD R19, R91.reuse, R89, R96 ;  /* 0x000000595b137224 */ /* 0x040fe400078e0260 */
[----:B------:R-:W-:Y:S02]  /*bd60*/  @!P1 IMAD.IADD R76, R76, 0x1, -R91 ;  /* 0x000000014c4c9824 */ /* 0x000fe400078e0a5b */
[----:B------:R-:W-:Y:S01]  /*bd70*/  IMAD.MOV R89, RZ, RZ, -R82 ;  /* 0x000000ffff597224 */ /* 0x000fe200078e0a52 */
[C---:B------:R-:W-:Y:S01]  /*bd80*/  ISETP.GT.U32.AND P5, PT, R91.reuse, R19, PT ;  /* 0x000000135b00720c */ /* 0x040fe20003fa4070 */
[----:B------:R-:W-:Y:S01]  /*bd90*/  @!P1 VIADD R80, R80, 0x1 ;  /* 0x0000000150509836 */ /* 0x000fe20000000000 */
[----:B------:R-:W-:Y:S01]  /*bda0*/  ISETP.GE.U32.AND P6, PT, R76, R91, PT ;  /* 0x0000005b4c00720c */ /* 0x000fe20003fc6070 */
[C---:B------:R-:W-:Y:S02]  /*bdb0*/  IMAD R76, R91.reuse, R84, R93 ;  /* 0x000000545b4c7224 */ /* 0x040fe400078e025d */
[C---:B------:R-:W-:Y:S01]  /*bdc0*/  IMAD R84, R91.reuse, R89, R92 ;  /* 0x000000595b547224 */ /* 0x040fe200078e025c */
[----:B------:R-:W-:Y:S01]  /*bdd0*/  IABS R89, R88 ;  /* 0x0000005800597213 */ /* 0x000fe20000000000 */
[----:B------:R-:W-:Y:S01]  /*bde0*/  @P0 VIADD R18, R18, 0x1 ;  /* 0x0000000112120836 */ /* 0x000fe20000000000 */
[----:B------:R-:W-:-:S02]  /*bdf0*/  ISETP.GT.U32.AND P0, PT, R91, R76, PT ;  /* 0x0000004c5b00720c */ /* 0x000fc40003f04070 */
[----:B------:R-:W-:Y:S01]  /*be00*/  ISETP.GT.U32.AND P1, PT, R91, R84, PT ;  /* 0x000000545b00720c */ /* 0x000fe20003f24070 */
[----:B------:R-:W0:Y:S02]  /*be10*/  I2F.RP R94, R89 ;  /* 0x00000059005e7306 */ /* 0x000e240000209400 */
[--C-:B------:R-:W-:Y:S02]  /*be20*/  @!P5 IMAD.IADD R19, R19, 0x1, -R91.reuse ;  /* 0x000000011313d824 */ /* 0x100fe400078e0a5b */
[----:B------:R-:W-:Y:S01]  /*be30*/  @P6 IADD3 R80, PT, PT, R80, 0x1, RZ ;  /* 0x0000000150506810 */ /* 0x000fe20007ffe0ff */
[----:B------:R-:W-:Y:S02]  /*be40*/  @!P5 VIADD R87, R87, 0x1 ;  /* 0x000000015757d836 */ /* 0x000fe40000000000 */
[----:B------:R-:W-:Y:S02]  /*be50*/  ISETP.GE.U32.AND P6, PT, R19, R91, PT ;  /* 0x0000005b1300720c */ /* 0x000fe40003fc6070 */
[----:B------:R-:W1:Y:S01]  /*be60*/  F2I.FTZ.U32.TRUNC.NTZ R19, R90 ;  /* 0x0000005a00137305 */ /* 0x000e62000021f000 */
[----:B------:R-:W-:-:S02]  /*be70*/  @!P0 IMAD.IADD R76, R76, 0x1, -R91 ;  /* 0x000000014c4c8824 */ /* 0x000fc400078e0a5b */
[----:B------:R-:W-:Y:S02]  /*be80*/  @!P1 IMAD.IADD R84, R84, 0x1, -R91 ;  /* 0x0000000154549824 */ /* 0x000fe400078e0a5b */
[----:B------:R-:W-:Y:S01]  /*be90*/  @!P0 VIADD R78, R78, 0x1 ;  /* 0x000000014e4e8836 */ /* 0x000fe20000000000 */
[-C--:B------:R-:W-:Y:S01]  /*bea0*/  ISETP.GE.U32.AND P5, PT, R76, R91.reuse, PT ;  /* 0x0000005b4c00720c */ /* 0x080fe20003fa6070 */
[----:B------:R-:W-:Y:S01]  /*beb0*/  @!P1 VIADD R82, R82, 0x1 ;  /* 0x0000000152529836 */ /* 0x000fe20000000000 */
[-C--:B------:R-:W-:Y:S01]  /*bec0*/  LOP3.LUT R76, R73, R14.reuse, RZ, 0x3c, !PT ;  /* 0x0000000e494c7212 */ /* 0x080fe200078e3cff */
[----:B0-----:R-:W0:Y:S02]  /*bed0*/  MUFU.RCP R94, R94 ;  /* 0x0000005e005e7308 */ /* 0x001e240000001000 */
[----:B------:R-:W-:Y:S01]  /*bee0*/  @P6 VIADD R87, R87, 0x1 ;  /* 0x0000000157576836 */ /* 0x000fe20000000000 */
[----:B------:R-:W-:Y:S02]  /*bef0*/  ISETP.GE.U32.AND P6, PT, R84, R91, PT ;  /* 0x0000005b5400720c */ /* 0x000fe40003fc6070 */
[----:B------:R-:W-:-:S02]  /*bf00*/  LOP3.LUT R84, R75, R14, RZ, 0x3c, !PT ;  /* 0x0000000e4b547212 */ /* 0x000fc400078e3cff */
[----:B------:R-:W-:Y:S02]  /*bf10*/  ISETP.GE.AND P0, PT, R76, RZ, PT ;  /* 0x000000ff4c00720c */ /* 0x000fe40003f06270 */
[-C--:B------:R-:W-:Y:S02]  /*bf20*/  LOP3.LUT R76, R79, R14.reuse, RZ, 0x3c, !PT ;  /* 0x0000000e4f4c7212 */ /* 0x080fe400078e3cff */
[----:B------:R-:W-:Y:S02]  /*bf30*/  @P5 IADD3 R78, PT, PT, R78, 0x1, RZ ;  /* 0x000000014e4e5810 */ /* 0x000fe40007ffe0ff */
[----:B------:R-:W-:Y:S02]  /*bf40*/  ISETP.GE.AND P5, PT, R84, RZ, PT ;  /* 0x000000ff5400720c */ /* 0x000fe40003fa6270 */
[-C--:B------:R-:W-:Y:S01]  /*bf50*/  LOP3.LUT R84, R81, R14.reuse, RZ, 0x3c, !PT ;  /* 0x0000000e51547212 */ /* 0x080fe200078e3cff */
[----:B------:R-:W-:Y:S01]  /*bf60*/  @P6 VIADD R82, R82, 0x1 ;  /* 0x0000000152526836 */ /* 0x000fe20000000000 */
[----:B------:R-:W-:Y:S01]  /*bf70*/  ISETP.GE.AND P1, PT, R76, RZ, PT ;  /* 0x000000ff4c00720c */ /* 0x000fe20003f26270 */
[----:B------:R-:W-:Y:S01]  /*bf80*/  IMAD.MOV.U32 R76, RZ, RZ, R18 ;  /* 0x000000ffff4c7224 */ /* 0x000fe200078e0012 */
[----:B------:R-:W-:Y:S01]  /*bf90*/  ISETP.GE.AND P6, PT, R84, RZ, PT ;  /* 0x000000ff5400720c */ /* 0x000fe20003fc6270 */
[----:B-1----:R-:W-:Y:S01]  /*bfa0*/  IMAD.MOV R84, RZ, RZ, -R19 ;  /* 0x000000ffff547224 */ /* 0x002fe200078e0a13 */
[-C--:B------:R-:W-:Y:S01]  /*bfb0*/  LOP3.LUT R18, R83, R14.reuse, RZ, 0x3c, !PT ;  /* 0x0000000e53127212 */ /* 0x080fe200078e3cff */
[----:B------:R-:W-:Y:S01]  /*bfc0*/  @!P0 IMAD.MOV R76, RZ, RZ, -R76 ;  /* 0x000000ffff4c8224 */ /* 0x000fe200078e0a4c */
[----:B------:R-:W-:Y:S01]  /*bfd0*/  LOP3.LUT R91, RZ, R14, RZ, 0x33, !PT ;  /* 0x0000000eff5b7212 */ /* 0x000fe200078e33ff */
[----:B0-----:R-:W-:Y:S01]  /*bfe0*/  VIADD R94, R94, 0xffffffe ;  /* 0x0ffffffe5e5e7836 */ /* 0x001fe20000000000 */
[----:B------:R-:W-:Y:S01]  /*bff0*/  ISETP.GE.AND P0, PT, R18, RZ, PT ;  /* 0x000000ff1200720c */ /* 0x000fe20003f06270 */
[----:B------:R-:W-:Y:S01]  /*c000*/  IMAD.MOV.U32 R18, RZ, RZ, R84 ;  /* 0x000000ffff127224 */ /* 0x000fe200078e0054 */
[----:B------:R-:W-:Y:S01]  /*c010*/  @!P5 IADD3 R80, PT, PT, -R80, RZ, RZ ;  /* 0x000000ff5050d210 */ /* 0x000fe20007ffe1ff */
[----:B------:R-:W-:Y:S01]  /*c020*/  IMAD.MOV.U32 R84, RZ, RZ, R78 ;  /* 0x000000ffff547224 */ /* 0x000fe200078e004e */
[----:B------:R-:W-:Y:S01]  /*c030*/  ISETP.NE.AND P5, PT, R14, RZ, PT ;  /* 0x000000ff0e00720c */ /* 0x000fe20003fa5270 */
[----:B------:R-:W-:-:S02]  /*c040*/  IMAD R101, R18, R95, RZ ;  /* 0x0000005f12657224 */ /* 0x000fc400078e02ff */
[----:B------:R-:W-:Y:S01]  /*c050*/  @!P1 IMAD.MOV R87, RZ, RZ, -R87 ;  /* 0x000000ffff579224 */ /* 0x000fe200078e0a57 */
[C---:B------:R-:W-:Y:S01]  /*c060*/  SEL R76, R91.reuse, R76, !P5 ;  /* 0x0000004c5b4c7207 */ /* 0x040fe20006800000 */
[----:B------:R-:W-:Y:S01]  /*c070*/  IMAD.MOV.U32 R18, RZ, RZ, RZ ;  /* 0x000000ffff127224 */ /* 0x000fe200078e00ff */
[C---:B------:R-:W-:Y:S01]  /*c080*/  SEL R80, R91.reuse, R80, !P5 ;  /* 0x000000505b507207 */ /* 0x040fe20006800000 */
[----:B------:R-:W-:Y:S01]  /*c090*/  @!P6 IMAD.MOV R84, RZ, RZ, -R84 ;  /* 0x000000ffff54e224 */ /* 0x000fe200078e0a54 */
[----:B------:R-:W-:Y:S01]  /*c0a0*/  SEL R78, R91, R87, !P5 ;  /* 0x000000575b4e7207 */ /* 0x000fe20006800000 */
[----:B------:R-:W-:Y:S01]  /*c0b0*/  IMAD.HI.U32 R101, R19, R101, R18 ;  /* 0x0000006513657227 */ /* 0x000fe200078e0012 */
[----:B------:R-:W-:Y:S01]  /*c0c0*/  IABS R98, R76 ;  /* 0x0000004c00627213 */ /* 0x000fe20000000000 */
[----:B------:R0:W1:Y:S01]  /*c0d0*/  F2I.FTZ.U32.TRUNC.NTZ R19, R94 ;  /* 0x0000005e00137305 */ /* 0x000062000021f000 */
[----:B------:R-:W-:Y:S01]  /*c0e0*/  IABS R100, R78 ;  /* 0x0000004e00647213 */ /* 0x000fe20000000000 */
[----:B------:R-:W-:Y:S01]  /*c0f0*/  IMAD.MOV.U32 R87, RZ, RZ, R82 ;  /* 0x000000ffff577224 */ /* 0x000fe200078e0052 */
[----:B------:R-:W-:Y:S01]  /*c100*/  SEL R82, R91, R84, !P5 ;  /* 0x000000545b527207 */ /* 0x000fe20006800000 */
[----:B------:R-:W-:-:S03]  /*c110*/  IMAD.HI.U32 R18, R101, R98, RZ ;  /* 0x0000006265127227 */ /* 0x000fc600078e00ff */
[----:B------:R-:W-:Y:S01]  /*c120*/  @!P0 IADD3 R87, PT, PT, -R87, RZ, RZ ;  /* 0x000000ff57578210 */ /* 0x000fe20007ffe1ff */
[----:B------:R-:W-:Y:S01]  /*c130*/  IMAD.MOV R90, RZ, RZ, -R18 ;  /* 0x000000ffff5a7224 */ /* 0x000fe200078e0a12 */
[----:B0-----:R-:W-:Y:S02]  /*c140*/  IABS R94, R80 ;  /* 0x00000050005e7213 */ /* 0x001fe40000000000 */
[----:B------:R-:W-:Y:S01]  /*c150*/  SEL R84, R91, R87, !P5 ;  /* 0x000000575b547207 */ /* 0x000fe20006800000 */
[C---:B------:R-:W-:Y:S01]  /*c160*/  IMAD.HI.U32 R87, R101.reuse, R100, RZ ;  /* 0x0000006465577227 */ /* 0x040fe200078e00ff */
[----:B------:R-:W-:Y:S02]  /*c170*/  IABS R91, R82 ;  /* 0x00000052005b7213 */ /* 0x000fe40000000000 */
[----:B------:R-:W-:Y:S01]  /*c180*/  IABS R102, R84 ;  /* 0x0000005400667213 */ /* 0x000fe20000000000 */
[----:B------:R-:W-:-:S04]  /*c190*/  IMAD.HI.U32 R18, R101, R94, RZ ;  /* 0x0000005e65127227 */ /* 0x000fc800078e00ff */
[C---:B------:R-:W-:Y:S02]  /*c1a0*/  IMAD R98, R95.reuse, R90, R98 ;  /* 0x0000005a5f627224 */ /* 0x040fe400078e0262 */
[----:B------:R-:W-:Y:S02]  /*c1b0*/  IMAD.MOV R18, RZ, RZ, -R18 ;  /* 0x000000ffff127224 */ /* 0x000fe400078e0a12 */
[----:B------:R-:W-:Y:S01]  /*c1c0*/  IMAD.MOV.U32 R90, RZ, RZ, R91 ;  /* 0x000000ffff5a7224 */ /* 0x000fe200078e005b */
[C---:B------:R-:W-:Y:S01]  /*c1d0*/  ISETP.GT.U32.AND P0, PT, R95.reuse, R98, PT ;  /* 0x000000625f00720c */ /* 0x040fe20003f04070 */
[----:B------:R-:W-:Y:S02]  /*c1e0*/  IMAD.MOV R87, RZ, RZ, -R87 ;  /* 0x000000ffff577224 */ /* 0x000fe400078e0a57 */
[----:B------:R-:W-:Y:S02]  /*c1f0*/  IMAD R94, R95, R18, R94 ;  /* 0x000000125f5e7224 */ /* 0x000fe400078e025e */
[----:B-1----:R-:W-:-:S02]  /*c200*/  IMAD.MOV R103, RZ, RZ, -R19 ;  /* 0x000000ffff677224 */ /* 0x002fc400078e0a13 */
[----:B------:R-:W-:Y:S01]  /*c210*/  IMAD.HI.U32 R18, R101, R90, RZ ;  /* 0x0000005a65127227 */ /* 0x000fe200078e00ff */
[----:B------:R-:W-:-:S03]  /*c220*/  ISETP.GT.U32.AND P6, PT, R95, R94, PT ;  /* 0x0000005e5f00720c */ /* 0x000fc60003fc4070 */
[----:B------:R-:W-:Y:S01]  /*c230*/  IMAD R91, R95, R87, R100 ;  /* 0x000000575f5b7224 */ /* 0x000fe200078e0264 */
[----:B------:R-:W-:Y:S01]  /*c240*/  IADD3 R18, PT, PT, -R18, RZ, RZ ;  /* 0x000000ff12127210 */ /* 0x000fe20007ffe1ff */
[----:B------:R-:W-:Y:S01]  /*c250*/  IMAD.MOV.U32 R100, RZ, RZ, R103 ;  /* 0x000000ffff647224 */ /* 0x000fe200078e0067 */
[----:B------:R-:W-:Y:S01]  /*c260*/  IABS R103, R88 ;  /* 0x0000005800677213 */ /* 0x000fe20000000000 */
[----:B------:R-:W-:Y:S01]  /*c270*/  IMAD.HI.U32 R87, R101, R102, RZ ;  /* 0x0000006665577227 */ /* 0x000fe200078e00ff */
[----:B------:R-:W-:-:S03]  /*c280*/  ISETP.GT.U32.AND P1, PT, R95, R91, PT ;  /* 0x0000005b5f00720c */ /* 0x000fc60003f24070 */
[----:B------:R-:W-:Y:S02]  /*c290*/  IMAD R101, R100, R89, RZ ;  /* 0x0000005964657224 */ /* 0x000fe400078e02ff */
[----:B------:R-:W-:Y:S02]  /*c2a0*/  IMAD.MOV R100, RZ, RZ, -R87 ;  /* 0x000000ffff647224 */ /* 0x000fe400078e0a57 */
[C---:B------:R-:W-:Y:S02]  /*c2b0*/  IMAD R87, R95.reuse, R18, R90 ;  /* 0x000000125f577224 */ /* 0x040fe400078e025a */
[----:B------:R-:W-:Y:S02]  /*c2c0*/  IMAD.MOV.U32 R18, RZ, RZ, RZ ;  /* 0x000000ffff127224 */ /* 0x000fe400078e00ff */
[C---:B------:R-:W-:Y:S01]  /*c2d0*/  IMAD R90, R95.reuse, R100, R102 ;  /* 0x000000645f5a7224 */ /* 0x040fe200078e0266 */
[----:B------:R-:W-:Y:S01]  /*c2e0*/  ISETP.GT.U32.AND P5, PT, R95, R87, PT ;  /* 0x000000575f00720c */ /* 0x000fe20003fa4070 */
[----:B------:R-:W-:Y:S01]  /*c2f0*/  IMAD.HI.U32 R19, R19, R101, R18 ;  /* 0x0000006513137227 */ /* 0x000fe200078e0012 */
[----:B------:R-:W-:-:S03]  /*c300*/  IABS R100, R74 ;  /* 0x0000004a00647213 */ /* 0x000fc60000000000 */
[--C-:B------:R-:W-:Y:S01]  /*c310*/  @!P0 IMAD.IADD R98, R98, 0x1, -R95.reuse ;  /* 0x0000000162628824 */ /* 0x100fe200078e0a5f */
[----:B------:R-:W-:Y:S01]  /*c320*/  ISETP.GT.U32.AND P0, PT, R95, R90, PT ;  /* 0x0000005a5f00720c */ /* 0x000fe20003f04070 */
[--C-:B------:R-:W-:Y:S02]  /*c330*/  @!P6 IMAD.IADD R94, R94, 0x1, -R95.reuse ;  /* 0x000000015e5ee824 */ /* 0x100fe400078e0a5f */
[----:B------:R-:W-:Y:S01]  /*c340*/  @!P1 IMAD.IADD R91, R91, 0x1, -R95 ;  /* 0x000000015b5b9824 */ /* 0x000fe200078e0a5f */
[C---:B------:R-:W-:Y:S01]  /*c350*/  ISETP.GT.U32.AND P6, PT, R95.reuse, R98, PT ;  /* 0x000000625f00720c */ /* 0x040fe20003fc4070 */
[----:B------:R-:W-:Y:S01]  /*c360*/  IMAD.MOV R106, RZ, RZ, -R103 ;  /* 0x000000ffff6a7224 */ /* 0x000fe200078e0a67 */
[----:B------:R-:W-:Y:S01]  /*c370*/  ISETP.GT.U32.AND P1, PT, R95, R94, PT ;  /* 0x0000005e5f00720c */ /* 0x000fe20003f24070 */
[----:B------:R-:W-:Y:S01]  /*c380*/  IMAD.HI.U32 R101, R19, R86, RZ ;  /* 0x0000005613657227 */ /* 0x000fe200078e00ff */
[----:B------:R-:W-:Y:S02]  /*c390*/  @!P5 IADD3 R87, PT, PT, R87, -R95, RZ ;  /* 0x8000005f5757d210 */ /* 0x000fe40007ffe0ff */
[----:B------:R-:W-:Y:S01]  /*c3a0*/  ISETP.GT.U32.AND P5, PT, R95, R91, PT ;  /* 0x0000005b5f00720c */ /* 0x000fe20003fa4070 */
[----:B------:R-:W-:-:S02]  /*c3b0*/  IMAD R18, R101, R106, R86 ;  /* 0x0000006a65127224 */ /* 0x000fc400078e0256 */
[----:B------:R-:W-:Y:S02]  /*c3c0*/  IMAD.MOV.U32 R86, RZ, RZ, R100 ;  /* 0x000000ffff567224 */ /* 0x000fe400078e0064 */
[----:B------:R-:W-:Y:S02]  /*c3d0*/  IMAD.HI.U32 R100, R19, R97, RZ ;  /* 0x0000006113647227 */ /* 0x000fe400078e00ff */
[----:B------:R-:W0:Y:S02]  /*c3e0*/  I2F.RP R103, R86 ;  /* 0x0000005600677306 */ /* 0x000e240000209400 */
[--C-:B------:R-:W-:Y:S01]  /*c3f0*/  @!P0 IMAD.IADD R90, R90, 0x1, -R95.reuse ;  /* 0x000000015a5a8824 */ /* 0x100fe200078e0a5f */
[----:B------:R-:W-:Y:S01]  /*c400*/  ISETP.GT.U32.AND P0, PT, R89, R18, PT ;  /* 0x000000125900720c */ /* 0x000fe20003f04070 */
[--C-:B------:R-:W-:Y:S02]  /*c410*/  @!P6 IMAD.IADD R98, R98, 0x1, -R95.reuse ;  /* 0x000000016262e824 */ /* 0x100fe400078e0a5f */
[----:B------:R-:W-:Y:S01]  /*c420*/  @!P1 IMAD.IADD R94, R94, 0x1, -R95 ;  /* 0x000000015e5e9824 */ /* 0x000fe200078e0a5f */
[C---:B------:R-:W-:Y:S01]  /*c430*/  ISETP.GT.U32.AND P1, PT, R95.reuse, R87, PT ;  /* 0x000000575f00720c */ /* 0x040fe20003f24070 */
[----:B------:R-:W-:Y:S01]  /*c440*/  IMAD R102, R100, R106, R97 ;  /* 0x0000006a64667224 */ /* 0x000fe200078e0261 */
[----:B------:R-:W-:Y:S01]  /*c450*/  ISETP.GT.U32.AND P6, PT, R95, R90, PT ;  /* 0x0000005a5f00720c */ /* 0x000fe20003fc4070 */
[----:B------:R-:W-:-:S02]  /*c460*/  @!P5 IMAD.IADD R91, R91, 0x1, -R95 ;  /* 0x000000015b5bd824 */ /* 0x000fc400078e0a5f */
[----:B------:R-:W-:Y:S01]  /*c470*/  IMAD.HI.U32 R97, R19, R96, RZ ;  /* 0x0000006013617227 */ /* 0x000fe200078e00ff */
[----:B------:R-:W-:Y:S01]  /*c480*/  ISETP.GT.U32.AND P5, PT, R89, R102, PT ;  /* 0x000000665900720c */ /* 0x000fe20003fa4070 */
[----:B0-----:R-:W0:Y:S02]  /*c490*/  MUFU.RCP R103, R103 ;  /* 0x0000006700677308 */ /* 0x001e240000001000 */
[----:B------:R-:W-:Y:S02]  /*c4a0*/  IMAD R104, R97, R106, R96 ;  /* 0x0000006a61687224 */ /* 0x000fe400078e0260 */
[----:B------:R-:W-:Y:S02]  /*c4b0*/  @!P0 IMAD.IADD R18, R18, 0x1, -R89 ;  /* 0x0000000112128824 */ /* 0x000fe400078e0a59 */
[----:B------:R-:W-:Y:S01]  /*c4c0*/  @!P1 IADD3 R87, PT, PT, R87, -R95, RZ ;  /* 0x8000005f57579210 */ /* 0x000fe20007ffe0ff */
[----:B------:R-:W-:Y:S01]  /*c4d0*/  IMAD.HI.U32 R96, R19, R93, RZ ;  /* 0x0000005d13607227 */ /* 0x000fe200078e00ff */
[----:B------:R-:W-:-:S03]  /*c4e0*/  ISETP.GT.U32.AND P1, PT, R89, R104, PT ;  /* 0x000000685900720c */ /* 0x000fc60003f24070 */
[----:B------:R-:W-:Y:S01]  /*c4f0*/  @!P6 IMAD.IADD R90, R90, 0x1, -R95 ;  /* 0x000000015a5ae824 */ /* 0x000fe200078e0a5f */
[-C--:B------:R-:W-:Y:S01]  /*c500*/  ISETP.GE.U32.AND P6, PT, R18, R89.reuse, PT ;  /* 0x000000591200720c */ /* 0x080fe20003fc6070 */
[----:B------:R-:W-:Y:S01]  /*c510*/  @!P5 IMAD.IADD R102, R102, 0x1, -R89 ;  /* 0x000000016666d824 */ /* 0x000fe200078e0a59 */
[----:B------:R-:W-:Y:S01]  /*c520*/  LOP3.LUT R18, R73, R88, RZ, 0x3c, !PT ;  /* 0x0000005849127212 */ /* 0x000fe200078e3cff */
[----:B------:R-:W-:Y:S02]  /*c530*/  @!P0 VIADD R101, R101, 0x1 ;  /* 0x0000000165658836 */ /* 0x000fe40000000000 */
[----:B------:R-:W-:Y:S01]  /*c540*/  @!P5 VIADD R100, R100, 0x1 ;  /* 0x000000016464d836 */ /* 0x000fe20000000000 */
[----:B------:R-:W-:Y:S01]  /*c550*/  ISETP.GE.U32.AND P0, PT, R102, R89, PT ;  /* 0x000000596600720c */ /* 0x000fe20003f06070 */
[----:B------:R-:W-:Y:S01]  /*c560*/  IMAD R102, R96, R106, R93 ;  /* 0x0000006a60667224 */ /* 0x000fe200078e025d */
[----:B0-----:R-:W-:Y:S01]  /*c570*/  IADD3 R103, PT, PT, R103, 0xffffffe, RZ ;  /* 0x0ffffffe67677810 */ /* 0x001fe20007ffe0ff */
[----:B------:R-:W-:-:S02]  /*c580*/  @!P1 IMAD.IADD R104, R104, 0x1, -R89 ;  /* 0x0000000168689824 */ /* 0x000fc400078e0a59 */
[----:B------:R-:W-:Y:S02]  /*c590*/  IMAD.HI.U32 R93, R19, R92, RZ ;  /* 0x0000005c135d7227 */ /* 0x000fe400078e00ff */
[----:B------:R-:W0:Y:S01]  /*c5a0*/  F2I.FTZ.U32.TRUNC.NTZ R19, R103 ;  /* 0x0000006700137305 */ /* 0x000e22000021f000 */
[----:B------:R-:W-:Y:S01]  /*c5b0*/  ISETP.GE.U32.AND P5, PT, R104, R89, PT ;  /* 0x000000596800720c */ /* 0x000fe20003fa6070 */
[----:B------:R-:W-:Y:S01]  /*c5c0*/  @P6 VIADD R101, R101, 0x1 ;  /* 0x0000000165656836 */ /* 0x000fe20000000000 */
[----:B------:R-:W-:Y:S01]  /*c5d0*/  ISETP.GT.U32.AND P6, PT, R89, R102, PT ;  /* 0x000000665900720c */ /* 0x000fe20003fc4070 */
[----:B------:R-:W-:Y:S01]  /*c5e0*/  IMAD R106, R93, R106, R92 ;  /* 0x0000006a5d6a7224 */ /* 0x000fe200078e025c */
[----:B------:R-:W-:Y:S01]  /*c5f0*/  LOP3.LUT R92, RZ, R88, RZ, 0x33, !PT ;  /* 0x00000058ff5c7212 */ /* 0x000fe200078e33ff */
[----:B------:R-:W-:Y:S01]  /*c600*/  @!P1 VIADD R97, R97, 0x1 ;  /* 0x0000000161619836 */ /* 0x000fe20000000000 */
[----:B------:R-:W-:Y:S01]  /*c610*/  ISETP.GE.AND P1, PT, R18, RZ, PT ;  /* 0x000000ff1200720c */ /* 0x000fe20003f26270 */
[----:B------:R-:W-:Y:S01]  /*c620*/  @P0 VIADD R100, R100, 0x1 ;  /* 0x0000000164640836 */ /* 0x000fe20000000000 */
[----:B------:R-:W-:-:S02]  /*c630*/  ISETP.GT.U32.AND P0, PT, R89, R106, PT ;  /* 0x0000006a5900720c */ /* 0x000fc40003f04070 */
[----:B------:R-:W-:-:S03]  /*c640*/  LOP3.LUT R18, R75, R88, RZ, 0x3c, !PT ;  /* 0x000000584b127212 */ /* 0x000fc600078e3cff */
[----:B------:R-:W-:Y:S02]  /*c650*/  @P5 VIADD R97, R97, 0x1 ;  /* 0x0000000161615836 */ /* 0x000fe40000000000 */
[----:B------:R-:W-:Y:S02]  /*c660*/  @!P6 IMAD.IADD R102, R102, 0x1, -R89 ;  /* 0x000000016666e824 */ /* 0x000fe400078e0a59 */
[----:B------:R-:W-:Y:S01]  /*c670*/  @!P6 VIADD R96, R96, 0x1 ;  /* 0x000000016060e836 */ /* 0x000fe20000000000 */
[----:B------:R-:W-:Y:S01]  /*c680*/  ISETP.GE.AND P6, PT, R18, RZ, PT ;  /* 0x000000ff1200720c */ /* 0x000fe20003fc6270 */
[----:B0-----:R-:W-:Y:S01]  /*c690*/  IMAD.MOV R95, RZ, RZ, -R19 ;  /* 0x000000ffff5f7224 */ /* 0x001fe200078e0a13 */
[-C--:B------:R-:W-:Y:S01]  /*c6a0*/  ISETP.GE.U32.AND P5, PT, R102, R89.reuse, PT ;  /* 0x000000596600720c */ /* 0x080fe20003fa6070 */
[----:B------:R-:W-:Y:S01]  /*c6b0*/  @!P1 IMAD.MOV R101, RZ, RZ, -R101 ;  /* 0x000000ffff659224 */ /* 0x000fe200078e0a65 */
[----:B------:R-:W-:Y:S01]  /*c6c0*/  @!P0 IADD3 R106, PT, PT, R106, -R89, RZ ;  /* 0x800000596a6a8210 */ /* 0x000fe20007ffe0ff */
[----:B------:R-:W-:Y:S01]  /*c6d0*/  IMAD R95, R95, R86, RZ ;  /* 0x000000565f5f7224 */ /* 0x000fe200078e02ff */
[----:B------:R-:W-:Y:S01]  /*c6e0*/  LOP3.LUT R18, R79, R88, RZ, 0x3c, !PT ;  /* 0x000000584f127212 */ /* 0x000fe200078e3cff */
[----:B------:R-:W-:Y:S01]  /*c6f0*/  @!P0 VIADD R93, R93, 0x1 ;  /* 0x000000015d5d8836 */ /* 0x000fe20000000000 */
[----:B------:R-:W-:-:S02]  /*c700*/  ISETP.NE.AND P0, PT, R88, RZ, PT ;  /* 0x000000ff5800720c */ /* 0x000fc40003f05270 */
[----:B------:R-:W-:Y:S01]  /*c710*/  ISETP.GE.AND P1, PT, R18, RZ, PT ;  /* 0x000000ff1200720c */ /* 0x000fe20003f26270 */
[----:B------:R-:W-:Y:S02]  /*c720*/  IMAD.MOV.U32 R18, RZ, RZ, RZ ;  /* 0x000000ffff127224 */ /* 0x000fe400078e00ff */
[----:B------:R-:W-:Y:S02]  /*c730*/  @!P6 IMAD.MOV R100, RZ, RZ, -R100 ;  /* 0x000000ffff64e224 */ /* 0x000fe400078e0a64 */
[----:B------:R-:W-:Y:S01]  /*c740*/  @P5 VIADD R96, R96, 0x1 ;  /* 0x0000000160605836 */ /* 0x000fe20000000000 */
[----:B------:R-:W-:Y:S01]  /*c750*/  ISETP.GE.U32.AND P5, PT, R106, R89, PT ;  /* 0x000000596a00720c */ /* 0x000fe20003fa6070 */
[----:B------:R-:W-:Y:S01]  /*c760*/  IMAD.HI.U32 R19, R19, R95, R18 ;  /* 0x0000005f13137227 */ /* 0x000fe200078e0012 */
[----:B------:R-:W-:Y:S02]  /*c770*/  LOP3.LUT R18, R83, R88, RZ, 0x3c, !PT ;  /* 0x0000005853127212 */ /* 0x000fe400078e3cff */
[----:B------:R-:W-:-:S02]  /*c780*/  SEL R89, R92, R101, !P0 ;  /* 0x000000655c597207 */ /* 0x000fc40004000000 */
[----:B------:R-:W-:Y:S01]  /*c790*/  ISETP.GE.AND P6, PT, R18, RZ, PT ;  /* 0x000000ff1200720c */ /* 0x000fe20003fc6270 */
[----:B------:R-:W-:Y:S01]  /*c7a0*/  @!P1 IMAD.MOV R97, RZ, RZ, -R97 ;  /* 0x000000ffff619224 */ /* 0x000fe200078e0a61 */
[----:B------:R-:W-:Y:S02]  /*c7b0*/  IABS R102, R89 ;  /* 0x0000005900667213 */ /* 0x000fe40000000000 */
[----:B------:R-:W-:Y:S02]  /*c7c0*/  LOP3.LUT R95, R81, R88, RZ, 0x3c, !PT ;  /* 0x00000058515f7212 */ /* 0x000fe400078e3cff */
[----:B------:R-:W-:Y:S01]  /*c7d0*/  SEL R18, R92, R100, !P0 ;  /* 0x000000645c127207 */ /* 0x000fe20004000000 */
[----:B------:R-:W-:Y:S01]  /*c7e0*/  @P5 VIADD R93, R93, 0x1 ;  /* 0x000000015d5d5836 */ /* 0x000fe20000000000 */
[----:B------:R-:W-:Y:S01]  /*c7f0*/  ISETP.GE.AND P5, PT, R76, RZ, PT ;  /* 0x000000ff4c00720c */ /* 0x000fe20003fa6270 */
[----:B------:R-:W-:Y:S01]  /*c800*/  IMAD.HI.U32 R88, R19, R102, RZ ;  /* 0x0000006613587227 */ /* 0x000fe200078e00ff */
[----:B------:R-:W-:-:S02]  /*c810*/  ISETP.GE.AND P1, PT, R95, RZ, PT ;  /* 0x000000ff5f00720c */ /* 0x000fc40003f26270 */
[----:B------:R-:W-:Y:S01]  /*c820*/  IABS R100, R18 ;  /* 0x0000001200647213 */ /* 0x000fe20000000000 */
[----:B------:R-:W-:Y:S01]  /*c830*/  IMAD.MOV.U32 R101, RZ, RZ, R93 ;  /* 0x000000ffff657224 */ /* 0x000fe200078e005d */
[----:B------:R-:W-:Y:S02]  /*c840*/  IADD3 R103, PT, PT, -R88, RZ, RZ ;  /* 0x000000ff58677210 */ /* 0x000fe40007ffe1ff */
[----:B------:R-:W-:Y:S01]  /*c850*/  SEL R95, R92, R97, !P0 ;  /* 0x000000615c5f7207 */ /* 0x000fe20004000000 */
[----:B------:R-:W-:Y:S01]  /*c860*/  @!P6 IMAD.MOV R101, RZ, RZ, -R101 ;  /* 0x000000ffff65e224 */ /* 0x000fe200078e0a65 */
[----:B------:R-:W-:Y:S01]  /*c870*/  ISETP.GE.AND P6, PT, R80, RZ, PT ;  /* 0x000000ff5000720c */ /* 0x000fe20003fc6270 */
[----:B------:R-:W-:-:S03]  /*c880*/  IMAD.HI.U32 R97, R19, R100, RZ ;  /* 0x0000006413617227 */ /* 0x000fc600078e00ff */
[----:B------:R-:W-:Y:S01]  /*c890*/  SEL R88, R92, R101, !P0 ;  /* 0x000000655c587207 */ /* 0x000fe20004000000 */
[----:B------:R-:W-:Y:S01]  /*c8a0*/  @!P5 IMAD.MOV R98, RZ, RZ, -R98 ;  /* 0x000000ffff62d224 */ /* 0x000fe200078e0a62 */
[----:B------:R-:W-:Y:S01]  /*c8b0*/  ISETP.GE.AND P5, PT, R78, RZ, PT ;  /* 0x000000ff4e00720c */ /* 0x000fe20003fa6270 */
[----:B------:R-:W-:Y:S01]  /*c8c0*/  IMAD.MOV.U32 R101, RZ, RZ, R96 ;  /* 0x000000ffff657224 */ /* 0x000fe200078e0060 */
[----:B------:R-:W-:Y:S01]  /*c8d0*/  IABS R104, R88 ;  /* 0x0000005800687213 */ /* 0x000fe20000000000 */
[C---:B------:R-:W-:Y:S01]  /*c8e0*/  IMAD R93, R86.reuse, R103, R102 ;  /* 0x00000067565d7224 */ /* 0x040fe200078e0266 */
[----:B------:R-:W-:Y:S01]  /*c8f0*/  IABS R102, R95 ;  /* 0x0000005f00667213 */ /* 0x000fe20000000000 */
[----:B------:R-:W-:Y:S01]  /*c900*/  IMAD.MOV R97, RZ, RZ, -R97 ;  /* 0x000000ffff617224 */ /* 0x000fe200078e0a61 */
[----:B------:R-:W-:Y:S01]  /*c910*/  @!P1 IADD3 R101, PT, PT, -R101, RZ, RZ ;  /* 0x000000ff65659210 */ /* 0x000fe20007ffe1ff */
[----:B------:R-:W-:Y:S01]  /*c920*/  @!P6 IMAD.MOV R94, RZ, RZ, -R94 ;  /* 0x000000ffff5ee224 */ /* 0x000fe200078e0a5e */
[C---:B------:R-:W-:Y:S01]  /*c930*/  ISETP.GT.U32.AND P1, PT, R86.reuse, R93, PT ;  /* 0x0000005d5600720c */ /* 0x040fe20003f24070 */
[----:B------:R-:W-:Y:S01]  /*c940*/  IMAD R97, R86, R97, R100 ;  /* 0x0000006156617224 */ /* 0x000fe200078e0264 */
[----:B------:R-:W-:Y:S01]  /*c950*/  SEL R92, R92, R101, !P0 ;  /* 0x000000655c5c7207 */ /* 0x000fe20004000000 */
[----:B------:R-:W-:Y:S01]  /*c960*/  IMAD.HI.U32 R96, R19, R102, RZ ;  /* 0x0000006613607227 */ /* 0x000fe200078e00ff */
[----:B------:R-:W-:-:S02]  /*c970*/  ISETP.GE.AND P0, PT, R84, RZ, PT ;  /* 0x000000ff5400720c */ /* 0x000fc40003f06270 */
[----:B------:R-:W-:Y:S01]  /*c980*/  ISETP.GT.U32.AND P6, PT, R86, R97, PT ;  /* 0x000000615600720c */ /* 0x000fe20003fc4070 */
[----:B------:R-:W-:Y:S01]  /*c990*/  @!P5 IMAD.MOV R91, RZ, RZ, -R91 ;  /* 0x000000ffff5bd224 */ /* 0x000fe200078e0a5b */
[----:B------:R-:W-:Y:S01]  /*c9a0*/  ISETP.GE.AND P5, PT, R82, RZ, PT ;  /* 0x000000ff5200720c */ /* 0x000fe20003fa6270 */
[----:B------:R-:W-:Y:S01]  /*c9b0*/  IMAD.HI.U32 R100, R19, R104, RZ ;  /* 0x0000006813647227 */ /* 0x000fe200078e00ff */
[----:B------:R-:W-:-:S03]  /*c9c0*/  IADD3 R84, PT, PT, -R84, RZ, RZ ;  /* 0x000000ff54547210 */ /* 0x000fc60007ffe1ff */
[----:B------:R-:W-:Y:S02]  /*c9d0*/  IMAD.MOV R103, RZ, RZ, -R96 ;  /* 0x000000ffff677224 */ /* 0x000fe400078e0a60 */
[----:B------:R-:W-:Y:S01]  /*c9e0*/  @!P1 IMAD.IADD R93, R93, 0x1, -R86 ;  /* 0x000000015d5d9824 */ /* 0x000fe200078e0a56 */
[----:B------:R-:W-:Y:S01]  /*c9f0*/  ISETP.NE.AND P1, PT, R15, RZ, PT ;  /* 0x000000ff0f00720c */ /* 0x000fe20003f25270 */
[----:B------:R-:W-:Y:S02]  /*ca00*/  IMAD.MOV.U32 R96, RZ, RZ, R87 ;  /* 0x000000ffff607224 */ /* 0x000fe400078e0057 */
[----:B------:R-:W-:Y:S01]  /*ca10*/  IMAD.MOV R105, RZ, RZ, -R100 ;  /* 0x000000ffff697224 */ /* 0x000fe200078e0a64 */
[----:B------:R-:W-:Y:S01]  /*ca20*/  @!P6 IADD3 R97, PT, PT, R97, -R86, RZ ;  /* 0x800000566161e210 */ /* 0x000fe20007ffe0ff */
[C---:B------:R-:W-:Y:S02]  /*ca30*/  IMAD R101, R86.reuse, R103, R102 ;  /* 0x0000006756657224 */ /* 0x040fe400078e0266 */
[----:B------:R-:W-:Y:S01]  /*ca40*/  IMAD.MOV.U32 R102, RZ, RZ, R90 ;  /* 0x000000ffff667224 */ /* 0x000fe200078e005a */
[C---:B------:R-:W-:Y:S01]  /*ca50*/  ISETP.GT.U32.AND P6, PT, R86.reuse, R97, PT ;  /* 0x000000615600720c */ /* 0x040fe20003fc4070 */
[----:B------:R-:W-:Y:S01]  /*ca60*/  @!P5 IMAD.MOV R96, RZ, RZ, -R96 ;  /* 0x000000ffff60d224 */ /* 0x000fe200078e0a60 */
[C---:B------:R-:W-:Y:S01]  /*ca70*/  ISETP.GT.U32.AND P5, PT, R86.reuse, R93, PT ;  /* 0x0000005d5600720c */ /* 0x040fe20003fa4070 */
[----:B------:R-:W-:Y:S01]  /*ca80*/  IMAD R103, R86, R105, R104 ;  /* 0x0000006956677224 */ /* 0x000fe200078e0268 */
[----:B------:R-:W-:Y:S01]  /*ca90*/  IABS R104, R92 ;  /* 0x0000005c00687213 */ /* 0x000fe20000000000 */
[----:B------:R-:W-:Y:S01]  /*caa0*/  @!P0 IMAD.MOV R102, RZ, RZ, -R102 ;  /* 0x000000ffff668224 */ /* 0x000fe200078e0a66 */
[----:B------:R-:W-:Y:S01]  /*cab0*/  LOP3.LUT R105, RZ, R15, RZ, 0x33, !PT ;  /* 0x0000000fff697212 */ /* 0x000fe200078e33ff */
[----:B------:R-:W-:Y:S01]  /*cac0*/  IMAD R84, R14, R84, R83 ;  /* 0x000000540e547224 */ /* 0x000fe200078e0253 */
[----:B------:R-:W-:Y:S01]  /*cad0*/  ISETP.GT.U32.AND P0, PT, R86, R101, PT ;  /* 0x000000655600720c */ /* 0x000fe20003f04070 */
[----:B------:R-:W-:Y:S01]  /*cae0*/  IMAD.HI.U32 R100, R19, R104, RZ ;  /* 0x0000006813647227 */ /* 0x000fe200078e00ff */
[----:B------:R-:W-:-:S02]  /*caf0*/  SEL R98, R105, R98, !P1 ;  /* 0x0000006269627207 */ /* 0x000fc40004800000 */
[----:B------:R-:W-:Y:S01]  /*cb00*/  SEL R19, R105, R94, !P1 ;  /* 0x0000005e69137207 */ /* 0x000fe20004800000 */
[--C-:B------:R-:W-:Y:S01]  /*cb10*/  @!P6 IMAD.IADD R97, R97, 0x1, -R86.reuse ;  /* 0x000000016161e824 */ /* 0x100fe200078e0a56 */
[----:B------:R-:W-:Y:S01]  /*cb20*/  SEL R87, R105, R91, !P1 ;  /* 0x0000005b69577207 */ /* 0x000fe20004800000 */
[----:B------:R-:W-:Y:S01]  /*cb30*/  @!P5 IMAD.IADD R93, R93, 0x1, -R86 ;  /* 0x000000015d5dd824 */ /* 0x000fe200078e0a56 */
[C---:B------:R-:W-:Y:S01]  /*cb40*/  SEL R90, R105.reuse, R96, !P1 ;  /* 0x00000060695a7207 */ /* 0x040fe20004800000 */
[----:B------:R-:W-:Y:S01]  /*cb50*/  IMAD.MOV R91, RZ, RZ, -R100 ;  /* 0x000000ffff5b7224 */ /* 0x000fe200078e0a64 */
[----:B------:R-:W-:Y:S01]  /*cb60*/  SEL R102, R105, R102, !P1 ;  /* 0x0000006669667207 */ /* 0x000fe20004800000 */
[----:B------:R-:W-:Y:S01]  /*cb70*/  IMAD.MOV R82, RZ, RZ, -R82 ;  /* 0x000000ffff527224 */ /* 0x000fe200078e0a52 */
[----:B------:R-:W-:Y:S01]  /*cb80*/  ISETP.GE.AND P1, PT, R89, RZ, PT ;  /* 0x000000ff5900720c */ /* 0x000fe20003f26270 */
[C---:B------:R-:W-:Y:S01]  /*cb90*/  IMAD R91, R86.reuse, R91, R104 ;  /* 0x0000005b565b7224 */ /* 0x040fe200078e0268 */
[----:B------:R-:W-:Y:S01]  /*cba0*/  ISETP.GT.U32.AND P5, PT, R86, R103, PT ;  /* 0x000000675600720c */ /* 0x000fe20003fa4070 */
[----:B------:R-:W-:Y:S01]  /*cbb0*/  IMAD R82, R14, R82, R81 ;  /* 0x000000520e527224 */ /* 0x000fe200078e0251 */
[----:B------:R-:W-:Y:S01]  /*cbc0*/  ISETP.GE.AND P6, PT, R18, RZ, PT ;  /* 0x000000ff1200720c */ /* 0x000fe20003fc6270 */
[----:B------:R-:W-:Y:S01]  /*cbd0*/  IMAD.MOV R18, RZ, RZ, -R76 ;  /* 0x000000ffff127224 */ /* 0x000fe200078e0a4c */
[----:B------:R-:W-:Y:S01]  /*cbe0*/  @!P0 IADD3 R101, PT, PT, R101, -R86, RZ ;  /* 0x8000005665658210 */ /* 0x000fe20007ffe0ff */
[----:B------:R-:W-:Y:S01]  /*cbf0*/  IMAD.MOV R78, RZ, RZ, -R78 ;  /* 0x000000ffff4e7224 */ /* 0x000fe200078e0a4e */
[----:B------:R-:W-:Y:S01]  /*cc00*/  ISETP.GT.U32.AND P0, PT, R86, R91, PT ;  /* 0x0000005b5600720c */ /* 0x000fe20003f04070 */
[----:B------:R-:W-:Y:S01]  /*cc10*/  IMAD R18, R14, R18, R73 ;  /* 0x000000120e127224 */ /* 0x000fe200078e0249 */
[----:B------:R-:W-:Y:S01]  /*cc20*/  VIMNMX3 R89, R64, R98, R71, PT ;  /* 0x000000624059720f */ /* 0x000fe20003800147 */
[----:B------:R-:W-:Y:S01]  /*cc30*/  IMAD R78, R14, R78, R79 ;  /* 0x0000004e0e4e7224 */ /* 0x000fe200078e024f */
[----:B------:R-:W-:Y:S01]  /*cc40*/  LOP3.LUT R76, RZ, R74, RZ, 0x33, !PT ;  /* 0x0000004aff4c7212 */ /* 0x000fe200078e33ff */
[----:B------:R-:W-:Y:S01]  /*cc50*/  @!P1 IMAD.MOV R93, RZ, RZ, -R93 ;  /* 0x000000ffff5d9224 */ /* 0x000fe200078e0a5d */
[----:B------:R-:W-:Y:S01]  /*cc60*/  ISETP.GT.U32.AND P1, PT, R86, R101, PT ;  /* 0x000000655600720c */ /* 0x000fe20003f24070 */
[----:B------:R-:W-:-:S02]  /*cc70*/  @!P5 IMAD.IADD R103, R103, 0x1, -R86 ;  /* 0x000000016767d824 */ /* 0x000fc400078e0a56 */
[----:B------:R-:W-:Y:S01]  /*cc80*/  @!P6 IMAD.MOV R97, RZ, RZ, -R97 ;  /* 0x000000ffff61e224 */ /* 0x000fe200078e0a61 */
[----:B------:R-:W-:Y:S01]  /*cc90*/  ISETP.GE.AND P6, PT, R95, RZ, PT ;  /* 0x000000ff5f00720c */ /* 0x000fe20003fc6270 */
[----:B------:R-:W-:Y:S01]  /*cca0*/  IMAD.MOV R80, RZ, RZ, -R80 ;  /* 0x000000ffff507224 */ /* 0x000fe200078e0a50 */
[----:B------:R-:W-:Y:S01]  /*ccb0*/  ISETP.GT.U32.AND P5, PT, R86, R103, PT ;  /* 0x000000675600720c */ /* 0x000fe20003fa4070 */
[--C-:B------:R-:W-:Y:S01]  /*ccc0*/  @!P0 IMAD.IADD R91, R91, 0x1, -R86.reuse ;  /* 0x000000015b5b8824 */ /* 0x100fe200078e0a56 */
[----:B------:R-:W-:Y:S01]  /*ccd0*/  ISETP.NE.AND P0, PT, R102, R89, PT ;  /* 0x000000596600720c */ /* 0x000fe20003f05270 */
[----:B------:R-:W-:Y:S01]  /*cce0*/  IMAD R80, R14, R80, R75 ;  /* 0x000000500e507224 */ /* 0x000fe200078e024b */
[----:B------:R-:W-:Y:S01]  /*ccf0*/  VIMNMX3 R95, R58, R18, R69, PT ;  /* 0x000000123a5f720f */ /* 0x000fe20003800145 */
[----:B------:R-:W-:Y:S02]  /*cd00*/  VIADD R15, R15, 0xffffffff ;  /* 0xffffffff0f0f7836 */ /* 0x000fe40000000000 */
[----:B------:R-:W-:Y:S01]  /*cd10*/  @!P1 IMAD.IADD R101, R101, 0x1, -R86 ;  /* 0x0000000165659824 */ /* 0x000fe200078e0a56 */
[----:B------:R-:W-:-:S03]  /*cd20*/  ISETP.GE.AND P1, PT, R88, RZ, PT ;  /* 0x000000ff5800720c */ /* 0x000fc60003f26270 */
[----:B------:R-:W-:Y:S01]  /*cd30*/  @!P6 IMAD.MOV R101, RZ, RZ, -R101 ;  /* 0x000000ffff65e224 */ /* 0x000fe200078e0a65 */
[----:B------:R-:W-:Y:S01]  /*cd40*/  ISETP.NE.AND P6, PT, R74, RZ, PT ;  /* 0x000000ff4a00720c */ /* 0x000fe20003fc5270 */
[----:B------:R-:W-:Y:S01]  /*cd50*/  @!P5 IMAD.IADD R103, R103, 0x1, -R86 ;  /* 0x000000016767d824 */ /* 0x000fe200078e0a56 */
[----:B------:R-:W-:Y:S02]  /*cd60*/  ISETP.GT.U32.AND P5, PT, R86, R91, PT ;  /* 0x0000005b5600720c */ /* 0x000fe40003fa4070 */
[C---:B------:R-:W-:Y:S02]  /*cd70*/  SEL R93, R76.reuse, R93, !P6 ;  /* 0x0000005d4c5d7207 */ /* 0x040fe40007000000 */
[----:B------:R-:W-:Y:S02]  /*cd80*/  SEL R101, R76, R101, !P6 ;  /* 0x000000654c657207 */ /* 0x000fe40007000000 */
[----:B------:R-:W-:Y:S01]  /*cd90*/  VIMNMX3 R74, R61, R93, R70, PT ;  /* 0x0000005d3d4a720f */ /* 0x000fe20003800146 */
[----:B------:R-:W-:Y:S01]  /*cda0*/  @!P1 IMAD.MOV R103, RZ, RZ, -R103 ;  /* 0x000000ffff679224 */ /* 0x000fe200078e0a67 */
[----:B------:R-:W-:-:S02]  /*cdb0*/  ISETP.EQ.AND P1, PT, R84, R95, !P0 ;  /* 0x0000005f5400720c */ /* 0x000fc40004722270 */
[C---:B------:R-:W-:Y:S02]  /*cdc0*/  SEL R97, R76.reuse, R97, !P6 ;  /* 0x000000614c617207 */ /* 0x040fe40007000000 */
[----:B------:R-:W-:Y:S01]  /*cdd0*/  SEL R103, R76, R103, !P6 ;  /* 0x000000674c677207 */ /* 0x000fe20007000000 */
[----:B------:R-:W-:Y:S01]  /*cde0*/  @!P5 IMAD.IADD R91, R91, 0x1, -R86 ;  /* 0x000000015b5bd824 */ /* 0x000fe200078e0a56 */
[----:B------:R-:W-:Y:S01]  /*cdf0*/  ISETP.GE.AND P5, PT, R92, RZ, PT ;  /* 0x000000ff5c00720c */ /* 0x000fe20003fa6270 */
[----:B------:R-:W-:Y:S01]  /*ce00*/  VIADD R86, R14, 0xffffffff ;  /* 0xffffffff0e567836 */ /* 0x000fe20000000000 */
[-C--:B------:R-:W-:Y:S01]  /*ce10*/  ISETP.EQ.AND P1, PT, R103, R74.reuse, P1 ;  /* 0x0000004a6700720c */ /* 0x080fe20000f22270 */
[----:B------:R-:W-:-:S04]  /*ce20*/  IMAD R14, R15, R74, R89 ;  /* 0x0000004a0f0e7224 */ /* 0x000fc800078e0259 */
[----:B------:R-:W-:-:S06]  /*ce30*/  IMAD R15, R86, R14, R95 ;  /* 0x0000000e560f7224 */ /* 0x000fcc00078e025f */
[----:B------:R-:W-:Y:S02]  /*ce40*/  @!P5 IADD3 R91, PT, PT, -R91, RZ, RZ ;  /* 0x000000ff5b5bd210 */ /* 0x000fe40007ffe1ff */
[----:B------:R-:W-:Y:S02]  /*ce50*/  @P1 VIADD R18, R95, 0x1 ;  /* 0x000000015f121836 */ /* 0x000fe40000000000 */
[----:B------:R-:W-:Y:S01]  /*ce60*/  SEL R91, R76, R91, !P6 ;  /* 0x0000005b4c5b7207 */ /* 0x000fe20007000000 */
[----:B------:R-:W-:Y:S02]  /*ce70*/  VIADD R76, R74, 0x1 ;  /* 0x000000014a4c7836 */ /* 0x000fe40000000000 */
[----:B------:R-:W-:Y:S01]  /*ce80*/  ISETP.EQ.AND P5, PT, R82, R18, P1 ;  /* 0x000000125200720c */ /* 0x000fe20000fa2270 */
[----:B------:R-:W-:-:S03]  /*ce90*/  VIADD R18, R89, 0x1 ;  /* 0x0000000159127836 */ /* 0x000fc60000000000 */
        /* <DEDUP_REMOVED lines=10> */
[----:B------:R-:W-:Y:S01]  /*cf40*/  @P1 ISETP.NE.AND P5, PT, R90, R89, PT ;  /* 0x000000595a00120c */ /* 0x000fe20003fa5270 */
[----:B------:R-:W-:Y:S01]  /*cf50*/  IMAD.MOV.U32 R14, RZ, RZ, 0x6 ;  /* 0x00000006ff0e7424 */ /* 0x000fe200078e00ff */
[----:B------:R-:W-:-:S04]  /*cf60*/  @P1 IADD3 R93, PT, PT, R95, 0x1, RZ ;  /* 0x000000015f5d1810 */ /* 0x000fc80007ffe0ff */
        /* <DEDUP_REMOVED lines=58> */
[----:B------:R-:W-:-:S05]  /*d310*/  @!P1 MOV R18, 0x6 ;  /* 0x0000000600129802 */ /* 0x000fca0000000f00 */
[----:B------:R-:W-:-:S07]  /*d320*/  @!P1 IMAD R14, R15, R18, 0x5 ;  /* 0x000000050f0e9424 */ /* 0x000fce00078e0212 */
.L_x_385:
[----:B------:R-:W-:Y:S05]  /*d330*/  BSYNC.RECONVERGENT B4 ;  /* 0x0000000000047941 */ /* 0x000fea0003800200 */
.L_x_384:
[----:B------:R-:W-:Y:S01]  /*d340*/  ISETP.NE.AND P0, PT, R99, RZ, PT ;  /* 0x000000ff6300720c */ /* 0x000fe20003f05270 */
[----:B------:R-:W-:-:S03]  /*d350*/  IMAD.MOV.U32 R99, RZ, RZ, 0x1 ;  /* 0x00000001ff637424 */ /* 0x000fc600078e00ff */
[----:B------:R-:W-:Y:S02]  /*d360*/  SEL R66, R14, R66, !P0 ;  /* 0x000000420e427207 */ /* 0x000fe40004000000 */
[----:B------:R-:W-:-:S07]  /*d370*/  SEL R65, R65, R14, !P0 ;  /* 0x0000000e41417207 */ /* 0x000fce0004000000 */
.L_x_383:
[----:B------:R-:W-:Y:S05]  /*d380*/  BSYNC.RECONVERGENT B3 ;  /* 0x0000000000037941 */ /* 0x000fea0003800200 */
.L_x_382:
[----:B------:R-:W-:Y:S05]  /*d390*/  @P2 BRA `(.L_x_386) ;  /* 0xffffffe400582947 */ /* 0x000fea000383ffff */
.L_x_381:
[----:B------:R-:W-:Y:S05]  /*d3a0*/  BSYNC.RECONVERGENT B2 ;  /* 0x0000000000027941 */ /* 0x000fea0003800200 */
.L_x_380:
[----:B------:R-:W-:Y:S05]  /*d3b0*/  @P3 BRA `(.L_x_387) ;  /* 0xffffffe000e83947 */ /* 0x000fea000383ffff */
.L_x_379:
[----:B------:R-:W-:Y:S05]  /*d3c0*/  BSYNC.RECONVERGENT B1 ;  /* 0x0000000000017941 */ /* 0x000fea0003800200 */
.L_x_378:
[----:B------:R-:W-:Y:S05]  /*d3d0*/  @P4 BRA `(.L_x_388) ;  /* 0xffffffe000604947 */ /* 0x000fea000383ffff */
[----:B------:R-:W-:Y:S05]  /*d3e0*/  BSYNC.RECONVERGENT B0 ;  /* 0x0000000000007941 */ /* 0x000fea0003800200 */
.L_x_377:
[----:B------:R-:W-:-:S04]  /*d3f0*/  ISETP.NE.AND P0, PT, R66, R17, PT ;  /* 0x000000114200720c */ /* 0x000fc80003f05270 */
[----:B------:R-:W-:-:S04]  /*d400*/  SEL R66, R65, R66, !P0 ;  /* 0x0000004241427207 */ /* 0x000fc80004000000 */
[C---:B------:R-:W-:Y:S01]  /*d410*/  ISETP.NE.AND P1, PT, R66.reuse, R17, PT ;  /* 0x000000114200720c */ /* 0x040fe20003f25270 */
[----:B------:R-:W-:Y:S01]  /*d420*/  IMAD.MOV.U32 R17, RZ, RZ, R66 ;  /* 0x000000ffff117224 */ /* 0x000fe200078e0042 */
[----:B------:R-:W-:-:S13]  /*d430*/  ISETP.NE.AND P0, PT, R66, -0x1, PT ;  /* 0xffffffff4200780c */ /* 0x000fda0003f05270 */
[----:B------:R-:W-:Y:S05]  /*d440*/  @P0 BRA P1, `(.L_x_389) ;  /* 0xffffffb800580947 */ /* 0x000fea000083ffff */
.L_x_367:
[----:B------:R-:W-:Y:S05]  /*d450*/  BSYNC.RECONVERGENT B7 ;  /* 0x0000000000077941 */ /* 0x000fea0003800200 */
.L_x_366:
[----:B------:R-:W-:-:S07]  /*d460*/  VIADD R35, R35, 0x1 ;  /* 0x0000000123237836 */ /* 0x000fce0000000000 */
.L_x_340:
[----:B------:R-:W-:Y:S05]  /*d470*/  BSYNC.RECONVERGENT B6 ;  /* 0x0000000000067941 */ /* 0x000fea0003800200 */
.L_x_339:
[----:B------:R-:W-:-:S05]  /*d480*/  VIADD R20, R20, 0x1 ;  /* 0x0000000114147836 */ /* 0x000fca0000000000 */
[----:B------:R-:W-:-:S13]  /*d490*/  ISETP.NE.AND P0, PT, R20, 0xe, PT ;  /* 0x0000000e1400780c */ /* 0x000fda0003f05270 */
[----:B------:R-:W-:Y:S05]  /*d4a0*/  @P0 BRA `(.L_x_390) ;  /* 0xffffff5400fc0947 */ /* 0x000fea000383ffff */
.L_x_338:
[----:B------:R-:W-:Y:S05]  /*d4b0*/  BSYNC.RECONVERGENT B9 ;  /* 0x0000000000097941 */ /* 0x000fea0003800200 */
.L_x_337:
[----:B------:R-:W-:-:S05]  /*d4c0*/  VIADD R26, R26, 0x1 ;  /* 0x000000011a1a7836 */ /* 0x000fca0000000000 */
[----:B------:R-:W-:-:S13]  /*d4d0*/  ISETP.NE.AND P0, PT, R26, 0xe, PT ;  /* 0x0000000e1a00780c */ /* 0x000fda0003f05270 */
[----:B------:R-:W-:Y:S05]  /*d4e0*/  @P0 BRA `(.L_x_391) ;  /* 0xffffff54008c0947 */ /* 0x000fea000383ffff */
.L_x_336:
[----:B------:R-:W-:Y:S05]  /*d4f0*/  BSYNC.RECONVERGENT B10 ;  /* 0x00000000000a7941 */ /* 0x000fea0003800200 */
.L_x_335:
[----:B------:R-:W-:-:S05]  /*d500*/  VIADD R36, R36, 0x1 ;  /* 0x0000000124247836 */ /* 0x000fca0000000000 */
[----:B------:R-:W-:-:S13]  /*d510*/  ISETP.NE.AND P0, PT, R36, 0xe, PT ;  /* 0x0000000e2400780c */ /* 0x000fda0003f05270 */
[----:B------:R-:W-:Y:S05]  /*d520*/  @P0 BRA `(.L_x_392) ;  /* 0xffffff5400040947 */ /* 0x000fea000383ffff */
[----:B------:R-:W-:Y:S05]  /*d530*/  EXIT ;  /* 0x000000000000794d */ /* 0x000fea0003800000 */
.L_x_368:
[----:B------:R-:W-:Y:S01]  /*d540*/  ISETP.NE.AND P0, PT, R22, 0xef3, PT ;  /* 0x00000ef31600780c */ /* 0x000fe20003f05270 */
[----:B------:R-:W-:-:S12]  /*d550*/  BSSY.RECONVERGENT B8, `(.L_x_393) ;  /* 0x000000b000087945 */ /* 0x000fd80003800200 */
[----:B------:R-:W-:Y:S05]  /*d560*/  @P0 BRA `(.L_x_394) ;  /* 0x0000000000240947 */ /* 0x000fea0003800000 */
[----:B------:R-:W-:Y:S01]  /*d570*/  HFMA2 R16, -RZ, RZ, 0, 0.0004241466522216796875 ;  /* 0x00000ef3ff107431 */ /* 0x000fe200000001ff */
[----:B------:R-:W-:Y:S01]  /*d580*/  MOV R0, 0x278 ;  /* 0x0000027800007802 */ /* 0x000fe20000000f00 */
[----:B------:R-:W0:Y:S03]  /*d590*/  LDCU.64 UR4, c[0x4][0x210] ;  /* 0x01004200ff0477ac */ /* 0x000e260008000a00 */
[----:B------:R1:W2:Y:S01]  /*d5a0*/  LDC.64 R2, c[0x4][R0] ;  /* 0x0100000000027b82 */ /* 0x0002a20000000a00 */
[----:B------:R1:W-:Y:S01]  /*d5b0*/  STL.128 [R1], R16 ;  /* 0x0000001001007387 */ /* 0x0003e20000100c00 */
[----:B0-----:R-:W-:Y:S02]  /*d5c0*/  IMAD.U32 R4, RZ, RZ, UR4 ;  /* 0x00000004ff047e24 */ /* 0x001fe4000f8e00ff */
[----:B-1----:R-:W-:-:S07]  /*d5d0*/  IMAD.U32 R5, RZ, RZ, UR5 ;  /* 0x00000005ff057e24 */ /* 0x002fce000f8e00ff */
[----:B------:R-:W-:-:S07]  /*d5e0*/  LEPC R20, `(.L_x_394) ;  /* 0x000000001014794e */ /* 0x000fce0000000000 */
[----:B--2---:R-:W-:Y:S05]  /*d5f0*/  CALL.ABS.NOINC R2 ;  /* 0x0000000002007343 */ /* 0x004fea0003c00000 */
.L_x_394:
[----:B------:R-:W-:Y:S05]  /*d600*/  BSYNC.RECONVERGENT B8 ;  /* 0x0000000000087941 */ /* 0x000fea0003800200 */
.L_x_393:
        /* <DEDUP_REMOVED lines=21> */
[----:B------:R-:W2:Y:S01]  /*d760*/  LDG.E.64 R4, desc[UR36][R8.64] ;  /* 0x0000002408047981 */ /* 0x000ea2000c1e1b00 */
[----:B------:R-:W-:Y:S02]  /*d770*/  IMAD.MOV.U32 R13, RZ, RZ, 0x3 ;  /* 0x00000003ff0d7424 */ /* 0x000fe400078e00ff */
[----:B--2---:R-:W-:-:S05]  /*d780*/  IMAD.WIDE R4, R11, 0x4, R4 ;  /* 0x000000040b047825 */ /* 0x004fca00078e0204 */
[----:B------:R-:W-:Y:S01]  /*d790*/  ST.E desc[UR36][R4.64+0x4], R13 ;  /* 0x0000040d04007985 */ /* 0x000fe2000c101924 */
[----:B------:R-:W-:Y:S05]  /*d7a0*/  EXIT ;  /* 0x000000000000794d */ /* 0x000fea0003800000 */
.L_x_395:
        /* <DEDUP_REMOVED lines=13> */
.L_x_2115:


//--------------------- .text._Z28get_orginal_saddle_max_pairsiii --------------------------
	.section	.text._Z28get_orginal_saddle_max_pairsiii,"ax",@progbits
	.align	128
        .global         _Z28get_orginal_saddle_max_pairsiii
        .type           _Z28get_orginal_saddle_max_pairsiii,@function
        .size           _Z28get_orginal_saddle_max_pairsiii,(.L_x_2116 - _Z28get_orginal_saddle_max_pairsiii)
        .other          _Z28get_orginal_saddle_max_pairsiii,@"STO_CUDA_ENTRY STV_DEFAULT"
_Z28get_orginal_saddle_max_pairsiii:
.text._Z28get_orginal_saddle_max_pairsiii:
        /* <DEDUP_REMOVED lines=13> */
[----:B------:R-:W2:Y:S02]  /*00d0*/  LDG.E R4, desc[UR6][R4.64] ;  /* 0x0000000604047981 */ /* 0x000ea4000c1e1900 */
        /* <DEDUP_REMOVED lines=28> */
[----:B0-----:R-:W-:-:S04]  /*02a0*/  IMAD.MOV R11, RZ, RZ, -R7 ;  /* 0x000000ffff0b7224 */ /* 0x001fc800078e0a07 */
[----:B------:R-:W-:-:S04]  /*02b0*/  IMAD R11, R11, R12, RZ ;  /* 0x0000000c0b0b7224 */ /* 0x000fc800078e02ff */
[----:B------:R-:W-:Y:S01]  /*02c0*/  IMAD.HI.U32 R6, R7, R11, R6 ;  /* 0x0000000b07067227 */ /* 0x000fe200078e0006 */
[----:B------:R-:W-:-:S03]  /*02d0*/  IADD3 R7, PT, PT, RZ, -R14, RZ ;  /* 0x8000000eff077210 */ /* 0x000fc60007ffe0ff */
[----:B------:R-:W-:Y:S02]  /*02e0*/  IMAD.MOV.U32 R11, RZ, RZ, R13 ;  /* 0x000000ffff0b7224 */ /* 0x000fe400078e000d */
        /* <DEDUP_REMOVED lines=15> */
[----:B------:R-:W-:Y:S01]  /*03e0*/  @P0 VIADD R6, R6, 0x1 ;  /* 0x0000000106060836 */ /* 0x000fe20000000000 */
[----:B------:R-:W0:Y:S03]  /*03f0*/  F2I.FTZ.U32.TRUNC.NTZ R7, R7 ;  /* 0x0000000700077305 */ /* 0x000e26000021f000 */
[----:B------:R-:W-:Y:S02]  /*0400*/  IMAD.MOV.U32 R15, RZ, RZ, R6 ;  /* 0x000000ffff0f7224 */ /* 0x000fe400078e0006 */
[----:B------:R-:W-:-:S03]  /*0410*/  IMAD.MOV.U32 R6, RZ, RZ, RZ ;  /* 0x000000ffff067224 */ /* 0x000fc600078e00ff */
        /* <DEDUP_REMOVED lines=25> */
[----:B------:R-:W-:Y:S01]  /*05b0*/  @!P4 IMAD.MOV R9, RZ, RZ, -R9 ;  /* 0x000000ffff09c224 */ /* 0x000fe200078e0a09 */
[----:B------:R-:W-:Y:S01]  /*05c0*/  LOP3.LUT R5, RZ, R5, RZ, 0x33, !PT ;  /* 0x00000005ff057212 */ /* 0x000fe200078e33ff */
[----:B------:R-:W-:-:S03]  /*05d0*/  @!P2 IMAD.MOV R6, RZ, RZ, -R6 ;  /* 0x000000ffff06a224 */ /* 0x000fc600078e0a06 */
[C---:B------:R-:W-:Y:S02]  /*05e0*/  SEL R8, R5.reuse, R9, !P0 ;  /* 0x0000000905087207 */ /* 0x040fe40004000000 */
[----:B------:R-:W-:Y:S01]  /*05f0*/  SEL R9, R5, R6, !P0 ;  /* 0x0000000605097207 */ /* 0x000fe20004000000 */
[----:B------:R-:W-:Y:S06]  /*0600*/  @!P1 BRA `(.L_x_399) ;  /* 0x0000000000249947 */ /* 0x000fec0003800000 */
[----:B------:R-:W-:-:S04]  /*0610*/  IMAD R0, R2, R3, RZ ;  /* 0x0000000302007224 */ /* 0x000fc800078e02ff */
[----:B------:R-:W-:-:S04]  /*0620*/  IMAD R5, R15, R0, RZ ;  /* 0x000000000f057224 */ /* 0x000fc800078e02ff */
[C-C-:B------:R-:W-:Y:S02]  /*0630*/  IMAD.IADD R7, R8.reuse, 0x1, R5.reuse ;  /* 0x0000000108077824 */ /* 0x140fe400078e0205 */
[CC--:B------:R-:W-:Y:S02]  /*0640*/  IMAD R5, R9.reuse, R2.reuse, R5 ;  /* 0x0000000209057224 */ /* 0x0c0fe400078e0205 */
[----:B------:R-:W-:Y:S02]  /*0650*/  IMAD R7, R9, R2, R7 ;  /* 0x0000000209077224 */ /* 0x000fe400078e0207 */
[----:B------:R-:W-:Y:S02]  /*0660*/  IMAD.IADD R5, R8, 0x1, R5 ;  /* 0x0000000108057824 */ /* 0x000fe400078e0205 */
[----:B------:R-:W-:Y:S02]  /*0670*/  VIADD R0, R7, 0x1 ;  /* 0x0000000107007836 */ /* 0x000fe40000000000 */
[----:B------:R-:W-:Y:S01]  /*0680*/  IMAD.IADD R13, R5, 0x1, R2 ;  /* 0x00000001050d7824 */ /* 0x000fe200078e0202 */
[----:B------:R-:W-:Y:S06]  /*0690*/  BRA `(.L_x_400) ;  /* 0x0000000000207947 */ /* 0x000fec0003800000 */
.L_x_399:
[----:B------:R-:W-:Y:S01]  /*06a0*/  IMAD R0, R2, R3, RZ ;  /* 0x0000000302007224 */ /* 0x000fe200078e02ff */
[----:B------:R-:W-:-:S03]  /*06b0*/  IADD3 R5, PT, PT, R8, 0x1, RZ ;  /* 0x0000000108057810 */ /* 0x000fc60007ffe0ff */
[----:B------:R-:W-:-:S04]  /*06c0*/  IMAD R0, R15, R0, RZ ;  /* 0x000000000f007224 */ /* 0x000fc800078e02ff */
[----:B------:R-:W-:-:S04]  /*06d0*/  IMAD R0, R9, R2, R0 ;  /* 0x0000000209007224 */ /* 0x000fc800078e0200 */
[C---:B------:R-:W-:Y:S02]  /*06e0*/  IMAD.IADD R6, R0.reuse, 0x1, R2 ;  /* 0x0000000100067824 */ /* 0x040fe400078e0202 */
[----:B------:R-:W-:Y:S02]  /*06f0*/  IMAD.IADD R0, R0, 0x1, R5 ;  /* 0x0000000100007824 */ /* 0x000fe400078e0205 */
[--C-:B------:R-:W-:Y:S02]  /*0700*/  IMAD.IADD R5, R5, 0x1, R6.reuse ;  /* 0x0000000105057824 */ /* 0x100fe400078e0206 */
[----:B------:R-:W-:-:S07]  /*0710*/  IMAD.IADD R13, R8, 0x1, R6 ;  /* 0x00000001080d7824 */ /* 0x000fce00078e0206 */
.L_x_400:
[----:B------:R-:W-:Y:S05]  /*0720*/  BSYNC.RECONVERGENT B1 ;  /* 0x0000000000017941 */ /* 0x000fea0003800200 */
.L_x_398:
[CC--:B------:R-:W-:Y:S02]  /*0730*/  VIMNMX R6, PT, PT, R0.reuse, R5.reuse, !PT ;  /* 0x0000000500067248 */ /* 0x0c0fe40007fe0100 */
[----:B------:R-:W-:Y:S02]  /*0740*/  VIMNMX R5, PT, PT, R0, R5, PT ;  /* 0x0000000500057248 */ /* 0x000fe40003fe0100 */
[CC--:B------:R-:W-:Y:S02]  /*0750*/  VIMNMX R8, PT, PT, R6.reuse, R13.reuse, PT ;  /* 0x0000000d06087248 */ /* 0x0c0fe40003fe0100 */
[----:B------:R-:W-:Y:S02]  /*0760*/  VIMNMX R13, PT, PT, R6, R13, !PT ;  /* 0x0000000d060d7248 */ /* 0x000fe40007fe0100 */
[CC--:B------:R-:W-:Y:S02]  /*0770*/  VIMNMX R0, PT, PT, R5.reuse, R8.reuse, !PT ;  /* 0x0000000805007248 */ /* 0x0c0fe40007fe0100 */
[----:B------:R-:W-:Y:S01]  /*0780*/  VIMNMX R15, PT, PT, R5, R8, PT ;  /* 0x00000008050f7248 */ /* 0x000fe20003fe0100 */
[----:B------:R-:W-:Y:S06]  /*0790*/  BRA `(.L_x_401) ;  /* 0x0000001400007947 */ /* 0x000fec0003800000 */
.L_x_397:
        /* <DEDUP_REMOVED lines=20> */
[----:B------:R-:W-:-:S04]  /*08e0*/  IMAD.HI.U32 R7, R7, R11, R6 ;  /* 0x0000000b07077227 */ /* 0x000fc800078e0006 */
[----:B------:R-:W-:Y:S02]  /*08f0*/  IMAD.MOV R6, RZ, RZ, -R14 ;  /* 0x000000ffff067224 */ /* 0x000fe400078e0a0e */
[----:B------:R-:W-:Y:S02]  /*0900*/  IMAD.MOV.U32 R11, RZ, RZ, R13 ;  /* 0x000000ffff0b7224 */ /* 0x000fe400078e000d */
[----:B------:R-:W-:Y:S02]  /*0910*/  IMAD.MOV.U32 R14, RZ, RZ, R10 ;  /* 0x000000ffff0e7224 */ /* 0x000fe400078e000a */
[----:B------:R-:W-:Y:S02]  /*0920*/  IMAD.MOV.U32 R13, RZ, RZ, R6 ;  /* 0x000000ffff0d7224 */ /* 0x000fe400078e0006 */
        /* <DEDUP_REMOVED lines=14> */
[----:B------:R-:W-:Y:S01]  /*0a10*/  IMAD.MOV.U32 R13, RZ, RZ, R6 ;  /* 0x000000ffff0d7224 */ /* 0x000fe200078e0006 */
[----:B------:R-:W-:-:S03]  /*0a20*/  IABS R6, R9 ;  /* 0x0000000900067213 */ /* 0x000fc60000000000 */
[----:B------:R-:W-:Y:S01]  /*0a30*/  @!P2 IMAD.MOV R13, RZ, RZ, -R13 ;  /* 0x000000ffff0da224 */ /* 0x000fe200078e0a0d */
[----:B------:R-:W-:Y:S01]  /*0a40*/  @!P1 LOP3.LUT R13, RZ, R5, RZ, 0x33, !PT ;  /* 0x00000005ff0d9212 */ /* 0x000fe200078e33ff */
[----:B------:R-:W-:Y:S02]  /*0a50*/  IMAD.MOV R16, RZ, RZ, -R6 ;  /* 0x000000ffff107224 */ /* 0x000fe400078e0a06 */
[----:B------:R-:W-:Y:S02]  /*0a60*/  IMAD.MOV.U32 R6, RZ, RZ, RZ ;  /* 0x000000ffff067224 */ /* 0x000fe400078e00ff */
[----:B------:R-:W-:Y:S02]  /*0a70*/  IMAD.MOV R10, RZ, RZ, -R13 ;  /* 0x000000ffff0a7224 */ /* 0x000fe400078e0a0d */
[----:B0-----:R-:W-:Y:S02]  /*0a80*/  IMAD.MOV R15, RZ, RZ, -R7 ;  /* 0x000000ffff0f7224 */ /* 0x001fe400078e0a07 */
[----:B------:R-:W-:-:S02]  /*0a90*/  IMAD R10, R5, R10, R8 ;  /* 0x0000000a050a7224 */ /* 0x000fc400078e0208 */
        /* <DEDUP_REMOVED lines=16> */
[----:B------:R-:W-:Y:S02]  /*0ba0*/  LOP3.LUT R6, RZ, R9, RZ, 0x33, !PT ;  /* 0x00000009ff067212 */ /* 0x000fe400078e33ff */
[----:B------:R-:W-:Y:S02]  /*0bb0*/  ISETP.GT.U32.AND P3, PT, R14, R7, PT ;  /* 0x000000070e00720c */ /* 0x000fe40003f64070 */
[----:B------:R-:W-:-:S07]  /*0bc0*/  LOP3.LUT R8, R0, 0x1, RZ, 0xc0, !PT ;  /* 0x0000000100087812 */ /* 0x000fce00078ec0ff */
[----:B------:R-:W-:Y:S01]  /*0bd0*/  @P0 VIADD R5, R5, 0x1 ;  /* 0x0000000105050836 */ /* 0x000fe20000000000 */
[----:B------:R-:W-:-:S03]  /*0be0*/  ISETP.NE.AND P0, PT, R9, RZ, PT ;  /* 0x000000ff0900720c */ /* 0x000fc60003f05270 */
[----:B------:R-:W-:Y:S02]  /*0bf0*/  @!P3 IMAD.IADD R7, R7, 0x1, -R14 ;  /* 0x000000010707b824 */ /* 0x000fe400078e0a0e */
[----:B------:R-:W-:Y:S02]  /*0c00*/  @!P2 IMAD.MOV R5, RZ, RZ, -R5 ;  /* 0x000000ffff05a224 */ /* 0x000fe400078e0a05 */
[----:B------:R-:W-:Y:S01]  /*0c10*/  @!P1 IMAD.MOV R7, RZ, RZ, -R7 ;  /* 0x000000ffff079224 */ /* 0x000fe200078e0a07 */
[----:B------:R-:W-:Y:S02]  /*0c20*/  ISETP.NE.U32.AND P1, PT, R8, 0x1, PT ;  /* 0x000000010800780c */ /* 0x000fe40003f25070 */
[C---:B------:R-:W-:Y:S02]  /*0c30*/  SEL R0, R6.reuse, R5, !P0 ;  /* 0x0000000506007207 */ /* 0x040fe40004000000 */
[----:B------:R-:W-:Y:S01]  /*0c40*/  SEL R5, R6, R7, !P0 ;  /* 0x0000000706057207 */ /* 0x000fe20004000000 */
[----:B------:R-:W-:-:S02]  /*0c50*/  IMAD R6, R2, R3, RZ ;  /* 0x0000000302067224 */ /* 0x000fc400078e02ff */
        /* <DEDUP_REMOVED lines=13> */
.L_x_402:
        /* <DEDUP_REMOVED lines=10> */
[----:B------:R-:W-:Y:S02]  /*0dd0*/  SHF.R.S32.HI R8, RZ, 0x1, R8 ;  /* 0x00000001ff087819 */ /* 0x000fe40000011408 */
[----:B------:R-:W0:Y:S01]  /*0de0*/  I2F.RP R10, R12 ;  /* 0x0000000c000a7306 */ /* 0x000e220000209400 */
[----:B------:R-:W-:-:S02]  /*0df0*/  IABS R15, R9 ;  /* 0x00000009000f7213 */ /* 0x000fc40000000000 */
[----:B------:R-:W-:Y:S02]  /*0e00*/  IABS R13, R8 ;  /* 0x00000008000d7213 */ /* 0x000fe40000000000 */
[----:B------:R-:W-:Y:S02]  /*0e10*/  IABS R16, R5 ;  /* 0x0000000500107213 */ /* 0x000fe40000000000 */
[----:B------:R-:W-:Y:S01]  /*0e20*/  ISETP.GE.AND P3, PT, R8, RZ, PT ;  /* 0x000000ff0800720c */ /* 0x000fe20003f66270 */
[----:B0-----:R-:W0:Y:S02]  /*0e30*/  MUFU.RCP R10, R10 ;  /* 0x0000000a000a7308 */ /* 0x001e240000001000 */
[----:B0-----:R-:W-:Y:S01]  /*0e40*/  VIADD R6, R10, 0xffffffe ;  /* 0x0ffffffe0a067836 */ /* 0x001fe20000000000 */
[----:B------:R-:W-:-:S05]  /*0e50*/  IADD3 R10, PT, PT, RZ, -R15, RZ ;  /* 0x8000000fff0a7210 */ /* 0x000fca0007ffe0ff */
[----:B------:R-:W0:Y:S08]  /*0e60*/  I2F.RP R15, R14 ;  /* 0x0000000e000f7306 */ /* 0x000e300000209400 */
[----:B------:R1:W2:Y:S08]  /*0e70*/  F2I.FTZ.U32.TRUNC.NTZ R7, R6 ;  /* 0x0000000600077305 */ /* 0x0002b0000021f000 */
[----:B0-----:R-:W0:Y:S01]  /*0e80*/  MUFU.RCP R15, R15 ;  /* 0x0000000f000f7308 */ /* 0x001e220000001000 */
[----:B-1----:R-:W-:-:S02]  /*0e90*/  IMAD.MOV.U32 R6, RZ, RZ, RZ ;  /* 0x000000ffff067224 */ /* 0x002fc400078e00ff */
[----:B--2---:R-:W-:-:S04]  /*0ea0*/  IMAD.MOV R11, RZ, RZ, -R7 ;  /* 0x000000ffff0b7224 */ /* 0x004fc800078e0a07 */
[----:B------:R-:W-:-:S04]  /*0eb0*/  IMAD R11, R11, R12, RZ ;  /* 0x0000000c0b0b7224 */ /* 0x000fc800078e02ff */
[----:B------:R-:W-:-:S04]  /*0ec0*/  IMAD.HI.U32 R7, R7, R11, R6 ;  /* 0x0000000b07077227 */ /* 0x000fc800078e0006 */
[----:B------:R-:W-:-:S04]  /*0ed0*/  IMAD.MOV.U32 R11, RZ, RZ, R13 ;  /* 0x000000ffff0b7224 */ /* 0x000fc800078e000d */
        /* <DEDUP_REMOVED lines=11> */
[----:B------:R-:W-:-:S04]  /*0f90*/  @P0 VIADD R6, R6, 0x1 ;  /* 0x0000000106060836 */ /* 0x000fc80000000000 */
[----:B------:R-:W-:Y:S02]  /*0fa0*/  IMAD.MOV.U32 R13, RZ, RZ, R6 ;  /* 0x000000ffff0d7224 */ /* 0x000fe400078e0006 */
[----:B------:R-:W-:Y:S02]  /*0fb0*/  IMAD.MOV.U32 R6, RZ, RZ, RZ ;  /* 0x000000ffff067224 */ /* 0x000fe400078e00ff */
[----:B------:R-:W-:Y:S01]  /*0fc0*/  @!P2 IMAD.MOV R13, RZ, RZ, -R13 ;  /* 0x000000ffff0da224 */ /* 0x000fe200078e0a0d */
[----:B------:R-:W-:Y:S02]  /*0fd0*/  @!P1 LOP3.LUT R13, RZ, R9, RZ, 0x33, !PT ;  /* 0x00000009ff0d9212 */ /* 0x000fe400078e33ff */
[----:B0-----:R-:W-:-:S03]  /*0fe0*/  IADD3 R15, PT, PT, RZ, -R7, RZ ;  /* 0x80000007ff0f7210 */ /* 0x001fc60007ffe0ff */
        /* <DEDUP_REMOVED lines=19> */
[----:B------:R-:W-:Y:S02]  /*1120*/  LOP3.LUT R5, RZ, R5, RZ, 0x33, !PT ;  /* 0x00000005ff057212 */ /* 0x000fe400078e33ff */
[----:B------:R-:W-:-:S03]  /*1130*/  LOP3.LUT R7, R0, 0x1, RZ, 0xc0, !PT ;  /* 0x0000000100077812 */ /* 0x000fc600078ec0ff */
[----:B------:R-:W-:Y:S01]  /*1140*/  @!P2 IMAD.IADD R9, R9, 0x1, -R14 ;  /* 0x000000010909a824 */ /* 0x000fe200078e0a0e */
[----:B------:R-:W-:Y:S01]  /*1150*/  ISETP.GE.AND P2, PT, R10, RZ, PT ;  /* 0x000000ff0a00720c */ /* 0x000fe20003f46270 */
[----:B------:R-:W-:Y:S02]  /*1160*/  IMAD R10, R2, R3, RZ ;  /* 0x00000003020a7224 */ /* 0x000fe400078e02ff */
[----:B------:R-:W-:Y:S02]  /*1170*/  @!P3 IMAD.MOV R9, RZ, RZ, -R9 ;  /* 0x000000ffff09b224 */ /* 0x000fe400078e0a09 */
[----:B------:R-:W-:Y:S02]  /*1180*/  @P0 IADD3 R6, PT, PT, R6, 0x1, RZ ;  /* 0x0000000106060810 */ /* 0x000fe40007ffe0ff */
[----:B------:R-:W-:Y:S02]  /*1190*/  ISETP.NE.U32.AND P0, PT, R7, 0x1, PT ;  /* 0x000000010700780c */ /* 0x000fe40003f05070 */
[----:B------:R-:W-:-:S04]  /*11a0*/  SEL R0, R5, R9, !P1 ;  /* 0x0000000905007207 */ /* 0x000fc80004800000 */
        /* <DEDUP_REMOVED lines=18> */
.L_x_403:
[----:B------:R-:W-:Y:S01]  /*12d0*/  IMAD R14, R5, R6, RZ ;  /* 0x00000006050e7224 */ /* 0x000fe200078e02ff */
[----:B------:R-:W-:Y:S01]  /*12e0*/  IABS R15, R5 ;  /* 0x00000005000f7213 */ /* 0x000fe20000000000 */
[----:B------:R-:W-:Y:S01]  /*12f0*/  IMAD.IADD R8, R8, 0x1, -R11 ;  /* 0x0000000108087824 */ /* 0x000fe200078e0a0b */
[----:B------:R-:W-:Y:S02]  /*1300*/  BSSY.RECONVERGENT B1, `(.L_x_404) ;  /* 0x0000083000017945 */ /* 0x000fe40003800200 */
[----:B------:R-:W-:Y:S01]  /*1310*/  IABS R13, R14 ;  /* 0x0000000e000d7213 */ /* 0x000fe20000000000 */
[----:B------:R-:W-:-:S03]  /*1320*/  IMAD.HI R0, R8, 0x2aaaaaab, RZ ;  /* 0x2aaaaaab08007827 */ /* 0x000fc600078e02ff */
[----:B------:R-:W0:Y:S02]  /*1330*/  I2F.RP R10, R13 ;  /* 0x0000000d000a7306 */ /* 0x000e240000209400 */
[----:B------:R-:W-:Y:S02]  /*1340*/  LEA.HI R9, R0, R0, RZ, 0x1 ;  /* 0x0000000000097211 */ /* 0x000fe400078f08ff */
[----:B------:R-:W-:Y:S02]  /*1350*/  IABS R0, R14 ;  /* 0x0000000e00007213 */ /* 0x000fe40000000000 */
[C---:B------:R-:W-:Y:S01]  /*1360*/  ISETP.GE.AND P4, PT, R9.reuse, RZ, PT ;  /* 0x000000ff0900720c */ /* 0x040fe20003f86270 */
[----:B------:R-:W-:Y:S01]  /*1370*/  IMAD R8, R9, -0x6, R8 ;  /* 0xfffffffa09087824 */ /* 0x000fe200078e0208 */
[----:B0-----:R-:W0:Y:S02]  /*1380*/  MUFU.RCP R10, R10 ;  /* 0x0000000a000a7308 */ /* 0x001e240000001000 */
[----:B0-----:R-:W-:Y:S01]  /*1390*/  VIADD R6, R10, 0xffffffe ;  /* 0x0ffffffe0a067836 */ /* 0x001fe20000000000 */
[----:B------:R-:W-:-:S05]  /*13a0*/  IABS R10, R9 ;  /* 0x00000009000a7213 */ /* 0x000fca0000000000 */
[----:B------:R0:W1:Y:S02]  /*13b0*/  F2I.FTZ.U32.TRUNC.NTZ R7, R6 ;  /* 0x0000000600077305 */ /* 0x000064000021f000 */
[----:B0-----:R-:W-:Y:S02]  /*13c0*/  IMAD.MOV.U32 R6, RZ, RZ, RZ ;  /* 0x000000ffff067224 */ /* 0x001fe400078e00ff */
[----:B-1----:R-:W-:-:S04]  /*13d0*/  IMAD.MOV R12, RZ, RZ, -R7 ;  /* 0x000000ffff0c7224 */ /* 0x002fc800078e0a07 */
[----:B------:R-:W-:-:S04]  /*13e0*/  IMAD R11, R12, R13, RZ ;  /* 0x0000000d0c0b7224 */ /* 0x000fc800078e02ff */
[----:B------:R-:W-:-:S04]  /*13f0*/  IMAD.HI.U32 R11, R7, R11, R6 ;  /* 0x0000000b070b7227 */ /* 0x000fc800078e0006 */
        /* <DEDUP_REMOVED lines=18> */
[----:B------:R-:W-:Y:S01]  /*1520*/  @!P1 LOP3.LUT R12, RZ, R14, RZ, 0x33, !PT ;  /* 0x0000000eff0c9212 */ /* 0x000fe200078e33ff */
[----:B-1----:R-:W-:-:S04]  /*1530*/  IMAD.MOV R16, RZ, RZ, -R7 ;  /* 0x000000ffff107224 */ /* 0x002fc800078e0a07 */
        /* <DEDUP_REMOVED lines=8> */
[----:B------:R-:W-:Y:S01]  /*15c0*/  IMAD.HI.U32 R7, R6, R10, RZ ;  /* 0x0000000a06077227 */ /* 0x000fe200078e00ff */
[----:B------:R-:W-:Y:S02]  /*15d0*/  MOV R11, R13 ;  /* 0x0000000d000b7202 */ /* 0x000fe40000000f00 */
[----:B------:R-:W-:Y:S01]  /*15e0*/  ISETP.GE.AND P2, PT, R0, RZ, PT ;  /* 0x000000ff0000720c */ /* 0x000fe20003f46270 */
[----:B------:R-:W-:Y:S02]  /*15f0*/  IMAD.MOV.U32 R13, RZ, RZ, R14 ;  /* 0x000000ffff0d7224 */ /* 0x000fe400078e000e */
        /* <DEDUP_REMOVED lines=14> */
[----:B------:R-:W-:Y:S02]  /*16e0*/  ISETP.GT.AND P0, PT, R8, 0x2, PT ;  /* 0x000000020800780c */ /* 0x000fe40003f04270 */
[----:B------:R-:W-:Y:S01]  /*16f0*/  @!P4 IADD3 R10, PT, PT, -R10, RZ, RZ ;  /* 0x000000ff0a0ac210 */ /* 0x000fe20007ffe1ff */
[----:B------:R-:W-:-:S03]  /*1700*/  @!P2 IMAD.MOV R6, RZ, RZ, -R6 ;  /* 0x000000ffff06a224 */ /* 0x000fc600078e0a06 */
[C---:B------:R-:W-:Y:S02]  /*1710*/  SEL R13, R5.reuse, R10, !P1 ;  /* 0x0000000a050d7207 */ /* 0x040fe40004800000 */
[----:B------:R-:W-:-:S05]  /*1720*/  SEL R11, R5, R6, !P1 ;  /* 0x00000006050b7207 */ /* 0x000fca0004800000 */
[----:B------:R-:W-:Y:S05]  /*1730*/  @P0 BRA `(.L_x_405) ;  /* 0x0000000000840947 */ /* 0x000fea0003800000 */
[----:B------:R-:W-:-:S05]  /*1740*/  VIMNMX.U32 R8, PT, PT, R8, 0x3, PT ;  /* 0x0000000308087848 */ /* 0x000fca0003fe0000 */
[----:B------:R-:W-:-:S04]  /*1750*/  IMAD.SHL.U32 R8, R8, 0x4, RZ ;  /* 0x0000000408087824 */ /* 0x000fc800078e00ff */
[----:B------:R-:W0:Y:S02]  /*1760*/  LDC R6, c[0x2][R8] ;  /* 0x0080000008067b82 */ /* 0x000e240000000800 */
[----:B0-----:R-:W-:-:S04]  /*1770*/  SHF.R.S32.HI R7, RZ, 0x1f, R6 ;  /* 0x0000001fff077819 */ /* 0x001fc80000011406 */
.L_x_1734:
[----:B------:R-:W-:Y:S05]  /*1780*/  BRX R6 -0x1790                                                  (*"BRANCH_TARGETS .L_x_1735,.L_x_1736,.L_x_1737,.L_x_406"*) ;  /* 0xffffffe8061c7949 */ /* 0x000fea000383ffff */
.L_x_1737:
        /* <DEDUP_REMOVED lines=9> */
.L_x_1735:
[----:B------:R-:W-:-:S04]  /*1820*/  IMAD R0, R12, R3, RZ ;  /* 0x000000030c007224 */ /* 0x000fc800078e02ff */
[-C--:B------:R-:W-:Y:S01]  /*1830*/  IMAD R5, R0, R2.reuse, R13 ;  /* 0x0000000200057224 */ /* 0x080fe200078e020d */
[C-C-:B------:R-:W-:Y:S01]  /*1840*/  IADD3 R7, PT, PT, R11.reuse, R3, R0.reuse ;  /* 0x000000030b077210 */ /* 0x140fe20007ffe000 */
[C---:B------:R-:W-:Y:S02]  /*1850*/  IMAD.IADD R9, R11.reuse, 0x1, R0 ;  /* 0x000000010b097824 */ /* 0x040fe400078e0200 */
[-C--:B------:R-:W-:Y:S02]  /*1860*/  IMAD R0, R11, R2.reuse, R5 ;  /* 0x000000020b007224 */ /* 0x080fe400078e0205 */
[-C--:B------:R-:W-:Y:S02]  /*1870*/  IMAD R6, R7, R2.reuse, R2 ;  /* 0x0000000207067224 */ /* 0x080fe400078e0202 */
[----:B------:R-:W-:Y:S01]  /*1880*/  IMAD R7, R9, R2, R13 ;  /* 0x0000000209077224 */ /* 0x000fe200078e020d */
[----:B------:R-:W-:Y:S01]  /*1890*/  IADD3 R0, PT, PT, R0, 0x1, RZ ;  /* 0x0000000100007810 */ /* 0x000fe20007ffe0ff */
[----:B------:R-:W-:Y:S01]  /*18a0*/  IMAD.IADD R5, R13, 0x1, R6 ;  /* 0x000000010d057824 */ /* 0x000fe200078e0206 */
[----:B------:R-:W-:Y:S06]  /*18b0*/  BRA `(.L_x_406) ;  /* 0x00000000009c7947 */ /* 0x000fec0003800000 */
.L_x_1736:
[----:B------:R-:W-:Y:S02]  /*18c0*/  IMAD R9, R2, R3, RZ ;  /* 0x0000000302097224 */ /* 0x000fe400078e02ff */
[----:B------:R-:W-:Y:S02]  /*18d0*/  IMAD R0, R11, R2, R2 ;  /* 0x000000020b007224 */ /* 0x000fe400078e0202 */
[----:B------:R-:W-:Y:S02]  /*18e0*/  IMAD R5, R9, R12, R13 ;  /* 0x0000000c09057224 */ /* 0x000fe400078e020d */
[----:B------:R-:W-:Y:S02]  /*18f0*/  IMAD.IADD R0, R13, 0x1, R0 ;  /* 0x000000010d007824 */ /* 0x000fe400078e0200 */
[----:B------:R-:W-:Y:S02]  /*1900*/  IMAD R5, R11, R2, R5 ;  /* 0x000000020b057224 */ /* 0x000fe400078e0205 */
[----:B------:R-:W-:-:S02]  /*1910*/  IMAD R0, R9, R12, R0 ;  /* 0x0000000c09007224 */ /* 0x000fc400078e0200 */
[----:B------:R-:W-:Y:S02]  /*1920*/  VIADD R7, R5, 0x1 ;  /* 0x0000000105077836 */ /* 0x000fe40000000000 */
[----:B------:R-:W-:Y:S01]  /*1930*/  IMAD.IADD R5, R9, 0x1, R0 ;  /* 0x0000000109057824 */ /* 0x000fe200078e0200 */
[----:B------:R-:W-:Y:S06]  /*1940*/  BRA `(.L_x_406) ;  /* 0x0000000000787947 */ /* 0x000fec0003800000 */
.L_x_405:
[----:B------:R-:W-:-:S05]  /*1950*/  IMAD.MOV.U32 R5, RZ, RZ, -0x3 ;  /* 0xfffffffdff057424 */ /* 0x000fca00078e00ff */
[----:B------:R-:W-:-:S05]  /*1960*/  VIADDMNMX.U32 R8, R8, R5, 0x3, PT ;  /* 0x0000000308087446 */ /* 0x000fca0003800005 */
[----:B------:R-:W-:-:S04]  /*1970*/  IMAD.SHL.U32 R8, R8, 0x4, RZ ;  /* 0x0000000408087824 */ /* 0x000fc800078e00ff */
[----:B------:R-:W0:Y:S02]  /*1980*/  LDC R6, c[0x2][R8+0x10] ;  /* 0x0080040008067b82 */ /* 0x000e240000000800 */
[----:B0-----:R-:W-:-:S04]  /*1990*/  SHF.R.S32.HI R7, RZ, 0x1f, R6 ;  /* 0x0000001fff077819 */ /* 0x001fc80000011406 */
.L_x_1739:
[----:B------:R-:W-:Y:S05]  /*19a0*/  BRX R6 -0x19b0                                                  (*"BRANCH_TARGETS .L_x_1740,.L_x_1741,.L_x_1742,.L_x_406"*) ;  /* 0xffffffe406947949 */ /* 0x000fea000383ffff */
.L_x_1742:
        /* <DEDUP_REMOVED lines=9> */
.L_x_1740:
[----:B------:R-:W-:Y:S02]  /*1a40*/  IMAD R0, R11, R2, R13 ;  /* 0x000000020b007224 */ /* 0x000fe400078e020d */
[----:B------:R-:W-:-:S04]  /*1a50*/  IMAD R5, R2, R3, RZ ;  /* 0x0000000302057224 */ /* 0x000fc800078e02ff */
[----:B------:R-:W-:-:S05]  /*1a60*/  IMAD R7, R5, R12, R0 ;  /* 0x0000000c05077224 */ /* 0x000fca00078e0200 */
[----:B------:R-:W-:Y:S01]  /*1a70*/  IADD3 R0, PT, PT, R5, R7, RZ ;  /* 0x0000000705007210 */ /* 0x000fe20007ffe0ff */
[----:B------:R-:W-:-:S04]  /*1a80*/  VIADD R7, R7, 0x1 ;  /* 0x0000000107077836 */ /* 0x000fc80000000000 */
[----:B------:R-:W-:Y:S01]  /*1a90*/  IMAD.IADD R5, R0, 0x1, R2 ;  /* 0x0000000100057824 */ /* 0x000fe200078e0202 */
[----:B------:R-:W-:Y:S06]  /*1aa0*/  BRA `(.L_x_406) ;  /* 0x0000000000207947 */ /* 0x000fec0003800000 */
.L_x_1741:
[CC--:B------:R-:W-:Y:S02]  /*1ab0*/  IMAD R5, R11.reuse, R2.reuse, R13 ;  /* 0x000000020b057224 */ /* 0x0c0fe400078e020d */
[----:B------:R-:W-:Y:S02]  /*1ac0*/  IMAD R0, R2, R3, RZ ;  /* 0x0000000302007224 */ /* 0x000fe400078e02ff */
[----:B------:R-:W-:Y:S02]  /*1ad0*/  IMAD R11, R11, R2, R2 ;  /* 0x000000020b0b7224 */ /* 0x000fe400078e0202 */
[CC--:B------:R-:W-:Y:S02]  /*1ae0*/  IMAD R5, R0.reuse, R12.reuse, R5 ;  /* 0x0000000c00057224 */ /* 0x0c0fe400078e0205 */
[----:B------:R-:W-:Y:S02]  /*1af0*/  IMAD R12, R0, R12, R0 ;  /* 0x0000000c000c7224 */ /* 0x000fe400078e0200 */
[----:B------:R-:W-:-:S03]  /*1b00*/  VIADD R7, R5, 0x1 ;  /* 0x0000000105077836 */ /* 0x000fc60000000000 */
[----:B------:R-:W-:Y:S01]  /*1b10*/  IADD3 R5, PT, PT, R11, R12, R13 ;  /* 0x0000000c0b057210 */ /* 0x000fe20007ffe00d */
[----:B------:R-:W-:-:S07]  /*1b20*/  IMAD.IADD R0, R0, 0x1, R7 ;  /* 0x0000000100007824 */ /* 0x000fce00078e0207 */
.L_x_406:
[----:B------:R-:W-:Y:S05]  /*1b30*/  BSYNC.RECONVERGENT B1 ;  /* 0x0000000000017941 */ /* 0x000fea0003800200 */
.L_x_404:
[CC--:B------:R-:W-:Y:S02]  /*1b40*/  VIMNMX R6, PT, PT, R0.reuse, R7.reuse, !PT ;  /* 0x0000000700067248 */ /* 0x0c0fe40007fe0100 */
[----:B------:R-:W-:Y:S02]  /*1b50*/  VIMNMX R7, PT, PT, R0, R7, PT ;  /* 0x0000000700077248 */ /* 0x000fe40003fe0100 */
[CC--:B------:R-:W-:Y:S02]  /*1b60*/  VIMNMX R8, PT, PT, R6.reuse, R5.reuse, PT ;  /* 0x0000000506087248 */ /* 0x0c0fe40003fe0100 */
[----:B------:R-:W-:Y:S02]  /*1b70*/  VIMNMX R13, PT, PT, R6, R5, !PT ;  /* 0x00000005060d7248 */ /* 0x000fe40007fe0100 */
[CC--:B------:R-:W-:Y:S02]  /*1b80*/  VIMNMX R0, PT, PT, R7.reuse, R8.reuse, !PT ;  /* 0x0000000807007248 */ /* 0x0c0fe40007fe0100 */
[----:B------:R-:W-:-:S07]  /*1b90*/  VIMNMX R15, PT, PT, R7, R8, PT ;  /* 0x00000008070f7248 */ /* 0x000fce0003fe0100 */
.L_x_401:
[----:B------:R-:W-:Y:S05]  /*1ba0*/  BSYNC.RECONVERGENT B0 ;  /* 0x0000000000007941 */ /* 0x000fea0003800200 */
.L_x_396:
[----:B------:R-:W-:Y:S01]  /*1bb0*/  IABS R21, R2 ;  /* 0x0000000200157213 */ /* 0x000fe20000000000 */
[----:B------:R-:W-:Y:S01]  /*1bc0*/  IMAD R26, R2, R3, RZ ;  /* 0x00000003021a7224 */ /* 0x000fe200078e02ff */
[----:B------:R-:W-:Y:S02]  /*1bd0*/  IABS R20, R13 ;  /* 0x0000000d00147213 */ /* 0x000fe40000000000 */
[----:B------:R-:W0:Y:S01]  /*1be0*/  I2F.RP R5, R21 ;  /* 0x0000001500057306 */ /* 0x000e220000209400 */
[----:B------:R-:W-:Y:S02]  /*1bf0*/  IABS R22, R0 ;  /* 0x0000000000167213 */ /* 0x000fe40000000000 */
[----:B------:R-:W-:Y:S02]  /*1c00*/  IABS R23, R26 ;  /* 0x0000001a00177213 */ /* 0x000fe40000000000 */
[----:B------:R-:W-:Y:S02]  /*1c10*/  IABS R24, R15 ;  /* 0x0000000f00187213 */ /* 0x000fe40000000000 */
[----:B------:R-:W-:Y:S01]  /*1c20*/  LOP3.LUT R12, R0, R2, RZ, 0x3c, !PT ;  /* 0x00000002000c7212 */ /* 0x000fe200078e3cff */
[----:B------:R-:W1:Y:S01]  /*1c30*/  I2F.RP R8, R23 ;  /* 0x0000001700087306 */ /* 0x000e620000209400 */
[----:B------:R-:W-:-:S02]  /*1c40*/  IABS R16, R4 ;  /* 0x0000000400107213 */ /* 0x000fc40000000000 */
[----:B------:R-:W-:-:S05]  /*1c50*/  ISETP.GE.AND P0, PT, R12, RZ, PT ;  /* 0x000000ff0c00720c */ /* 0x000fca0003f06270 */
[----:B0-----:R-:W0:Y:S08]  /*1c60*/  MUFU.RCP R5, R5 ;  /* 0x0000000500057308 */ /* 0x001e300000001000 */
[----:B-1----:R-:W-:Y:S01]  /*1c70*/  MUFU.RCP R8, R8 ;  /* 0x0000000800087308 */ /* 0x002fe20000001000 */
[----:B0-----:R-:W-:Y:S01]  /*1c80*/  VIADD R6, R5, 0xffffffe ;  /* 0x0ffffffe05067836 */ /* 0x001fe20000000000 */
[----:B------:R-:W-:-:S06]  /*1c90*/  LOP3.LUT R5, R13, R2, RZ, 0x3c, !PT ;  /* 0x000000020d057212 */ /* 0x000fcc00078e3cff */
[----:B------:R0:W1:Y:S01]  /*1ca0*/  F2I.FTZ.U32.TRUNC.NTZ R7, R6 ;  /* 0x0000000600077305 */ /* 0x000062000021f000 */
[----:B------:R-:W-:Y:S02]  /*1cb0*/  ISETP.GE.AND P6, PT, R5, RZ, PT ;  /* 0x000000ff0500720c */ /* 0x000fe40003fc6270 */
[----:B------:R-:W-:Y:S01]  /*1cc0*/  IABS R5, R3 ;  /* 0x0000000300057213 */ /* 0x000fe20000000000 */
[----:B0-----:R-:W-:Y:S02]  /*1cd0*/  HFMA2 R6, -RZ, RZ, 0, 0 ;  /* 0x00000000ff067431 */ /* 0x001fe400000001ff */
[----:B-1----:R-:W-:-:S04]  /*1ce0*/  IMAD.MOV R10, RZ, RZ, -R7 ;  /* 0x000000ffff0a7224 */ /* 0x002fc800078e0a07 */
[----:B------:R-:W-:-:S04]  /*1cf0*/  IMAD R9, R10, R21, RZ ;  /* 0x000000150a097224 */ /* 0x000fc800078e02ff */
[----:B------:R-:W-:-:S04]  /*1d00*/  IMAD.HI.U32 R7, R7, R9, R6 ;  /* 0x0000000907077227 */ /* 0x000fc800078e0006 */
[----:B------:R-:W-:Y:S02]  /*1d10*/  VIADD R9, R8, 0xffffffe ;  /* 0x0ffffffe08097836 */ /* 0x000fe40000000000 */
[----:B------:R-:W-:-:S04]  /*1d20*/  IMAD.HI.U32 R10, R7, R20, RZ ;  /* 0x00000014070a7227 */ /* 0x000fc800078e00ff */
[----:B------:R-:W-:Y:S01]  /*1d30*/  IMAD.MOV R6, RZ, RZ, -R10 ;  /* 0x000000ffff067224 */ /* 0x000fe200078e0a0a */
[----:B------:R-:W0:Y:S01]  /*1d40*/  F2I.FTZ.U32.TRUNC.NTZ R9, R9 ;  /* 0x0000000900097305 */ /* 0x000e22000021f000 */
[----:B------:R-:W-:-:S04]  /*1d50*/  IMAD.HI.U32 R17, R7, R22, RZ ;  /* 0x0000001607117227 */ /* 0x000fc800078e00ff */
[----:B------:R-:W-:Y:S02]  /*1d60*/  IMAD R8, R21, R6, R20 ;  /* 0x0000000615087224 */ /* 0x000fe400078e0214 */
[----:B------:R-:W-:Y:S01]  /*1d70*/  IMAD.HI.U32 R19, R7, R24, RZ ;  /* 0x0000001807137227 */ /* 0x000fe200078e00ff */
[----:B------:R-:W-:Y:S02]  /*1d80*/  LOP3.LUT R7, R15, R2, RZ, 0x3c, !PT ;  /* 0x000000020f077212 */ /* 0x000fe400078e3cff */
[----:B------:R-:W-:Y:S01]  /*1d90*/  ISETP.GT.U32.AND P2, PT, R21, R8, PT ;  /* 0x000000081500720c */ /* 0x000fe20003f44070 */
[----:B------:R-:W-:Y:S01]  /*1da0*/  IMAD.MOV R14, RZ, RZ, -R17 ;  /* 0x000000ffff0e7224 */ /* 0x000fe200078e0a11 */
[----:B------:R-:W-:Y:S01]  /*1db0*/  ISETP.GE.AND P1, PT, R7, RZ, PT ;  /* 0x000000ff0700720c */ /* 0x000fe20003f26270 */
[----:B------:R-:W-:Y:S01]  /*1dc0*/  IMAD.MOV R18, RZ, RZ, -R19 ;  /* 0x000000ffff127224 */ /* 0x000fe200078e0a13 */
[----:B------:R-:W-:Y:S01]  /*1dd0*/  LOP3.LUT R7, R13, R26, RZ, 0x3c, !PT ;  /* 0x0000001a0d077212 */ /* 0x000fe200078e3cff */
[----:B------:R-:W-:-:S02]  /*1de0*/  IMAD R12, R21, R14, R22 ;  /* 0x0000000e150c7224 */ /* 0x000fc400078e0216 */
[C---:B------:R-:W-:Y:S02]  /*1df0*/  IMAD R18, R21.reuse, R18, R24 ;  /* 0x0000001215127224 */ /* 0x040fe400078e0218 */
[----:B------:R-:W-:Y:S01]  /*1e00*/  IMAD.MOV.U32 R6, RZ, RZ, R5 ;  /* 0x000000ffff067224 */ /* 0x000fe200078e0005 */
[C---:B------:R-:W-:Y:S01]  /*1e10*/  ISETP.GT.U32.AND P5, PT, R21.reuse, R12, PT ;  /* 0x0000000c1500720c */ /* 0x040fe20003fa4070 */
[----:B0-----:R-:W-:Y:S01]  /*1e20*/  IMAD.MOV R14, RZ, RZ, -R9 ;  /* 0x000000ffff0e7224 */ /* 0x001fe200078e0a09 */
[----:B------:R-:W-:Y:S01]  /*1e30*/  ISETP.GT.U32.AND P4, PT, R21, R18, PT ;  /* 0x000000121500720c */ /* 0x000fe20003f84070 */
[----:B------:R-:W-:Y:S01]  /*1e40*/  IMAD.MOV.U32 R5, RZ, RZ, R16 ;  /* 0x000000ffff057224 */ /* 0x000fe200078e0010 */
[----:B------:R-:W-:Y:S01]  /*1e50*/  @!P2 IADD3 R8, PT, PT, R8, -R21, RZ ;  /* 0x800000150808a210 */ /* 0x000fe20007ffe0ff */
[----:B------:R-:W0:Y:S01]  /*1e60*/  I2F.RP R11, R6 ;  /* 0x00000006000b7306 */ /* 0x000e220000209400 */
[----:B------:R-:W-:Y:S01]  /*1e70*/  @!P2 VIADD R10, R10, 0x1 ;  /* 0x000000010a0aa836 */ /* 0x000fe20000000000 */
[----:B------:R-:W-:-:S02]  /*1e80*/  ISETP.GE.AND P2, PT, R7, RZ, PT ;  /* 0x000000ff0700720c */ /* 0x000fc40003f46270 */
[----:B------:R-:W-:Y:S01]  /*1e90*/  ISETP.GE.U32.AND P3, PT, R8, R21, PT ;  /* 0x000000150800720c */ /* 0x000fe20003f66070 */
[----:B------:R-:W-:Y:S01]  /*1ea0*/  IMAD.MOV.U32 R8, RZ, RZ, R14 ;  /* 0x000000ffff087224 */ /* 0x000fe200078e000e */
[----:B------:R-:W-:Y:S02]  /*1eb0*/  IABS R14, R26 ;  /* 0x0000001a000e7213 */ /* 0x000fe40000000000 */
[----:B------:R-:W1:Y:S01]  /*1ec0*/  I2F.RP R16, R5 ;  /* 0x0000000500107306 */ /* 0x000e620000209400 */
[----:B------:R-:W-:Y:S02]  /*1ed0*/  IMAD R7, R8, R23, RZ ;  /* 0x0000001708077224 */ /* 0x000fe400078e02ff */
[----:B------:R-:W-:Y:S02]  /*1ee0*/  IMAD.MOV.U32 R8, RZ, RZ, RZ ;  /* 0x000000ffff087224 */ /* 0x000fe400078e00ff */
[----:B------:R-:W-:Y:S02]  /*1ef0*/  @!P5 IMAD.IADD R12, R12, 0x1, -R21 ;  /* 0x000000010c0cd824 */ /* 0x000fe400078e0a15 */
[----:B------:R-:W-:Y:S01]  /*1f00*/  IMAD.HI.U32 R8, R9, R7, R8 ;  /* 0x0000000709087227 */ /* 0x000fe200078e0008 */
[----:B0-----:R-:W0:Y:S01]  /*1f10*/  MUFU.RCP R11, R11 ;  /* 0x0000000b000b7308 */ /* 0x001e220000001000 */
[----:B------:R-:W-:-:S02]  /*1f20*/  @P3 IADD3 R10, PT, PT, R10, 0x1, RZ ;  /* 0x000000010a0a3810 */ /* 0x000fc40007ffe0ff */
[----:B------:R-:W-:Y:S01]  /*1f30*/  @!P4 IMAD.IADD R18, R18, 0x1, -R21 ;  /* 0x000000011212c824 */ /* 0x000fe200078e0a15 */
[-C--:B------:R-:W-:Y:S01]  /*1f40*/  ISETP.GE.U32.AND P3, PT, R12, R21.reuse, PT ;  /* 0x000000150c00720c */ /* 0x080fe20003f66070 */
[----:B------:R-:W-:Y:S01]  /*1f50*/  IMAD.MOV R25, RZ, RZ, -R14 ;  /* 0x000000ffff197224 */ /* 0x000fe200078e0a0e */
[----:B------:R-:W-:Y:S01]  /*1f60*/  LOP3.LUT R7, R0, R26, RZ, 0x3c, !PT ;  /* 0x0000001a00077212 */ /* 0x000fe200078e3cff */
[----:B------:R-:W-:Y:S01]  /*1f70*/  @!P5 VIADD R17, R17, 0x1 ;  /* 0x000000011111d836 */ /* 0x000fe20000000000 */
[----:B------:R-:W-:Y:S01]  /*1f80*/  ISETP.GE.U32.AND P5, PT, R18, R21, PT ;  /* 0x000000151200720c */ /* 0x000fe20003fa6070 */
[----:B------:R-:W-:Y:S01]  /*1f90*/  IMAD.HI.U32 R14, R8, R20, RZ ;  /* 0x00000014080e7227 */ /* 0x000fe200078e00ff */
[----:B-1----:R-:W1:Y:S03]  /*1fa0*/  MUFU.RCP R16, R16 ;  /* 0x0000001000107308 */ /* 0x002e660000001000 */
[----:B------:R-:W-:-:S02]  /*1fb0*/  IMAD R12, R14, R25, R20 ;  /* 0x000000190e0c7224 */ /* 0x000fc400078e0214 */
[----:B------:R-:W-:-:S04]  /*1fc0*/  IMAD.HI.U32 R18, R8, R22, RZ ;  /* 0x0000001608127227 */ /* 0x000fc800078e00ff */
[----:B------:R-:W-:-:S04]  /*1fd0*/  IMAD.HI.U32 R20, R8, R24, RZ ;  /* 0x0000001808147227 */ /* 0x000fc800078e00ff */
[----:B------:R-:W-:Y:S01]  /*1fe0*/  @!P4 VIADD R19, R19, 0x1 ;  /* 0x000000011313c836 */ /* 0x000fe20000000000 */
[----:B------:R-:W-:Y:S01]  /*1ff0*/  ISETP.GE.AND P4, PT, R7, RZ, PT ;  /* 0x000000ff0700720c */ /* 0x000fe20003f86270 */
[-C--:B------:R-:W-:Y:S01]  /*2000*/  IMAD R8, R18, R25.reuse, R22 ;  /* 0x0000001912087224 */ /* 0x080fe200078e0216 */
[----:B------:R-:W-:Y:S01]  /*2010*/  LOP3.LUT R7, RZ, R2, RZ, 0x33, !PT ;  /* 0x00000002ff077212 */ /* 0x000fe200078e33ff */
[----:B------:R-:W-:Y:S01]  /*2020*/  IMAD R21, R20, R25, R24 ;  /* 0x0000001914157224 */ /* 0x000fe200078e0218 */
[----:B------:R-:W-:Y:S01]  /*2030*/  @P5 IADD3 R19, PT, PT, R19, 0x1, RZ ;  /* 0x0000000113135810 */ /* 0x000fe20007ffe0ff */
[----:B------:R-:W-:Y:S01]  /*2040*/  @P3 VIADD R17, R17, 0x1 ;  /* 0x0000000111113836 */ /* 0x000fe20000000000 */
[C---:B------:R-:W-:Y:S01]  /*2050*/  ISETP.GT.U32.AND P3, PT, R23.reuse, R12, PT ;  /* 0x0000000c1700720c */ /* 0x040fe20003f64070 */
[----:B------:R-:W-:Y:S01]  /*2060*/  @!P6 IMAD.MOV R10, RZ, RZ, -R10 ;  /* 0x000000ffff0ae224 */ /* 0x000fe200078e0a0a */
[----:B------:R-:W-:Y:S01]  /*2070*/  ISETP.GT.U32.AND P5, PT, R23, R8, PT ;  /* 0x000000081700720c */ /* 0x000fe20003fa4070 */
[----:B0-----:R-:W-:Y:S01]  /*2080*/  VIADD R11, R11, 0xffffffe ;  /* 0x0ffffffe0b0b7836 */ /* 0x001fe20000000000 */
[----:B------:R-:W-:Y:S01]  /*2090*/  ISETP.GT.U32.AND P6, PT, R23, R21, PT ;  /* 0x000000151700720c */ /* 0x000fe20003fc4070 */
[----:B-1----:R-:W-:-:S02]  /*20a0*/  VIADD R16, R16, 0xffffffe ;  /* 0x0ffffffe10107836 */ /* 0x002fc40000000000 */
[----:B------:R-:W0:Y:S01]  /*20b0*/  F2I.FTZ.U32.TRUNC.NTZ R9, R11 ;  /* 0x0000000b00097305 */ /* 0x000e22000021f000 */
[----:B------:R-:W-:Y:S01]  /*20c0*/  @!P0 IMAD.MOV R17, RZ, RZ, -R17 ;  /* 0x000000ffff118224 */ /* 0x000fe200078e0a11 */
[----:B------:R-:W-:Y:S01]  /*20d0*/  ISETP.NE.AND P0, PT, R2, RZ, PT ;  /* 0x000000ff0200720c */ /* 0x000fe20003f05270 */
[----:B------:R-:W-:-:S03]  /*20e0*/  @!P1 IMAD.MOV R19, RZ, RZ, -R19 ;  /* 0x000000ffff139224 */ /* 0x000fc600078e0a13 */
[--C-:B------:R-:W-:Y:S01]  /*20f0*/  @!P3 IMAD.IADD R12, R12, 0x1, -R23.reuse ;  /* 0x000000010c0cb824 */ /* 0x100fe200078e0a17 */
[C---:B------:R-:W-:Y:S01]  /*2100*/  SEL R17, R7.reuse, R17, !P0 ;  /* 0x0000001107117207 */ /* 0x040fe20004000000 */
[----:B------:R0:W1:Y:S01]  /*2110*/  F2I.FTZ.U32.TRUNC.NTZ R11, R16 ;  /* 0x00000010000b7305 */ /* 0x000062000021f000 */
[--C-:B------:R-:W-:Y:S01]  /*2120*/  @!P5 IMAD.IADD R8, R8, 0x1, -R23.reuse ;  /* 0x000000010808d824 */ /* 0x100fe200078e0a17 */
[----:B------:R-:W-:Y:S01]  /*2130*/  SEL R19, R7, R19, !P0 ;  /* 0x0000001307137207 */ /* 0x000fe20004000000 */
[----:B------:R-:W-:Y:S01]  /*2140*/  @!P6 IMAD.IADD R21, R21, 0x1, -R23 ;  /* 0x000000011515e824 */ /* 0x000fe200078e0a17 */
[-C--:B------:R-:W-:Y:S01]  /*2150*/  ISETP.GE.U32.AND P1, PT, R12, R23.reuse, PT ;  /* 0x000000170c00720c */ /* 0x080fe20003f26070 */
[----:B------:R-:W-:Y:S01]  /*2160*/  @!P3 VIADD R14, R14, 0x1 ;  /* 0x000000010e0eb836 */ /* 0x000fe20000000000 */
[----:B------:R-:W-:Y:S01]  /*2170*/  SEL R12, R7, R10, !P0 ;  /* 0x0000000a070c7207 */ /* 0x000fe20004000000 */
[----:B------:R-:W-:Y:S01]  /*2180*/  @!P5 VIADD R18, R18, 0x1 ;  /* 0x000000011212d836 */ /* 0x000fe20000000000 */
[----:B------:R-:W-:Y:S01]  /*2190*/  ISETP.GE.U32.AND P0, PT, R8, R23, PT ;  /* 0x000000170800720c */ /* 0x000fe20003f06070 */
[----:B0-----:R-:W-:Y:S01]  /*21a0*/  IMAD.MOV R16, RZ, RZ, -R9 ;  /* 0x000000ffff107224 */ /* 0x001fe200078e0a09 */
[----:B------:R-:W-:-:S02]  /*21b0*/  LOP3.LUT R10, R15, R26, RZ, 0x3c, !PT ;  /* 0x0000001a0f0a7212 */ /* 0x000fc400078e3cff */
[----:B------:R-:W-:Y:S01]  /*21c0*/  ISETP.GE.U32.AND P3, PT, R21, R23, PT ;  /* 0x000000171500720c */ /* 0x000fe20003f66070 */
[----:B------:R-:W-:Y:S01]  /*21d0*/  IMAD.MOV.U32 R7, RZ, RZ, R16 ;  /* 0x000000ffff077224 */ /* 0x000fe200078e0010 */
[----:B------:R-:W-:Y:S01]  /*21e0*/  ISETP.GE.AND P5, PT, R10, RZ, PT ;  /* 0x000000ff0a00720c */ /* 0x000fe20003fa6270 */
[----:B------:R-:W-:Y:S01]  /*21f0*/  IMAD.MOV.U32 R10, RZ, RZ, RZ ;  /* 0x000000ffff0a7224 */ /* 0x000fe200078e00ff */
[----:B-1----:R-:W-:Y:S01]  /*2200*/  IADD3 R8, PT, PT, RZ, -R11, RZ ;  /* 0x8000000bff087210 */ /* 0x002fe20007ffe0ff */
[----:B------:R-:W-:Y:S01]  /*2210*/  IMAD R7, R7, R6, RZ ;  /* 0x0000000607077224 */ /* 0x000fe200078e02ff */
[----:B------:R-:W-:Y:S01]  /*2220*/  @!P6 IADD3 R20, PT, PT, R20, 0x1, RZ ;  /* 0x000000011414e810 */ /* 0x000fe20007ffe0ff */
[----:B------:R-:W-:Y:S01]  /*2230*/  @P1 VIADD R14, R14, 0x1 ;  /* 0x000000010e0e1836 */ /* 0x000fe20000000000 */
[----:B------:R-:W-:Y:S01]  /*2240*/  ISETP.NE.AND P1, PT, R26, RZ, PT ;  /* 0x000000ff1a00720c */ /* 0x000fe20003f25270 */
[----:B------:R-:W-:Y:S01]  /*2250*/  IMAD R21, R8, R5, RZ ;  /* 0x0000000508157224 */ /* 0x000fe200078e02ff */
[----:B------:R-:W-:Y:S01]  /*2260*/  IABS R23, R19 ;  /* 0x0000001300177213 */ /* 0x000fe20000000000 */
[----:B------:R-:W-:-:S02]  /*2270*/  IMAD.MOV.U32 R8, RZ, RZ, RZ ;  /* 0x000000ffff087224 */ /* 0x000fc400078e00ff */
[----:B------:R-:W-:Y:S02]  /*2280*/  @P0 VIADD R18, R18, 0x1 ;  /* 0x0000000112120836 */ /* 0x000fe40000000000 */
[----:B------:R-:W-:Y:S02]  /*2290*/  @P3 VIADD R20, R20, 0x1 ;  /* 0x0000000114143836 */ /* 0x000fe40000000000 */
[----:B------:R-:W-:Y:S01]  /*22a0*/  IMAD.HI.U32 R8, R9, R7, R8 ;  /* 0x0000000709087227 */ /* 0x000fe200078e0008 */
[----:B------:R-:W-:-:S03]  /*22b0*/  LOP3.LUT R9, RZ, R26, RZ, 0x33, !PT ;  /* 0x0000001aff097212 */ /* 0x000fc600078e33ff */
[----:B------:R-:W-:Y:S01]  /*22c0*/  IMAD.HI.U32 R10, R11, R21, R10 ;  /* 0x000000150b0a7227 */ /* 0x000fe200078e000a */
[----:B------:R-:W-:Y:S02]  /*22d0*/  IABS R11, R12 ;  /* 0x0000000c000b7213 */ /* 0x000fe40000000000 */
[----:B------:R-:W-:Y:S01]  /*22e0*/  IABS R21, R17 ;  /* 0x0000001100157213 */ /* 0x000fe20000000000 */
[----:B------:R-:W-:Y:S02]  /*22f0*/  @!P2 IMAD.MOV R14, RZ, RZ, -R14 ;  /* 0x000000ffff0ea224 */ /* 0x000fe400078e0a0e */
[----:B------:R-:W-:Y:S02]  /*2300*/  @!P4 IMAD.MOV R18, RZ, RZ, -R18 ;  /* 0x000000ffff12c224 */ /* 0x000fe400078e0a12 */
[----:B------:R-:W-:Y:S01]  /*2310*/  @!P5 IMAD.MOV R20, RZ, RZ, -R20 ;  /* 0x000000ffff14d224 */ /* 0x000fe200078e0a14 */
[C---:B------:R-:W-:Y:S01]  /*2320*/  SEL R14, R9.reuse, R14, !P1 ;  /* 0x0000000e090e7207 */ /* 0x040fe20004800000 */
[----:B------:R-:W-:Y:S01]  /*2330*/  IMAD.HI.U32 R7, R8, R11, RZ ;  /* 0x0000000b08077227 */ /* 0x000fe200078e00ff */
[----:B------:R-:W-:-:S02]  /*2340*/  SEL R18, R9, R18, !P1 ;  /* 0x0000001209127207 */ /* 0x000fc40004800000 */
[----:B------:R-:W-:Y:S01]  /*2350*/  SEL R20, R9, R20, !P1 ;  /* 0x0000001409147207 */ /* 0x000fe20004800000 */
[C---:B------:R-:W-:Y:S01]  /*2360*/  IMAD.HI.U32 R9, R8.reuse, R21, RZ ;  /* 0x0000001508097227 */ /* 0x040fe200078e00ff */
[----:B------:R-:W-:Y:S02]  /*2370*/  IADD3 R7, PT, PT, -R7, RZ, RZ ;  /* 0x000000ff07077210 */ /* 0x000fe40007ffe1ff */
[----:B------:R-:W-:Y:S01]  /*2380*/  IABS R16, R14 ;  /* 0x0000000e00107213 */ /* 0x000fe20000000000 */
[----:B------:R-:W-:Y:S01]  /*2390*/  IMAD.HI.U32 R8, R8, R23, RZ ;  /* 0x0000001708087227 */ /* 0x000fe200078e00ff */
[----:B------:R-:W-:Y:S02]  /*23a0*/  IABS R22, R18 ;  /* 0x0000001200167213 */ /* 0x000fe40000000000 */
[----:B------:R-:W-:Y:S01]  /*23b0*/  IABS R25, R20 ;  /* 0x0000001400197213 */ /* 0x000fe20000000000 */
[----:B------:R-:W-:Y:S02]  /*23c0*/  IMAD.MOV R9, RZ, RZ, -R9 ;  /* 0x000000ffff097224 */ /* 0x000fe400078e0a09 */
[----:B------:R-:W-:-:S02]  /*23d0*/  IMAD.MOV R24, RZ, RZ, -R8 ;  /* 0x000000ffff187224 */ /* 0x000fc400078e0a08 */
[C---:B------:R-:W-:Y:S02]  /*23e0*/  IMAD R9, R6.reuse, R9, R21 ;  /* 0x0000000906097224 */ /* 0x040fe400078e0215 */
[----:B------:R-:W-:Y:S02]  /*23f0*/  IMAD R7, R6, R7, R11 ;  /* 0x0000000706077224 */ /* 0x000fe400078e020b */
[----:B------:R-:W-:Y:S01]  /*2400*/  IMAD.HI.U32 R8, R10, R16, RZ ;  /* 0x000000100a087227 */ /* 0x000fe200078e00ff */
[C---:B------:R-:W-:Y:S02]  /*2410*/  ISETP.GT.U32.AND P3, PT, R6.reuse, R9, PT ;  /* 0x000000090600720c */ /* 0x040fe40003f64070 */
[C---:B------:R-:W-:Y:S01]  /*2420*/  ISETP.GT.U32.AND P2, PT, R6.reuse, R7, PT ;  /* 0x000000070600720c */ /* 0x040fe20003f44070 */
[----:B------:R-:W-:Y:S02]  /*2430*/  IMAD R21, R6, R24, R23 ;  /* 0x0000001806157224 */ /* 0x000fe400078e0217 */
[----:B------:R-:W-:-:S03]  /*2440*/  IMAD.HI.U32 R11, R10, R22, RZ ;  /* 0x000000160a0b7227 */ /* 0x000fc600078e00ff */
[----:B------:R-:W-:Y:S01]  /*2450*/  ISETP.GT.U32.AND P4, PT, R6, R21, PT ;  /* 0x000000150600720c */ /* 0x000fe20003f84070 */
[----:B------:R-:W-:Y:S02]  /*2460*/  IMAD.MOV.U32 R24, RZ, RZ, R25 ;  /* 0x000000ffff187224 */ /* 0x000fe400078e0019 */
[----:B------:R-:W-:Y:S02]  /*2470*/  IMAD.MOV R8, RZ, RZ, -R8 ;  /* 0x000000ffff087224 */ /* 0x000fe400078e0a08 */
[----:B------:R-:W-:Y:S02]  /*2480*/  IMAD.MOV R23, RZ, RZ, -R11 ;  /* 0x000000ffff177224 */ /* 0x000fe400078e0a0b */
[----:B------:R-:W-:Y:S01]  /*2490*/  IMAD.HI.U32 R11, R10, R24, RZ ;  /* 0x000000180a0b7227 */ /* 0x000fe200078e00ff */
[----:B------:R-:W-:-:S03]  /*24a0*/  @!P2 IADD3 R7, PT, PT, R7, -R6, RZ ;  /* 0x800000060707a210 */ /* 0x000fc60007ffe0ff */
[C---:B------:R-:W-:Y:S02]  /*24b0*/  IMAD R8, R5.reuse, R8, R16 ;  /* 0x0000000805087224 */ /* 0x040fe400078e0210 */
[C---:B------:R-:W-:Y:S02]  /*24c0*/  IMAD R10, R5.reuse, R23, R22 ;  /* 0x00000017050a7224 */ /* 0x040fe400078e0216 */
[----:B------:R-:W-:Y:S01]  /*24d0*/  IMAD.MOV R11, RZ, RZ, -R11 ;  /* 0x000000ffff0b7224 */ /* 0x000fe200078e0a0b */
[----:B------:R-:W-:Y:S01]  /*24e0*/  ISETP.GT.U32.AND P0, PT, R5, R8, PT ;  /* 0x000000080500720c */ /* 0x000fe20003f04070 */
[----:B------:R-:W-:Y:S01]  /*24f0*/  @!P3 IMAD.IADD R9, R9, 0x1, -R6 ;  /* 0x000000010909b824 */ /* 0x000fe200078e0a06 */
[C---:B------:R-:W-:Y:S01]  /*2500*/  ISETP.GT.U32.AND P1, PT, R5.reuse, R10, PT ;  /* 0x0000000a0500720c */ /* 0x040fe20003f24070 */
[----:B------:R-:W-:Y:S01]  /*2510*/  IMAD R16, R5, R11, R24 ;  /* 0x0000000b05107224 */ /* 0x000fe200078e0218 */
[C---:B------:R-:W-:Y:S01]  /*2520*/  ISETP.GT.U32.AND P3, PT, R6.reuse, R7, PT ;  /* 0x000000070600720c */ /* 0x040fe20003f64070 */
[----:B------:R-:W-:Y:S01]  /*2530*/  @!P4 IMAD.IADD R21, R21, 0x1, -R6 ;  /* 0x000000011515c824 */ /* 0x000fe200078e0a06 */
[C---:B------:R-:W-:Y:S01]  /*2540*/  ISETP.GT.U32.AND P5, PT, R6.reuse, R9, PT ;  /* 0x000000090600720c */ /* 0x040fe20003fa4070 */
[----:B------:R-:W-:Y:S01]  /*2550*/  IMAD.MOV.U32 R23, RZ, RZ, RZ ;  /* 0x000000ffff177224 */ /* 0x000fe200078e00ff */
[----:B------:R-:W-:Y:S01]  /*2560*/  ISETP.GT.U32.AND P4, PT, R5, R16, PT ;  /* 0x000000100500720c */ /* 0x000fe20003f84070 */
[----:B------:R-:W-:Y:S01]  /*2570*/  IMAD.MOV.U32 R24, RZ, RZ, RZ ;  /* 0x000000ffff187224 */ /* 0x000fe200078e00ff */
[----:B------:R-:W-:-:S03]  /*2580*/  ISETP.GT.U32.AND P6, PT, R6, R21, PT ;  /* 0x000000150600720c */ /* 0x000fc60003fc4070 */
[--C-:B------:R-:W-:Y:S02]  /*2590*/  @!P0 IMAD.IADD R8, R8, 0x1, -R5.reuse ;  /* 0x0000000108088824 */ /* 0x100fe400078e0a05 */
[----:B------:R-:W-:Y:S01]  /*25a0*/  @!P1 IMAD.IADD R10, R10, 0x1, -R5 ;  /* 0x000000010a0a9824 */ /* 0x000fe200078e0a05 */
[----:B------:R-:W-:Y:S01]  /*25b0*/  ISETP.GE.AND P1, PT, R14, RZ, PT ;  /* 0x000000ff0e00720c */ /* 0x000fe20003f26270 */
[--C-:B------:R-:W-:Y:S01]  /*25c0*/  @!P3 IMAD.IADD R7, R7, 0x1, -R6.reuse ;  /* 0x000000010707b824 */ /* 0x100fe200078e0a06 */
[C---:B------:R-:W-:Y:S01]  /*25d0*/  ISETP.GT.U32.AND P0, PT, R5.reuse, R8, PT ;  /* 0x000000080500720c */ /* 0x040fe20003f04070 */
[----:B------:R-:W-:Y:S01]  /*25e0*/  IMAD.MOV R14, RZ, RZ, -R19 ;  /* 0x000000ffff0e7224 */ /* 0x000fe200078e0a13 */
[----:B------:R-:W-:Y:S01]  /*25f0*/  ISETP.GT.U32.AND P2, PT, R5, R10, PT ;  /* 0x0000000a0500720c */ /* 0x000fe20003f44070 */
[----:B------:R-:W-:Y:S01]  /*2600*/  @!P4 IMAD.IADD R16, R16, 0x1, -R5 ;  /* 0x000000011010c824 */ /* 0x000fe200078e0a05 */
[----:B------:R-:W-:Y:S01]  /*2610*/  @!P5 IADD3 R9, PT, PT, R9, -R6, RZ ;  /* 0x800000060909d210 */ /* 0x000fe20007ffe0ff */
[----:B------:R-:W-:Y:S01]  /*2620*/  @!P6 IMAD.IADD R21, R21, 0x1, -R6 ;  /* 0x000000011515e824 */ /* 0x000fe200078e0a06 */
[----:B------:R-:W-:Y:S01]  /*2630*/  ISETP.GE.AND P6, PT, R12, RZ, PT ;  /* 0x000000ff0c00720c */ /* 0x000fe20003fc6270 */
[----:B------:R-:W-:Y:S01]  /*2640*/  IMAD.MOV R12, RZ, RZ, -R12 ;  /* 0x000000ffff0c7224 */ /* 0x000fe200078e0a0c */
[----:B------:R-:W-:Y:S01]  /*2650*/  ISETP.GT.U32.AND P5, PT, R5, R16, PT ;  /* 0x000000100500720c */ /* 0x000fe20003fa4070 */
[----:B------:R-:W-:Y:S01]  /*2660*/  IMAD R14, R2, R14, R15 ;  /* 0x0000000e020e7224 */ /* 0x000fe200078e020f */
[----:B------:R-:W-:Y:S01]  /*2670*/  ISETP.GE.AND P4, PT, R17, RZ, PT ;  /* 0x000000ff1100720c */ /* 0x000fe20003f86270 */
[----:B------:R-:W-:Y:S01]  /*2680*/  IMAD.MOV R17, RZ, RZ, -R17 ;  /* 0x000000ffff117224 */ /* 0x000fe200078e0a11 */
[----:B------:R-:W-:Y:S01]  /*2690*/  ISETP.GE.AND P3, PT, R18, RZ, PT ;  /* 0x000000ff1200720c */ /* 0x000fe20003f66270 */
[--C-:B------:R-:W-:Y:S01]  /*26a0*/  @!P0 IMAD.IADD R8, R8, 0x1, -R5.reuse ;  /* 0x0000000108088824 */ /* 0x100fe200078e0a05 */
[----:B------:R-:W-:Y:S01]  /*26b0*/  ISETP.GE.AND P0, PT, R19, RZ, PT ;  /* 0x000000ff1300720c */ /* 0x000fe20003f06270 */
[----:B------:R-:W-:Y:S01]  /*26c0*/  @!P2 IMAD.IADD R10, R10, 0x1, -R5 ;  /* 0x000000010a0aa824 */ /* 0x000fe200078e0a05 */
[----:B------:R-:W-:Y:S01]  /*26d0*/  ISETP.GE.AND P2, PT, R20, RZ, PT ;  /* 0x000000ff1400720c */ /* 0x000fe20003f46270 */
[----:B------:R-:W-:Y:S01]  /*26e0*/  @!P1 IMAD.MOV R8, RZ, RZ, -R8 ;  /* 0x000000ffff089224 */ /* 0x000fe200078e0a08 */
[----:B------:R-:W-:Y:S01]  /*26f0*/  LOP3.LUT R18, RZ, R3, RZ, 0x33, !PT ;  /* 0x00000003ff127212 */ /* 0x000fe200078e33ff */
[----:B------:R-:W-:Y:S01]  /*2700*/  @!P6 IMAD.MOV R7, RZ, RZ, -R7 ;  /* 0x000000ffff07e224 */ /* 0x000fe200078e0a07 */
[----:B------:R-:W-:Y:S01]  /*2710*/  ISETP.NE.AND P6, PT, R4, RZ, PT ;  /* 0x000000ff0400720c */ /* 0x000fe20003fc5270 */
[----:B------:R-:W-:Y:S01]  /*2720*/  IMAD R12, R2, R12, R13 ;  /* 0x0000000c020c7224 */ /* 0x000fe200078e020d */
[----:B------:R-:W-:Y:S01]  /*2730*/  @!P5 IADD3 R16, PT, PT, R16, -R5, RZ ;  /* 0x800000051010d210 */ /* 0x000fe20007ffe0ff */
[----:B------:R-:W-:Y:S01]  /*2740*/  @!P4 IMAD.MOV R9, RZ, RZ, -R9 ;  /* 0x000000ffff09c224 */ /* 0x000fe200078e0a09 */
[----:B------:R-:W-:Y:S01]  /*2750*/  ISETP.NE.AND P5, PT, R3, RZ, PT ;  /* 0x000000ff0300720c */ /* 0x000fe20003fa5270 */
[----:B------:R-:W-:Y:S01]  /*2760*/  @!P3 IMAD.MOV R10, RZ, RZ, -R10 ;  /* 0x000000ffff0ab224 */ /* 0x000fe200078e0a0a */
[----:B------:R-:W-:Y:S01]  /*2770*/  LOP3.LUT R3, RZ, R4, RZ, 0x33, !PT ;  /* 0x00000004ff037212 */ /* 0x000fe200078e33ff */
[----:B------:R-:W-:Y:S01]  /*2780*/  IMAD.MOV.U32 R22, RZ, RZ, R16 ;  /* 0x000000ffff167224 */ /* 0x000fe200078e0010 */
[C---:B------:R-:W-:Y:S01]  /*2790*/  SEL R16, R18.reuse, R7, !P5 ;  /* 0x0000000712107207 */ /* 0x040fe20006800000 */
[----:B------:R-:W-:Y:S01]  /*27a0*/  @!P0 IMAD.MOV R21, RZ, RZ, -R21 ;  /* 0x000000ffff158224 */ /* 0x000fe200078e0a15 */
[----:B------:R-:W-:Y:S01]  /*27b0*/  SEL R19, R18, R9, !P5 ;  /* 0x0000000912137207 */ /* 0x000fe20006800000 */
[----:B------:R-:W-:Y:S01]  /*27c0*/  IMAD R17, R2, R17, R0 ;  /* 0x0000001102117224 */ /* 0x000fe200078e0200 */
[----:B------:R-:W-:-:S02]  /*27d0*/  @!P2 IADD3 R22, PT, PT, -R22, RZ, RZ ;  /* 0x000000ff1616a210 */ /* 0x000fc40007ffe1ff */
[----:B------:R-:W-:Y:S02]  /*27e0*/  SEL R18, R18, R21, !P5 ;  /* 0x0000001512127207 */ /* 0x000fe40006800000 */
[C---:B------:R-:W-:Y:S02]  /*27f0*/  SEL R20, R3.reuse, R8, !P6 ;  /* 0x0000000803147207 */ /* 0x040fe40007000000 */
[C---:B------:R-:W-:Y:S02]  /*2800*/  SEL R21, R3.reuse, R10, !P6 ;  /* 0x0000000a03157207 */ /* 0x040fe40007000000 */
[----:B------:R-:W-:-:S07]  /*2810*/  SEL R22, R3, R22, !P6 ;  /* 0x0000001603167207 */ /* 0x000fce0007000000 */
.L_x_441:
[----:B0-----:R-:W0:Y:S01]  /*2820*/  LDC.64 R2, c[0x4][0x8] ;  /* 0x01000200ff027b82 */ /* 0x001e220000000a00 */
        /* <DEDUP_REMOVED lines=11> */
[----:B------:R-:W-:-:S04]  /*28e0*/  ISETP.GE.OR P0, PT, R5, UR4, P0 ;  /* 0x0000000405007c0c */ /* 0x000fc80008706670 */
[----:B--2---:R-:W-:-:S04]  /*28f0*/  ISETP.GE.OR P0, PT, R4, UR8, P0 ;  /* 0x0000000804007c0c */ /* 0x004fc80008706670 */
[----:B------:R-:W-:-:S04]  /*2900*/  ISETP.LT.OR P0, PT, R5, RZ, P0 ;  /* 0x000000ff0500720c */ /* 0x000fc80000701670 */
[----:B------:R-:W-:-:S04]  /*2910*/  ISETP.LT.OR P0, PT, R7, RZ, P0 ;  /* 0x000000ff0700720c */ /* 0x000fc80000701670 */
[C---:B------:R-:W-:Y:S01]  /*2920*/  ISETP.LT.OR P1, PT, R4.reuse, RZ, P0 ;  /* 0x000000ff0400720c */ /* 0x040fe20000721670 */
[----:B------:R-:W-:Y:S01]  /*2930*/  IMAD R4, R4, UR5, R7 ;  /* 0x0000000504047c24 */ /* 0x000fe2000f8e0207 */
[----:B------:R-:W-:-:S03]  /*2940*/  PLOP3.LUT P0, PT, PT, PT, PT, 0x80, 0x8 ;  /* 0x000000000008781c */ /* 0x000fc60003f0f070 */
[----:B------:R-:W-:-:S08]  /*2950*/  IMAD R25, R4, UR4, R5 ;  /* 0x0000000404197c24 */ /* 0x000fd0000f8e0205 */
[----:B------:R-:W-:Y:S05]  /*2960*/  @P1 BRA `(.L_x_408) ;  /* 0x00000000000c1947 */ /* 0x000fea0003800000 */
[----:B------:R-:W0:Y:S02]  /*2970*/  LDC.64 R2, c[0x4][0x158] ;  /* 0x01005600ff027b82 */ /* 0x000e240000000a00 */
[----:B0-----:R-:W2:Y:S02]  /*2980*/  LDG.E R2, desc[UR6][R2.64] ;  /* 0x0000000602027981 */ /* 0x001ea4000c1e1900 */
[----:B--2---:R-:W-:-:S13]  /*2990*/  ISETP.GE.AND P0, PT, R25, R2, PT ;  /* 0x000000021900720c */ /* 0x004fda0003f06270 */
.L_x_408:
[----:B------:R-:W-:Y:S05]  /*29a0*/  BSYNC.RECONVERGENT B0 ;  /* 0x0000000000007941 */ /* 0x000fea0003800200 */
.L_x_407:
[----:B------:R-:W-:Y:S01]  /*29b0*/  ISETP.LT.OR P0, PT, R25, RZ, P0 ;  /* 0x000000ff1900720c */ /* 0x000fe20000701670 */
[----:B------:R-:W-:-:S12]  /*29c0*/  BSSY.RECONVERGENT B2, `(.L_x_409) ;  /* 0x0000648000027945 */ /* 0x000fd80003800200 */
[----:B------:R-:W-:Y:S05]  /*29d0*/  @P0 BRA `(.L_x_410) ;  /* 0x0000006400180947 */ /* 0x000fea0003800000 */
[CC--:B------:R-:W-:Y:S01]  /*29e0*/  VIMNMX R30, PT, PT, R0.reuse, R13.reuse, !PT ;  /* 0x0000000d001e7248 */ /* 0x0c0fe20007fe0100 */
[----:B------:R-:W-:Y:S01]  /*29f0*/  IMAD.MOV.U32 R26, RZ, RZ, RZ ;  /* 0x000000ffff1a7224 */ /* 0x000fe200078e00ff */
[----:B------:R-:W-:Y:S02]  /*2a00*/  VIMNMX R28, PT, PT, R0, R13, PT ;  /* 0x0000000d001c7248 */ /* 0x000fe40003fe0100 */
[CC--:B------:R-:W-:Y:S02]  /*2a10*/  VIMNMX R3, PT, PT, R30.reuse, R15.reuse, PT ;  /* 0x0000000f1e037248 */ /* 0x0c0fe40003fe0100 */
[----:B------:R-:W-:Y:S02]  /*2a20*/  VIMNMX R30, PT, PT, R30, R15, !PT ;  /* 0x0000000f1e1e7248 */ /* 0x000fe40007fe0100 */
[CC--:B------:R-:W-:Y:S02]  /*2a30*/  VIMNMX R27, PT, PT, R28.reuse, R3.reuse, PT ;  /* 0x000000031c1b7248 */ /* 0x0c0fe40003fe0100 */
[----:B------:R-:W-:-:S07]  /*2a40*/  VIMNMX R28, PT, PT, R28, R3, !PT ;  /* 0x000000031c1c7248 */ /* 0x000fce0007fe0100 */
.L_x_440:
[----:B0-----:R-:W0:Y:S01]  /*2a50*/  LDC.64 R2, c[0x4][0x8] ;  /* 0x01000200ff027b82 */ /* 0x001e220000000a00 */
[----:B------:R-:W1:Y:S01]  /*2a60*/  LDCU.64 UR4, c[0x0][0x380] ;  /* 0x00007000ff0477ac */ /* 0x000e620008000a00 */
[----:B------:R-:W2:Y:S01]  /*2a70*/  LDCU UR8, c[0x0][0x388] ;  /* 0x00007100ff0877ac */ /* 0x000ea20008000800 */
[----:B0-----:R-:W-:-:S05]  /*2a80*/  IMAD.WIDE.U32 R2, R26, 0xc, R2 ;  /* 0x0000000c1a027825 */ /* 0x001fca00078e0002 */
[----:B------:R-:W3:Y:S04]  /*2a90*/  LDG.E R6, desc[UR6][R2.64+0x4] ;  /* 0x0000040602067981 */ /* 0x000ee8000c1e1900 */
[----:B------:R-:W4:Y:S04]  /*2aa0*/  LDG.E R4, desc[UR6][R2.64] ;  /* 0x0000000602047981 */ /* 0x000f28000c1e1900 */
[----:B------:R-:W5:Y:S01]  /*2ab0*/  LDG.E R8, desc[UR6][R2.64+0x8] ;  /* 0x0000080602087981 */ /* 0x000f62000c1e1900 */
[----:B---3--:R-:W-:Y:S01]  /*2ac0*/  IADD3 R6, PT, PT, R19, R6, RZ ;  /* 0x0000000613067210 */ /* 0x008fe20007ffe0ff */
[----:B----4-:R-:W-:-:S03]  /*2ad0*/  IMAD.IADD R4, R17, 0x1, R4 ;  /* 0x0000000111047824 */ /* 0x010fc600078e0204 */
[----:B-1----:R-:W-:Y:S01]  /*2ae0*/  ISETP.GE.AND P0, PT, R6, UR5, PT ;  /* 0x0000000506007c0c */ /* 0x002fe2000bf06270 */
[----:B-----5:R-:W-:-:S03]  /*2af0*/  IMAD.IADD R5, R21, 0x1, R8 ;  /* 0x0000000115057824 */ /* 0x020fc600078e0208 */
[----:B------:R-:W-:-:S04]  /*2b00*/  ISETP.GE.OR P0, PT, R4, UR4, P0 ;  /* 0x0000000404007c0c */ /* 0x000fc80008706670 */
[----:B--2---:R-:W-:-:S04]  /*2b10*/  ISETP.GE.OR P0, PT, R5, UR8, P0 ;  /* 0x0000000805007c0c */ /* 0x004fc80008706670 */
[----:B------:R-:W-:-:S04]  /*2b20*/  ISETP.LT.OR P0, PT, R4, RZ, P0 ;  /* 0x000000ff0400720c */ /* 0x000fc80000701670 */
[----:B------:R-:W-:-:S04]  /*2b30*/  ISETP.LT.OR P0, PT, R6, RZ, P0 ;  /* 0x000000ff0600720c */ /* 0x000fc80000701670 */
[----:B------:R-:W-:-:S13]  /*2b40*/  ISETP.LT.OR P0, PT, R5, RZ, P0 ;  /* 0x000000ff0500720c */ /* 0x000fda0000701670 */
[----:B------:R-:W0:Y:S02]  /*2b50*/  @!P0 LDC.64 R2, c[0x4][0x158] ;  /* 0x01005600ff028b82 */ /* 0x000e240000000a00 */
[----:B0-----:R-:W2:Y:S01]  /*2b60*/  @!P0 LDG.E R3, desc[UR6][R2.64] ;  /* 0x0000000602038981 */ /* 0x001ea2000c1e1900 */
[----:B------:R-:W-:Y:S01]  /*2b70*/  IMAD R5, R5, UR5, R6 ;  /* 0x0000000505057c24 */ /* 0x000fe2000f8e0206 */
[----:B------:R-:W-:Y:S01]  /*2b80*/  BSSY.RECONVERGENT B1, `(.L_x_411) ;  /* 0x0000629000017945 */ /* 0x000fe20003800200 */
[----:B------:R-:W-:Y:S02]  /*2b90*/  VIADD R26, R26, 0x1 ;  /* 0x000000011a1a7836 */ /* 0x000fe40000000000 */
[----:B------:R-:W-:-:S03]  /*2ba0*/  IMAD R32, R5, UR4, R4 ;  /* 0x0000000405207c24 */ /* 0x000fc6000f8e0204 */
[----:B------:R-:W-:-:S04]  /*2bb0*/  ISETP.NE.AND P1, PT, R26, 0xe, PT ;  /* 0x0000000e1a00780c */ /* 0x000fc80003f25270 */
[----:B------:R-:W-:Y:S02]  /*2bc0*/  P2R R78, PR, RZ, 0x2 ;  /* 0x00000002ff4e7803 */ /* 0x000fe40000000000 */
[----:B--2---:R-:W-:-:S04]  /*2bd0*/  ISETP.GE.OR P0, PT, R32, R3, P0 ;  /* 0x000000032000720c */ /* 0x004fc80000706670 */
[----:B------:R-:W-:-:S13]  /*2be0*/  ISETP.LT.OR P0, PT, R32, RZ, P0 ;  /* 0x000000ff2000720c */ /* 0x000fda0000701670 */
[----:B------:R-:W-:Y:S05]  /*2bf0*/  @P0 BRA `(.L_x_412) ;  /* 0x0000006000840947 */ /* 0x000fea0003800000 */
[----:B------:R-:W-:-:S07]  /*2c00*/  IMAD.MOV.U32 R29, RZ, RZ, RZ ;  /* 0x000000ffff1d7224 */ /* 0x000fce00078e00ff */
.L_x_439:
[----:B0-----:R-:W0:Y:S08]  /*2c10*/  LDC.64 R4, c[0x4][0x8] ;  /* 0x01000200ff047b82 */ /* 0x001e300000000a00 */
[----:B------:R-:W1:Y:S08]  /*2c20*/  LDC.64 R2, c[0x0][0x380] ;  /* 0x0000e000ff027b82 */ /* 0x000e700000000a00 */
[----:B------:R-:W2:Y:S01]  /*2c30*/  LDC R6, c[0x0][0x388] ;  /* 0x0000e200ff067b82 */ /* 0x000ea20000000800 */
[----:B0-----:R-:W-:-:S05]  /*2c40*/  IMAD.WIDE.U32 R4, R29, 0xc, R4 ;  /* 0x0000000c1d047825 */ /* 0x001fca00078e0004 */
[----:B------:R-:W3:Y:S04]  /*2c50*/  LDG.E R9, desc[UR6][R4.64+0x4] ;  /* 0x0000040604097981 */ /* 0x000ee8000c1e1900 */
[----:B------:R-:W4:Y:S04]  /*2c60*/  LDG.E R7, desc[UR6][R4.64] ;  /* 0x0000000604077981 */ /* 0x000f28000c1e1900 */
[----:B------:R-:W5:Y:S01]  /*2c70*/  LDG.E R11, desc[UR6][R4.64+0x8] ;  /* 0x00000806040b7981 */ /* 0x000f62000c1e1900 */
[----:B---3--:R-:W-:Y:S02]  /*2c80*/  IMAD.IADD R8, R18, 0x1, R9 ;  /* 0x0000000112087824 */ /* 0x008fe400078e0209 */
[----:B----4-:R-:W-:-:S03]  /*2c90*/  IMAD.IADD R7, R14, 0x1, R7 ;  /* 0x000000010e077824 */ /* 0x010fc600078e0207 */
[----:B-1----:R-:W-:Y:S02]  /*2ca0*/  ISETP.GE.AND P0, PT, R8, R3, PT ;  /* 0x000000030800720c */ /* 0x002fe40003f06270 */
[----:B-----5:R-:W-:Y:S02]  /*2cb0*/  IADD3 R11, PT, PT, R22, R11, RZ ;  /* 0x0000000b160b7210 */ /* 0x020fe40007ffe0ff */
[----:B------:R-:W-:-:S04]  /*2cc0*/  ISETP.GE.OR P0, PT, R7, R2, P0 ;  /* 0x000000020700720c */ /* 0x000fc80000706670 */
[----:B--2---:R-:W-:-:S04]  /*2cd0*/  ISETP.GE.OR P0, PT, R11, R6, P0 ;  /* 0x000000060b00720c */ /* 0x004fc80000706670 */
[----:B------:R-:W-:-:S04]  /*2ce0*/  ISETP.LT.OR P0, PT, R7, RZ, P0 ;  /* 0x000000ff0700720c */ /* 0x000fc80000701670 */
[----:B------:R-:W-:-:S04]  /*2cf0*/  ISETP.LT.OR P0, PT, R8, RZ, P0 ;  /* 0x000000ff0800720c */ /* 0x000fc80000701670 */
[----:B------:R-:W-:-:S13]  /*2d00*/  ISETP.LT.OR P0, PT, R11, RZ, P0 ;  /* 0x000000ff0b00720c */ /* 0x000fda0000701670 */
[----:B------:R-:W0:Y:S02]  /*2d10*/  @!P0 LDC.64 R4, c[0x4][0x158] ;  /* 0x01005600ff048b82 */ /* 0x000e240000000a00 */
[----:B0-----:R-:W2:Y:S01]  /*2d20*/  @!P0 LDG.E R4, desc[UR6][R4.64] ;  /* 0x0000000604048981 */ /* 0x001ea2000c1e1900 */
[----:B------:R-:W-:Y:S01]  /*2d30*/  IMAD R8, R11, R3, R8 ;  /* 0x000000030b087224 */ /* 0x000fe200078e0208 */
[----:B------:R-:W-:Y:S01]  /*2d40*/  BSSY.RECONVERGENT B0, `(.L_x_413) ;  /* 0x000060a000007945 */ /* 0x000fe20003800200 */
[----:B------:R-:W-:Y:S02]  /*2d50*/  VIADD R29, R29, 0x1 ;  /* 0x000000011d1d7836 */ /* 0x000fe40000000000 */
[----:B------:R-:W-:-:S03]  /*2d60*/  IMAD R7, R8, R2, R7 ;  /* 0x0000000208077224 */ /* 0x000fc600078e0207 */
[----:B------:R-:W-:-:S04]  /*2d70*/  ISETP.NE.AND P1, PT, R29, 0xe, PT ;  /* 0x0000000e1d00780c */ /* 0x000fc80003f25270 */
[----:B------:R-:W-:Y:S02]  /*2d80*/  P2R R79, PR, RZ, 0x2 ;  /* 0x00000002ff4f7803 */ /* 0x000fe40000000000 */
[----:B--2---:R-:W-:-:S04]  /*2d90*/  ISETP.GE.OR P0, PT, R7, R4, P0 ;  /* 0x000000040700720c */ /* 0x004fc80000706670 */
[----:B------:R-:W-:-:S13]  /*2da0*/  ISETP.LT.OR P0, PT, R7, RZ, P0 ;  /* 0x000000ff0700720c */ /* 0x000fda0000701670 */
        /* <DEDUP_REMOVED lines=16> */
[----:B------:R-:W-:-:S03]  /*2eb0*/  LOP3.LUT R57, RZ, R2, RZ, 0x33, !PT ;  /* 0x00000002ff397212 */ /* 0x000fc600078e33ff */
[----:B------:R-:W-:Y:S08]  /*2ec0*/  I2F.RP R33, R41 ;  /* 0x0000002900217306 */ /* 0x000ff00000209400 */
[----:B0-----:R-:W0:Y:S08]  /*2ed0*/  MUFU.RCP R5, R5 ;  /* 0x0000000500057308 */ /* 0x001e300000001000 */
[----:B------:R-:W1:Y:S01]  /*2ee0*/  I2F.RP R46, R10 ;  /* 0x0000000a002e7306 */ /* 0x000e620000209400 */
[----:B0-----:R-:W-:-:S07]  /*2ef0*/  VIADD R8, R5, 0xffffffe ;  /* 0x0ffffffe05087836 */ /* 0x001fce0000000000 */
[----:B------:R0:W2:Y:S08]  /*2f00*/  F2I.FTZ.U32.TRUNC.NTZ R9, R8 ;  /* 0x0000000800097305 */ /* 0x0000b0000021f000 */
[----:B-1----:R-:W1:Y:S01]  /*2f10*/  MUFU.RCP R46, R46 ;  /* 0x0000002e002e7308 */ /* 0x002e620000001000 */
[----:B0-----:R-:W-:Y:S02]  /*2f20*/  IMAD.MOV.U32 R8, RZ, RZ, RZ ;  /* 0x000000ffff087224 */ /* 0x001fe400078e00ff */
[----:B--2---:R-:W-:-:S04]  /*2f30*/  IMAD.MOV R7, RZ, RZ, -R9 ;  /* 0x000000ffff077224 */ /* 0x004fc800078e0a09 */
[----:B------:R-:W-:-:S04]  /*2f40*/  IMAD R7, R7, R4, RZ ;  /* 0x0000000407077224 */ /* 0x000fc800078e02ff */
[----:B------:R-:W-:Y:S01]  /*2f50*/  IMAD.HI.U32 R53, R9, R7, R8 ;  /* 0x0000000709357227 */ /* 0x000fe200078e0008 */
[CC--:B------:R-:W-:Y:S01]  /*2f60*/  VIMNMX R9, PT, PT, R30.reuse, R25.reuse, PT ;  /* 0x000000191e097248 */ /* 0x0c0fe20003fe0100 */
[----:B------:R0:W2:Y:S01]  /*2f70*/  MUFU.RCP R8, R33 ;  /* 0x0000002100087308 */ /* 0x0000a20000001000 */
[----:B------:R-:W-:Y:S01]  /*2f80*/  VIMNMX R7, PT, PT, R30, R25, !PT ;  /* 0x000000191e077248 */ /* 0x000fe20007fe0100 */
[----:B-1----:R-:W-:Y:S01]  /*2f90*/  VIADD R46, R46, 0xffffffe ;  /* 0x0ffffffe2e2e7836 */ /* 0x002fe20000000000 */
[C---:B------:R-:W-:Y:S01]  /*2fa0*/  VIMNMX R11, PT, PT, R28.reuse, R9, !PT ;  /* 0x000000091c0b7248 */ /* 0x040fe20007fe0100 */
[C---:B------:R-:W-:Y:S01]  /*2fb0*/  IMAD.HI.U32 R43, R53.reuse, R48, RZ ;  /* 0x00000030352b7227 */ /* 0x040fe200078e00ff */
[----:B------:R-:W-:Y:S02]  /*2fc0*/  IABS R39, R7 ;  /* 0x0000000700277213 */ /* 0x000fe40000000000 */
[----:B------:R-:W-:Y:S01]  /*2fd0*/  IABS R36, R11 ;  /* 0x0000000b00247213 */ /* 0x000fe20000000000 */
[----:B------:R-:W-:Y:S01]  /*2fe0*/  IMAD.MOV R5, RZ, RZ, -R43 ;  /* 0x000000ffff057224 */ /* 0x000fe200078e0a2b */
[----:B------:R-:W-:Y:S01]  /*2ff0*/  VIMNMX R40, PT, PT, R28, R9, PT ;  /* 0x000000091c287248 */ /* 0x000fe20003fe0100 */
[----:B------:R-:W-:-:S03]  /*3000*/  IMAD.HI.U32 R50, R53, R39, RZ ;  /* 0x0000002735327227 */ /* 0x000fc600078e00ff */
[CC--:B------:R-:W-:Y:S01]  /*3010*/  VIMNMX R31, PT, PT, R27.reuse, R40.reuse, !PT ;  /* 0x000000281b1f7248 */ /* 0x0c0fe20007fe0100 */
[C---:B------:R-:W-:Y:S01]  /*3020*/  IMAD R5, R4.reuse, R5, R48 ;  /* 0x0000000504057224 */ /* 0x040fe200078e0230 */
[----:B0-----:R-:W-:Y:S01]  /*3030*/  VIMNMX R33, PT, PT, R27, R40, PT ;  /* 0x000000281b217248 */ /* 0x001fe20003fe0100 */
[----:B------:R-:W-:Y:S01]  /*3040*/  IMAD.HI.U32 R42, R53, R36, RZ ;  /* 0x00000024352a7227 */ /* 0x000fe200078e00ff */
[----:B------:R-:W-:Y:S02]  /*3050*/  IABS R44, R31 ;  /* 0x0000001f002c7213 */ /* 0x000fe40000000000 */
[----:B------:R-:W-:Y:S01]  /*3060*/  ISETP.GT.U32.AND P1, PT, R4, R5, PT ;  /* 0x000000050400720c */ /* 0x000fe20003f24070 */
[----:B------:R-:W-:Y:S01]  /*3070*/  IMAD.MOV R47, RZ, RZ, -R50 ;  /* 0x000000ffff2f7224 */ /* 0x000fe200078e0a32 */
[----:B------:R-:W-:Y:S01]  /*3080*/  IADD3 R49, PT, PT, -R42, RZ, RZ ;  /* 0x000000ff2a317210 */ /* 0x000fe20007ffe1ff */
[----:B--2---:R-:W-:Y:S01]  /*3090*/  VIADD R8, R8, 0xffffffe ;  /* 0x0ffffffe08087836 */ /* 0x004fe20000000000 */
[----:B------:R-:W-:Y:S01]  /*30a0*/  IABS R45, R33 ;  /* 0x00000021002d7213 */ /* 0x000fe20000000000 */
[----:B------:R-:W-:-:S02]  /*30b0*/  IMAD R47, R4, R47, R39 ;  /* 0x0000002f042f7224 */ /* 0x000fc400078e0227 */
[C---:B------:R-:W-:Y:S01]  /*30c0*/  IMAD R49, R4.reuse, R49, R36 ;  /* 0x0000003104317224 */ /* 0x040fe200078e0224 */
[----:B------:R-:W0:Y:S01]  /*30d0*/  F2I.FTZ.U32.TRUNC.NTZ R9, R8 ;  /* 0x0000000800097305 */ /* 0x000e22000021f000 */
[----:B------:R-:W-:Y:S01]  /*30e0*/  IMAD.HI.U32 R40, R53, R44, RZ ;  /* 0x0000002c35287227 */ /* 0x000fe200078e00ff */
[C---:B------:R-:W-:Y:S02]  /*30f0*/  ISETP.GT.U32.AND P0, PT, R4.reuse, R47, PT ;  /* 0x0000002f0400720c */ /* 0x040fe40003f04070 */
[----:B------:R-:W-:Y:S01]  /*3100*/  ISETP.GT.U32.AND P3, PT, R4, R49, PT ;  /* 0x000000310400720c */ /* 0x000fe20003f64070 */
[----:B------:R-:W-:Y:S02]  /*3110*/  @!P1 IMAD.IADD R5, R5, 0x1, -R4 ;  /* 0x0000000105059824 */ /* 0x000fe400078e0a04 */
[----:B------:R-:W-:Y:S02]  /*3120*/  @!P1 VIADD R43, R43, 0x1 ;  /* 0x000000012b2b9836 */ /* 0x000fe40000000000 */
[----:B------:R-:W-:Y:S01]  /*3130*/  IMAD.MOV R51, RZ, RZ, -R40 ;  /* 0x000000ffff337224 */ /* 0x000fe200078e0a28 */
[----:B------:R-:W-:Y:S01]  /*3140*/  ISETP.GE.U32.AND P2, PT, R5, R4, PT ;  /* 0x000000040500720c */ /* 0x000fe20003f46070 */
[----:B------:R-:W-:Y:S01]  /*3150*/  IMAD.HI.U32 R53, R53, R45, RZ ;  /* 0x0000002d35357227 */ /* 0x000fe200078e00ff */
[----:B------:R-:W-:-:S03]  /*3160*/  LOP3.LUT R5, R25, R2, RZ, 0x3c, !PT ;  /* 0x0000000219057212 */ /* 0x000fc600078e3cff */
[--C-:B------:R-:W-:Y:S02]  /*3170*/  @!P0 IMAD.IADD R47, R47, 0x1, -R4.reuse ;  /* 0x000000012f2f8824 */ /* 0x100fe400078e0a04 */
[----:B------:R-:W-:Y:S02]  /*3180*/  @!P3 IMAD.IADD R49, R49, 0x1, -R4 ;  /* 0x000000013131b824 */ /* 0x000fe400078e0a04 */
[----:B------:R-:W-:Y:S01]  /*3190*/  IMAD R51, R4, R51, R44 ;  /* 0x0000003304337224 */ /* 0x000fe200078e022c */
[----:B------:R-:W-:Y:S01]  /*31a0*/  ISETP.GE.U32.AND P4, PT, R47, R4, PT ;  /* 0x000000042f00720c */ /* 0x000fe20003f86070 */
[----:B------:R-:W-:Y:S01]  /*31b0*/  IMAD.MOV R55, RZ, RZ, -R53 ;  /* 0x000000ffff377224 */ /* 0x000fe200078e0a35 */
[----:B------:R-:W-:Y:S01]  /*31c0*/  LOP3.LUT R47, R7, R2, RZ, 0x3c, !PT ;  /* 0x00000002072f7212 */ /* 0x000fe200078e3cff */
[----:B------:R-:W-:Y:S01]  /*31d0*/  @!P0 VIADD R50, R50, 0x1 ;  /* 0x0000000132328836 */ /* 0x000fe20000000000 */
[----:B------:R-:W-:Y:S01]  /*31e0*/  @P2 IADD3 R43, PT, PT, R43, 0x1, RZ ;  /* 0x000000012b2b2810 */ /* 0x000fe20007ffe0ff */
[----:B0-----:R-:W-:Y:S01]  /*31f0*/  IMAD.MOV R8, RZ, RZ, -R9 ;  /* 0x000000ffff087224 */ /* 0x001fe200078e0a09 */
[----:B------:R-:W-:Y:S01]  /*3200*/  ISETP.GE.U32.AND P2, PT, R49, R4, PT ;  /* 0x000000043100720c */ /* 0x000fe20003f46070 */
[C---:B------:R-:W-:Y:S01]  /*3210*/  IMAD R55, R4.reuse, R55, R45 ;  /* 0x0000003704377224 */ /* 0x040fe200078e022d */
[----:B------:R-:W-:Y:S01]  /*3220*/  ISETP.GT.U32.AND P1, PT, R4, R51, PT ;  /* 0x000000330400720c */ /* 0x000fe20003f24070 */
[----:B------:R-:W-:Y:S01]  /*3230*/  @!P3 VIADD R42, R42, 0x1 ;  /* 0x000000012a2ab836 */ /* 0x000fe20000000000 */
[----:B------:R-:W-:-:S02]  /*3240*/  ISETP.GE.AND P0, PT, R5, RZ, PT ;  /* 0x000000ff0500720c */ /* 0x000fc40003f06270 */
[----:B------:R0:W1:Y:S01]  /*3250*/  F2I.FTZ.U32.TRUNC.NTZ R5, R46 ;  /* 0x0000002e00057305 */ /* 0x000062000021f000 */
[----:B------:R-:W-:Y:S02]  /*3260*/  @P4 IADD3 R50, PT, PT, R50, 0x1, RZ ;  /* 0x0000000132324810 */ /* 0x000fe40007ffe0ff */
[----:B------:R-:W-:Y:S01]  /*3270*/  ISETP.GE.AND P4, PT, R47, RZ, PT ;  /* 0x000000ff2f00720c */ /* 0x000fe20003f86270 */
[----:B------:R-:W-:Y:S02]  /*3280*/  IMAD R47, R8, R41, RZ ;  /* 0x00000029082f7224 */ /* 0x000fe400078e02ff */
[----:B------:R-:W-:Y:S02]  /*3290*/  IMAD.MOV.U32 R8, RZ, RZ, RZ ;  /* 0x000000ffff087224 */ /* 0x000fe400078e00ff */
[----:B------:R-:W-:Y:S01]  /*32a0*/  @P2 VIADD R42, R42, 0x1 ;  /* 0x000000012a2a2836 */ /* 0x000fe20000000000 */
[----:B------:R-:W-:Y:S01]  /*32b0*/  ISETP.GT.U32.AND P2, PT, R4, R55, PT ;  /* 0x000000370400720c */ /* 0x000fe20003f44070 */
[----:B------:R-:W-:Y:S01]  /*32c0*/  @!P1 IMAD.IADD R51, R51, 0x1, -R4 ;  /* 0x0000000133339824 */ /* 0x000fe200078e0a04 */
[----:B0-----:R-:W-:Y:S01]  /*32d0*/  IABS R46, R38 ;  /* 0x00000026002e7213 */ /* 0x001fe20000000000 */
[----:B------:R-:W-:Y:S01]  /*32e0*/  IMAD.HI.U32 R47, R9, R47, R8 ;  /* 0x0000002f092f7227 */ /* 0x000fe200078e0008 */
[----:B------:R-:W-:-:S02]  /*32f0*/  LOP3.LUT R8, R11, R2, RZ, 0x3c, !PT ;  /* 0x000000020b087212 */ /* 0x000fc400078e3cff */
[----:B------:R-:W-:Y:S01]  /*3300*/  ISETP.GE.U32.AND P3, PT, R51, R4, PT ;  /* 0x000000043300720c */ /* 0x000fe20003f66070 */
[----:B------:R-:W-:Y:S02]  /*3310*/  IMAD.MOV R46, RZ, RZ, -R46 ;  /* 0x000000ffff2e7224 */ /* 0x000fe400078e0a2e */
[----:B------:R-:W-:-:S04]  /*3320*/  IMAD.HI.U32 R49, R47, R48, RZ ;  /* 0x000000302f317227 */ /* 0x000fc800078e00ff */
[----:B------:R-:W-:Y:S02]  /*3330*/  @!P2 IMAD.IADD R55, R55, 0x1, -R4 ;  /* 0x000000013737a824 */ /* 0x000fe400078e0a04 */
[----:B------:R-:W-:Y:S02]  /*3340*/  IMAD R48, R49, R46, R48 ;  /* 0x0000002e31307224 */ /* 0x000fe400078e0230 */
[----:B------:R-:W-:Y:S01]  /*3350*/  @!P1 VIADD R40, R40, 0x1 ;  /* 0x0000000128289836 */ /* 0x000fe20000000000 */
[----:B------:R-:W-:Y:S01]  /*3360*/  ISETP.NE.AND P1, PT, R2, RZ, PT ;  /* 0x000000ff0200720c */ /* 0x000fe20003f25270 */
[----:B------:R-:W-:Y:S01]  /*3370*/  @!P0 IMAD.MOV R43, RZ, RZ, -R43 ;  /* 0x000000ffff2b8224 */ /* 0x000fe200078e0a2b */
[----:B------:R-:W-:Y:S01]  /*3380*/  ISETP.GE.U32.AND P0, PT, R55, R4, PT ;  /* 0x000000043700720c */ /* 0x000fe20003f06070 */
[----:B------:R-:W-:Y:S01]  /*3390*/  @!P2 VIADD R53, R53, 0x1 ;  /* 0x000000013535a836 */ /* 0x000fe20000000000 */
[----:B------:R-:W-:Y:S01]  /*33a0*/  ISETP.GT.U32.AND P2, PT, R41, R48, PT ;  /* 0x000000302900720c */ /* 0x000fe20003f44070 */
[--C-:B-1----:R-:W-:Y:S01]  /*33b0*/  IMAD.MOV R9, RZ, RZ, -R5.reuse ;  /* 0x000000ffff097224 */ /* 0x102fe200078e0a05 */
[----:B------:R-:W-:Y:S01]  /*33c0*/  @P3 IADD3 R40, PT, PT, R40, 0x1, RZ ;  /* 0x0000000128283810 */ /* 0x000fe20007ffe0ff */
[----:B------:R-:W-:Y:S01]  /*33d0*/  IMAD.MOV.U32 R4, RZ, RZ, RZ ;  /* 0x000000ffff047224 */ /* 0x000fe200078e00ff */
[----:B------:R-:W-:Y:S01]  /*33e0*/  ISETP.GE.AND P3, PT, R8, RZ, PT ;  /* 0x000000ff0800720c */ /* 0x000fe20003f66270 */
[----:B------:R-:W-:Y:S01]  /*33f0*/  IMAD R9, R9, R10, RZ ;  /* 0x0000000a09097224 */ /* 0x000fe200078e02ff */
[----:B------:R-:W-:Y:S01]  /*3400*/  SEL R8, R57, R43, !P1 ;  /* 0x0000002b39087207 */ /* 0x000fe20004800000 */
[----:B------:R-:W-:Y:S01]  /*3410*/  @!P4 IMAD.MOV R50, RZ, RZ, -R50 ;  /* 0x000000ffff32c224 */ /* 0x000fe200078e0a32 */
[----:B------:R-:W-:Y:S01]  /*3420*/  LOP3.LUT R55, R25, R38, RZ, 0x3c, !PT ;  /* 0x0000002619377212 */ /* 0x000fe200078e3cff */
[----:B------:R-:W-:Y:S01]  /*3430*/  IMAD.HI.U32 R4, R5, R9, R4 ;  /* 0x0000000905047227 */ /* 0x000fe200078e0004 */
[----:B------:R-:W-:-:S02]  /*3440*/  LOP3.LUT R5, R31, R2, RZ, 0x3c, !PT ;  /* 0x000000021f057212 */ /* 0x000fc400078e3cff */
[----:B------:R-:W-:Y:S01]  /*3450*/  LOP3.LUT R9, R33, R2, RZ, 0x3c, !PT ;  /* 0x0000000221097212 */ /* 0x000fe200078e3cff */
[----:B------:R-:W-:Y:S01]  /*3460*/  @P0 VIADD R53, R53, 0x1 ;  /* 0x0000000135350836 */ /* 0x000fe20000000000 */
[----:B------:R-:W-:Y:S01]  /*3470*/  ISETP.GE.AND P0, PT, R5, RZ, PT ;  /* 0x000000ff0500720c */ /* 0x000fe20003f06270 */
[----:B------:R-:W-:Y:S01]  /*3480*/  @!P2 IMAD.IADD R48, R48, 0x1, -R41 ;  /* 0x000000013030a824 */ /* 0x000fe200078e0a29 */
[----:B------:R-:W-:Y:S01]  /*3490*/  ISETP.GE.AND P4, PT, R9, RZ, PT ;  /* 0x000000ff0900720c */ /* 0x000fe20003f86270 */
[----:B------:R-:W-:Y:S01]  /*34a0*/  @!P3 IMAD.MOV R42, RZ, RZ, -R42 ;  /* 0x000000ffff2ab224 */ /* 0x000fe200078e0a2a */
[----:B------:R-:W-:Y:S01]  /*34b0*/  IABS R43, R8 ;  /* 0x00000008002b7213 */ /* 0x000fe20000000000 */
[C---:B------:R-:W-:Y:S01]  /*34c0*/  IMAD.HI.U32 R51, R47.reuse, R36, RZ ;  /* 0x000000242f337227 */ /* 0x040fe200078e00ff */
[----:B------:R-:W-:Y:S02]  /*34d0*/  ISETP.GE.U32.AND P3, PT, R48, R41, PT ;  /* 0x000000293000720c */ /* 0x000fe40003f66070 */
[----:B------:R-:W-:Y:S01]  /*34e0*/  IABS R9, R6 ;  /* 0x0000000600097213 */ /* 0x000fe20000000000 */
[----:B------:R-:W-:-:S04]  /*34f0*/  IMAD.HI.U32 R48, R47, R39, RZ ;  /* 0x000000272f307227 */ /* 0x000fc800078e00ff */
[----:B------:R-:W-:-:S04]  /*3500*/  IMAD.HI.U32 R5, R4, R43, RZ ;  /* 0x0000002b04057227 */ /* 0x000fc800078e00ff */
[----:B------:R-:W-:Y:S01]  /*3510*/  IMAD R52, R48, R46, R39 ;  /* 0x0000002e30347224 */ /* 0x000fe200078e0227 */
[----:B------:R-:W-:Y:S01]  /*3520*/  IADD3 R5, PT, PT, -R5, RZ, RZ ;  /* 0x000000ff05057210 */ /* 0x000fe20007ffe1ff */
[----:B------:R-:W-:Y:S01]  /*3530*/  @!P0 IMAD.MOV R40, RZ, RZ, -R40 ;  /* 0x000000ffff288224 */ /* 0x000fe200078e0a28 */
[----:B------:R-:W-:Y:S01]  /*3540*/  SEL R39, R57, R42, !P1 ;  /* 0x0000002a39277207 */ /* 0x000fe20004800000 */
[----:B------:R-:W-:Y:S01]  /*3550*/  @!P4 IMAD.MOV R53, RZ, RZ, -R53 ;  /* 0x000000ffff35c224 */ /* 0x000fe200078e0a35 */
[----:B------:R-:W-:Y:S01]  /*3560*/  ISETP.GT.U32.AND P0, PT, R41, R52, PT ;  /* 0x000000342900720c */ /* 0x000fe20003f04070 */
[----:B------:R-:W-:Y:S01]  /*3570*/  IMAD R54, R51, R46, R36 ;  /* 0x0000002e33367224 */ /* 0x000fe200078e0224 */
[C---:B------:R-:W-:Y:S01]  /*3580*/  SEL R36, R57.reuse, R50, !P1 ;  /* 0x0000003239247207 */ /* 0x040fe20004800000 */
[----:B------:R-:W-:Y:S01]  /*3590*/  IMAD R43, R10, R5, R43 ;  /* 0x000000050a2b7224 */ /* 0x000fe200078e022b */
[C---:B------:R-:W-:Y:S01]  /*35a0*/  SEL R40, R57.reuse, R40, !P1 ;  /* 0x0000002839287207 */ /* 0x040fe20004800000 */
[----:B------:R-:W0:Y:S01]  /*35b0*/  I2F.RP R5, R9 ;  /* 0x0000000900057306 */ /* 0x000e220000209400 */
[----:B------:R-:W-:Y:S01]  /*35c0*/  SEL R42, R57, R53, !P1 ;  /* 0x00000035392a7207 */ /* 0x000fe20004800000 */
[----:B------:R-:W-:Y:S01]  /*35d0*/  @!P2 VIADD R49, R49, 0x1 ;  /* 0x000000013131a836 */ /* 0x000fe20000000000 */
[----:B------:R-:W-:-:S02]  /*35e0*/  ISETP.GT.U32.AND P1, PT, R41, R54, PT ;  /* 0x000000362900720c */ /* 0x000fc40003f24070 */
[----:B------:R-:W-:Y:S01]  /*35f0*/  ISETP.GT.U32.AND P4, PT, R10, R43, PT ;  /* 0x0000002b0a00720c */ /* 0x000fe20003f84070 */
[----:B------:R-:W-:Y:S01]  /*3600*/  @P3 VIADD R49, R49, 0x1 ;  /* 0x0000000131313836 */ /* 0x000fe20000000000 */
[----:B------:R-:W-:Y:S01]  /*3610*/  ISETP.GE.AND P2, PT, R55, RZ, PT ;  /* 0x000000ff3700720c */ /* 0x000fe20003f46270 */
[--C-:B------:R-:W-:Y:S01]  /*3620*/  @!P0 IMAD.IADD R52, R52, 0x1, -R41.reuse ;  /* 0x0000000134348824 */ /* 0x100fe200078e0a29 */
[----:B------:R-:W-:Y:S01]  /*3630*/  LOP3.LUT R50, R7, R38, RZ, 0x3c, !PT ;  /* 0x0000002607327212 */ /* 0x000fe200078e3cff */
[----:B------:R-:W-:Y:S01]  /*3640*/  @!P0 VIADD R48, R48, 0x1 ;  /* 0x0000000130308836 */ /* 0x000fe20000000000 */
[----:B------:R-:W-:Y:S01]  /*3650*/  IABS R53, R36 ;  /* 0x0000002400357213 */ /* 0x000fe20000000000 */
[----:B------:R-:W-:Y:S01]  /*3660*/  IMAD.HI.U32 R55, R47, R44, RZ ;  /* 0x0000002c2f377227 */ /* 0x000fe200078e00ff */
[----:B------:R-:W-:Y:S01]  /*3670*/  ISETP.GE.U32.AND P3, PT, R52, R41, PT ;  /* 0x000000293400720c */ /* 0x000fe20003f66070 */
[----:B0-----:R0:W1:Y:S02]  /*3680*/  MUFU.RCP R56, R5 ;  /* 0x0000000500387308 */ /* 0x0010640000001000 */
[----:B------:R-:W-:Y:S01]  /*3690*/  @!P1 IMAD.IADD R54, R54, 0x1, -R41 ;  /* 0x0000000136369824 */ /* 0x000fe200078e0a29 */
[----:B------:R-:W-:Y:S01]  /*36a0*/  IABS R57, R42 ;  /* 0x0000002a00397213 */ /* 0x000fe20000000000 */
[----:B------:R-:W-:Y:S01]  /*36b0*/  @!P1 VIADD R51, R51, 0x1 ;  /* 0x0000000133339836 */ /* 0x000fe20000000000 */
[----:B------:R-:W-:Y:S01]  /*36c0*/  @!P4 IADD3 R43, PT, PT, R43, -R10, RZ ;  /* 0x8000000a2b2bc210 */ /* 0x000fe20007ffe0ff */
[----:B------:R-:W-:Y:S01]  /*36d0*/  @!P2 IMAD.MOV R49, RZ, RZ, -R49 ;  /* 0x000000ffff31a224 */ /* 0x000fe200078e0a31 */
[----:B------:R-:W-:-:S02]  /*36e0*/  ISETP.GE.AND P4, PT, R50, RZ, PT ;  /* 0x000000ff3200720c */ /* 0x000fc40003f86270 */
[----:B------:R-:W-:Y:S01]  /*36f0*/  ISETP.GE.U32.AND P0, PT, R54, R41, PT ;  /* 0x000000293600720c */ /* 0x000fe20003f06070 */
[----:B0-----:R-:W-:Y:S01]  /*3700*/  IMAD.HI.U32 R5, R4, R53, RZ ;  /* 0x0000003504057227 */ /* 0x001fe200078e00ff */
[-C--:B------:R-:W-:Y:S02]  /*3710*/  LOP3.LUT R50, R11, R38.reuse, RZ, 0x3c, !PT ;  /* 0x000000260b327212 */ /* 0x080fe400078e3cff */
[----:B------:R-:W-:Y:S01]  /*3720*/  LOP3.LUT R52, R31, R38, RZ, 0x3c, !PT ;  /* 0x000000261f347212 */ /* 0x000fe200078e3cff */
[----:B------:R-:W-:Y:S01]  /*3730*/  IMAD.HI.U32 R54, R47, R45, RZ ;  /* 0x0000002d2f367227 */ /* 0x000fe200078e00ff */
[----:B------:R-:W-:Y:S02]  /*3740*/  ISETP.GE.AND P2, PT, R50, RZ, PT ;  /* 0x000000ff3200720c */ /* 0x000fe40003f46270 */
[----:B------:R-:W-:Y:S01]  /*3750*/  IABS R47, R39 ;  /* 0x00000027002f7213 */ /* 0x000fe20000000000 */
[----:B------:R-:W-:Y:S01]  /*3760*/  IMAD.MOV R5, RZ, RZ, -R5 ;  /* 0x000000ffff057224 */ /* 0x000fe200078e0a05 */
[----:B-1----:R-:W-:Y:S01]  /*3770*/  IADD3 R56, PT, PT, R56, 0xffffffe, RZ ;  /* 0x0ffffffe38387810 */ /* 0x002fe20007ffe0ff */
[----:B------:R-:W-:-:S02]  /*3780*/  IMAD R50, R55, R46, R44 ;  /* 0x0000002e37327224 */ /* 0x000fc400078e022c */
[----:B------:R-:W-:Y:S02]  /*3790*/  IMAD R46, R54, R46, R45 ;  /* 0x0000002e362e7224 */ /* 0x000fe400078e022d */
[----:B------:R-:W-:Y:S01]  /*37a0*/  @P3 VIADD R48, R48, 0x1 ;  /* 0x0000000130303836 */ /* 0x000fe20000000000 */
[----:B------:R-:W-:Y:S01]  /*37b0*/  ISETP.GT.U32.AND P1, PT, R41, R50, PT ;  /* 0x000000322900720c */ /* 0x000fe20003f24070 */
[C---:B------:R-:W-:Y:S01]  /*37c0*/  IMAD R45, R10.reuse, R5, R53 ;  /* 0x000000050a2d7224 */ /* 0x040fe200078e0235 */
[----:B------:R-:W-:Y:S01]  /*37d0*/  IABS R53, R40 ;  /* 0x0000002800357213 */ /* 0x000fe20000000000 */
[----:B------:R-:W-:Y:S01]  /*37e0*/  @!P4 IMAD.MOV R48, RZ, RZ, -R48 ;  /* 0x000000ffff30c224 */ /* 0x000fe200078e0a30 */
[----:B------:R-:W0:Y:S01]  /*37f0*/  F2I.FTZ.U32.TRUNC.NTZ R5, R56 ;  /* 0x0000003800057305 */ /* 0x000e22000021f000 */
[----:B------:R-:W-:Y:S01]  /*3800*/  @P0 VIADD R51, R51, 0x1 ;  /* 0x0000000133330836 */ /* 0x000fe20000000000 */
[----:B------:R-:W-:Y:S01]  /*3810*/  ISETP.GT.U32.AND P4, PT, R10, R45, PT ;  /* 0x0000002d0a00720c */ /* 0x000fe20003f84070 */
[----:B------:R-:W-:Y:S01]  /*3820*/  IMAD.HI.U32 R44, R4, R47, RZ ;  /* 0x0000002f042c7227 */ /* 0x000fe200078e00ff */
[----:B------:R-:W-:-:S02]  /*3830*/  ISETP.GT.U32.AND P0, PT, R41, R46, PT ;  /* 0x0000002e2900720c */ /* 0x000fc40003f04070 */
[----:B------:R-:W-:Y:S01]  /*3840*/  ISETP.GE.AND P3, PT, R52, RZ, PT ;  /* 0x000000ff3400720c */ /* 0x000fe20003f66270 */
[----:B------:R-:W-:Y:S02]  /*3850*/  IMAD.MOV R44, RZ, RZ, -R44 ;  /* 0x000000ffff2c7224 */ /* 0x000fe400078e0a2c */
[----:B------:R-:W-:Y:S02]  /*3860*/  @!P1 IMAD.IADD R50, R50, 0x1, -R41 ;  /* 0x0000000132329824 */ /* 0x000fe400078e0a29 */
[----:B------:R-:W-:Y:S02]  /*3870*/  IMAD R47, R10, R44, R47 ;  /* 0x0000002c0a2f7224 */ /* 0x000fe400078e022f */
[----:B------:R-:W-:-:S04]  /*3880*/  IMAD.HI.U32 R44, R4, R53, RZ ;  /* 0x00000035042c7227 */ /* 0x000fc800078e00ff */
[----:B------:R-:W-:Y:S01]  /*3890*/  @!P4 IMAD.IADD R45, R45, 0x1, -R10 ;  /* 0x000000012d2dc824 */ /* 0x000fe200078e0a0a */
[----:B------:R-:W-:Y:S01]  /*38a0*/  @!P0 IADD3 R46, PT, PT, R46, -R41, RZ ;  /* 0x800000292e2e8210 */ /* 0x000fe20007ffe0ff */
[----:B------:R-:W-:Y:S01]  /*38b0*/  @!P1 VIADD R55, R55, 0x1 ;  /* 0x0000000137379836 */ /* 0x000fe20000000000 */
[----:B------:R-:W-:Y:S01]  /*38c0*/  ISETP.GT.U32.AND P4, PT, R10, R47, PT ;  /* 0x0000002f0a00720c */ /* 0x000fe20003f84070 */
[----:B------:R-:W-:Y:S01]  /*38d0*/  IMAD.MOV R44, RZ, RZ, -R44 ;  /* 0x000000ffff2c7224 */ /* 0x000fe200078e0a2c */
[----:B------:R-:W-:Y:S01]  /*38e0*/  ISETP.GE.U32.AND P1, PT, R46, R41, PT ;  /* 0x000000292e00720c */ /* 0x000fe20003f26070 */
[----:B------:R-:W-:Y:S01]  /*38f0*/  IMAD.HI.U32 R4, R4, R57, RZ ;  /* 0x0000003904047227 */ /* 0x000fe200078e00ff */
[----:B------:R-:W-:Y:S02]  /*3900*/  @!P0 IADD3 R54, PT, PT, R54, 0x1, RZ ;  /* 0x0000000136368810 */ /* 0x000fe40007ffe0ff */
[----:B------:R-:W-:Y:S01]  /*3910*/  LOP3.LUT R46, R33, R38, RZ, 0x3c, !PT ;  /* 0x00000026212e7212 */ /* 0x000fe200078e3cff */
[----:B------:R-:W-:Y:S01]  /*3920*/  @!P2 IMAD.MOV R51, RZ, RZ, -R51 ;  /* 0x000000ffff33a224 */ /* 0x000fe200078e0a33 */
[----:B------:R-:W-:Y:S01]  /*3930*/  ISETP.GE.U32.AND P2, PT, R50, R41, PT ;  /* 0x000000293200720c */ /* 0x000fe20003f46070 */
[----:B------:R-:W-:-:S02]  /*3940*/  IMAD R53, R10, R44, R53 ;  /* 0x0000002c0a357224 */ /* 0x000fc400078e0235 */
[----:B------:R-:W-:Y:S02]  /*3950*/  IMAD.MOV R4, RZ, RZ, -R4 ;  /* 0x000000ffff047224 */ /* 0x000fe400078e0a04 */
[----:B------:R-:W-:Y:S01]  /*3960*/  @!P4 IMAD.IADD R47, R47, 0x1, -R10 ;  /* 0x000000012f2fc824 */ /* 0x000fe200078e0a0a */
[C---:B------:R-:W-:Y:S01]  /*3970*/  ISETP.GT.U32.AND P4, PT, R10.reuse, R53, PT ;  /* 0x000000350a00720c */ /* 0x040fe20003f84070 */
[----:B------:R-:W-:Y:S02]  /*3980*/  IMAD R57, R10, R4, R57 ;  /* 0x000000040a397224 */ /* 0x000fe400078e0239 */
[----:B------:R-:W-:Y:S01]  /*3990*/  @P1 VIADD R54, R54, 0x1 ;  /* 0x0000000136361836 */ /* 0x000fe20000000000 */
[C---:B------:R-:W-:Y:S01]  /*39a0*/  ISETP.GT.U32.AND P1, PT, R10.reuse, R43, PT ;  /* 0x0000002b0a00720c */ /* 0x040fe20003f24070 */
[----:B0-----:R-:W-:Y:S01]  /*39b0*/  IMAD.MOV R41, RZ, RZ, -R5 ;  /* 0x000000ffff297224 */ /* 0x001fe200078e0a05 */
[----:B------:R-:W-:Y:S01]  /*39c0*/  ISETP.GT.U32.AND P0, PT, R10, R57, PT ;  /* 0x000000390a00720c */ /* 0x000fe20003f04070 */
[----:B------:R-:W-:Y:S01]  /*39d0*/  @P2 VIADD R55, R55, 0x1 ;  /* 0x0000000137372836 */ /* 0x000fe20000000000 */
[----:B------:R-:W-:Y:S01]  /*39e0*/  ISETP.GE.AND P2, PT, R46, RZ, PT ;  /* 0x000000ff2e00720c */ /* 0x000fe20003f46270 */
[----:B------:R-:W-:-:S02]  /*39f0*/  IMAD.MOV.U32 R44, RZ, RZ, R41 ;  /* 0x000000ffff2c7224 */ /* 0x000fc400078e0029 */
[----:B------:R-:W-:Y:S01]  /*3a00*/  @!P3 IMAD.MOV R55, RZ, RZ, -R55 ;  /* 0x000000ffff37b224 */ /* 0x000fe200078e0a37 */
[----:B------:R-:W-:Y:S01]  /*3a10*/  ISETP.NE.AND P3, PT, R38, RZ, PT ;  /* 0x000000ff2600720c */ /* 0x000fe20003f65270 */
[--C-:B------:R-:W-:Y:S01]  /*3a20*/  @!P4 IMAD.IADD R53, R53, 0x1, -R10.reuse ;  /* 0x000000013535c824 */ /* 0x100fe200078e0a0a */
[----:B------:R-:W-:Y:S01]  /*3a30*/  ISETP.GT.U32.AND P4, PT, R10, R45, PT ;  /* 0x0000002d0a00720c */ /* 0x000fe20003f84070 */
[----:B------:R-:W-:Y:S01]  /*3a40*/  IMAD R41, R44, R9, RZ ;  /* 0x000000092c297224 */ /* 0x000fe200078e02ff */
[----:B------:R-:W-:Y:S01]  /*3a50*/  LOP3.LUT R44, RZ, R38, RZ, 0x33, !PT ;  /* 0x00000026ff2c7212 */ /* 0x000fe200078e33ff */
[----:B------:R-:W-:Y:S01]  /*3a60*/  @!P1 IMAD.IADD R43, R43, 0x1, -R10 ;  /* 0x000000012b2b9824 */ /* 0x000fe200078e0a0a */
[----:B------:R-:W-:Y:S01]  /*3a70*/  ISETP.GT.U32.AND P1, PT, R10, R53, PT ;  /* 0x000000350a00720c */ /* 0x000fe20003f24070 */
[----:B------:R-:W-:Y:S01]  /*3a80*/  IMAD.MOV.U32 R4, RZ, RZ, RZ ;  /* 0x000000ffff047224 */ /* 0x000fe200078e00ff */
[----:B------:R-:W-:Y:S01]  /*3a90*/  @!P0 IADD3 R57, PT, PT, R57, -R10, RZ ;  /* 0x8000000a39398210 */ /* 0x000fe20007ffe0ff */
[----:B------:R-:W-:Y:S01]  /*3aa0*/  @!P2 IMAD.MOV R54, RZ, RZ, -R54 ;  /* 0x000000ffff36a224 */ /* 0x000fe200078e0a36 */
[----:B------:R-:W-:Y:S01]  /*3ab0*/  SEL R49, R44, R49, !P3 ;  /* 0x000000312c317207 */ /* 0x000fe20005800000 */
[----:B------:R-:W-:Y:S01]  /*3ac0*/  IMAD.HI.U32 R59, R5, R41, R4 ;  /* 0x00000029053b7227 */ /* 0x000fe200078e0004 */
[----:B------:R-:W-:-:S02]  /*3ad0*/  ISETP.GT.U32.AND P2, PT, R10, R57, PT ;  /* 0x000000390a00720c */ /* 0x000fc40003f44070 */
[----:B------:R-:W-:Y:S01]  /*3ae0*/  ISETP.GT.U32.AND P0, PT, R10, R47, PT ;  /* 0x0000002f0a00720c */ /* 0x000fe20003f04070 */
[--C-:B------:R-:W-:Y:S01]  /*3af0*/  @!P4 IMAD.IADD R45, R45, 0x1, -R10.reuse ;  /* 0x000000012d2dc824 */ /* 0x100fe200078e0a0a */
[----:B------:R-:W-:Y:S02]  /*3b00*/  IABS R46, R49 ;  /* 0x00000031002e7213 */ /* 0x000fe40000000000 */
[----:B------:R-:W-:Y:S01]  /*3b10*/  SEL R4, R44, R48, !P3 ;  /* 0x000000302c047207 */ /* 0x000fe20005800000 */
[--C-:B------:R-:W-:Y:S01]  /*3b20*/  @!P1 IMAD.IADD R53, R53, 0x1, -R10.reuse ;  /* 0x0000000135359824 */ /* 0x100fe200078e0a0a */
[----:B------:R-:W-:Y:S01]  /*3b30*/  ISETP.GE.AND P1, PT, R36, RZ, PT ;  /* 0x000000ff2400720c */ /* 0x000fe20003f26270 */
[----:B------:R-:W-:Y:S01]  /*3b40*/  IMAD.HI.U32 R41, R59, R46, RZ ;  /* 0x0000002e3b297227 */ /* 0x000fe200078e00ff */
[C---:B------:R-:W-:Y:S02]  /*3b50*/  SEL R54, R44.reuse, R54, !P3 ;  /* 0x000000362c367207 */ /* 0x040fe40005800000 */
[----:B------:R-:W-:Y:S01]  /*3b60*/  IABS R48, R4 ;  /* 0x0000000400307213 */ /* 0x000fe20000000000 */
[--C-:B------:R-:W-:Y:S01]  /*3b70*/  @!P2 IMAD.IADD R57, R57, 0x1, -R10.reuse ;  /* 0x000000013939a824 */ /* 0x100fe200078e0a0a */
[----:B------:R-:W-:Y:S01]  /*3b80*/  ISETP.GE.AND P2, PT, R39, RZ, PT ;  /* 0x000000ff2700720c */ /* 0x000fe20003f46270 */
[----:B------:R-:W-:Y:S01]  /*3b90*/  IMAD.MOV R41, RZ, RZ, -R41 ;  /* 0x000000ffff297224 */ /* 0x000fe200078e0a29 */
[----:B------:R-:W-:Y:S01]  /*3ba0*/  IABS R50, R54 ;  /* 0x0000003600327213 */ /* 0x000fe20000000000 */
[----:B------:R-:W-:Y:S01]  /*3bb0*/  @!P0 IMAD.IADD R47, R47, 0x1, -R10 ;  /* 0x000000012f2f8824 */ /* 0x000fe200078e0a0a */
[C---:B------:R-:W-:Y:S01]  /*3bc0*/  SEL R5, R44.reuse, R51, !P3 ;  /* 0x000000332c057207 */ /* 0x040fe20005800000 */
[----:B------:R-:W-:Y:S01]  /*3bd0*/  IMAD R46, R9, R41, R46 ;  /* 0x00000029092e7224 */ /* 0x000fe200078e022e */
[----:B------:R-:W-:Y:S01]  /*3be0*/  SEL R38, R44, R55, !P3 ;  /* 0x000000372c267207 */ /* 0x000fe20005800000 */
[----:B------:R-:W-:Y:S01]  /*3bf0*/  IMAD.MOV.U32 R10, RZ, RZ, R45 ;  /* 0x000000ffff0a7224 */ /* 0x000fe200078e002d */
[----:B------:R-:W-:Y:S01]  /*3c00*/  ISETP.GE.AND P0, PT, R8, RZ, PT ;  /* 0x000000ff0800720c */ /* 0x000fe20003f06270 */
[----:B------:R-:W-:Y:S01]  /*3c10*/  IMAD.HI.U32 R41, R59, R48, RZ ;  /* 0x000000303b297227 */ /* 0x000fe200078e00ff */
[----:B------:R-:W-:-:S02]  /*3c20*/  ISETP.GE.AND P3, PT, R49, RZ, PT ;  /* 0x000000ff3100720c */ /* 0x000fc40003f66270 */
[----:B------:R-:W-:Y:S01]  /*3c30*/  ISETP.GE.AND P4, PT, R40, RZ, PT ;  /* 0x000000ff2800720c */ /* 0x000fe20003f86270 */
[----:B------:R-:W-:Y:S01]  /*3c40*/  @!P1 IMAD.MOV R10, RZ, RZ, -R10 ;  /* 0x000000ffff0a9224 */ /* 0x000fe200078e0a0a */
[----:B------:R-:W-:Y:S01]  /*3c50*/  ISETP.GT.U32.AND P1, PT, R9, R46, PT ;  /* 0x0000002e0900720c */ /* 0x000fe20003f24070 */
[----:B------:R-:W-:Y:S01]  /*3c60*/  @!P2 IMAD.MOV R47, RZ, RZ, -R47 ;  /* 0x000000ffff2fa224 */ /* 0x000fe200078e0a2f */
[----:B------:R-:W-:Y:S01]  /*3c70*/  ISETP.GE.AND P2, PT, R42, RZ, PT ;  /* 0x000000ff2a00720c */ /* 0x000fe20003f46270 */
[----:B------:R-:W-:Y:S01]  /*3c80*/  IMAD.HI.U32 R44, R59, R50, RZ ;  /* 0x000000323b2c7227 */ /* 0x000fe200078e00ff */
[----:B------:R-:W-:Y:S02]  /*3c90*/  IABS R49, R5 ;  /* 0x0000000500317213 */ /* 0x000fe40000000000 */
[----:B------:R-:W-:Y:S01]  /*3ca0*/  IABS R52, R38 ;  /* 0x0000002600347213 */ /* 0x000fe20000000000 */
[----:B------:R-:W-:Y:S01]  /*3cb0*/  IMAD.MOV R41, RZ, RZ, -R41 ;  /* 0x000000ffff297224 */ /* 0x000fe200078e0a29 */
[----:B------:R-:W-:Y:S01]  /*3cc0*/  @!P0 IADD3 R43, PT, PT, -R43, RZ, RZ ;  /* 0x000000ff2b2b8210 */ /* 0x000fe20007ffe1ff */
[----:B------:R-:W-:Y:S01]  /*3cd0*/  IMAD.MOV R45, RZ, RZ, -R44 ;  /* 0x000000ffff2d7224 */ /* 0x000fe200078e0a2c */
[----:B------:R-:W-:Y:S01]  /*3ce0*/  ISETP.GE.AND P0, PT, R54, RZ, PT ;  /* 0x000000ff3600720c */ /* 0x000fe20003f06270 */
[----:B------:R-:W-:Y:S01]  /*3cf0*/  IMAD R44, R9, R41, R48 ;  /* 0x00000029092c7224 */ /* 0x000fe200078e0230 */
[----:B------:R-:W-:Y:S01]  /*3d00*/  @!P4 IADD3 R53, PT, PT, -R53, RZ, RZ ;  /* 0x000000ff3535c210 */ /* 0x000fe20007ffe1ff */
[----:B------:R-:W-:Y:S01]  /*3d10*/  @!P1 IMAD.IADD R46, R46, 0x1, -R9 ;  /* 0x000000012e2e9824 */ /* 0x000fe200078e0a09 */
[----:B------:R-:W-:Y:S01]  /*3d20*/  ISETP.NE.AND P4, PT, R3, RZ, PT ;  /* 0x000000ff0300720c */ /* 0x000fe20003f85270 */
[----:B------:R-:W-:Y:S01]  /*3d30*/  IMAD.MOV.U32 R48, RZ, RZ, R49 ;  /* 0x000000ffff307224 */ /* 0x000fe200078e0031 */
[----:B------:R-:W-:Y:S01]  /*3d40*/  LOP3.LUT R54, RZ, R3, RZ, 0x33, !PT ;  /* 0x00000003ff367212 */ /* 0x000fe200078e33ff */
[C---:B------:R-:W-:Y:S01]  /*3d50*/  IMAD R50, R9.reuse, R45, R50 ;  /* 0x0000002d09327224 */ /* 0x040fe200078e0232 */
[----:B------:R-:W-:Y:S01]  /*3d60*/  ISETP.GT.U32.AND P1, PT, R9, R46, PT ;  /* 0x0000002e0900720c */ /* 0x000fe20003f24070 */
[----:B------:R-:W-:Y:S01]  /*3d70*/  IMAD.HI.U32 R41, R59, R48, RZ ;  /* 0x000000303b297227 */ /* 0x000fe200078e00ff */
[----:B------:R-:W-:-:S02]  /*3d80*/  SEL R45, R54, R43, !P4 ;  /* 0x0000002b362d7207 */ /* 0x000fc40006000000 */
[C---:B------:R-:W-:Y:S01]  /*3d90*/  SEL R10, R54.reuse, R10, !P4 ;  /* 0x0000000a360a7207 */ /* 0x040fe20006000000 */
[----:B------:R-:W-:Y:S01]  /*3da0*/  @!P2 IMAD.MOV R57, RZ, RZ, -R57 ;  /* 0x000000ffff39a224 */ /* 0x000fe200078e0a39 */
[----:B------:R-:W-:Y:S01]  /*3db0*/  ISETP.GT.U32.AND P2, PT, R9, R50, PT ;  /* 0x000000320900720c */ /* 0x000fe20003f44070 */
[----:B------:R-:W-:Y:S01]  /*3dc0*/  IMAD.MOV R41, RZ, RZ, -R41 ;  /* 0x000000ffff297224 */ /* 0x000fe200078e0a29 */
[C---:B------:R-:W-:Y:S01]  /*3dd0*/  SEL R43, R54.reuse, R53, !P4 ;  /* 0x00000035362b7207 */ /* 0x040fe20006000000 */
[----:B------:R-:W-:Y:S01]  /*3de0*/  IMAD.HI.U32 R49, R59, R52, RZ ;  /* 0x000000343b317227 */ /* 0x000fe200078e00ff */
[----:B------:R-:W-:Y:S02]  /*3df0*/  SEL R57, R54, R57, !P4 ;  /* 0x0000003936397207 */ /* 0x000fe40006000000 */
[----:B------:R-:W-:Y:S01]  /*3e00*/  VIMNMX R51, PT, PT, R12, R17, PT ;  /* 0x000000110c337248 */ /* 0x000fe20003fe0100 */
[C---:B------:R-:W-:Y:S01]  /*3e10*/  IMAD R48, R9.reuse, R41, R48 ;  /* 0x0000002909307224 */ /* 0x040fe200078e0230 */
[----:B------:R-:W-:Y:S01]  /*3e20*/  SEL R41, R54, R47, !P4 ;  /* 0x0000002f36297207 */ /* 0x000fe20006000000 */
[----:B------:R-:W-:Y:S01]  /*3e30*/  @!P1 IMAD.IADD R46, R46, 0x1, -R9 ;  /* 0x000000012e2e9824 */ /* 0x000fe200078e0a09 */
[C---:B------:R-:W-:Y:S01]  /*3e40*/  ISETP.GT.U32.AND P4, PT, R9.reuse, R44, PT ;  /* 0x0000002c0900720c */ /* 0x040fe20003f84070 */
[----:B------:R-:W-:Y:S01]  /*3e50*/  IMAD.MOV R42, RZ, RZ, -R42 ;  /* 0x000000ffff2a7224 */ /* 0x000fe200078e0a2a */
[----:B------:R-:W-:Y:S01]  /*3e60*/  ISETP.GT.U32.AND P1, PT, R9, R48, PT ;  /* 0x000000300900720c */ /* 0x000fe20003f24070 */
[----:B------:R-:W-:Y:S01]  /*3e70*/  IMAD.MOV R49, RZ, RZ, -R49 ;  /* 0x000000ffff317224 */ /* 0x000fe200078e0a31 */
[----:B------:R-:W-:Y:S01]  /*3e80*/  @!P2 IADD3 R50, PT, PT, R50, -R9, RZ ;  /* 0x800000093232a210 */ /* 0x000fe20007ffe0ff */
[----:B------:R-:W-:Y:S01]  /*3e90*/  IMAD R54, R2, R42, R33 ;  /* 0x0000002a02367224 */ /* 0x000fe200078e0221 */
[----:B------:R-:W-:Y:S01]  /*3ea0*/  IADD3 R39, PT, PT, -R39, RZ, RZ ;  /* 0x000000ff27277210 */ /* 0x000fe20007ffe1ff */
[C---:B------:R-:W-:Y:S01]  /*3eb0*/  IMAD R42, R9.reuse, R49, R52 ;  /* 0x00000031092a7224 */ /* 0x040fe200078e0234 */
[C---:B------:R-:W-:Y:S01]  /*3ec0*/  ISETP.GT.U32.AND P2, PT, R9.reuse, R50, PT ;  /* 0x000000320900720c */ /* 0x040fe20003f44070 */
[----:B------:R-:W-:Y:S01]  /*3ed0*/  @!P3 IMAD.MOV R46, RZ, RZ, -R46 ;  /* 0x000000ffff2eb224 */ /* 0x000fe200078e0a2e */
[----:B------:R-:W-:Y:S01]  /*3ee0*/  ISETP.NE.AND P3, PT, R6, RZ, PT ;  /* 0x000000ff0600720c */ /* 0x000fe20003f65270 */
[----:B------:R-:W-:Y:S01]  /*3ef0*/  IMAD.MOV R33, RZ, RZ, -R8 ;  /* 0x000000ffff217224 */ /* 0x000fe200078e0a08 */
[----:B------:R-:W-:Y:S01]  /*3f00*/  LOP3.LUT R49, RZ, R6, RZ, 0x33, !PT ;  /* 0x00000006ff317212 */ /* 0x000fe200078e33ff */
[--C-:B------:R-:W-:Y:S01]  /*3f10*/  @!P4 IMAD.IADD R44, R44, 0x1, -R9.reuse ;  /* 0x000000012c2cc824 */ /* 0x100fe200078e0a09 */
[C---:B------:R-:W-:Y:S01]  /*3f20*/  ISETP.GT.U32.AND P4, PT, R9.reuse, R42, PT ;  /* 0x0000002a0900720c */ /* 0x040fe20003f84070 */
[----:B------:R-:W-:Y:S01]  /*3f30*/  @!P1 IMAD.IADD R48, R48, 0x1, -R9 ;  /* 0x0000000130309824 */ /* 0x000fe200078e0a09 */
[----:B------:R-:W-:Y:S01]  /*3f40*/  VIMNMX R6, PT, PT, R16, R19, PT ;  /* 0x0000001310067248 */ /* 0x000fe20003fe0100 */
[----:B------:R-:W-:Y:S01]  /*3f50*/  IMAD R33, R2, R33, R25 ;  /* 0x0000002102217224 */ /* 0x000fe200078e0219 */
[C---:B------:R-:W-:Y:S01]  /*3f60*/  ISETP.GT.U32.AND P1, PT, R9.reuse, R44, PT ;  /* 0x0000002c0900720c */ /* 0x040fe20003f24070 */
[----:B------:R-:W-:Y:S01]  /*3f70*/  IMAD.MOV R40, RZ, RZ, -R40 ;  /* 0x000000ffff287224 */ /* 0x000fe200078e0a28 */
[----:B------:R-:W-:Y:S01]  /*3f80*/  VIMNMX3 R6, R18, R45, R6, PT ;  /* 0x0000002d1206720f */ /* 0x000fe20003800106 */
[----:B------:R-:W-:Y:S01]  /*3f90*/  @!P2 IMAD.IADD R50, R50, 0x1, -R9 ;  /* 0x000000013232a824 */ /* 0x000fe200078e0a09 */
[----:B------:R-:W-:Y:S01]  /*3fa0*/  ISETP.GT.U32.AND P2, PT, R9, R48, PT ;  /* 0x000000300900720c */ /* 0x000fe20003f44070 */
[----:B------:R-:W-:Y:S01]  /*3fb0*/  IMAD R40, R2, R40, R31 ;  /* 0x0000002802287224 */ /* 0x000fe200078e021f */
[----:B------:R-:W-:Y:S01]  /*3fc0*/  VIMNMX R8, PT, PT, R20, R21, PT ;  /* 0x0000001514087248 */ /* 0x000fe20003fe0100 */
[----:B------:R-:W-:Y:S01]  /*3fd0*/  IMAD.MOV R36, RZ, RZ, -R36 ;  /* 0x000000ffff247224 */ /* 0x000fe200078e0a24 */
[----:B------:R-:W-:Y:S01]  /*3fe0*/  @!P0 IADD3 R50, PT, PT, -R50, RZ, RZ ;  /* 0x000000ff32328210 */ /* 0x000fe20007ffe1ff */
[----:B------:R-:W-:Y:S01]  /*3ff0*/  @!P4 IMAD.IADD R42, R42, 0x1, -R9 ;  /* 0x000000012a2ac824 */ /* 0x000fe200078e0a09 */
[----:B------:R-:W-:Y:S01]  /*4000*/  SEL R47, R49, R46, !P3 ;  /* 0x0000002e312f7207 */ /* 0x000fe20005800000 */
[----:B------:R-:W-:Y:S01]  /*4010*/  IMAD R36, R2, R36, R7 ;  /* 0x0000002402247224 */ /* 0x000fe200078e0207 */
[----:B------:R-:W-:Y:S01]  /*4020*/  VIMNMX3 R33, R14, R33, R51, PT ;  /* 0x000000210e21720f */ /* 0x000fe20003800133 */
[--C-:B------:R-:W-:Y:S01]  /*4030*/  @!P1 IMAD.IADD R44, R44, 0x1, -R9.reuse ;  /* 0x000000012c2c9824 */ /* 0x100fe200078e0a09 */
[----:B------:R-:W-:Y:S01]  /*4040*/  ISETP.NE.AND P0, PT, R57, R6, PT ;  /* 0x000000063900720c */ /* 0x000fe20003f05270 */
[----:B------:R-:W-:Y:S01]  /*4050*/  VIADD R3, R3, 0xffffffff ;  /* 0xffffffff03037836 */ /* 0x000fe20000000000 */
[----:B------:R-:W-:Y:S01]  /*4060*/  VIMNMX3 R47, R22, R47, R8, PT ;  /* 0x0000002f162f720f */ /* 0x000fe20003800108 */
[----:B------:R-:W-:Y:S01]  /*4070*/  @!P2 IMAD.IADD R48, R48, 0x1, -R9 ;  /* 0x000000013030a824 */ /* 0x000fe200078e0a09 */
[----:B------:R-:W-:Y:S01]  /*4080*/  SEL R50, R49, R50, !P3 ;  /* 0x0000003231327207 */ /* 0x000fe20005800000 */
[----:B------:R-:W-:Y:S01]  /*4090*/  IMAD R8, R2, R39, R11 ;  /* 0x0000002702087224 */ /* 0x000fe200078e020b */
[----:B------:R-:W-:-:S02]  /*40a0*/  ISETP.EQ.AND P1, PT, R54, R33, !P0 ;  /* 0x000000213600720c */ /* 0x000fc40004722270 */
[----:B------:R-:W-:Y:S02]  /*40b0*/  ISETP.GT.U32.AND P4, PT, R9, R42, PT ;  /* 0x0000002a0900720c */ /* 0x000fe40003f84070 */
[-C--:B------:R-:W-:Y:S02]  /*40c0*/  ISETP.EQ.AND P1, PT, R50, R47.reuse, P1 ;  /* 0x0000002f3200720c */ /* 0x080fe40000f22270 */
[----:B------:R-:W-:Y:S02]  /*40d0*/  ISETP.GE.AND P2, PT, R38, RZ, PT ;  /* 0x000000ff2600720c */ /* 0x000fe40003f46270 */
[----:B------:R-:W-:Y:S01]  /*40e0*/  IADD3 R7, PT, PT, R2, -0x1, RZ ;  /* 0xffffffff02077810 */ /* 0x000fe20007ffe0ff */
[----:B------:R-:W-:-:S04]  /*40f0*/  IMAD R2, R3, R47, R6 ;  /* 0x0000002f03027224 */ /* 0x000fc800078e0206 */
[----:B------:R-:W-:Y:S02]  /*4100*/  IMAD R2, R7, R2, R33 ;  /* 0x0000000207027224 */ /* 0x000fe400078e0221 */
[----:B------:R-:W-:Y:S01]  /*4110*/  @!P4 IMAD.IADD R42, R42, 0x1, -R9 ;  /* 0x000000012a2ac824 */ /* 0x000fe200078e0a09 */
[----:B------:R-:W-:Y:S01]  /*4120*/  ISETP.GE.AND P4, PT, R5, RZ, PT ;  /* 0x000000ff0500720c */ /* 0x000fe20003f86270 */
[----:B------:R-:W-:Y:S02]  /*4130*/  @P1 VIADD R5, R33, 0x1 ;  /* 0x0000000121051836 */ /* 0x000fe40000000000 */
[----:B------:R-:W-:-:S03]  /*4140*/  @!P2 IMAD.MOV R42, RZ, RZ, -R42 ;  /* 0x000000ffff2aa224 */ /* 0x000fc600078e0a2a */
[----:B------:R-:W-:Y:S01]  /*4150*/  ISETP.EQ.AND P2, PT, R40, R5, P1 ;  /* 0x000000052800720c */ /* 0x000fe20000f42270 */
[----:B------:R-:W-:Y:S01]  /*4160*/  VIADD R5, R47, 0x1 ;  /* 0x000000012f057836 */ /* 0x000fe20000000000 */
[----:B------:R-:W-:Y:S02]  /*4170*/  SEL R42, R49, R42, !P3 ;  /* 0x0000002a312a7207 */ /* 0x000fe40005800000 */
[----:B------:R-:W-:-:S03]  /*4180*/  ISETP.NE.OR P2, PT, R43, R6, !P2 ;  /* 0x000000062b00720c */ /* 0x000fc60005745670 */
[----:B------:R-:W-:Y:S01]  /*4190*/  @!P4 IMAD.MOV R48, RZ, RZ, -R48 ;  /* 0x000000ffff30c224 */ /* 0x000fe200078e0a30 */
[----:B------:R-:W-:Y:S02]  /*41a0*/  ISETP.NE.OR P2, PT, R42, R47, P2 ;  /* 0x0000002f2a00720c */ /* 0x000fe40001745670 */
[----:B------:R-:W-:Y:S01]  /*41b0*/  ISETP.GE.AND P4, PT, R4, RZ, PT ;  /* 0x000000ff0400720c */ /* 0x000fe20003f86270 */
[----:B------:R-:W-:Y:S01]  /*41c0*/  VIADD R4, R6, 0x1 ;  /* 0x0000000106047836 */ /* 0x000fe20000000000 */
[----:B------:R-:W-:Y:S02]  /*41d0*/  ISETP.NE.OR P2, PT, R8, R33, P2 ;  /* 0x000000210800720c */ /* 0x000fe40001745670 */
[----:B------:R-:W-:Y:S02]  /*41e0*/  SEL R48, R49, R48, !P3 ;  /* 0x0000003031307207 */ /* 0x000fe40005800000 */
[----:B------:R-:W-:-:S04]  /*41f0*/  ISETP.EQ.AND P2, PT, R41, R4, !P2 ;  /* 0x000000042900720c */ /* 0x000fc80005742270 */
[----:B------:R-:W-:-:S03]  /*4200*/  ISETP.NE.OR P2, PT, R48, R47, !P2 ;  /* 0x0000002f3000720c */ /* 0x000fc60005745670 */
[----:B------:R-:W-:Y:S01]  /*4210*/  @!P4 IMAD.MOV R44, RZ, RZ, -R44 ;  /* 0x000000ffff2cc224 */ /* 0x000fe200078e0a2c */
[----:B------:R-:W-:-:S04]  /*4220*/  ISETP.NE.OR P2, PT, R36, R33, P2 ;  /* 0x000000212400720c */ /* 0x000fc80001745670 */
        /* <DEDUP_REMOVED lines=57> */
[----:B------:R-:W-:Y:S02]  /*45c0*/  ISETP.NE.OR P1, PT, R43, R6, !P1 ;  /* 0x000000062b00720c */ /* 0x000fe40004f25670 */
[----:B------:R-:W-:Y:S02]  /*45d0*/  MOV R31, 0xffffffff ;  /* 0xffffffff001f7802 */ /* 0x000fe40000000f00 */
        /* <DEDUP_REMOVED lines=9> */
.L_x_416:
[----:B------:R-:W-:Y:S05]  /*4670*/  BSYNC.RECONVERGENT B3 ;  /* 0x0000000000037941 */ /* 0x000fea0003800200 */
.L_x_415:
[----:B------:R-:W0:Y:S08]  /*4680*/  LDC.64 R6, c[0x4][0x158] ;  /* 0x01005600ff067b82 */ /* 0x000e300000000a00 */
[----:B------:R-:W1:Y:S08]  /*4690*/  LDC.64 R4, c[0x4][0xc0] ;  /* 0x01003000ff047b82 */ /* 0x000e700000000a00 */
[----:B------:R-:W2:Y:S01]  /*46a0*/  LDC.64 R2, c[0x4][0xb0] ;  /* 0x01002c00ff027b82 */ /* 0x000ea20000000a00 */
[----:B0-----:R0:W5:Y:S04]  /*46b0*/  LDG.E R33, desc[UR6][R6.64] ;  /* 0x0000000606217981 */ /* 0x001168000c1e1900 */
[----:B-1----:R-:W5:Y:S04]  /*46c0*/  LDG.E.64 R4, desc[UR6][R4.64] ;  /* 0x0000000604047981 */ /* 0x002f68000c1e1b00 */
[----:B--2---:R-:W5:Y:S01]  /*46d0*/  LDG.E.64 R2, desc[UR6][R2.64] ;  /* 0x0000000602027981 */ /* 0x004f62000c1e1b00 */
[----:B0-----:R-:W-:Y:S01]  /*46e0*/  BSSY.RECONVERGENT B3, `(.L_x_417) ;  /* 0x0000469000037945 */ /* 0x001fe20003800200 */
.L_x_438:
[----:B-----5:R-:W-:-:S05]  /*46f0*/  IMAD.WIDE R6, R31, 0x4, R4 ;  /* 0x000000041f067825 */ /* 0x020fca00078e0204 */
[----:B------:R-:W2:Y:S02]  /*4700*/  LDG.E R9, desc[UR6][R6.64] ;  /* 0x0000000606097981 */ /* 0x000ea4000c1e1900 */
[----:B--2---:R-:W-:-:S13]  /*4710*/  ISETP.NE.AND P0, PT, R9, -0x1, PT ;  /* 0xffffffff0900780c */ /* 0x004fda0003f05270 */
[----:B------:R-:W-:Y:S05]  /*4720*/  @!P0 BRA `(.L_x_418) ;  /* 0x0000004400908947 */ /* 0x000fea0003800000 */
[----:B------:R-:W-:-:S06]  /*4730*/  IMAD.WIDE R6, R9, 0x4, R2 ;  /* 0x0000000409067825 */ /* 0x000fcc00078e0202 */
[----:B------:R-:W2:Y:S02]  /*4740*/  LDG.E R7, desc[UR6][R6.64] ;  /* 0x0000000606077981 */ /* 0x000ea4000c1e1900 */
[----:B--2---:R-:W-:-:S13]  /*4750*/  ISETP.NE.AND P0, PT, R7, -0x1, PT ;  /* 0xffffffff0700780c */ /* 0x004fda0003f05270 */
[----:B------:R-:W-:Y:S05]  /*4760*/  @!P0 BRA `(.L_x_418) ;  /* 0x0000004400808947 */ /* 0x000fea0003800000 */
[----:B------:R-:W-:-:S06]  /*4770*/  IMAD.WIDE R6, R7, 0x4, R4 ;  /* 0x0000000407067825 */ /* 0x000fcc00078e0204 */
[----:B------:R-:W2:Y:S02]  /*4780*/  LDG.E R6, desc[UR6][R6.64] ;  /* 0x0000000606067981 */ /* 0x000ea4000c1e1900 */
[----:B--2---:R-:W-:-:S13]  /*4790*/  ISETP.NE.AND P0, PT, R6, R9, PT ;  /* 0x000000090600720c */ /* 0x004fda0003f05270 */
[----:B------:R-:W-:Y:S05]  /*47a0*/  @P0 BRA `(.L_x_418) ;  /* 0x0000004400700947 */ /* 0x000fea0003800000 */
[----:B------:R-:W0:Y:S01]  /*47b0*/  LDC.64 R6, c[0x0][0x380] ;  /* 0x0000e000ff067b82 */ /* 0x000e220000000a00 */
[----:B------:R-:W-:Y:S07]  /*47c0*/  BSSY.RECONVERGENT B4, `(.L_x_419) ;  /* 0x0000196000047945 */ /* 0x000fee0003800200 */
[----:B------:R-:W1:Y:S01]  /*47d0*/  LDC R8, c[0x0][0x388] ;  /* 0x0000e200ff087b82 */ /* 0x000e620000000800 */
[----:B0-----:R-:W-:Y:S02]  /*47e0*/  VIADD R11, R6, 0xffffffff ;  /* 0xffffffff060b7836 */ /* 0x001fe40000000000 */
        /* <DEDUP_REMOVED lines=9> */
[C---:B------:R-:W-:Y:S02]  /*4880*/  LEA.HI R34, R9.reuse, R9, RZ, 0x1 ;  /* 0x0000000909227211 */ /* 0x040fe400078f08ff */
[----:B------:R-:W0:Y:S01]  /*4890*/  I2F.RP R37, R38 ;  /* 0x0000002600257306 */ /* 0x000e220000209400 */
[----:B------:R-:W-:Y:S02]  /*48a0*/  IABS R40, R36 ;  /* 0x0000002400287213 */ /* 0x000fe40000000000 */
[----:B------:R-:W-:Y:S01]  /*48b0*/  SHF.R.S32.HI R41, RZ, 0x1, R34 ;  /* 0x00000001ff297819 */ /* 0x000fe20000011422 */
[----:B------:R-:W-:Y:S01]  /*48c0*/  HFMA2 R34, -RZ, RZ, 0, 0 ;  /* 0x00000000ff227431 */ /* 0x000fe200000001ff */
[----:B------:R-:W-:Y:S02]  /*48d0*/  IABS R42, R11 ;  /* 0x0000000b002a7213 */ /* 0x000fe40000000000 */
        /* <DEDUP_REMOVED lines=21> */
[----:B0-----:R-:W-:-:S04]  /*4a30*/  VIADD R38, R39, 0xffffffe ;  /* 0x0ffffffe27267836 */ /* 0x001fc80000000000 */
[----:B------:R-:W0:Y:S02]  /*4a40*/  F2I.FTZ.U32.TRUNC.NTZ R35, R38 ;  /* 0x0000002600237305 */ /* 0x000e24000021f000 */
[----:B------:R-:W-:-:S05]  /*4a50*/  @P0 VIADD R34, R34, 0x1 ;  /* 0x0000000122220836 */ /* 0x000fca0000000000 */
[----:B------:R-:W-:Y:S01]  /*4a60*/  MOV R43, R34 ;  /* 0x00000022002b7202 */ /* 0x000fe20000000f00 */
[----:B------:R-:W-:-:S04]  /*4a70*/  IMAD.MOV.U32 R34, RZ, RZ, RZ ;  /* 0x000000ffff227224 */ /* 0x000fc800078e00ff */
        /* <DEDUP_REMOVED lines=21> */
[----:B------:R-:W-:Y:S01]  /*4bd0*/  ISETP.NE.U32.AND P0, PT, R9, 0x1, PT ;  /* 0x000000010900780c */ /* 0x000fe20003f05070 */
[----:B------:R-:W-:Y:S01]  /*4be0*/  IMAD R9, R10, R43, RZ ;  /* 0x0000002b0a097224 */ /* 0x000fe200078e02ff */
[----:B------:R-:W-:Y:S02]  /*4bf0*/  ISETP.GE.U32.AND P2, PT, R35, R40, PT ;  /* 0x000000282300720c */ /* 0x000fe40003f46070 */
[----:B------:R-:W-:-:S05]  /*4c00*/  LOP3.LUT R35, RZ, R11, RZ, 0x33, !PT ;  /* 0x0000000bff237212 */ /* 0x000fca00078e33ff */
[----:B------:R-:W-:Y:S01]  /*4c10*/  @!P3 IMAD.IADD R37, R37, 0x1, -R40 ;  /* 0x000000012525b824 */ /* 0x000fe200078e0a28 */
[----:B------:R-:W-:-:S03]  /*4c20*/  ISETP.GE.AND P3, PT, R36, RZ, PT ;  /* 0x000000ff2400720c */ /* 0x000fc60003f66270 */
[----:B------:R-:W-:Y:S02]  /*4c30*/  @!P1 IMAD.MOV R37, RZ, RZ, -R37 ;  /* 0x000000ffff259224 */ /* 0x000fe400078e0a25 */
[----:B------:R-:W-:Y:S01]  /*4c40*/  @P2 VIADD R34, R34, 0x1 ;  /* 0x0000000122222836 */ /* 0x000fe20000000000 */
[----:B------:R-:W-:-:S04]  /*4c50*/  ISETP.NE.AND P2, PT, R11, RZ, PT ;  /* 0x000000ff0b00720c */ /* 0x000fc80003f45270 */
[----:B------:R-:W-:-:S03]  /*4c60*/  SEL R38, R35, R37, !P2 ;  /* 0x0000002523267207 */ /* 0x000fc60005000000 */
[----:B------:R-:W-:Y:S01]  /*4c70*/  @!P3 IMAD.MOV R34, RZ, RZ, -R34 ;  /* 0x000000ffff22b224 */ /* 0x000fe200078e0a22 */
[C---:B------:R-:W-:Y:S01]  /*4c80*/  @!P0 IADD3 R36, PT, PT, R38.reuse, 0x1, RZ ;  /* 0x0000000126248810 */ /* 0x040fe20007ffe0ff */
[----:B------:R-:W-:-:S03]  /*4c90*/  @P0 IMAD.IADD R11, R38, 0x1, R9 ;  /* 0x00000001260b0824 */ /* 0x000fc600078e0209 */
[----:B------:R-:W-:-:S05]  /*4ca0*/  SEL R34, R35, R34, !P2 ;  /* 0x0000002223227207 */ /* 0x000fca0005000000 */
[CC--:B------:R-:W-:Y:S02]  /*4cb0*/  @P0 IMAD R11, R34.reuse, R6.reuse, R11 ;  /* 0x00000006220b0224 */ /* 0x0c0fe400078e020b */
[----:B------:R-:W-:Y:S02]  /*4cc0*/  IMAD R9, R34, R6, R9 ;  /* 0x0000000622097224 */ /* 0x000fe400078e0209 */
[----:B------:R-:W-:Y:S02]  /*4cd0*/  @P0 VIADD R34, R11, 0x1 ;  /* 0x000000010b220836 */ /* 0x000fe40000000000 */
[----:B------:R-:W-:Y:S02]  /*4ce0*/  @P0 IMAD.IADD R11, R38, 0x1, R9 ;  /* 0x00000001260b0824 */ /* 0x000fe400078e0209 */
[--C-:B------:R-:W-:Y:S02]  /*4cf0*/  @!P0 IMAD.IADD R37, R9, 0x1, R6.reuse ;  /* 0x0000000109258824 */ /* 0x100fe400078e0206 */
[----:B------:R-:W-:-:S02]  /*4d00*/  @P0 IMAD.IADD R35, R11, 0x1, R6 ;  /* 0x000000010b230824 */ /* 0x000fc400078e0206 */
[----:B------:R-:W-:Y:S01]  /*4d10*/  @!P0 IMAD.IADD R34, R9, 0x1, R36 ;  /* 0x0000000109228824 */ /* 0x000fe200078e0224 */
[----:B------:R-:W-:Y:S01]  /*4d20*/  @!P0 IADD3 R35, PT, PT, R38, R37, RZ ;  /* 0x0000002526238210 */ /* 0x000fe20007ffe0ff */
[----:B------:R-:W-:-:S05]  /*4d30*/  @!P0 IMAD.IADD R11, R36, 0x1, R37 ;  /* 0x00000001240b8824 */ /* 0x000fca00078e0225 */
[CC--:B------:R-:W-:Y:S02]  /*4d40*/  VIMNMX R36, PT, PT, R34.reuse, R11.reuse, !PT ;  /* 0x0000000b22247248 */ /* 0x0c0fe40007fe0100 */
[----:B------:R-:W-:Y:S02]  /*4d50*/  VIMNMX R11, PT, PT, R34, R11, PT ;  /* 0x0000000b220b7248 */ /* 0x000fe40003fe0100 */
[CC--:B------:R-:W-:Y:S02]  /*4d60*/  VIMNMX R38, PT, PT, R36.reuse, R35.reuse, PT ;  /* 0x0000002324267248 */ /* 0x0c0fe40003fe0100 */
[----:B------:R-:W-:Y:S02]  /*4d70*/  VIMNMX R35, PT, PT, R36, R35, !PT ;  /* 0x0000002324237248 */ /* 0x000fe40007fe0100 */
[CC--:B------:R-:W-:Y:S02]  /*4d80*/  VIMNMX R34, PT, PT, R11.reuse, R38.reuse, !PT ;  /* 0x000000260b227248 */ /* 0x0c0fe40007fe0100 */
[----:B------:R-:W-:Y:S01]  /*4d90*/  VIMNMX R37, PT, PT, R11, R38, PT ;  /* 0x000000260b257248 */ /* 0x000fe20003fe0100 */
[----:B------:R-:W-:Y:S06]  /*4da0*/  BRA `(.L_x_421) ;  /* 0x0000001000dc7947 */ /* 0x000fec0003800000 */
.L_x_420:
[----:B------:R-:W-:Y:S02]  /*4db0*/  VIADD R38, R8, 0xffffffff ;  /* 0xffffffff08267836 */ /* 0x000fe40000000000 */
[----:B------:R-:W-:-:S04]  /*4dc0*/  IMAD R39, R41, R6, RZ ;  /* 0x0000000629277224 */ /* 0x000fc800078e02ff */
[----:B------:R-:W-:Y:S02]  /*4dd0*/  IMAD R42, R39, R38, RZ ;  /* 0x00000026272a7224 */ /* 0x000fe400078e02ff */
[----:B------:R-:W-:Y:S02]  /*4de0*/  IMAD.IADD R39, R9, 0x1, -R40 ;  /* 0x0000000109277824 */ /* 0x000fe400078e0a28 */
        /* <DEDUP_REMOVED lines=9> */
[----:B------:R-:W-:-:S02]  /*4e80*/  IABS R39, R41 ;  /* 0x0000002900277213 */ /* 0x000fc40000000000 */
[----:B------:R-:W-:-:S05]  /*4e90*/  IABS R37, R40 ;  /* 0x0000002800257213 */ /* 0x000fca0000000000 */
[----:B0-----:R-:W0:Y:S02]  /*4ea0*/  MUFU.RCP R36, R36 ;  /* 0x0000002400247308 */ /* 0x001e240000001000 */
[----:B0-----:R-:W-:-:S06]  /*4eb0*/  VIADD R34, R36, 0xffffffe ;  /* 0x0ffffffe24227836 */ /* 0x001fcc0000000000 */
[----:B------:R0:W1:Y:S02]  /*4ec0*/  F2I.FTZ.U32.TRUNC.NTZ R35, R34 ;  /* 0x0000002200237305 */ /* 0x000064000021f000 */
[----:B0-----:R-:W-:Y:S02]  /*4ed0*/  IMAD.MOV.U32 R34, RZ, RZ, RZ ;  /* 0x000000ffff227224 */ /* 0x001fe400078e00ff */
[----:B-1----:R-:W-:-:S04]  /*4ee0*/  IMAD.MOV R42, RZ, RZ, -R35 ;  /* 0x000000ffff2a7224 */ /* 0x002fc800078e0a23 */
[----:B------:R-:W-:-:S04]  /*4ef0*/  IMAD R11, R42, R43, RZ ;  /* 0x0000002b2a0b7224 */ /* 0x000fc800078e02ff */
[----:B------:R-:W-:Y:S01]  /*4f00*/  IMAD.HI.U32 R36, R35, R11, R34 ;  /* 0x0000000b23247227 */ /* 0x000fe200078e0022 */
[----:B------:R-:W-:-:S05]  /*4f10*/  IADD3 R34, PT, PT, RZ, -R39, RZ ;  /* 0x80000027ff227210 */ /* 0x000fca0007ffe0ff */
        /* <DEDUP_REMOVED lines=13> */
[----:B------:R-:W-:Y:S02]  /*4ff0*/  IMAD.MOV R43, RZ, RZ, -R43 ;  /* 0x000000ffff2b7224 */ /* 0x000fe400078e0a2b */
[----:B------:R0:W1:Y:S02]  /*5000*/  F2I.FTZ.U32.TRUNC.NTZ R35, R34 ;  /* 0x0000002200237305 */ /* 0x000064000021f000 */
[----:B------:R-:W-:-:S04]  /*5010*/  @P0 VIADD R11, R11, 0x1 ;  /* 0x000000010b0b0836 */ /* 0x000fc80000000000 */
[----:B------:R-:W-:Y:S02]  /*5020*/  IMAD.MOV.U32 R39, RZ, RZ, R11 ;  /* 0x000000ffff277224 */ /* 0x000fe400078e000b */
[----:B0-----:R-:W-:Y:S02]  /*5030*/  IMAD.MOV.U32 R34, RZ, RZ, RZ ;  /* 0x000000ffff227224 */ /* 0x001fe400078e00ff */
[----:B------:R-:W-:Y:S01]  /*5040*/  @!P2 IMAD.MOV R39, RZ, RZ, -R39 ;  /* 0x000000ffff27a224 */ /* 0x000fe200078e0a27 */
[----:B------:R-:W-:Y:S02]  /*5050*/  @!P1 LOP3.LUT R39, RZ, R41, RZ, 0x33, !PT ;  /* 0x00000029ff279212 */ /* 0x000fe400078e33ff */
[----:B-1----:R-:W-:-:S03]  /*5060*/  IADD3 R36, PT, PT, RZ, -R35, RZ ;  /* 0x80000023ff247210 */ /* 0x002fc60007ffe0ff */
[----:B------:R-:W-:-:S04]  /*5070*/  IMAD.MOV R11, RZ, RZ, -R39 ;  /* 0x000000ffff0b7224 */ /* 0x000fc800078e0a27 */
[----:B------:R-:W-:Y:S02]  /*5080*/  IMAD R11, R41, R11, R40 ;  /* 0x0000000b290b7224 */ /* 0x000fe400078e0228 */
[----:B------:R-:W-:-:S03]  /*5090*/  IMAD R41, R36, R45, RZ ;  /* 0x0000002d24297224 */ /* 0x000fc600078e02ff */
[----:B------:R-:W-:Y:S01]  /*50a0*/  IABS R42, R11 ;  /* 0x0000000b002a7213 */ /* 0x000fe20000000000 */
[----:B------:R-:W-:Y:S01]  /*50b0*/  IMAD.HI.U32 R36, R35, R41, R34 ;  /* 0x0000002923247227 */ /* 0x000fe200078e0022 */
[----:B------:R-:W-:-:S03]  /*50c0*/  LOP3.LUT R11, R11, R38, RZ, 0x3c, !PT ;  /* 0x000000260b0b7212 */ /* 0x000fc600078e3cff */
        /* <DEDUP_REMOVED lines=8> */
[----:B------:R-:W-:Y:S02]  /*5150*/  @!P2 IMAD.IADD R35, R35, 0x1, -R45 ;  /* 0x000000012323a824 */ /* 0x000fe400078e0a2d */
[----:B------:R-:W-:Y:S01]  /*5160*/  @!P2 VIADD R34, R34, 0x1 ;  /* 0x000000012222a836 */ /* 0x000fe20000000000 */
[----:B------:R-:W-:Y:S02]  /*5170*/  ISETP.GE.AND P2, PT, R40, RZ, PT ;  /* 0x000000ff2800720c */ /* 0x000fe40003f46270 */
[-C--:B------:R-:W-:Y:S02]  /*5180*/  ISETP.GE.U32.AND P1, PT, R35, R45.reuse, PT ;  /* 0x0000002d2300720c */ /* 0x080fe40003f26070 */
[----:B------:R-:W-:Y:S02]  /*5190*/  @!P0 IADD3 R36, PT, PT, R36, -R45, RZ ;  /* 0x8000002d24248210 */ /* 0x000fe40007ffe0ff */
[----:B------:R-:W-:Y:S02]  /*51a0*/  ISETP.GE.AND P0, PT, R11, RZ, PT ;  /* 0x000000ff0b00720c */ /* 0x000fe40003f06270 */
[----:B------:R-:W-:-:S02]  /*51b0*/  ISETP.GT.U32.AND P3, PT, R45, R36, PT ;  /* 0x000000242d00720c */ /* 0x000fc40003f64070 */
[----:B------:R-:W-:Y:S02]  /*51c0*/  LOP3.LUT R11, RZ, R38, RZ, 0x33, !PT ;  /* 0x00000026ff0b7212 */ /* 0x000fe400078e33ff */
[----:B------:R-:W-:-:S03]  /*51d0*/  LOP3.LUT R35, R9, 0x1, RZ, 0xc0, !PT ;  /* 0x0000000109237812 */ /* 0x000fc600078ec0ff */
[----:B------:R-:W-:Y:S01]  /*51e0*/  @P1 VIADD R34, R34, 0x1 ;  /* 0x0000000122221836 */ /* 0x000fe20000000000 */
[----:B------:R-:W-:-:S03]  /*51f0*/  ISETP.NE.AND P1, PT, R38, RZ, PT ;  /* 0x000000ff2600720c */ /* 0x000fc60003f25270 */
[----:B------:R-:W-:Y:S01]  /*5200*/  @!P0 IMAD.MOV R34, RZ, RZ, -R34 ;  /* 0x000000ffff228224 */ /* 0x000fe200078e0a22 */
[----:B------:R-:W-:Y:S01]  /*5210*/  ISETP.NE.U32.AND P0, PT, R35, 0x1, PT ;  /* 0x000000012300780c */ /* 0x000fe20003f05070 */
[----:B------:R-:W-:-:S03]  /*5220*/  @!P3 IMAD.IADD R36, R36, 0x1, -R45 ;  /* 0x000000012424b824 */ /* 0x000fc600078e0a2d */
[----:B------:R-:W-:Y:S01]  /*5230*/  SEL R9, R11, R34, !P1 ;  /* 0x000000220b097207 */ /* 0x000fe20004800000 */
[----:B------:R-:W-:-:S04]  /*5240*/  @!P2 IMAD.MOV R36, RZ, RZ, -R36 ;  /* 0x000000ffff24a224 */ /* 0x000fc800078e0a24 */
[----:B------:R-:W-:Y:S01]  /*5250*/  IMAD R9, R9, R6, R39 ;  /* 0x0000000609097224 */ /* 0x000fe200078e0227 */
[----:B------:R-:W-:-:S05]  /*5260*/  SEL R36, R11, R36, !P1 ;  /* 0x000000240b247207 */ /* 0x000fca0004800000 */
        /* <DEDUP_REMOVED lines=12> */
.L_x_422:
        /* <DEDUP_REMOVED lines=10> */
[----:B------:R-:W-:Y:S01]  /*53d0*/  SHF.R.S32.HI R39, RZ, 0x1, R34 ;  /* 0x00000001ff277819 */ /* 0x000fe20000011422 */
[----:B------:R-:W-:Y:S01]  /*53e0*/  HFMA2 R34, -RZ, RZ, 0, 0 ;  /* 0x00000000ff227431 */ /* 0x000fe200000001ff */
[----:B------:R-:W0:Y:S01]  /*53f0*/  I2F.RP R37, R36 ;  /* 0x0000002400257306 */ /* 0x000e220000209400 */
[----:B------:R-:W-:-:S07]  /*5400*/  IABS R42, R38 ;  /* 0x00000026002a7213 */ /* 0x000fce0000000000 */
        /* <DEDUP_REMOVED lines=20> */
[----:B------:R-:W-:Y:S01]  /*5550*/  IABS R42, R11 ;  /* 0x0000000b002a7213 */ /* 0x000fe20000000000 */
[----:B------:R-:W0:Y:S04]  /*5560*/  F2I.FTZ.U32.TRUNC.NTZ R35, R43 ;  /* 0x0000002b00237305 */ /* 0x000e28000021f000 */
[----:B------:R-:W-:Y:S02]  /*5570*/  @P0 VIADD R34, R34, 0x1 ;  /* 0x0000000122220836 */ /* 0x000fe40000000000 */
[----:B------:R-:W-:Y:S02]  /*5580*/  IMAD.MOV R42, RZ, RZ, -R42 ;  /* 0x000000ffff2a7224 */ /* 0x000fe400078e0a2a */
[----:B------:R-:W-:-:S02]  /*5590*/  IMAD.MOV.U32 R41, RZ, RZ, R34 ;  /* 0x000000ffff297224 */ /* 0x000fc400078e0022 */
[----:B------:R-:W-:-:S03]  /*55a0*/  IMAD.MOV.U32 R34, RZ, RZ, RZ ;  /* 0x000000ffff227224 */ /* 0x000fc600078e00ff */
[----:B------:R-:W-:Y:S02]  /*55b0*/  @!P2 IADD3 R41, PT, PT, -R41, RZ, RZ ;  /* 0x000000ff2929a210 */ /* 0x000fe40007ffe1ff */
[----:B------:R-:W-:Y:S01]  /*55c0*/  @!P1 LOP3.LUT R41, RZ, R38, RZ, 0x33, !PT ;  /* 0x00000026ff299212 */ /* 0x000fe200078e33ff */
[----:B0-----:R-:W-:-:S04]  /*55d0*/  IMAD.MOV R45, RZ, RZ, -R35 ;  /* 0x000000ffff2d7224 */ /* 0x001fc800078e0a23 */
[----:B------:R-:W-:Y:S02]  /*55e0*/  IMAD.MOV R36, RZ, RZ, -R41 ;  /* 0x000000ffff247224 */ /* 0x000fe400078e0a29 */
[----:B------:R-:W-:Y:S02]  /*55f0*/  IMAD R45, R45, R40, RZ ;  /* 0x000000282d2d7224 */ /* 0x000fe400078e02ff */
[----:B------:R-:W-:Y:S02]  /*5600*/  IMAD R36, R38, R36, R39 ;  /* 0x0000002426247224 */ /* 0x000fe400078e0227 */
        /* <DEDUP_REMOVED lines=16> */
[----:B------:R-:W-:Y:S02]  /*5710*/  LOP3.LUT R11, RZ, R11, RZ, 0x33, !PT ;  /* 0x0000000bff0b7212 */ /* 0x000fe400078e33ff */
[----:B------:R-:W-:-:S03]  /*5720*/  LOP3.LUT R35, R9, 0x1, RZ, 0xc0, !PT ;  /* 0x0000000109237812 */ /* 0x000fc600078ec0ff */
[----:B------:R-:W-:Y:S02]  /*5730*/  @!P3 IADD3 R37, PT, PT, R37, -R40, RZ ;  /* 0x800000282525b210 */ /* 0x000fe40007ffe0ff */
        /* <DEDUP_REMOVED lines=10> */
[----:B------:R-:W-:Y:S01]  /*57e0*/  VIADD R34, R11, 0x1 ;  /* 0x000000010b227836 */ /* 0x000fe20000000000 */
[----:B------:R-:W-:-:S03]  /*57f0*/  @P1 IADD3 R35, PT, PT, R10, R11, RZ ;  /* 0x0000000b0a231210 */ /* 0x000fc60007ffe0ff */
        /* <DEDUP_REMOVED lines=11> */
.L_x_423:
[-C--:B------:R-:W-:Y:S01]  /*58b0*/  IABS R45, R36.reuse ;  /* 0x00000024002d7213 */ /* 0x080fe20000000000 */
[----:B------:R-:W-:Y:S01]  /*58c0*/  IMAD.IADD R41, R40, 0x1, -R41 ;  /* 0x0000000128297824 */ /* 0x000fe200078e0a29 */
[----:B------:R-:W-:Y:S01]  /*58d0*/  IABS R44, R36 ;  /* 0x00000024002c7213 */ /* 0x000fe20000000000 */
[----:B------:R-:W-:Y:S01]  /*58e0*/  BSSY.RECONVERGENT B5, `(.L_x_424) ;  /* 0x000007d000057945 */ /* 0x000fe20003800200 */
[----:B------:R-:W0:Y:S01]  /*58f0*/  I2F.RP R42, R45 ;  /* 0x0000002d002a7306 */ /* 0x000e220000209400 */
[----:B------:R-:W-:Y:S01]  /*5900*/  IMAD.HI R9, R41, 0x2aaaaaab, RZ ;  /* 0x2aaaaaab29097827 */ /* 0x000fe200078e02ff */
[----:B------:R-:W-:-:S04]  /*5910*/  IABS R46, R11 ;  /* 0x0000000b002e7213 */ /* 0x000fc80000000000 */
[----:B------:R-:W-:Y:S02]  /*5920*/  LEA.HI R43, R9, R9, RZ, 0x1 ;  /* 0x00000009092b7211 */ /* 0x000fe400078f08ff */
[----:B0-----:R-:W0:Y:S02]  /*5930*/  MUFU.RCP R42, R42 ;  /* 0x0000002a002a7308 */ /* 0x001e240000001000 */
[----:B0-----:R-:W-:-:S06]  /*5940*/  VIADD R38, R42, 0xffffffe ;  /* 0x0ffffffe2a267836 */ /* 0x001fcc0000000000 */
[----:B------:R0:W1:Y:S02]  /*5950*/  F2I.FTZ.U32.TRUNC.NTZ R39, R38 ;  /* 0x0000002600277305 */ /* 0x000064000021f000 */
[----:B0-----:R-:W-:Y:S01]  /*5960*/  MOV R38, RZ ;  /* 0x000000ff00267202 */ /* 0x001fe20000000f00 */
[----:B-1----:R-:W-:-:S04]  /*5970*/  IMAD.MOV R40, RZ, RZ, -R39 ;  /* 0x000000ffff287224 */ /* 0x002fc800078e0a27 */
[----:B------:R-:W-:Y:S01]  /*5980*/  IMAD R9, R40, R45, RZ ;  /* 0x0000002d28097224 */ /* 0x000fe200078e02ff */
[----:B------:R-:W-:-:S03]  /*5990*/  IABS R40, R43 ;  /* 0x0000002b00287213 */ /* 0x000fc60000000000 */
[----:B------:R-:W-:Y:S01]  /*59a0*/  IMAD.HI.U32 R9, R39, R9, R38 ;  /* 0x0000000927097227 */ /* 0x000fe200078e0026 */
[----:B------:R-:W-:-:S03]  /*59b0*/  IABS R39, R11 ;  /* 0x0000000b00277213 */ /* 0x000fc60000000000 */
        /* <DEDUP_REMOVED lines=12> */
[----:B------:R-:W-:Y:S01]  /*5a80*/  ISETP.GE.AND P2, PT, R38, RZ, PT ;  /* 0x000000ff2600720c */ /* 0x000fe20003f46270 */
[----:B0-----:R-:W-:-:S06]  /*5a90*/  VIADD R38, R42, 0xffffffe ;  /* 0x0ffffffe2a267836 */ /* 0x001fcc0000000000 */
[----:B------:R-:W-:Y:S01]  /*5aa0*/  @P0 VIADD R9, R9, 0x1 ;  /* 0x0000000109090836 */ /* 0x000fe20000000000 */
[----:B------:R0:W1:Y:S04]  /*5ab0*/  F2I.FTZ.U32.TRUNC.NTZ R39, R38 ;  /* 0x0000002600277305 */ /* 0x000068000021f000 */
[----:B------:R-:W-:-:S05]  /*5ac0*/  MOV R45, R9 ;  /* 0x00000009002d7202 */ /* 0x000fca0000000f00 */
[----:B------:R-:W-:Y:S01]  /*5ad0*/  @!P2 IMAD.MOV R45, RZ, RZ, -R45 ;  /* 0x000000ffff2da224 */ /* 0x000fe200078e0a2d */
[----:B------:R-:W-:Y:S01]  /*5ae0*/  @!P1 LOP3.LUT R45, RZ, R36, RZ, 0x33, !PT ;  /* 0x00000024ff2d9212 */ /* 0x000fe200078e33ff */
[----:B0-----:R-:W-:Y:S01]  /*5af0*/  IMAD.MOV.U32 R38, RZ, RZ, RZ ;  /* 0x000000ffff267224 */ /* 0x001fe200078e00ff */
[----:B------:R-:W-:-:S03]  /*5b00*/  ISETP.GE.AND P2, PT, R43, RZ, PT ;  /* 0x000000ff2b00720c */ /* 0x000fc60003f46270 */
[----:B------:R-:W-:Y:S02]  /*5b10*/  IMAD.MOV R9, RZ, RZ, -R45 ;  /* 0x000000ffff097224 */ /* 0x000fe400078e0a2d */
[----:B-1----:R-:W-:Y:S02]  /*5b20*/  IMAD.MOV R47, RZ, RZ, -R39 ;  /* 0x000000ffff2f7224 */ /* 0x002fe400078e0a27 */
[----:B------:R-:W-:Y:S02]  /*5b30*/  IMAD R36, R36, R9, R43 ;  /* 0x0000000924247224 */ /* 0x000fe400078e022b */
[----:B------:R-:W-:Y:S02]  /*5b40*/  IMAD R9, R47, R44, RZ ;  /* 0x0000002c2f097224 */ /* 0x000fe400078e02ff */
[----:B------:R-:W-:Y:S01]  /*5b50*/  IMAD.MOV R47, RZ, RZ, -R46 ;  /* 0x000000ffff2f7224 */ /* 0x000fe200078e0a2e */
[----:B------:R-:W-:Y:S01]  /*5b60*/  IABS R42, R36 ;  /* 0x00000024002a7213 */ /* 0x000fe20000000000 */
[----:B------:R-:W-:Y:S01]  /*5b70*/  IMAD.HI.U32 R9, R39, R9, R38 ;  /* 0x0000000927097227 */ /* 0x000fe200078e0026 */
[----:B------:R-:W-:-:S03]  /*5b80*/  LOP3.LUT R36, R36, R11, RZ, 0x3c, !PT ;  /* 0x0000000b24247212 */ /* 0x000fc600078e3cff */
[----:B------:R-:W-:Y:S02]  /*5b90*/  IMAD R43, R43, -0x6, R41 ;  /* 0xfffffffa2b2b7824 */ /* 0x000fe400078e0229 */
        /* <DEDUP_REMOVED lines=15> */
[----:B------:R-:W-:Y:S01]  /*5c90*/  @P3 VIADD R9, R9, 0x1 ;  /* 0x0000000109093836 */ /* 0x000fe20000000000 */
[----:B------:R-:W-:Y:S01]  /*5ca0*/  ISETP.NE.AND P3, PT, R11, RZ, PT ;  /* 0x000000ff0b00720c */ /* 0x000fe20003f65270 */
[----:B------:R-:W-:Y:S02]  /*5cb0*/  @!P2 IMAD.MOV R39, RZ, RZ, -R39 ;  /* 0x000000ffff27a224 */ /* 0x000fe400078e0a27 */
        /* <DEDUP_REMOVED lines=8> */
.L_x_1744:
[----:B------:R-:W-:Y:S05]  /*5d40*/  BRX R38 -0x5d50                                                 (*"BRANCH_TARGETS .L_x_1745,.L_x_1746,.L_x_1747,.L_x_426"*) ;  /* 0xffffffa026ac7949 */ /* 0x000fea000383ffff */
.L_x_1747:
[----:B------:R-:W-:Y:S02]  /*5d50*/  IMAD R9, R10, R45, RZ ;  /* 0x0000002d0a097224 */ /* 0x000fe400078e02ff */
[CC--:B------:R-:W-:Y:S02]  /*5d60*/  IMAD R37, R41.reuse, R6.reuse, R6 ;  /* 0x0000000629257224 */ /* 0x0c0fe400078e0206 */
[----:B------:R-:W-:Y:S01]  /*5d70*/  IMAD R35, R41, R6, R9 ;  /* 0x0000000629237224 */ /* 0x000fe200078e0209 */
[----:B------:R-:W-:-:S04]  /*5d80*/  IADD3 R34, PT, PT, R40, R9, R10 ;  /* 0x0000000928227210 */ /* 0x000fc80007ffe00a */
[----:B------:R-:W-:Y:S02]  /*5d90*/  IADD3 R35, PT, PT, R40, 0x1, R35 ;  /* 0x0000000128237810 */ /* 0x000fe40007ffe023 */
[----:B------:R-:W-:-:S03]  /*5da0*/  IADD3 R37, PT, PT, R37, R34, RZ ;  /* 0x0000002225257210 */ /* 0x000fc60007ffe0ff */
[----:B------:R-:W-:Y:S01]  /*5db0*/  IMAD.IADD R34, R35, 0x1, R6 ;  /* 0x0000000123227824 */ /* 0x000fe200078e0206 */
[----:B------:R-:W-:Y:S06]  /*5dc0*/  BRA `(.L_x_426) ;  /* 0x0000000000b87947 */ /* 0x000fec0003800000 */
.L_x_1745:
[----:B------:R-:W-:Y:S02]  /*5dd0*/  IMAD R9, R45, R7, R7 ;  /* 0x000000072d097224 */ /* 0x000fe400078e0207 */
[----:B------:R-:W-:Y:S02]  /*5de0*/  IMAD R45, R10, R45, RZ ;  /* 0x0000002d0a2d7224 */ /* 0x000fe400078e02ff */
[C---:B------:R-:W-:Y:S02]  /*5df0*/  IMAD.IADD R11, R41.reuse, 0x1, R9 ;  /* 0x00000001290b7824 */ /* 0x040fe400078e0209 */
[--C-:B------:R-:W-:Y:S02]  /*5e00*/  IMAD.IADD R9, R40, 0x1, R45.reuse ;  /* 0x0000000128097824 */ /* 0x100fe400078e022d */
[-C--:B------:R-:W-:Y:S02]  /*5e10*/  IMAD R35, R41, R6.reuse, R45 ;  /* 0x0000000629237224 */ /* 0x080fe400078e022d */
[----:B------:R-:W-:-:S02]  /*5e20*/  IMAD R11, R11, R6, R6 ;  /* 0x000000060b0b7224 */ /* 0x000fc400078e0206 */
[----:B------:R-:W-:Y:S02]  /*5e30*/  IMAD R9, R41, R6, R9 ;  /* 0x0000000629097224 */ /* 0x000fe400078e0209 */
[C---:B------:R-:W-:Y:S02]  /*5e40*/  IMAD.IADD R35, R40.reuse, 0x1, R35 ;  /* 0x0000000128237824 */ /* 0x040fe400078e0223 */
[----:B------:R-:W-:Y:S02]  /*5e50*/  IMAD.IADD R37, R40, 0x1, R11 ;  /* 0x0000000128257824 */ /* 0x000fe400078e020b */
[----:B------:R-:W-:Y:S01]  /*5e60*/  VIADD R34, R9, 0x1 ;  /* 0x0000000109227836 */ /* 0x000fe20000000000 */
[----:B------:R-:W-:Y:S06]  /*5e70*/  BRA `(.L_x_426) ;  /* 0x00000000008c7947 */ /* 0x000fec0003800000 */
.L_x_1746:
[----:B------:R-:W-:Y:S02]  /*5e80*/  IMAD R11, R41, R6, R6 ;  /* 0x00000006290b7224 */ /* 0x000fe400078e0206 */
[----:B------:R-:W-:-:S03]  /*5e90*/  IMAD R9, R10, R45, R40 ;  /* 0x0000002d0a097224 */ /* 0x000fc600078e0228 */
[----:B------:R-:W-:Y:S01]  /*5ea0*/  IADD3 R11, PT, PT, R40, R11, RZ ;  /* 0x0000000b280b7210 */ /* 0x000fe20007ffe0ff */
[----:B------:R-:W-:-:S04]  /*5eb0*/  IMAD R9, R41, R6, R9 ;  /* 0x0000000629097224 */ /* 0x000fc800078e0209 */
[C---:B------:R-:W-:Y:S02]  /*5ec0*/  IMAD R34, R10.reuse, R45, R11 ;  /* 0x0000002d0a227224 */ /* 0x040fe400078e020b */
[----:B------:R-:W-:Y:S02]  /*5ed0*/  VIADD R35, R9, 0x1 ;  /* 0x0000000109237836 */ /* 0x000fe40000000000 */
[----:B------:R-:W-:Y:S01]  /*5ee0*/  IMAD.IADD R37, R10, 0x1, R34 ;  /* 0x000000010a257824 */ /* 0x000fe200078e0222 */
[----:B------:R-:W-:Y:S06]  /*5ef0*/  BRA `(.L_x_426) ;  /* 0x00000000006c7947 */ /* 0x000fec0003800000 */
.L_x_425:
[----:B------:R-:W-:-:S05]  /*5f00*/  IMAD.MOV.U32 R36, RZ, RZ, -0x3 ;  /* 0xfffffffdff247424 */ /* 0x000fca00078e00ff */
[----:B------:R-:W-:-:S05]  /*5f10*/  VIADDMNMX.U32 R9, R43, R36, 0x3, PT ;  /* 0x000000032b097446 */ /* 0x000fca0003800024 */
[----:B------:R-:W-:-:S04]  /*5f20*/  IMAD.SHL.U32 R9, R9, 0x4, RZ ;  /* 0x0000000409097824 */ /* 0x000fc800078e00ff */
[----:B------:R-:W0:Y:S02]  /*5f30*/  LDC R38, c[0x2][R9+0x30] ;  /* 0x00800c0009267b82 */ /* 0x000e240000000800 */
[----:B0-----:R-:W-:-:S04]  /*5f40*/  SHF.R.S32.HI R39, RZ, 0x1f, R38 ;  /* 0x0000001fff277819 */ /* 0x001fc80000011426 */
.L_x_1749:
[----:B------:R-:W-:Y:S05]  /*5f50*/  BRX R38 -0x5f60                                                 (*"BRANCH_TARGETS .L_x_1750,.L_x_1751,.L_x_1752,.L_x_426"*) ;  /* 0xffffffa026287949 */ /* 0x000fea000383ffff */
.L_x_1752:
        /* <DEDUP_REMOVED lines=8> */
.L_x_1750:
[----:B------:R-:W-:-:S04]  /*5fe0*/  IMAD R9, R41, R6, R40 ;  /* 0x0000000629097224 */ /* 0x000fc800078e0228 */
[----:B------:R-:W-:-:S04]  /*5ff0*/  IMAD R9, R10, R45, R9 ;  /* 0x0000002d0a097224 */ /* 0x000fc800078e0209 */
[----:B------:R-:W-:Y:S01]  /*6000*/  IMAD.IADD R34, R10, 0x1, R9 ;  /* 0x000000010a227824 */ /* 0x000fe200078e0209 */
[----:B------:R-:W-:-:S03]  /*6010*/  IADD3 R35, PT, PT, R9, 0x1, RZ ;  /* 0x0000000109237810 */ /* 0x000fc60007ffe0ff */
[----:B------:R-:W-:Y:S01]  /*6020*/  IMAD.IADD R37, R34, 0x1, R6 ;  /* 0x0000000122257824 */ /* 0x000fe200078e0206 */
[----:B------:R-:W-:Y:S06]  /*6030*/  BRA `(.L_x_426) ;  /* 0x00000000001c7947 */ /* 0x000fec0003800000 */
.L_x_1751:
[CC--:B------:R-:W-:Y:S02]  /*6040*/  IMAD R9, R41.reuse, R6.reuse, R40 ;  /* 0x0000000629097224 */ /* 0x0c0fe400078e0228 */
[CC--:B------:R-:W-:Y:S02]  /*6050*/  IMAD R37, R10.reuse, R45.reuse, R10 ;  /* 0x0000002d0a257224 */ /* 0x0c0fe400078e020a */
[----:B------:R-:W-:Y:S02]  /*6060*/  IMAD R9, R10, R45, R9 ;  /* 0x0000002d0a097224 */ /* 0x000fe400078e0209 */
[----:B------:R-:W-:Y:S02]  /*6070*/  IMAD R41, R41, R6, R6 ;  /* 0x0000000629297224 */ /* 0x000fe400078e0206 */
[----:B------:R-:W-:-:S03]  /*6080*/  VIADD R35, R9, 0x1 ;  /* 0x0000000109237836 */ /* 0x000fc60000000000 */
[----:B------:R-:W-:Y:S01]  /*6090*/  IADD3 R37, PT, PT, R41, R37, R40 ;  /* 0x0000002529257210 */ /* 0x000fe20007ffe028 */
[----:B------:R-:W-:-:S07]  /*60a0*/  IMAD.IADD R34, R10, 0x1, R35 ;  /* 0x000000010a227824 */ /* 0x000fce00078e0223 */
.L_x_426:
[----:B------:R-:W-:Y:S05]  /*60b0*/  BSYNC.RECONVERGENT B5 ;  /* 0x0000000000057941 */ /* 0x000fea0003800200 */
.L_x_424:
[CC--:B------:R-:W-:Y:S02]  /*60c0*/  VIMNMX R36, PT, PT, R34.reuse, R35.reuse, !PT ;  /* 0x0000002322247248 */ /* 0x0c0fe40007fe0100 */
[----:B------:R-:W-:Y:S02]  /*60d0*/  VIMNMX R9, PT, PT, R34, R35, PT ;  /* 0x0000002322097248 */ /* 0x000fe40003fe0100 */
[CC--:B------:R-:W-:Y:S02]  /*60e0*/  VIMNMX R38, PT, PT, R36.reuse, R37.reuse, PT ;  /* 0x0000002524267248 */ /* 0x0c0fe40003fe0100 */
[----:B------:R-:W-:Y:S02]  /*60f0*/  VIMNMX R35, PT, PT, R36, R37, !PT ;  /* 0x0000002524237248 */ /* 0x000fe40007fe0100 */
[CC--:B------:R-:W-:Y:S02]  /*6100*/  VIMNMX R34, PT, PT, R9.reuse, R38.reuse, !PT ;  /* 0x0000002609227248 */ /* 0x0c0fe40007fe0100 */
[----:B------:R-:W-:-:S07]  /*6110*/  VIMNMX R37, PT, PT, R9, R38, PT ;  /* 0x0000002609257248 */ /* 0x000fce0003fe0100 */
.L_x_421:
[----:B------:R-:W-:Y:S05]  /*6120*/  BSYNC.RECONVERGENT B4 ;  /* 0x0000000000047941 */ /* 0x000fea0003800200 */
.L_x_419:
[----:B------:R-:W-:Y:S01]  /*6130*/  IABS R51, R6 ;  /* 0x0000000600337213 */ /* 0x000fe20000000000 */
[----:B------:R-:W-:Y:S01]  /*6140*/  IMAD.MOV.U32 R77, RZ, RZ, RZ ;  /* 0x000000ffff4d7224 */ /* 0x000fe200078e00ff */
[----:B------:R-:W-:Y:S02]  /*6150*/  IABS R36, R10 ;  /* 0x0000000a00247213 */ /* 0x000fe40000000000 */
[----:B------:R-:W0:Y:S01]  /*6160*/  I2F.RP R9, R51 ;  /* 0x0000003300097306 */ /* 0x000e220000209400 */
[----:B------:R-:W-:Y:S02]  /*6170*/  IABS R46, R35 ;  /* 0x00000023002e7213 */ /* 0x000fe40000000000 */
[-C--:B------:R-:W-:Y:S02]  /*6180*/  IABS R47, R34.reuse ;  /* 0x00000022002f7213 */ /* 0x080fe40000000000 */
[----:B------:R-:W-:Y:S02]  /*6190*/  IABS R49, R37 ;  /* 0x0000002500317213 */ /* 0x000fe40000000000 */
[----:B------:R-:W-:Y:S01]  /*61a0*/  VIMNMX R54, PT, PT, R35, R34, !PT ;  /* 0x0000002223367248 */ /* 0x000fe20007fe0100 */
        /* <DEDUP_REMOVED lines=8> */
[----:B------:R-:W-:Y:S01]  /*6230*/  IMAD.HI.U32 R48, R39, R11, R38 ;  /* 0x0000000b27307227 */ /* 0x000fe200078e0026 */
[----:B------:R-:W-:-:S03]  /*6240*/  IABS R11, R7 ;  /* 0x00000007000b7213 */ /* 0x000fc60000000000 */
[----:B------:R-:W-:Y:S02]  /*6250*/  VIADD R39, R41, 0xffffffe ;  /* 0x0ffffffe29277836 */ /* 0x000fe40000000000 */
[----:B------:R-:W-:-:S04]  /*6260*/  IMAD.HI.U32 R40, R48, R46, RZ ;  /* 0x0000002e30287227 */ /* 0x000fc800078e00ff */
[----:B------:R-:W-:Y:S01]  /*6270*/  IMAD.HI.U32 R42, R48, R47, RZ ;  /* 0x0000002f302a7227 */ /* 0x000fe200078e00ff */
[----:B------:R-:W-:Y:S01]  /*6280*/  IADD3 R9, PT, PT, -R40, RZ, RZ ;  /* 0x000000ff28097210 */ /* 0x000fe20007ffe1ff */
[----:B------:R-:W0:Y:S02]  /*6290*/  F2I.FTZ.U32.TRUNC.NTZ R39, R39 ;  /* 0x0000002700277305 */ /* 0x000e24000021f000 */
[----:B------:R-:W-:Y:S02]  /*62a0*/  IMAD.MOV R44, RZ, RZ, -R42 ;  /* 0x000000ffff2c7224 */ /* 0x000fe400078e0a2a */
[C---:B------:R-:W-:Y:S01]  /*62b0*/  IMAD R38, R51.reuse, R9, R46 ;  /* 0x0000000933267224 */ /* 0x040fe200078e022e */
[----:B------:R-:W-:Y:S01]  /*62c0*/  IABS R9, R8 ;  /* 0x0000000800097213 */ /* 0x000fe20000000000 */
[C---:B------:R-:W-:Y:S02]  /*62d0*/  IMAD R41, R51.reuse, R44, R47 ;  /* 0x0000002c33297224 */ /* 0x040fe400078e022f */
[----:B------:R-:W-:Y:S01]  /*62e0*/  IMAD.HI.U32 R43, R48, R49, RZ ;  /* 0x00000031302b7227 */ /* 0x000fe200078e00ff */
[C---:B------:R-:W-:Y:S01]  /*62f0*/  ISETP.GT.U32.AND P2, PT, R51.reuse, R38, PT ;  /* 0x000000263300720c */ /* 0x040fe20003f44070 */
[----:B------:R-:W-:Y:S01]  /*6300*/  I2F.RP R48, R11 ;  /* 0x0000000b00307306 */ /* 0x000fe20000209400 */
[----:B------:R-:W-:Y:S01]  /*6310*/  ISETP.GT.U32.AND P0, PT, R51, R41, PT ;  /* 0x000000293300720c */ /* 0x000fe20003f04070 */
[----:B------:R-:W-:-:S02]  /*6320*/  IMAD.MOV R44, RZ, RZ, -R43 ;  /* 0x000000ffff2c7224 */ /* 0x000fc400078e0a2b */
[----:B0-----:R-:W-:Y:S02]  /*6330*/  IMAD.MOV R45, RZ, RZ, -R39 ;  /* 0x000000ffff2d7224 */ /* 0x001fe400078e0a27 */
[----:B------:R-:W-:Y:S02]  /*6340*/  IMAD R44, R51, R44, R49 ;  /* 0x0000002c332c7224 */ /* 0x000fe400078e0231 */
[----:B------:R-:W0:Y:S01]  /*6350*/  I2F.RP R53, R9 ;  /* 0x0000000900357306 */ /* 0x000e220000209400 */
[----:B------:R-:W-:-:S03]  /*6360*/  IMAD R45, R45, R36, RZ ;  /* 0x000000242d2d7224 */ /* 0x000fc600078e02ff */
[--C-:B------:R-:W-:Y:S01]  /*6370*/  @!P2 IMAD.IADD R38, R38, 0x1, -R51.reuse ;  /* 0x000000012626a824 */ /* 0x100fe200078e0a33 */
[----:B------:R-:W-:Y:S01]  /*6380*/  ISETP.GT.U32.AND P3, PT, R51, R44, PT ;  /* 0x0000002c3300720c */ /* 0x000fe20003f64070 */
[--C-:B------:R-:W-:Y:S02]  /*6390*/  @!P0 IMAD.IADD R41, R41, 0x1, -R51.reuse ;  /* 0x0000000129298824 */ /* 0x100fe400078e0a33 */
[----:B------:R-:W-:Y:S01]  /*63a0*/  @!P2 VIADD R40, R40, 0x1 ;  /* 0x000000012828a836 */ /* 0x000fe20000000000 */
[-C--:B------:R-:W-:Y:S01]  /*63b0*/  ISETP.GE.U32.AND P1, PT, R38, R51.reuse, PT ;  /* 0x000000332600720c */ /* 0x080fe20003f26070 */
[----:B------:R-:W-:Y:S01]  /*63c0*/  @!P0 VIADD R42, R42, 0x1 ;  /* 0x000000012a2a8836 */ /* 0x000fe20000000000 */
[----:B------:R-:W-:Y:S02]  /*63d0*/  IABS R38, R10 ;  /* 0x0000000a00267213 */ /* 0x000fe40000000000 */
[----:B------:R-:W-:Y:S02]  /*63e0*/  ISETP.GE.U32.AND P4, PT, R41, R51, PT ;  /* 0x000000332900720c */ /* 0x000fe40003f86070 */
[----:B------:R-:W-:Y:S01]  /*63f0*/  IADD3 R52, PT, PT, RZ, -R38, RZ ;  /* 0x80000026ff347210 */ /* 0x000fe20007ffe0ff */
[----:B------:R-:W-:Y:S01]  /*6400*/  IMAD.MOV.U32 R38, RZ, RZ, RZ ;  /* 0x000000ffff267224 */ /* 0x000fe200078e00ff */
[----:B0-----:R-:W-:Y:S01]  /*6410*/  MUFU.RCP R53, R53 ;  /* 0x0000003500357308 */ /* 0x001fe20000001000 */
[----:B------:R-:W-:Y:S01]  /*6420*/  @!P3 IMAD.IADD R44, R44, 0x1, -R51 ;  /* 0x000000012c2cb824 */ /* 0x000fe200078e0a33 */
[----:B------:R-:W-:Y:S01]  /*6430*/  @!P3 IADD3 R43, PT, PT, R43, 0x1, RZ ;  /* 0x000000012b2bb810 */ /* 0x000fe20007ffe0ff */
[----:B------:R-:W-:Y:S01]  /*6440*/  IMAD.HI.U32 R50, R39, R45, R38 ;  /* 0x0000002d27327227 */ /* 0x000fe200078e0026 */
[----:B------:R-:W-:-:S03]  /*6450*/  LOP3.LUT R38, R35, R6, RZ, 0x3c, !PT ;  /* 0x0000000623267212 */ /* 0x000fc600078e3cff */
[----:B------:R-:W-:Y:S01]  /*6460*/  @P1 VIADD R40, R40, 0x1 ;  /* 0x0000000128281836 */ /* 0x000fe20000000000 */
[----:B------:R-:W-:Y:S01]  /*6470*/  ISETP.GE.AND P2, PT, R38, RZ, PT ;  /* 0x000000ff2600720c */ /* 0x000fe20003f46270 */
[----:B------:R-:W-:Y:S01]  /*6480*/  IMAD.HI.U32 R45, R50, R46, RZ ;  /* 0x0000002e322d7227 */ /* 0x000fe200078e00ff */
[----:B------:R0:W1:Y:S01]  /*6490*/  MUFU.RCP R39, R48 ;  /* 0x0000003000277308 */ /* 0x0000620000001000 */
[----:B------:R-:W-:Y:S02]  /*64a0*/  ISETP.GE.U32.AND P1, PT, R44, R51, PT ;  /* 0x000000332c00720c */ /* 0x000fe40003f26070 */
[----:B------:R-:W-:Y:S01]  /*64b0*/  IMAD R41, R45, R52, R46 ;  /* 0x000000342d297224 */ /* 0x000fe200078e022e */
[-C--:B------:R-:W-:Y:S01]  /*64c0*/  LOP3.LUT R38, R34, R6.reuse, RZ, 0x3c, !PT ;  /* 0x0000000622267212 */ /* 0x080fe200078e3cff */
[----:B------:R-:W-:Y:S01]  /*64d0*/  @P4 VIADD R42, R42, 0x1 ;  /* 0x000000012a2a4836 */ /* 0x000fe20000000000 */
[----:B------:R-:W-:Y:S01]  /*64e0*/  LOP3.LUT R51, RZ, R6, RZ, 0x33, !PT ;  /* 0x00000006ff337212 */ /* 0x000fe200078e33ff */
[----:B------:R-:W-:Y:S01]  /*64f0*/  IMAD.HI.U32 R46, R50, R47, RZ ;  /* 0x0000002f322e7227 */ /* 0x000fe200078e00ff */
[----:B------:R-:W-:-:S02]  /*6500*/  ISETP.GT.U32.AND P0, PT, R36, R41, PT ;  /* 0x000000292400720c */ /* 0x000fc40003f04070 */
[----:B------:R-:W-:Y:S01]  /*6510*/  ISETP.GE.AND P4, PT, R38, RZ, PT ;  /* 0x000000ff2600720c */ /* 0x000fe20003f86270 */
[----:B------:R-:W-:Y:S01]  /*6520*/  IMAD R47, R46, R52, R47 ;  /* 0x000000342e2f7224 */ /* 0x000fe200078e022f */
[----:B------:R-:W-:Y:S01]  /*6530*/  LOP3.LUT R38, R37, R6, RZ, 0x3c, !PT ;  /* 0x0000000625267212 */ /* 0x000fe200078e3cff */
[----:B0-----:R-:W-:-:S03]  /*6540*/  IMAD.HI.U32 R48, R50, R49, RZ ;  /* 0x0000003132307227 */ /* 0x001fc600078e00ff */
[----:B------:R-:W-:Y:S01]  /*6550*/  ISETP.GE.AND P3, PT, R38, RZ, PT ;  /* 0x000000ff2600720c */ /* 0x000fe20003f66270 */
[----:B------:R-:W-:Y:S01]  /*6560*/  @P1 VIADD R43, R43, 0x1 ;  /* 0x000000012b2b1836 */ /* 0x000fe20000000000 */
[----:B------:R-:W-:Y:S01]  /*6570*/  ISETP.GT.U32.AND P1, PT, R36, R47, PT ;  /* 0x0000002f2400720c */ /* 0x000fe20003f24070 */
[----:B-1----:R-:W-:Y:S02]  /*6580*/  VIADD R39, R39, 0xffffffe ;  /* 0x0ffffffe27277836 */ /* 0x002fe40000000000 */
[----:B------:R-:W-:Y:S02]  /*6590*/  @!P0 IMAD.IADD R41, R41, 0x1, -R36 ;  /* 0x0000000129298824 */ /* 0x000fe400078e0a24 */
[----:B------:R-:W-:Y:S01]  /*65a0*/  IMAD R49, R48, R52, R49 ;  /* 0x0000003430317224 */ /* 0x000fe200078e0231 */
[----:B------:R-:W-:Y:S01]  /*65b0*/  @!P4 IADD3 R42, PT, PT, -R42, RZ, RZ ;  /* 0x000000ff2a2ac210 */ /* 0x000fe20007ffe1ff */
[----:B------:R-:W-:Y:S01]  /*65c0*/  IMAD.MOV.U32 R38, RZ, RZ, R43 ;  /* 0x000000ffff267224 */ /* 0x000fe200078e002b */
[----:B------:R-:W0:Y:S01]  /*65d0*/  F2I.FTZ.U32.TRUNC.NTZ R39, R39 ;  /* 0x0000002700277305 */ /* 0x000e22000021f000 */
[----:B------:R-:W-:Y:S01]  /*65e0*/  VIADD R53, R53, 0xffffffe ;  /* 0x0ffffffe35357836 */ /* 0x000fe20000000000 */
[----:B------:R-:W-:Y:S01]  /*65f0*/  ISETP.NE.AND P4, PT, R6, RZ, PT ;  /* 0x000000ff0600720c */ /* 0x000fe20003f85270 */
[----:B------:R-:W-:Y:S01]  /*6600*/  @!P2 IMAD.MOV R40, RZ, RZ, -R40 ;  /* 0x000000ffff28a224 */ /* 0x000fe200078e0a28 */
[----:B------:R-:W-:Y:S01]  /*6610*/  ISETP.GE.U32.AND P2, PT, R41, R36, PT ;  /* 0x000000242900720c */ /* 0x000fe20003f46070 */
[----:B------:R-:W-:Y:S01]  /*6620*/  @!P3 IMAD.MOV R38, RZ, RZ, -R38 ;  /* 0x000000ffff26b224 */ /* 0x000fe200078e0a26 */
[----:B------:R-:W-:Y:S01]  /*6630*/  ISETP.GT.U32.AND P3, PT, R36, R49, PT ;  /* 0x000000312400720c */ /* 0x000fe20003f64070 */
[----:B------:R-:W-:Y:S01]  /*6640*/  @!P1 IMAD.IADD R47, R47, 0x1, -R36 ;  /* 0x000000012f2f9824 */ /* 0x000fe200078e0a24 */
[----:B------:R-:W1:Y:S01]  /*6650*/  F2I.FTZ.U32.TRUNC.NTZ R41, R53 ;  /* 0x0000003500297305 */ /* 0x000e62000021f000 */
[----:B------:R-:W-:Y:S01]  /*6660*/  SEL R43, R51, R42, !P4 ;  /* 0x0000002a332b7207 */ /* 0x000fe20006000000 */
[----:B------:R-:W-:Y:S01]  /*6670*/  @!P0 VIADD R45, R45, 0x1 ;  /* 0x000000012d2d8836 */ /* 0x000fe20000000000 */
[C---:B------:R-:W-:Y:S01]  /*6680*/  SEL R44, R51.reuse, R40, !P4 ;  /* 0x00000028332c7207 */ /* 0x040fe20006000000 */
[----:B------:R-:W-:Y:S01]  /*6690*/  @!P1 VIADD R46, R46, 0x1 ;  /* 0x000000012e2e9836 */ /* 0x000fe20000000000 */
[----:B------:R-:W-:-:S02]  /*66a0*/  SEL R42, R51, R38, !P4 ;  /* 0x00000026332a7207 */ /* 0x000fc40006000000 */
[----:B------:R-:W-:Y:S02]  /*66b0*/  ISETP.GE.U32.AND P4, PT, R47, R36, PT ;  /* 0x000000242f00720c */ /* 0x000fe40003f86070 */
[-C--:B------:R-:W-:Y:S01]  /*66c0*/  LOP3.LUT R38, R35, R10.reuse, RZ, 0x3c, !PT ;  /* 0x0000000a23267212 */ /* 0x080fe200078e3cff */
[----:B------:R-:W-:Y:S01]  /*66d0*/  @P2 VIADD R45, R45, 0x1 ;  /* 0x000000012d2d2836 */ /* 0x000fe20000000000 */
[----:B------:R-:W-:Y:S01]  /*66e0*/  LOP3.LUT R40, R34, R10, RZ, 0x3c, !PT ;  /* 0x0000000a22287212 */ /* 0x000fe200078e3cff */
[----:B------:R-:W-:Y:S01]  /*66f0*/  @!P3 IMAD.IADD R49, R49, 0x1, -R36 ;  /* 0x000000013131b824 */ /* 0x000fe200078e0a24 */
[----:B------:R-:W-:Y:S01]  /*6700*/  ISETP.GE.AND P0, PT, R38, RZ, PT ;  /* 0x000000ff2600720c */ /* 0x000fe20003f06270 */
[--C-:B0-----:R-:W-:Y:S01]  /*6710*/  IMAD.MOV R38, RZ, RZ, -R39.reuse ;  /* 0x000000ffff267224 */ /* 0x101fe200078e0a27 */
[----:B------:R-:W-:Y:S01]  /*6720*/  ISETP.GE.AND P2, PT, R40, RZ, PT ;  /* 0x000000ff2800720c */ /* 0x000fe20003f46270 */
[----:B------:R-:W-:Y:S01]  /*6730*/  @!P3 VIADD R48, R48, 0x1 ;  /* 0x000000013030b836 */ /* 0x000fe20000000000 */
[----:B-1----:R-:W-:Y:S01]  /*6740*/  IADD3 R40, PT, PT, RZ, -R41, RZ ;  /* 0x80000029ff287210 */ /* 0x002fe20007ffe0ff */
[----:B------:R-:W-:Y:S01]  /*6750*/  IMAD R47, R38, R11, RZ ;  /* 0x0000000b262f7224 */ /* 0x000fe200078e02ff */
[----:B------:R-:W-:Y:S01]  /*6760*/  ISETP.GE.U32.AND P1, PT, R49, R36, PT ;  /* 0x000000243100720c */ /* 0x000fe20003f26070 */
[----:B------:R-:W-:Y:S01]  /*6770*/  IMAD.MOV.U32 R38, RZ, RZ, RZ ;  /* 0x000000ffff267224 */ /* 0x000fe200078e00ff */
[----:B------:R-:W-:Y:S01]  /*6780*/  LOP3.LUT R49, R37, R10, RZ, 0x3c, !PT ;  /* 0x0000000a25317212 */ /* 0x000fe200078e3cff */
[----:B------:R-:W-:Y:S01]  /*6790*/  IMAD.MOV.U32 R36, RZ, RZ, R40 ;  /* 0x000000ffff247224 */ /* 0x000fe200078e0028 */
[----:B------:R-:W-:Y:S01]  /*67a0*/  ISETP.NE.AND P3, PT, R10, RZ, PT ;  /* 0x000000ff0a00720c */ /* 0x000fe20003f65270 */
[----:B------:R-:W-:Y:S01]  /*67b0*/  @P4 VIADD R46, R46, 0x1 ;  /* 0x000000012e2e4836 */ /* 0x000fe20000000000 */
[----:B------:R-:W-:Y:S01]  /*67c0*/  ISETP.GE.AND P4, PT, R49, RZ, PT ;  /* 0x000000ff3100720c */ /* 0x000fe20003f86270 */
[----:B------:R-:W-:Y:S01]  /*67d0*/  IMAD R49, R36, R9, RZ ;  /* 0x0000000924317224 */ /* 0x000fe200078e02ff */
[----:B------:R-:W-:Y:S01]  /*67e0*/  IABS R36, R44 ;  /* 0x0000002c00247213 */ /* 0x000fe20000000000 */
[----:B------:R-:W-:Y:S01]  /*67f0*/  IMAD.HI.U32 R47, R39, R47, R38 ;  /* 0x0000002f272f7227 */ /* 0x000fe200078e0026 */
[----:B------:R-:W-:-:S03]  /*6800*/  IABS R50, R42 ;  /* 0x0000002a00327213 */ /* 0x000fc60000000000 */
[----:B------:R-:W-:Y:S01]  /*6810*/  IMAD.MOV.U32 R40, RZ, RZ, RZ ;  /* 0x000000ffff287224 */ /* 0x000fe200078e00ff */
[----:B------:R-:W-:Y:S01]  /*6820*/  @P1 IADD3 R48, PT, PT, R48, 0x1, RZ ;  /* 0x0000000130301810 */ /* 0x000fe20007ffe0ff */
[----:B------:R-:W-:Y:S02]  /*6830*/  @!P2 IMAD.MOV R46, RZ, RZ, -R46 ;  /* 0x000000ffff2ea224 */ /* 0x000fe400078e0a2e */
[----:B------:R-:W-:Y:S01]  /*6840*/  IMAD.HI.U32 R51, R41, R49, R40 ;  /* 0x0000003129337227 */ /* 0x000fe200078e0028 */
[----:B------:R-:W-:-:S03]  /*6850*/  LOP3.LUT R41, RZ, R10, RZ, 0x33, !PT ;  /* 0x0000000aff297212 */ /* 0x000fc600078e33ff */
[----:B------:R-:W-:Y:S01]  /*6860*/  @!P0 IMAD.MOV R45, RZ, RZ, -R45 ;  /* 0x000000ffff2d8224 */ /* 0x000fe200078e0a2d */
[----:B------:R-:W-:Y:S01]  /*6870*/  SEL R39, R41, R46, !P3 ;  /* 0x0000002e29277207 */ /* 0x000fe20005800000 */
[----:B------:R-:W-:Y:S01]  /*6880*/  IMAD.HI.U32 R10, R47, R36, RZ ;  /* 0x000000242f0a7227 */ /* 0x000fe200078e00ff */
[----:B------:R-:W-:Y:S02]  /*6890*/  IABS R46, R43 ;  /* 0x0000002b002e7213 */ /* 0x000fe40000000000 */
[----:B------:R-:W-:Y:S01]  /*68a0*/  SEL R45, R41, R45, !P3 ;  /* 0x0000002d292d7207 */ /* 0x000fe20005800000 */
[----:B------:R-:W-:Y:S02]  /*68b0*/  IMAD.MOV R10, RZ, RZ, -R10 ;  /* 0x000000ffff0a7224 */ /* 0x000fe400078e0a0a */
[----:B------:R-:W-:Y:S01]  /*68c0*/  IMAD.HI.U32 R38, R47, R50, RZ ;  /* 0x000000322f267227 */ /* 0x000fe200078e00ff */
[----:B------:R-:W-:-:S03]  /*68d0*/  IABS R40, R45 ;  /* 0x0000002d00287213 */ /* 0x000fc60000000000 */
[----:B------:R-:W-:Y:S02]  /*68e0*/  IMAD R10, R11, R10, R36 ;  /* 0x0000000a0b0a7224 */ /* 0x000fe400078e0224 */
[----:B------:R-:W-:-:S03]  /*68f0*/  IMAD.HI.U32 R36, R47, R46, RZ ;  /* 0x0000002e2f247227 */ /* 0x000fc600078e00ff */
[----:B------:R-:W-:Y:S01]  /*6900*/  ISETP.GT.U32.AND P0, PT, R11, R10, PT ;  /* 0x0000000a0b00720c */ /* 0x000fe20003f04070 */
[----:B------:R-:W-:Y:S02]  /*6910*/  IMAD.MOV R47, RZ, RZ, -R36 ;  /* 0x000000ffff2f7224 */ /* 0x000fe400078e0a24 */
[----:B------:R-:W-:-:S04]  /*6920*/  IMAD.HI.U32 R36, R51, R40, RZ ;  /* 0x0000002833247227 */ /* 0x000fc800078e00ff */
[----:B------:R-:W-:Y:S01]  /*6930*/  @!P4 IMAD.MOV R48, RZ, RZ, -R48 ;  /* 0x000000ffff30c224 */ /* 0x000fe200078e0a30 */
[----:B------:R-:W-:Y:S01]  /*6940*/  IADD3 R36, PT, PT, -R36, RZ, RZ ;  /* 0x000000ff24247210 */ /* 0x000fe20007ffe1ff */
[----:B------:R-:W-:Y:S02]  /*6950*/  IMAD.MOV R49, RZ, RZ, -R38 ;  /* 0x000000ffff317224 */ /* 0x000fe400078e0a26 */
[----:B------:R-:W-:Y:S01]  /*6960*/  IMAD R46, R11, R47, R46 ;  /* 0x0000002f0b2e7224 */ /* 0x000fe200078e022e */
[----:B------:R-:W-:Y:S01]  /*6970*/  SEL R41, R41, R48, !P3 ;  /* 0x0000003029297207 */ /* 0x000fe20005800000 */
[----:B------:R-:W-:Y:S01]  /*6980*/  IMAD R50, R11, R49, R50 ;  /* 0x000000310b327224 */ /* 0x000fe200078e0232 */
[----:B------:R-:W-:Y:S01]  /*6990*/  IABS R48, R39 ;  /* 0x0000002700307213 */ /* 0x000fe20000000000 */
[----:B------:R-:W-:Y:S01]  /*69a0*/  IMAD R40, R9, R36, R40 ;  /* 0x0000002409287224 */ /* 0x000fe200078e0228 */
[C---:B------:R-:W-:Y:S01]  /*69b0*/  ISETP.GT.U32.AND P1, PT, R11.reuse, R46, PT ;  /* 0x0000002e0b00720c */ /* 0x040fe20003f24070 */
[----:B------:R-:W-:Y:S01]  /*69c0*/  @!P0 IMAD.IADD R10, R10, 0x1, -R11 ;  /* 0x000000010a0a8824 */ /* 0x000fe200078e0a0b */
[----:B------:R-:W-:Y:S01]  /*69d0*/  ISETP.GT.U32.AND P4, PT, R11, R50, PT ;  /* 0x000000320b00720c */ /* 0x000fe20003f84070 */
[----:B------:R-:W-:Y:S01]  /*69e0*/  IMAD.HI.U32 R38, R51, R48, RZ ;  /* 0x0000003033267227 */ /* 0x000fe200078e00ff */
[----:B------:R-:W-:-:S02]  /*69f0*/  ISETP.GT.U32.AND P3, PT, R9, R40, PT ;  /* 0x000000280900720c */ /* 0x000fc40003f64070 */
[----:B------:R-:W-:Y:S01]  /*6a00*/  IABS R52, R41 ;  /* 0x0000002900347213 */ /* 0x000fe20000000000 */
[----:B------:R-:W-:Y:S01]  /*6a10*/  IMAD.MOV R38, RZ, RZ, -R38 ;  /* 0x000000ffff267224 */ /* 0x000fe200078e0a26 */
[----:B------:R-:W-:Y:S01]  /*6a20*/  ISETP.GT.U32.AND P0, PT, R11, R10, PT ;  /* 0x0000000a0b00720c */ /* 0x000fe20003f04070 */
[----:B------:R-:W-:Y:S01]  /*6a30*/  IMAD.MOV.U32 R49, RZ, RZ, RZ ;  /* 0x000000ffff317224 */ /* 0x000fe200078e00ff */
[----:B------:R-:W-:Y:S01]  /*6a40*/  VIMNMX R47, PT, PT, R37, R54, PT ;  /* 0x00000036252f7248 */ /* 0x000fe20003fe0100 */
[----:B------:R-:W-:Y:S01]  /*6a50*/  IMAD R48, R9, R38, R48 ;  /* 0x0000002609307224 */ /* 0x000fe200078e0230 */
[----:B------:R-:W-:Y:S01]  /*6a60*/  VIMNMX R38, PT, PT, R35, R34, PT ;  /* 0x0000002223267248 */ /* 0x000fe20003fe0100 */
[----:B------:R-:W-:Y:S02]  /*6a70*/  @!P1 IMAD.IADD R46, R46, 0x1, -R11 ;  /* 0x000000012e2e9824 */ /* 0x000fe400078e0a0b */
[----:B------:R-:W-:Y:S01]  /*6a80*/  IMAD.HI.U32 R36, R51, R52, RZ ;  /* 0x0000003433247227 */ /* 0x000fe200078e00ff */
[----:B------:R-:W-:-:S02]  /*6a90*/  ISETP.GT.U32.AND P2, PT, R9, R48, PT ;  /* 0x000000300900720c */ /* 0x000fc40003f44070 */
[----:B------:R-:W-:Y:S01]  /*6aa0*/  ISETP.GT.U32.AND P1, PT, R11, R46, PT ;  /* 0x0000002e0b00720c */ /* 0x000fe20003f24070 */
[----:B------:R-:W-:Y:S01]  /*6ab0*/  @!P4 IMAD.IADD R50, R50, 0x1, -R11 ;  /* 0x000000013232c824 */ /* 0x000fe200078e0a0b */
[----:B------:R-:W-:Y:S01]  /*6ac0*/  VIMNMX R51, PT, PT, R37, R54, !PT ;  /* 0x0000003625337248 */ /* 0x000fe20007fe0100 */
[----:B------:R-:W-:Y:S02]  /*6ad0*/  @!P3 IMAD.IADD R40, R40, 0x1, -R9 ;  /* 0x000000012828b824 */ /* 0x000fe400078e0a09 */
[----:B------:R-:W-:Y:S01]  /*6ae0*/  IMAD.MOV R36, RZ, RZ, -R36 ;  /* 0x000000ffff247224 */ /* 0x000fe200078e0a24 */
[----:B------:R-:W-:Y:S01]  /*6af0*/  ISETP.GT.U32.AND P4, PT, R11, R50, PT ;  /* 0x000000320b00720c */ /* 0x000fe20003f84070 */
[----:B------:R-:W-:Y:S01]  /*6b00*/  @!P0 IMAD.IADD R10, R10, 0x1, -R11 ;  /* 0x000000010a0a8824 */ /* 0x000fe200078e0a0b */
[C---:B------:R-:W-:Y:S01]  /*6b10*/  ISETP.GT.U32.AND P3, PT, R9.reuse, R40, PT ;  /* 0x000000280900720c */ /* 0x040fe20003f64070 */
[----:B------:R-:W-:Y:S01]  /*6b20*/  IMAD R52, R9, R36, R52 ;  /* 0x0000002409347224 */ /* 0x000fe200078e0234 */
[----:B------:R-:W-:-:S02]  /*6b30*/  VIMNMX R36, PT, PT, R38, R47, !PT ;  /* 0x0000002f26247248 */ /* 0x000fc40007fe0100 */
[----:B------:R-:W-:Y:S01]  /*6b40*/  @!P2 IADD3 R48, PT, PT, R48, -R9, RZ ;  /* 0x800000093030a210 */ /* 0x000fe20007ffe0ff */
[--C-:B------:R-:W-:Y:S01]  /*6b50*/  @!P1 IMAD.IADD R46, R46, 0x1, -R11.reuse ;  /* 0x000000012e2e9824 */ /* 0x100fe200078e0a0b */
[C---:B------:R-:W-:Y:S02]  /*6b60*/  ISETP.GT.U32.AND P0, PT, R9.reuse, R52, PT ;  /* 0x000000340900720c */ /* 0x040fe40003f04070 */
[----:B------:R-:W-:Y:S02]  /*6b70*/  ISETP.GT.U32.AND P2, PT, R9, R48, PT ;  /* 0x000000300900720c */ /* 0x000fe40003f44070 */
[----:B------:R-:W-:Y:S01]  /*6b80*/  ISETP.GE.AND P1, PT, R45, RZ, PT ;  /* 0x000000ff2d00720c */ /* 0x000fe20003f26270 */
[----:B------:R-:W-:Y:S01]  /*6b90*/  @!P4 IMAD.IADD R50, R50, 0x1, -R11 ;  /* 0x000000013232c824 */ /* 0x000fe200078e0a0b */
[----:B------:R-:W-:Y:S01]  /*6ba0*/  ISETP.GE.AND P4, PT, R39, RZ, PT ;  /* 0x000000ff2700720c */ /* 0x000fe20003f86270 */
[--C-:B------:R-:W-:Y:S01]  /*6bb0*/  @!P3 IMAD.IADD R40, R40, 0x1, -R9.reuse ;  /* 0x000000012828b824 */ /* 0x100fe200078e0a09 */
[----:B------:R-:W-:Y:S01]  /*6bc0*/  ISETP.GE.AND P3, PT, R41, RZ, PT ;  /* 0x000000ff2900720c */ /* 0x000fe20003f66270 */
[----:B------:R-:W-:Y:S01]  /*6bd0*/  IMAD.MOV R39, RZ, RZ, -R44 ;  /* 0x000000ffff277224 */ /* 0x000fe200078e0a2c */
[----:B------:R-:W-:Y:S01]  /*6be0*/  VIMNMX R38, PT, PT, R38, R47, PT ;  /* 0x0000002f26267248 */ /* 0x000fe20003fe0100 */
[----:B------:R-:W-:Y:S01]  /*6bf0*/  IMAD.MOV R41, RZ, RZ, -R42 ;  /* 0x000000ffff297224 */ /* 0x000fe200078e0a2a */
[----:B------:R-:W-:Y:S01]  /*6c00*/  MOV R11, R40 ;  /* 0x00000028000b7202 */ /* 0x000fe20000000f00 */
[----:B------:R-:W-:-:S02]  /*6c10*/  @!P0 IMAD.IADD R52, R52, 0x1, -R9 ;  /* 0x0000000134348824 */ /* 0x000fc400078e0a09 */
[----:B------:R-:W-:Y:S01]  /*6c20*/  @!P2 IMAD.IADD R48, R48, 0x1, -R9 ;  /* 0x000000013030a824 */ /* 0x000fe200078e0a09 */
[----:B------:R-:W-:Y:S01]  /*6c30*/  ISETP.GE.AND P2, PT, R44, RZ, PT ;  /* 0x000000ff2c00720c */ /* 0x000fe20003f46270 */
[----:B------:R-:W-:Y:S01]  /*6c40*/  @!P1 IMAD.MOV R11, RZ, RZ, -R11 ;  /* 0x000000ffff0b9224 */ /* 0x000fe200078e0a0b */
[----:B------:R-:W-:Y:S01]  /*6c50*/  ISETP.GT.U32.AND P0, PT, R9, R52, PT ;  /* 0x000000340900720c */ /* 0x000fe20003f04070 */
[----:B------:R-:W-:Y:S01]  /*6c60*/  @!P4 IMAD.MOV R48, RZ, RZ, -R48 ;  /* 0x000000ffff30c224 */ /* 0x000fe200078e0a30 */
[----:B------:R-:W-:Y:S01]  /*6c70*/  ISETP.GE.AND P1, PT, R43, RZ, PT ;  /* 0x000000ff2b00720c */ /* 0x000fe20003f26270 */
[----:B------:R-:W-:Y:S01]  /*6c80*/  IMAD.MOV R43, RZ, RZ, -R43 ;  /* 0x000000ffff2b7224 */ /* 0x000fe200078e0a2b */
[----:B------:R-:W-:Y:S01]  /*6c90*/  ISETP.GE.AND P4, PT, R42, RZ, PT ;  /* 0x000000ff2a00720c */ /* 0x000fe20003f86270 */
[C---:B------:R-:W-:Y:S02]  /*6ca0*/  IMAD R39, R6.reuse, R39, R35 ;  /* 0x0000002706277224 */ /* 0x040fe400078e0223 */
[----:B------:R-:W-:-:S02]  /*6cb0*/  IMAD R40, R6, R43, R34 ;  /* 0x0000002b06287224 */ /* 0x000fc400078e0222 */
[----:B------:R-:W-:Y:S02]  /*6cc0*/  IMAD R41, R6, R41, R37 ;  /* 0x0000002906297224 */ /* 0x000fe400078e0225 */
[----:B------:R-:W-:Y:S02]  /*6cd0*/  @!P2 IADD3 R10, PT, PT, -R10, RZ, RZ ;  /* 0x000000ff0a0aa210 */ /* 0x000fe40007ffe1ff */
[----:B------:R-:W-:Y:S01]  /*6ce0*/  @!P0 IMAD.IADD R52, R52, 0x1, -R9 ;  /* 0x0000000134348824 */ /* 0x000fe200078e0a09 */
[----:B------:R-:W-:Y:S01]  /*6cf0*/  ISETP.NE.AND P0, PT, R7, RZ, PT ;  /* 0x000000ff0700720c */ /* 0x000fe20003f05270 */
[----:B------:R-:W-:Y:S01]  /*6d00*/  @!P1 IMAD.MOV R46, RZ, RZ, -R46 ;  /* 0x000000ffff2e9224 */ /* 0x000fe200078e0a2e */
[----:B------:R-:W-:Y:S01]  /*6d10*/  LOP3.LUT R7, RZ, R7, RZ, 0x33, !PT ;  /* 0x00000007ff077212 */ /* 0x000fe200078e33ff */
[----:B------:R-:W-:Y:S01]  /*6d20*/  @!P3 IMAD.MOV R52, RZ, RZ, -R52 ;  /* 0x000000ffff34b224 */ /* 0x000fe200078e0a34 */
[----:B------:R-:W-:Y:S01]  /*6d30*/  ISETP.NE.AND P2, PT, R8, RZ, PT ;  /* 0x000000ff0800720c */ /* 0x000fe20003f45270 */
[----:B------:R-:W-:Y:S01]  /*6d40*/  @!P4 IMAD.MOV R50, RZ, RZ, -R50 ;  /* 0x000000ffff32c224 */ /* 0x000fe200078e0a32 */
[----:B------:R-:W-:-:S02]  /*6d50*/  LOP3.LUT R9, RZ, R8, RZ, 0x33, !PT ;  /* 0x00000008ff097212 */ /* 0x000fc400078e33ff */
[----:B------:R-:W-:Y:S02]  /*6d60*/  SEL R45, R7, R10, !P0 ;  /* 0x0000000a072d7207 */ /* 0x000fe40004000000 */
[C---:B------:R-:W-:Y:S02]  /*6d70*/  SEL R42, R9.reuse, R11, !P2 ;  /* 0x0000000b092a7207 */ /* 0x040fe40005000000 */
[----:B------:R-:W-:Y:S01]  /*6d80*/  SEL R43, R9, R48, !P2 ;  /* 0x00000030092b7207 */ /* 0x000fe20005000000 */
[----:B------:R-:W-:Y:S01]  /*6d90*/  IMAD.MOV.U32 R48, RZ, RZ, -0x1 ;  /* 0xffffffffff307424 */ /* 0x000fe200078e00ff */
[----:B------:R-:W-:Y:S02]  /*6da0*/  SEL R46, R7, R46, !P0 ;  /* 0x0000002e072e7207 */ /* 0x000fe40004000000 */
[----:B------:R-:W-:Y:S02]  /*6db0*/  SEL R44, R9, R52, !P2 ;  /* 0x00000034092c7207 */ /* 0x000fe40005000000 */
[----:B------:R-:W-:-:S02]  /*6dc0*/  SEL R47, R7, R50, !P0 ;  /* 0x00000032072f7207 */ /* 0x000fc40004000000 */
[----:B------:R-:W-:Y:S02]  /*6dd0*/  MOV R50, 0xffffffff ;  /* 0xffffffff00327802 */ /* 0x000fe40000000f00 */
[----:B------:R-:W-:Y:S02]  /*6de0*/  VIMNMX R52, PT, PT, R39, R40, PT ;  /* 0x0000002827347248 */ /* 0x000fe40003fe0100 */
[----:B------:R-:W-:Y:S02]  /*6df0*/  VIMNMX R53, PT, PT, R42, R43, PT ;  /* 0x0000002b2a357248 */ /* 0x000fe40003fe0100 */
[----:B------:R-:W-:-:S07]  /*6e00*/  VIMNMX R54, PT, PT, R45, R46, PT ;  /* 0x0000002e2d367248 */ /* 0x000fce0003fe0100 */
.L_x_437:
        /* <DEDUP_REMOVED lines=21> */
[----:B------:R-:W-:Y:S02]  /*6f60*/  ISETP.LT.OR P1, PT, R9, RZ, P0 ;  /* 0x000000ff0900720c */ /* 0x000fe40000721670 */
[----:B------:R-:W-:-:S02]  /*6f70*/  ISETP.NE.AND P0, PT, R49, 0xe, PT ;  /* 0x0000000e3100780c */ /* 0x000fc40003f05270 */
        /* <DEDUP_REMOVED lines=9> */
.L_x_436:
        /* <DEDUP_REMOVED lines=9> */
[----:B---3--:R-:W-:Y:S01]  /*70a0*/  IMAD.IADD R11, R46, 0x1, R11 ;  /* 0x000000012e0b7824 */ /* 0x008fe200078e020b */
[----:B----4-:R-:W-:-:S04]  /*70b0*/  IADD3 R9, PT, PT, R40, R9, RZ ;  /* 0x0000000928097210 */ /* 0x010fc80007ffe0ff */
        /* <DEDUP_REMOVED lines=10> */
[----:B------:R-:W-:Y:S02]  /*7160*/  ISETP.LT.OR P2, PT, R8, RZ, P1 ;  /* 0x000000ff0800720c */ /* 0x000fe40000f41670 */
[----:B------:R-:W-:-:S02]  /*7170*/  ISETP.NE.AND P1, PT, R57, 0xe, PT ;  /* 0x0000000e3900780c */ /* 0x000fc40003f25270 */
[----:B------:R-:W-:-:S13]  /*7180*/  PLOP3.LUT P2, PT, P2, P3, PT, 0xf8, 0x8f ;  /* 0x00000000008f781c */ /* 0x000fda0001747f70 */
[----:B------:R-:W-:Y:S05]  /*7190*/  @P2 BRA `(.L_x_430) ;  /* 0x0000001800cc2947 */ /* 0x000fea0003800000 */
[----:B------:R-:W0:Y:S01]  /*71a0*/  LDCU.64 UR4, c[0x4][0x8] ;  /* 0x01000100ff0477ac */ /* 0x000e220008000a00 */
[----:B------:R-:W-:Y:S01]  /*71b0*/  IMAD.MOV.U32 R82, RZ, RZ, RZ ;  /* 0x000000ffff527224 */ /* 0x000fe200078e00ff */
[----:B0-----:R-:W-:-:S04]  /*71c0*/  UIADD3 UR4, UP0, UPT, UR4, 0x4, URZ ;  /* 0x0000000404047890 */ /* 0x001fc8000ff1e0ff */
[----:B------:R-:W-:Y:S02]  /*71d0*/  UIADD3.X UR5, UPT, UPT, URZ, UR5, URZ, UP0, !UPT ;  /* 0x00000005ff057290 */ /* 0x000fe400087fe4ff */
[----:B------:R-:W-:-:S04]  /*71e0*/  IMAD.U32 R6, RZ, RZ, UR4 ;  /* 0x00000004ff067e24 */ /* 0x000fc8000f8e00ff */
[----:B------:R-:W-:-:S07]  /*71f0*/  IMAD.U32 R7, RZ, RZ, UR5 ;  /* 0x00000005ff077e24 */ /* 0x000fce000f8e00ff */
.L_x_435:
[----:B------:R-:W2:Y:S01]  /*7200*/  LDG.E R62, desc[UR6][R6.64] ;  /* 0x00000006063e7981 */ /* 0x000ea2000c1e1900 */
[----:B------:R-:W0:Y:S03]  /*7210*/  LDC.64 R8, c[0x0][0x380] ;  /* 0x0000e000ff087b82 */ /* 0x000e260000000a00 */
[----:B------:R-:W3:Y:S04]  /*7220*/  LDG.E R10, desc[UR6][R6.64+-0x4] ;  /* 0xfffffc06060a7981 */ /* 0x000ee8000c1e1900 */
[----:B------:R-:W4:Y:S01]  /*7230*/  LDG.E R65, desc[UR6][R6.64+0x4] ;  /* 0x0000040606417981 */ /* 0x000f22000c1e1900 */
[----:B------:R-:W1:Y:S01]  /*7240*/  LDC R60, c[0x0][0x388] ;  /* 0x0000e200ff3c7b82 */ /* 0x000e620000000800 */
[----:B------:R-:W-:Y:S01]  /*7250*/  VIADD R82, R82, 0x1 ;  /* 0x0000000152527836 */ /* 0x000fe20000000000 */
[----:B------:R-:W-:Y:S01]  /*7260*/  BSSY.RECONVERGENT B6, `(.L_x_431) ;  /* 0x00001a3000067945 */ /* 0x000fe20003800200 */
[----:B--2---:R-:W-:Y:S01]  /*7270*/  IMAD.IADD R62, R47, 0x1, R62 ;  /* 0x000000012f3e7824 */ /* 0x004fe200078e023e */
[----:B---3--:R-:W-:-:S04]  /*7280*/  IADD3 R11, PT, PT, R41, R10, RZ ;  /* 0x0000000a290b7210 */ /* 0x008fc80007ffe0ff */
        /* <DEDUP_REMOVED lines=30> */
[-C--:B------:R-:W-:Y:S02]  /*7470*/  IABS R75, R9.reuse ;  /* 0x00000009004b7213 */ /* 0x080fe40000000000 */
[----:B------:R-:W-:Y:S02]  /*7480*/  LOP3.LUT R87, RZ, R9, RZ, 0x33, !PT ;  /* 0x00000009ff577212 */ /* 0x000fe400078e33ff */
        /* <DEDUP_REMOVED lines=8> */
[----:B------:R-:W-:-:S06]  /*7510*/  IMAD.HI.U32 R11, R11, R65, R10 ;  /* 0x000000410b0b7227 */ /* 0x000fcc00078e000a */
[----:B------:R-:W-:-:S04]  /*7520*/  IMAD.HI.U32 R66, R11, R74, RZ ;  /* 0x0000004a0b427227 */ /* 0x000fc800078e00ff */
[----:B------:R-:W-:Y:S02]  /*7530*/  IMAD.MOV R64, RZ, RZ, -R66 ;  /* 0x000000ffff407224 */ /* 0x000fe400078e0a42 */
[----:B------:R-:W-:-:S04]  /*7540*/  IMAD.HI.U32 R62, R11, R73, RZ ;  /* 0x000000490b3e7227 */ /* 0x000fc800078e00ff */
[----:B------:R-:W-:Y:S01]  /*7550*/  IMAD R64, R67, R64, R74 ;  /* 0x0000004043407224 */ /* 0x000fe200078e024a */
[----:B------:R-:W-:Y:S01]  /*7560*/  IADD3 R68, PT, PT, -R62, RZ, RZ ;  /* 0x000000ff3e447210 */ /* 0x000fe20007ffe1ff */
[----:B------:R-:W-:-:S03]  /*7570*/  IMAD.HI.U32 R10, R11, R72, RZ ;  /* 0x000000480b0a7227 */ /* 0x000fc600078e00ff */
[C---:B------:R-:W-:Y:S01]  /*7580*/  ISETP.GT.U32.AND P3, PT, R67.reuse, R64, PT ;  /* 0x000000404300720c */ /* 0x040fe20003f64070 */
[----:B------:R-:W-:Y:S02]  /*7590*/  IMAD R68, R67, R68, R73 ;  /* 0x0000004443447224 */ /* 0x000fe400078e0249 */
[----:B------:R-:W-:Y:S02]  /*75a0*/  IMAD.MOV R76, RZ, RZ, -R10 ;  /* 0x000000ffff4c7224 */ /* 0x000fe400078e0a0a */
[----:B------:R-:W-:Y:S01]  /*75b0*/  IMAD.HI.U32 R65, R11, R70, RZ ;  /* 0x000000460b417227 */ /* 0x000fe200078e00ff */
[----:B------:R-:W-:-:S03]  /*75c0*/  ISETP.GT.U32.AND P4, PT, R67, R68, PT ;  /* 0x000000444300720c */ /* 0x000fc60003f84070 */
[----:B------:R-:W-:-:S04]  /*75d0*/  IMAD R76, R67, R76, R72 ;  /* 0x0000004c434c7224 */ /* 0x000fc800078e0248 */
[----:B------:R-:W-:Y:S02]  /*75e0*/  @!P3 IMAD.IADD R64, R64, 0x1, -R67 ;  /* 0x000000014040b824 */ /* 0x000fe400078e0a43 */
[----:B------:R-:W-:-:S03]  /*75f0*/  @!P3 VIADD R66, R66, 0x1 ;  /* 0x000000014242b836 */ /* 0x000fc60000000000 */
[----:B------:R-:W-:Y:S01]  /*7600*/  ISETP.GE.U32.AND P3, PT, R64, R67, PT ;  /* 0x000000434000720c */ /* 0x000fe20003f66070 */
[----:B------:R-:W-:Y:S02]  /*7610*/  @!P4 VIADD R62, R62, 0x1 ;  /* 0x000000013e3ec836 */ /* 0x000fe40000000000 */
[----:B------:R-:W-:Y:S01]  /*7620*/  @!P4 IMAD.IADD R68, R68, 0x1, -R67 ;  /* 0x000000014444c824 */ /* 0x000fe200078e0a43 */
[----:B------:R-:W-:Y:S01]  /*7630*/  ISETP.GT.U32.AND P4, PT, R67, R76, PT ;  /* 0x0000004c4300720c */ /* 0x000fe20003f84070 */
[----:B------:R-:W-:Y:S01]  /*7640*/  IMAD.HI.U32 R64, R11, R69, RZ ;  /* 0x000000450b407227 */ /* 0x000fe200078e00ff */
[----:B------:R-:W-:-:S07]  /*7650*/  LOP3.LUT R11, R56, R8, RZ, 0x3c, !PT ;  /* 0x00000008380b7212 */ /* 0x000fce00078e3cff */
[----:B------:R-:W-:Y:S01]  /*7660*/  @P3 VIADD R66, R66, 0x1 ;  /* 0x0000000142423836 */ /* 0x000fe20000000000 */
[----:B------:R-:W-:Y:S02]  /*7670*/  ISETP.GE.U32.AND P3, PT, R68, R67, PT ;  /* 0x000000434400720c */ /* 0x000fe40003f66070 */
[----:B------:R-:W-:Y:S01]  /*7680*/  IADD3 R68, PT, PT, -R65, RZ, RZ ;  /* 0x000000ff41447210 */ /* 0x000fe20007ffe1ff */
[----:B------:R-:W-:Y:S02]  /*7690*/  @!P4 IMAD.IADD R76, R76, 0x1, -R67 ;  /* 0x000000014c4cc824 */ /* 0x000fe400078e0a43 */
[----:B------:R-:W-:Y:S02]  /*76a0*/  @!P4 VIADD R10, R10, 0x1 ;  /* 0x000000010a0ac836 */ /* 0x000fe40000000000 */
[----:B------:R-:W-:-:S05]  /*76b0*/  IMAD R68, R67, R68, R70 ;  /* 0x0000004443447224 */ /* 0x000fca00078e0246 */
[C---:B------:R-:W-:Y:S01]  /*76c0*/  ISETP.GT.U32.AND P4, PT, R67.reuse, R68, PT ;  /* 0x000000444300720c */ /* 0x040fe20003f84070 */
[----:B------:R-:W-:Y:S01]  /*76d0*/  @P3 VIADD R62, R62, 0x1 ;  /* 0x000000013e3e3836 */ /* 0x000fe20000000000 */
[----:B------:R-:W-:Y:S01]  /*76e0*/  ISETP.GE.U32.AND P3, PT, R76, R67, PT ;  /* 0x000000434c00720c */ /* 0x000fe20003f66070 */
[----:B------:R-:W-:Y:S02]  /*76f0*/  IMAD.MOV R76, RZ, RZ, -R64 ;  /* 0x000000ffff4c7224 */ /* 0x000fe400078e0a40 */
[----:B------:R-:W-:Y:S02]  /*7700*/  IMAD.MOV.U32 R81, RZ, RZ, R62 ;  /* 0x000000ffff517224 */ /* 0x000fe400078e003e */
[----:B------:R-:W-:-:S06]  /*7710*/  IMAD R76, R67, R76, R69 ;  /* 0x0000004c434c7224 */ /* 0x000fcc00078e0245 */
[----:B------:R-:W-:Y:S02]  /*7720*/  @!P4 IMAD.IADD R68, R68, 0x1, -R67 ;  /* 0x000000014444c824 */ /* 0x000fe400078e0a43 */
[----:B------:R-:W-:Y:S01]  /*7730*/  @P3 IADD3 R10, PT, PT, R10, 0x1, RZ ;  /* 0x000000010a0a3810 */ /* 0x000fe20007ffe0ff */
[----:B------:R-:W-:Y:S01]  /*7740*/  @!P4 VIADD R65, R65, 0x1 ;  /* 0x000000014141c836 */ /* 0x000fe20000000000 */
[----:B------:R-:W-:Y:S02]  /*7750*/  ISETP.GT.U32.AND P3, PT, R67, R76, PT ;  /* 0x0000004c4300720c */ /* 0x000fe40003f64070 */
[----:B------:R-:W-:Y:S01]  /*7760*/  ISETP.GE.U32.AND P4, PT, R68, R67, PT ;  /* 0x000000434400720c */ /* 0x000fe20003f86070 */
[----:B------:R-:W-:Y:S02]  /*7770*/  VIADD R68, R71, 0xffffffe ;  /* 0x0ffffffe47447836 */ /* 0x000fe40000000000 */
[----:B------:R-:W-:Y:S01]  /*7780*/  IMAD.MOV.U32 R71, RZ, RZ, R66 ;  /* 0x000000ffff477224 */ /* 0x000fe200078e0042 */
[----:B------:R-:W-:-:S07]  /*7790*/  LOP3.LUT R66, R59, R8, RZ, 0x3c, !PT ;  /* 0x000000083b427212 */ /* 0x000fce00078e3cff */
[----:B------:R-:W-:Y:S02]  /*77a0*/  @!P3 IMAD.IADD R76, R76, 0x1, -R67 ;  /* 0x000000014c4cb824 */ /* 0x000fe400078e0a43 */
[----:B------:R-:W-:Y:S02]  /*77b0*/  @P4 VIADD R65, R65, 0x1 ;  /* 0x0000000141414836 */ /* 0x000fe40000000000 */
[----:B------:R-:W-:Y:S01]  /*77c0*/  @!P3 VIADD R64, R64, 0x1 ;  /* 0x000000014040b836 */ /* 0x000fe20000000000 */
[----:B------:R-:W-:Y:S01]  /*77d0*/  ISETP.GE.U32.AND P4, PT, R76, R67, PT ;  /* 0x000000434c00720c */ /* 0x000fe20003f86070 */
[----:B------:R-:W-:Y:S01]  /*77e0*/  IMAD.MOV.U32 R67, RZ, RZ, R10 ;  /* 0x000000ffff437224 */ /* 0x000fe200078e000a */
[----:B------:R-:W-:Y:S02]  /*77f0*/  ISETP.GE.AND P3, PT, R11, RZ, PT ;  /* 0x000000ff0b00720c */ /* 0x000fe40003f66270 */
[----:B------:R-:W-:-:S09]  /*7800*/  LOP3.LUT R11, R55, R8, RZ, 0x3c, !PT ;  /* 0x00000008370b7212 */ /* 0x000fd200078e3cff */
[----:B------:R-:W-:Y:S01]  /*7810*/  @P4 VIADD R64, R64, 0x1 ;  /* 0x0000000140404836 */ /* 0x000fe20000000000 */
[----:B------:R-:W-:Y:S02]  /*7820*/  ISETP.GE.AND P4, PT, R11, RZ, PT ;  /* 0x000000ff0b00720c */ /* 0x000fe40003f86270 */
[----:B------:R0:W1:Y:S01]  /*7830*/  F2I.FTZ.U32.TRUNC.NTZ R11, R68 ;  /* 0x00000044000b7305 */ /* 0x000062000021f000 */
[----:B------:R-:W-:Y:S02]  /*7840*/  @!P3 IADD3 R71, PT, PT, -R71, RZ, RZ ;  /* 0x000000ff4747b210 */ /* 0x000fe40007ffe1ff */
[----:B------:R-:W-:Y:S02]  /*7850*/  ISETP.GE.AND P3, PT, R66, RZ, PT ;  /* 0x000000ff4200720c */ /* 0x000fe40003f66270 */
[-C--:B------:R-:W-:Y:S02]  /*7860*/  LOP3.LUT R66, RZ, R8.reuse, RZ, 0x33, !PT ;  /* 0x00000008ff427212 */ /* 0x080fe400078e33ff */
[----:B0-----:R-:W-:-:S04]  /*7870*/  LOP3.LUT R68, R61, R8, RZ, 0x3c, !PT ;  /* 0x000000083d447212 */ /* 0x001fc800078e3cff */
[----:B------:R-:W-:Y:S01]  /*7880*/  @!P4 IMAD.MOV R81, RZ, RZ, -R81 ;  /* 0x000000ffff51c224 */ /* 0x000fe200078e0a51 */
[----:B------:R-:W-:Y:S01]  /*7890*/  ISETP.NE.AND P4, PT, R8, RZ, PT ;  /* 0x000000ff0800720c */ /* 0x000fe20003f85270 */
[----:B-1----:R-:W-:-:S03]  /*78a0*/  IMAD.MOV R62, RZ, RZ, -R11 ;  /* 0x000000ffff3e7224 */ /* 0x002fc600078e0a0b */
[----:B------:R-:W-:Y:S01]  /*78b0*/  @!P3 IMAD.MOV R67, RZ, RZ, -R67 ;  /* 0x000000ffff43b224 */ /* 0x000fe200078e0a43 */
[----:B------:R-:W-:Y:S01]  /*78c0*/  ISETP.GE.AND P3, PT, R68, RZ, PT ;  /* 0x000000ff4400720c */ /* 0x000fe20003f66270 */
[----:B------:R-:W-:Y:S01]  /*78d0*/  IMAD.MOV.U32 R10, RZ, RZ, R62 ;  /* 0x000000ffff0a7224 */ /* 0x000fe200078e003e */
[----:B------:R-:W-:Y:S02]  /*78e0*/  SEL R62, R66, R71, !P4 ;  /* 0x00000047423e7207 */ /* 0x000fe40006000000 */
[----:B------:R-:W-:Y:S01]  /*78f0*/  LOP3.LUT R68, R63, R8, RZ, 0x3c, !PT ;  /* 0x000000083f447212 */ /* 0x000fe200078e3cff */
[----:B------:R-:W-:Y:S02]  /*7900*/  IMAD R71, R10, R75, RZ ;  /* 0x0000004b0a477224 */ /* 0x000fe400078e02ff */
[----:B------:R-:W-:Y:S01]  /*7910*/  HFMA2 R10, -RZ, RZ, 0, 0 ;  /* 0x00000000ff0a7431 */ /* 0x000fe200000001ff */
[----:B------:R-:W-:Y:S02]  /*7920*/  IABS R76, R62 ;  /* 0x0000003e004c7213 */ /* 0x000fe40000000000 */
[----:B------:R-:W-:-:S03]  /*7930*/  SEL R67, R66, R67, !P4 ;  /* 0x0000004342437207 */ /* 0x000fc60006000000 */
[----:B------:R-:W-:Y:S01]  /*7940*/  @!P3 IMAD.MOV R65, RZ, RZ, -R65 ;  /* 0x000000ffff41b224 */ /* 0x000fe200078e0a41 */
[----:B------:R-:W-:Y:S01]  /*7950*/  ISETP.GE.AND P3, PT, R68, RZ, PT ;  /* 0x000000ff4400720c */ /* 0x000fe20003f66270 */
[----:B------:R-:W-:Y:S01]  /*7960*/  IMAD.HI.U32 R11, R11, R71, R10 ;  /* 0x000000470b0b7227 */ /* 0x000fe200078e000a */
[C---:B------:R-:W-:Y:S02]  /*7970*/  SEL R68, R66.reuse, R81, !P4 ;  /* 0x0000005142447207 */ /* 0x040fe40006000000 */
[----:B------:R-:W-:Y:S01]  /*7980*/  IABS R86, R67 ;  /* 0x0000004300567213 */ /* 0x000fe20000000000 */
[----:B------:R-:W-:Y:S01]  /*7990*/  IMAD.MOV.U32 R71, RZ, RZ, R64 ;  /* 0x000000ffff477224 */ /* 0x000fe200078e0040 */
[----:B------:R-:W-:Y:S01]  /*79a0*/  IABS R80, R68 ;  /* 0x0000004400507213 */ /* 0x000fe20000000000 */
[----:B------:R-:W-:Y:S01]  /*79b0*/  IMAD.HI.U32 R10, R11, R76, RZ ;  /* 0x0000004c0b0a7227 */ /* 0x000fe200078e00ff */
[----:B------:R-:W-:-:S03]  /*79c0*/  SEL R65, R66, R65, !P4 ;  /* 0x0000004142417207 */ /* 0x000fc60006000000 */
[----:B------:R-:W-:Y:S01]  /*79d0*/  IMAD.MOV R10, RZ, RZ, -R10 ;  /* 0x000000ffff0a7224 */ /* 0x000fe200078e0a0a */
[----:B------:R-:W-:Y:S01]  /*79e0*/  IABS R84, R65 ;  /* 0x0000004100547213 */ /* 0x000fe20000000000 */
[----:B------:R-:W-:Y:S02]  /*79f0*/  @!P3 IMAD.MOV R71, RZ, RZ, -R71 ;  /* 0x000000ffff47b224 */ /* 0x000fe400078e0a47 */
[----:B------:R-:W-:Y:S02]  /*7a00*/  IMAD R10, R75, R10, R76 ;  /* 0x0000000a4b0a7224 */ /* 0x000fe400078e024c */
[----:B------:R-:W-:-:S03]  /*7a10*/  IMAD.HI.U32 R64, R11, R80, RZ ;  /* 0x000000500b407227 */ /* 0x000fc600078e00ff */
[----:B------:R-:W-:Y:S01]  /*7a20*/  ISETP.GT.U32.AND P3, PT, R75, R10, PT ;  /* 0x0000000a4b00720c */ /* 0x000fe20003f64070 */
[----:B------:R-:W-:-:S04]  /*7a30*/  IMAD.MOV R64, RZ, RZ, -R64 ;  /* 0x000000ffff407224 */ /* 0x000fc800078e0a40 */
[----:B------:R-:W-:Y:S01]  /*7a40*/  IMAD R80, R75, R64, R80 ;  /* 0x000000404b507224 */ /* 0x000fe200078e0250 */
[----:B------:R-:W-:Y:S01]  /*7a50*/  SEL R64, R66, R71, !P4 ;  /* 0x0000004742407207 */ /* 0x000fe20006000000 */
[----:B------:R-:W-:-:S03]  /*7a60*/  IMAD.HI.U32 R71, R11, R86, RZ ;  /* 0x000000560b477227 */ /* 0x000fc600078e00ff */
[----:B------:R-:W-:Y:S01]  /*7a70*/  IABS R88, R64 ;  /* 0x0000004000587213 */ /* 0x000fe20000000000 */
[----:B------:R-:W-:Y:S01]  /*7a80*/  IMAD R66, R8, R9, RZ ;  /* 0x0000000908427224 */ /* 0x000fe200078e02ff */
[----:B------:R-:W-:Y:S01]  /*7a90*/  IADD3 R71, PT, PT, -R71, RZ, RZ ;  /* 0x000000ff47477210 */ /* 0x000fe20007ffe1ff */
[----:B------:R-:W-:Y:S01]  /*7aa0*/  @!P3 IMAD.IADD R10, R10, 0x1, -R75 ;  /* 0x000000010a0ab824 */ /* 0x000fe200078e0a4b */
[C---:B------:R-:W-:Y:S02]  /*7ab0*/  ISETP.GT.U32.AND P3, PT, R75.reuse, R80, PT ;  /* 0x000000504b00720c */ /* 0x040fe40003f64070 */
[----:B------:R-:W-:Y:S01]  /*7ac0*/  IABS R76, R66 ;  /* 0x00000042004c7213 */ /* 0x000fe20000000000 */
[C---:B------:R-:W-:Y:S01]  /*7ad0*/  IMAD R86, R75.reuse, R71, R86 ;  /* 0x000000474b567224 */ /* 0x040fe200078e0256 */
[----:B------:R-:W-:-:S03]  /*7ae0*/  ISETP.GT.U32.AND P4, PT, R75, R10, PT ;  /* 0x0000000a4b00720c */ /* 0x000fc60003f84070 */
[----:B------:R-:W-:Y:S02]  /*7af0*/  IMAD.MOV.U32 R71, RZ, RZ, R76 ;  /* 0x000000ffff477224 */ /* 0x000fe400078e004c */
[C---:B------:R-:W-:Y:S02]  /*7b00*/  IMAD.HI.U32 R76, R11.reuse, R84, RZ ;  /* 0x000000540b4c7227 */ /* 0x040fe400078e00ff */
[----:B------:R-:W0:Y:S02]  /*7b10*/  I2F.RP R81, R71 ;  /* 0x0000004700517306 */ /* 0x000e240000209400 */
[----:B------:R-:W-:Y:S02]  /*7b20*/  @!P3 IMAD.IADD R80, R80, 0x1, -R75 ;  /* 0x000000015050b824 */ /* 0x000fe400078e0a4b */
[----:B------:R-:W-:-:S03]  /*7b30*/  IMAD.HI.U32 R11, R11, R88, RZ ;  /* 0x000000580b0b7227 */ /* 0x000fc600078e00ff */
[C---:B------:R-:W-:Y:S01]  /*7b40*/  ISETP.GT.U32.AND P3, PT, R75.reuse, R80, PT ;  /* 0x000000504b00720c */ /* 0x040fe20003f64070 */
[----:B------:R-:W-:Y:S01]  /*7b50*/  @!P4 IMAD.IADD R10, R10, 0x1, -R75 ;  /* 0x000000010a0ac824 */ /* 0x000fe200078e0a4b */
[----:B------:R-:W-:Y:S01]  /*7b60*/  ISETP.GT.U32.AND P4, PT, R75, R86, PT ;  /* 0x000000564b00720c */ /* 0x000fe20003f84070 */
[----:B------:R-:W-:Y:S01]  /*7b70*/  IMAD.MOV R76, RZ, RZ, -R76 ;  /* 0x000000ffff4c7224 */ /* 0x000fe200078e0a4c */
[----:B------:R-:W-:-:S03]  /*7b80*/  IADD3 R11, PT, PT, -R11, RZ, RZ ;  /* 0x000000ff0b0b7210 */ /* 0x000fc60007ffe1ff */
[C---:B------:R-:W-:Y:S01]  /*7b90*/  IMAD R84, R75.reuse, R76, R84 ;  /* 0x0000004c4b547224 */ /* 0x040fe200078e0254 */
[----:B0-----:R-:W0:Y:S01]  /*7ba0*/  MUFU.RCP R81, R81 ;  /* 0x0000005100517308 */ /* 0x001e220000001000 */
[----:B------:R-:W-:Y:S01]  /*7bb0*/  IMAD R88, R75, R11, R88 ;  /* 0x0000000b4b587224 */ /* 0x000fe200078e0258 */
[----:B------:R-:W-:-:S03]  /*7bc0*/  MOV R76, R10 ;  /* 0x0000000a004c7202 */ /* 0x000fc60000000f00 */
[--C-:B------:R-:W-:Y:S01]  /*7bd0*/  @!P3 IMAD.IADD R80, R80, 0x1, -R75.reuse ;  /* 0x000000015050b824 */ /* 0x100fe200078e0a4b */
[----:B------:R-:W-:Y:S01]  /*7be0*/  ISETP.GT.U32.AND P3, PT, R75, R84, PT ;  /* 0x000000544b00720c */ /* 0x000fe20003f64070 */
[----:B------:R-:W-:-:S05]  /*7bf0*/  @!P4 IMAD.IADD R86, R86, 0x1, -R75 ;  /* 0x000000015656c824 */ /* 0x000fca00078e0a4b */
[----:B------:R-:W-:Y:S01]  /*7c00*/  ISETP.GT.U32.AND P4, PT, R75, R86, PT ;  /* 0x000000564b00720c */ /* 0x000fe20003f84070 */
[----:B0-----:R-:W-:-:S06]  /*7c10*/  VIADD R11, R81, 0xffffffe ;  /* 0x0ffffffe510b7836 */ /* 0x001fcc0000000000 */
[--C-:B------:R-:W-:Y:S01]  /*7c20*/  @!P3 IMAD.IADD R84, R84, 0x1, -R75.reuse ;  /* 0x000000015454b824 */ /* 0x100fe200078e0a4b */
[----:B------:R-:W0:Y:S04]  /*7c30*/  F2I.FTZ.U32.TRUNC.NTZ R11, R11 ;  /* 0x0000000b000b7305 */ /* 0x000e28000021f000 */
[C---:B------:R-:W-:Y:S01]  /*7c40*/  ISETP.GT.U32.AND P3, PT, R75.reuse, R84, PT ;  /* 0x000000544b00720c */ /* 0x040fe20003f64070 */
[----:B------:R-:W-:Y:S01]  /*7c50*/  @!P4 IMAD.IADD R86, R86, 0x1, -R75 ;  /* 0x000000015656c824 */ /* 0x000fe200078e0a4b */
[----:B------:R-:W-:-:S11]  /*7c60*/  ISETP.GT.U32.AND P4, PT, R75, R88, PT ;  /* 0x000000584b00720c */ /* 0x000fd60003f84070 */
[--C-:B------:R-:W-:Y:S01]  /*7c70*/  @!P3 IMAD.IADD R84, R84, 0x1, -R75.reuse ;  /* 0x000000015454b824 */ /* 0x100fe200078e0a4b */
[----:B------:R-:W-:Y:S01]  /*7c80*/  ISETP.GE.AND P3, PT, R62, RZ, PT ;  /* 0x000000ff3e00720c */ /* 0x000fe20003f66270 */
[----:B------:R-:W-:Y:S02]  /*7c90*/  @!P4 IMAD.IADD R88, R88, 0x1, -R75 ;  /* 0x000000015858c824 */ /* 0x000fe400078e0a4b */
[----:B0-----:R-:W-:Y:S02]  /*7ca0*/  IMAD.MOV R81, RZ, RZ, -R11 ;  /* 0x000000ffff517224 */ /* 0x001fe400078e0a0b */
[----:B------:R-:W-:Y:S01]  /*7cb0*/  IMAD.MOV.U32 R85, RZ, RZ, R84 ;  /* 0x000000ffff557224 */ /* 0x000fe200078e0054 */
[----:B------:R-:W-:Y:S01]  /*7cc0*/  ISETP.GT.U32.AND P4, PT, R75, R88, PT ;  /* 0x000000584b00720c */ /* 0x000fe20003f84070 */
[----:B------:R-:W-:-:S06]  /*7cd0*/  IMAD.MOV.U32 R10, RZ, RZ, R81 ;  /* 0x000000ffff0a7224 */ /* 0x000fcc00078e0051 */
[----:B------:R-:W-:Y:S01]  /*7ce0*/  @!P3 IMAD.MOV R76, RZ, RZ, -R76 ;  /* 0x000000ffff4cb224 */ /* 0x000fe200078e0a4c */
[C---:B------:R-:W-:Y:S02]  /*7cf0*/  ISETP.GE.AND P3, PT, R67.reuse, RZ, PT ;  /* 0x000000ff4300720c */ /* 0x040fe40003f66270 */
[----:B------:R-:W-:-:S03]  /*7d00*/  IADD3 R67, PT, PT, -R67, RZ, RZ ;  /* 0x000000ff43437210 */ /* 0x000fc60007ffe1ff */
[----:B------:R-:W-:Y:S01]  /*7d10*/  @!P4 IMAD.IADD R88, R88, 0x1, -R75 ;  /* 0x000000015858c824 */ /* 0x000fe200078e0a4b */
[----:B------:R-:W-:Y:S01]  /*7d20*/  ISETP.GE.AND P4, PT, R68, RZ, PT ;  /* 0x000000ff4400720c */ /* 0x000fe20003f86270 */
[----:B------:R-:W-:Y:S02]  /*7d30*/  IMAD R75, R10, R71, RZ ;  /* 0x000000470a4b7224 */ /* 0x000fe400078e02ff */
[----:B------:R-:W-:Y:S02]  /*7d40*/  IMAD.MOV.U32 R10, RZ, RZ, RZ ;  /* 0x000000ffff0a7224 */ /* 0x000fe400078e00ff */
[----:B------:R-:W-:Y:S02]  /*7d50*/  IMAD.MOV R68, RZ, RZ, -R68 ;  /* 0x000000ffff447224 */ /* 0x000fe400078e0a44 */
[----:B------:R-:W-:Y:S01]  /*7d60*/  IMAD.HI.U32 R11, R11, R75, R10 ;  /* 0x0000004b0b0b7227 */ /* 0x000fe200078e000a */
[----:B------:R-:W-:-:S03]  /*7d70*/  IABS R10, R66 ;  /* 0x00000042000a7213 */ /* 0x000fc60000000000 */
[----:B------:R-:W-:Y:S02]  /*7d80*/  IMAD.MOV.U32 R75, RZ, RZ, R86 ;  /* 0x000000ffff4b7224 */ /* 0x000fe400078e0056 */
[----:B------:R-:W-:Y:S01]  /*7d90*/  @!P4 IADD3 R80, PT, PT, -R80, RZ, RZ ;  /* 0x000000ff5050c210 */ /* 0x000fe20007ffe1ff */
[----:B------:R-:W-:Y:S01]  /*7da0*/  IMAD.MOV R10, RZ, RZ, -R10 ;  /* 0x000000ffff0a7224 */ /* 0x000fe200078e0a0a */
[----:B------:R-:W-:Y:S01]  /*7db0*/  ISETP.GE.AND P4, PT, R65, RZ, PT ;  /* 0x000000ff4100720c */ /* 0x000fe20003f86270 */
[----:B------:R-:W-:-:S04]  /*7dc0*/  IMAD.HI.U32 R81, R11, R74, RZ ;  /* 0x0000004a0b517227 */ /* 0x000fc800078e00ff */
[----:B------:R-:W-:Y:S02]  /*7dd0*/  IMAD R86, R81, R10, R74 ;  /* 0x0000000a51567224 */ /* 0x000fe400078e024a */
[----:B------:R-:W-:Y:S01]  /*7de0*/  @!P3 IMAD.MOV R75, RZ, RZ, -R75 ;  /* 0x000000ffff4bb224 */ /* 0x000fe200078e0a4b */
[----:B------:R-:W-:Y:S01]  /*7df0*/  ISETP.GE.AND P3, PT, R64, RZ, PT ;  /* 0x000000ff4000720c */ /* 0x000fe20003f66270 */
[----:B------:R-:W-:-:S04]  /*7e00*/  IMAD.HI.U32 R83, R11, R73, RZ ;  /* 0x000000490b537227 */ /* 0x000fc800078e00ff */
[----:B------:R-:W-:Y:S01]  /*7e10*/  @!P4 IMAD.MOV R85, RZ, RZ, -R85 ;  /* 0x000000ffff55c224 */ /* 0x000fe200078e0a55 */
[----:B------:R-:W-:Y:S01]  /*7e20*/  ISETP.GT.U32.AND P4, PT, R71, R86, PT ;  /* 0x000000564700720c */ /* 0x000fe20003f84070 */
[----:B------:R-:W-:Y:S02]  /*7e30*/  IMAD R84, R83, R10, R73 ;  /* 0x0000000a53547224 */ /* 0x000fe400078e0249 */
[----:B------:R-:W-:Y:S02]  /*7e40*/  IMAD.MOV R65, RZ, RZ, -R65 ;  /* 0x000000ffff417224 */ /* 0x000fe400078e0a41 */
[----:B------:R-:W-:Y:S02]  /*7e50*/  IMAD R68, R8, R68, R55 ;  /* 0x0000004408447224 */ /* 0x000fe400078e0237 */
[----:B------:R-:W-:Y:S01]  /*7e60*/  @!P3 IMAD.MOV R88, RZ, RZ, -R88 ;  /* 0x000000ffff58b224 */ /* 0x000fe200078e0a58 */
[C---:B------:R-:W-:Y:S01]  /*7e70*/  ISETP.NE.AND P3, PT, R9.reuse, RZ, PT ;  /* 0x000000ff0900720c */ /* 0x040fe20003f65270 */
[----:B------:R-:W-:-:S03]  /*7e80*/  VIADD R9, R9, 0xffffffff ;  /* 0xffffffff09097836 */ /* 0x000fc60000000000 */
[C---:B------:R-:W-:Y:S01]  /*7e90*/  SEL R73, R87.reuse, R80, !P3 ;  /* 0x0000005057497207 */ /* 0x040fe20005800000 */
[----:B------:R-:W-:Y:S01]  /*7ea0*/  @!P4 IMAD.IADD R86, R86, 0x1, -R71 ;  /* 0x000000015656c824 */ /* 0x000fe200078e0a47 */
[----:B------:R-:W-:Y:S01]  /*7eb0*/  SEL R74, R87, R75, !P3 ;  /* 0x0000004b574a7207 */ /* 0x000fe20005800000 */
[----:B------:R-:W-:Y:S01]  /*7ec0*/  @!P4 VIADD R81, R81, 0x1 ;  /* 0x000000015151c836 */ /* 0x000fe20000000000 */
[----:B------:R-:W-:Y:S02]  /*7ed0*/  ISETP.GT.U32.AND P4, PT, R71, R84, PT ;  /* 0x000000544700720c */ /* 0x000fe40003f84070 */
[C---:B------:R-:W-:Y:S02]  /*7ee0*/  SEL R76, R87.reuse, R76, !P3 ;  /* 0x0000004c574c7207 */ /* 0x040fe40005800000 */
[----:B------:R-:W-:Y:S01]  /*7ef0*/  SEL R75, R87, R85, !P3 ;  /* 0x00000055574b7207 */ /* 0x000fe20005800000 */
[----:B------:R-:W-:Y:S01]  /*7f00*/  IMAD.HI.U32 R85, R11, R70, RZ ;  /* 0x000000460b557227 */ /* 0x000fe200078e00ff */
[----:B------:R-:W-:-:S02]  /*7f10*/  SEL R80, R87, R88, !P3 ;  /* 0x0000005857507207 */ /* 0x000fc40005800000 */
[----:B------:R-:W-:Y:S01]  /*7f20*/  ISETP.GE.U32.AND P3, PT, R86, R71, PT ;  /* 0x000000475600720c */ /* 0x000fe20003f66070 */
[----:B------:R-:W-:Y:S01]  /*7f30*/  IMAD.HI.U32 R87, R11, R72, RZ ;  /* 0x000000480b577227 */ /* 0x000fe200078e00ff */
[----:B------:R-:W-:Y:S02]  /*7f40*/  IABS R86, R60 ;  /* 0x0000003c00567213 */ /* 0x000fe40000000000 */
[----:B------:R-:W-:Y:S01]  /*7f50*/  VIMNMX3 R76, R47, R76, R54, PT ;  /* 0x0000004c2f4c720f */ /* 0x000fe20003800136 */
[----:B------:R-:W-:Y:S01]  /*7f60*/  IMAD R72, R87, R10, R72 ;  /* 0x0000000a57487224 */ /* 0x000fe200078e0248 */
[----:B------:R-:W-:Y:S01]  /*7f70*/  @!P4 IADD3 R83, PT, PT, R83, 0x1, RZ ;  /* 0x000000015353c810 */ /* 0x000fe20007ffe0ff */
[----:B------:R-:W-:-:S03]  /*7f80*/  @!P4 IMAD.IADD R84, R84, 0x1, -R71 ;  /* 0x000000015454c824 */ /* 0x000fc600078e0a47 */
[----:B------:R-:W-:-:S03]  /*7f90*/  ISETP.GT.U32.AND P4, PT, R71, R72, PT ;  /* 0x000000484700720c */ /* 0x000fc60003f84070 */
[----:B------:R-:W-:Y:S01]  /*7fa0*/  @P3 VIADD R81, R81, 0x1 ;  /* 0x0000000151513836 */ /* 0x000fe20000000000 */
[----:B------:R-:W-:Y:S01]  /*7fb0*/  ISETP.GE.U32.AND P3, PT, R84, R71, PT ;  /* 0x000000475400720c */ /* 0x000fe20003f66070 */
[----:B------:R-:W-:Y:S02]  /*7fc0*/  IMAD R84, R85, R10, R70 ;  /* 0x0000000a55547224 */ /* 0x000fe400078e0246 */
[----:B------:R-:W-:-:S04]  /*7fd0*/  IMAD.MOV.U32 R70, RZ, RZ, R86 ;  /* 0x000000ffff467224 */ /* 0x000fc800078e0056 */
[----:B------:R-:W0:Y:S02]  /*7fe0*/  I2F.RP R86, R70 ;  /* 0x0000004600567306 */ /* 0x000e240000209400 */
[----:B------:R-:W-:Y:S02]  /*7ff0*/  @!P4 VIADD R87, R87, 0x1 ;  /* 0x000000015757c836 */ /* 0x000fe40000000000 */
[----:B------:R-:W-:Y:S01]  /*8000*/  @!P4 IMAD.IADD R72, R72, 0x1, -R71 ;  /* 0x000000014848c824 */ /* 0x000fe200078e0a47 */
[----:B------:R-:W-:Y:S01]  /*8010*/  ISETP.GT.U32.AND P4, PT, R71, R84, PT ;  /* 0x000000544700720c */ /* 0x000fe20003f84070 */
[----:B------:R-:W-:-:S03]  /*8020*/  @P3 VIADD R83, R83, 0x1 ;  /* 0x0000000153533836 */ /* 0x000fc60000000000 */
[----:B------:R-:W-:Y:S01]  /*8030*/  ISETP.GE.U32.AND P3, PT, R72, R71, PT ;  /* 0x000000474800720c */ /* 0x000fe20003f66070 */
[----:B------:R-:W-:-:S04]  /*8040*/  IMAD.HI.U32 R72, R11, R69, RZ ;  /* 0x000000450b487227 */ /* 0x000fc800078e00ff */
[----:B------:R-:W-:Y:S01]  /*8050*/  IMAD R10, R72, R10, R69 ;  /* 0x0000000a480a7224 */ /* 0x000fe200078e0245 */
[----:B0-----:R-:W0:Y:S01]  /*8060*/  MUFU.RCP R86, R86 ;  /* 0x0000005600567308 */ /* 0x001e220000001000 */
[----:B------:R-:W-:Y:S02]  /*8070*/  LOP3.LUT R69, RZ, R66, RZ, 0x33, !PT ;  /* 0x00000042ff457212 */ /* 0x000fe400078e33ff */
[----:B------:R-:W-:Y:S01]  /*8080*/  @!P4 IADD3 R85, PT, PT, R85, 0x1, RZ ;  /* 0x000000015555c810 */ /* 0x000fe20007ffe0ff */
[----:B------:R-:W-:Y:S01]  /*8090*/  @!P4 IMAD.IADD R84, R84, 0x1, -R71 ;  /* 0x000000015454c824 */ /* 0x000fe200078e0a47 */
[----:B------:R-:W-:Y:S02]  /*80a0*/  ISETP.GT.U32.AND P4, PT, R71, R10, PT ;  /* 0x0000000a4700720c */ /* 0x000fe40003f84070 */
[----:B------:R-:W-:Y:S02]  /*80b0*/  @P3 VIADD R87, R87, 0x1 ;  /* 0x0000000157573836 */ /* 0x000fe40000000000 */
[----:B------:R-:W-:Y:S01]  /*80c0*/  ISETP.GE.U32.AND P3, PT, R84, R71, PT ;  /* 0x000000475400720c */ /* 0x000fe20003f66070 */
[----:B0-----:R-:W-:-:S08]  /*80d0*/  VIADD R11, R86, 0xffffffe ;  /* 0x0ffffffe560b7836 */ /* 0x001fd00000000000 */
[----:B------:R-:W-:Y:S02]  /*80e0*/  @!P4 IMAD.IADD R10, R10, 0x1, -R71 ;  /* 0x000000010a0ac824 */ /* 0x000fe400078e0a47 */
[----:B------:R-:W-:Y:S02]  /*80f0*/  @!P4 VIADD R72, R72, 0x1 ;  /* 0x000000014848c836 */ /* 0x000fe40000000000 */
[----:B------:R-:W-:Y:S01]  /*8100*/  @P3 VIADD R85, R85, 0x1 ;  /* 0x0000000155553836 */ /* 0x000fe20000000000 */
[----:B------:R-:W-:Y:S01]  /*8110*/  ISETP.GE.U32.AND P3, PT, R10, R71, PT ;  /* 0x000000470a00720c */ /* 0x000fe20003f66070 */
[----:B------:R-:W0:Y:S01]  /*8120*/  F2I.FTZ.U32.TRUNC.NTZ R11, R11 ;  /* 0x0000000b000b7305 */ /* 0x000e22000021f000 */
[----:B------:R-:W-:-:S04]  /*8130*/  LOP3.LUT R10, R56, R66, RZ, 0x3c, !PT ;  /* 0x00000042380a7212 */ /* 0x000fc800078e3cff */
[----:B------:R-:W-:Y:S02]  /*8140*/  ISETP.GE.AND P4, PT, R10, RZ, PT ;  /* 0x000000ff0a00720c */ /* 0x000fe40003f86270 */
[----:B------:R-:W-:-:S05]  /*8150*/  LOP3.LUT R10, R55, R66, RZ, 0x3c, !PT ;  /* 0x00000042370a7212 */ /* 0x000fca00078e3cff */
[----:B------:R-:W-:Y:S02]  /*8160*/  @P3 IADD3 R72, PT, PT, R72, 0x1, RZ ;  /* 0x0000000148483810 */ /* 0x000fe40007ffe0ff */
[----:B------:R-:W-:Y:S01]  /*8170*/  ISETP.GE.AND P3, PT, R10, RZ, PT ;  /* 0x000000ff0a00720c */ /* 0x000fe20003f66270 */
[----:B0-----:R-:W-:Y:S01]  /*8180*/  IMAD.MOV R89, RZ, RZ, -R11 ;  /* 0x000000ffff597224 */ /* 0x001fe200078e0a0b */
[----:B------:R-:W-:Y:S02]  /*8190*/  LOP3.LUT R10, R59, R66, RZ, 0x3c, !PT ;  /* 0x000000423b0a7212 */ /* 0x000fe400078e3cff */
[----:B------:R-:W-:Y:S02]  /*81a0*/  @!P4 IMAD.MOV R81, RZ, RZ, -R81 ;  /* 0x000000ffff51c224 */ /* 0x000fe400078e0a51 */
[----:B------:R-:W-:Y:S01]  /*81b0*/  ISETP.GE.AND P4, PT, R10, RZ, PT ;  /* 0x000000ff0a00720c */ /* 0x000fe20003f86270 */
[----:B------:R-:W-:Y:S01]  /*81c0*/  IMAD R89, R89, R70, RZ ;  /* 0x0000004659597224 */ /* 0x000fe200078e02ff */
[----:B------:R-:W-:-:S05]  /*81d0*/  LOP3.LUT R10, R61, R66, RZ, 0x3c, !PT ;  /* 0x000000423d0a7212 */ /* 0x000fca00078e3cff */
[----:B------:R-:W-:Y:S01]  /*81e0*/  @!P3 IMAD.MOV R83, RZ, RZ, -R83 ;  /* 0x000000ffff53b224 */ /* 0x000fe200078e0a53 */
[----:B------:R-:W-:Y:S02]  /*81f0*/  ISETP.NE.AND P3, PT, R66, RZ, PT ;  /* 0x000000ff4200720c */ /* 0x000fe40003f65270 */
[----:B------:R-:W-:Y:S02]  /*8200*/  LOP3.LUT R66, R63, R66, RZ, 0x3c, !PT ;  /* 0x000000423f427212 */ /* 0x000fe400078e3cff */
[C---:B------:R-:W-:Y:S01]  /*8210*/  SEL R71, R69.reuse, R81, !P3 ;  /* 0x0000005145477207 */ /* 0x040fe20005800000 */
[----:B------:R-:W-:Y:S01]  /*8220*/  @!P4 IMAD.MOV R87, RZ, RZ, -R87 ;  /* 0x000000ffff57c224 */ /* 0x000fe200078e0a57 */
[----:B------:R-:W-:Y:S01]  /*8230*/  ISETP.GE.AND P4, PT, R10, RZ, PT ;  /* 0x000000ff0a00720c */ /* 0x000fe20003f86270 */
[----:B------:R-:W-:Y:S01]  /*8240*/  IMAD.MOV.U32 R10, RZ, RZ, RZ ;  /* 0x000000ffff0a7224 */ /* 0x000fe200078e00ff */
[----:B------:R-:W-:Y:S02]  /*8250*/  IABS R81, R71 ;  /* 0x0000004700517213 */ /* 0x000fe40000000000 */
[----:B------:R-:W-:Y:S01]  /*8260*/  SEL R83, R69, R83, !P3 ;  /* 0x0000005345537207 */ /* 0x000fe20005800000 */
[----:B------:R-:W-:Y:S01]  /*8270*/  IMAD.HI.U32 R10, R11, R89, R10 ;  /* 0x000000590b0a7227 */ /* 0x000fe200078e000a */
[----:B------:R-:W-:-:S04]  /*8280*/  SEL R87, R69, R87, !P3 ;  /* 0x0000005745577207 */ /* 0x000fc80005800000 */
[----:B------:R-:W-:Y:S01]  /*8290*/  IABS R84, R87 ;  /* 0x0000005700547213 */ /* 0x000fe20000000000 */
[----:B------:R-:W-:-:S04]  /*82a0*/  IMAD.HI.U32 R11, R10, R81, RZ ;  /* 0x000000510a0b7227 */ /* 0x000fc800078e00ff */
[----:B------:R-:W-:Y:S01]  /*82b0*/  @!P4 IMAD.MOV R85, RZ, RZ, -R85 ;  /* 0x000000ffff55c224 */ /* 0x000fe200078e0a55 */
[----:B------:R-:W-:Y:S02]  /*82c0*/  ISETP.GE.AND P4, PT, R66, RZ, PT ;  /* 0x000000ff4200720c */ /* 0x000fe40003f86270 */
[----:B------:R-:W-:-:S05]  /*82d0*/  IADD3 R11, PT, PT, -R11, RZ, RZ ;  /* 0x000000ff0b0b7210 */ /* 0x000fca0007ffe1ff */
[----:B------:R-:W-:Y:S01]  /*82e0*/  IMAD R66, R70, R11, R81 ;  /* 0x0000000b46427224 */ /* 0x000fe200078e0251 */
[----:B------:R-:W-:-:S05]  /*82f0*/  IABS R81, R83 ;  /* 0x0000005300517213 */ /* 0x000fca0000000000 */
[----:B------:R-:W-:Y:S01]  /*8300*/  @!P4 IMAD.MOV R72, RZ, RZ, -R72 ;  /* 0x000000ffff48c224 */ /* 0x000fe200078e0a48 */
[----:B------:R-:W-:Y:S01]  /*8310*/  ISETP.GT.U32.AND P4, PT, R70, R66, PT ;  /* 0x000000424600720c */ /* 0x000fe20003f84070 */
[----:B------:R-:W-:-:S03]  /*8320*/  IMAD.HI.U32 R11, R10, R81, RZ ;  /* 0x000000510a0b7227 */ /* 0x000fc600078e00ff */
[----:B------:R-:W-:Y:S01]  /*8330*/  SEL R72, R69, R72, !P3 ;  /* 0x0000004845487207 */ /* 0x000fe20005800000 */
[----:B------:R-:W-:-:S04]  /*8340*/  IMAD.MOV R11, RZ, RZ, -R11 ;  /* 0x000000ffff0b7224 */ /* 0x000fc800078e0a0b */
[----:B------:R-:W-:Y:S01]  /*8350*/  IMAD R81, R70, R11, R81 ;  /* 0x0000000b46517224 */ /* 0x000fe200078e0251 */
[----:B------:R-:W-:Y:S01]  /*8360*/  SEL R11, R69, R85, !P3 ;  /* 0x00000055450b7207 */ /* 0x000fe20005800000 */
[----:B------:R-:W-:Y:S02]  /*8370*/  IMAD.MOV.U32 R85, RZ, RZ, R84 ;  /* 0x000000ffff557224 */ /* 0x000fe400078e0054 */
[----:B------:R-:W-:Y:S01]  /*8380*/  @!P4 IMAD.IADD R66, R66, 0x1, -R70 ;  /* 0x000000014242c824 */ /* 0x000fe200078e0a46 */
[----:B------:R-:W-:Y:S01]  /*8390*/  ISETP.GT.U32.AND P3, PT, R70, R81, PT ;  /* 0x000000514600720c */ /* 0x000fe20003f64070 */
[----:B------:R-:W-:-:S03]  /*83a0*/  IMAD.HI.U32 R69, R10, R85, RZ ;  /* 0x000000550a457227 */ /* 0x000fc600078e00ff */
[----:B------:R-:W-:Y:S01]  /*83b0*/  ISETP.GT.U32.AND P4, PT, R70, R66, PT ;  /* 0x000000424600720c */ /* 0x000fe20003f84070 */
[----:B------:R-:W-:-:S08]  /*83c0*/  IMAD.MOV R69, RZ, RZ, -R69 ;  /* 0x000000ffff457224 */ /* 0x000fd000078e0a45 */
[----:B------:R-:W-:-:S04]  /*83d0*/  @!P3 IADD3 R81, PT, PT, R81, -R70, RZ ;  /* 0x800000465151b210 */ /* 0x000fc80007ffe0ff */
[----:B------:R-:W-:Y:S01]  /*83e0*/  @!P4 IMAD.IADD R66, R66, 0x1, -R70 ;  /* 0x000000014242c824 */ /* 0x000fe200078e0a46 */
[----:B------:R-:W-:Y:S01]  /*83f0*/  ISETP.GE.AND P4, PT, R71, RZ, PT ;  /* 0x000000ff4700720c */ /* 0x000fe20003f86270 */
[C---:B------:R-:W-:Y:S01]  /*8400*/  IMAD R71, R70.reuse, R69, R85 ;  /* 0x0000004546477224 */ /* 0x040fe200078e0255 */
[----:B------:R-:W-:Y:S02]  /*8410*/  ISETP.GT.U32.AND P3, PT, R70, R81, PT ;  /* 0x000000514600720c */ /* 0x000fe40003f64070 */
[----:B------:R-:W-:-:S05]  /*8420*/  IABS R85, R11 ;  /* 0x0000000b00557213 */ /* 0x000fca0000000000 */
[----:B------:R-:W-:-:S04]  /*8430*/  IMAD.HI.U32 R69, R10, R85, RZ ;  /* 0x000000550a457227 */ /* 0x000fc800078e00ff */
[----:B------:R-:W-:Y:S01]  /*8440*/  @!P4 IMAD.MOV R66, RZ, RZ, -R66 ;  /* 0x000000ffff42c224 */ /* 0x000fe200078e0a42 */
[----:B------:R-:W-:Y:S01]  /*8450*/  ISETP.GT.U32.AND P4, PT, R70, R71, PT ;  /* 0x000000474600720c */ /* 0x000fe20003f84070 */
[----:B------:R-:W-:Y:S01]  /*8460*/  @!P3 IMAD.IADD R81, R81, 0x1, -R70 ;  /* 0x000000015151b824 */ /* 0x000fe200078e0a46 */
[----:B------:R-:W-:Y:S01]  /*8470*/  ISETP.GE.AND P3, PT, R83, RZ, PT ;  /* 0x000000ff5300720c */ /* 0x000fe20003f66270 */
[----:B------:R-:W-:-:S04]  /*8480*/  IMAD.MOV R69, RZ, RZ, -R69 ;  /* 0x000000ffff457224 */ /* 0x000fc800078e0a45 */
[----:B------:R-:W-:Y:S01]  /*8490*/  IMAD R83, R70, R69, R85 ;  /* 0x0000004546537224 */ /* 0x000fe200078e0255 */
[----:B------:R-:W-:Y:S01]  /*84a0*/  IABS R85, R72 ;  /* 0x0000004800557213 */ /* 0x000fe20000000000 */
[----:B------:R-:W-:-:S04]  /*84b0*/  IMAD.MOV.U32 R69, RZ, RZ, R81 ;  /* 0x000000ffff457224 */ /* 0x000fc800078e0051 */
[----:B------:R-:W-:Y:S02]  /*84c0*/  @!P4 IMAD.IADD R71, R71, 0x1, -R70 ;  /* 0x000000014747c824 */ /* 0x000fe400078e0a46 */
[----:B------:R-:W-:Y:S01]  /*84d0*/  @!P3 IMAD.MOV R69, RZ, RZ, -R69 ;  /* 0x000000ffff45b224 */ /* 0x000fe200078e0a45 */
[----:B------:R-:W-:Y:S01]  /*84e0*/  ISETP.GT.U32.AND P3, PT, R70, R83, PT ;  /* 0x000000534600720c */ /* 0x000fe20003f64070 */
[----:B------:R-:W-:Y:S01]  /*84f0*/  IMAD.HI.U32 R10, R10, R85, RZ ;  /* 0x000000550a0a7227 */ /* 0x000fe200078e00ff */
[----:B------:R-:W-:-:S03]  /*8500*/  ISETP.GT.U32.AND P4, PT, R70, R71, PT ;  /* 0x000000474600720c */ /* 0x000fc60003f84070 */
[----:B------:R-:W-:-:S04]  /*8510*/  IMAD.MOV R10, RZ, RZ, -R10 ;  /* 0x000000ffff0a7224 */ /* 0x000fc800078e0a0a */
[----:B------:R-:W-:Y:S02]  /*8520*/  IMAD R85, R70, R10, R85 ;  /* 0x0000000a46557224 */ /* 0x000fe400078e0255 */
[----:B------:R-:W-:Y:S01]  /*8530*/  IMAD.MOV R10, RZ, RZ, -R64 ;  /* 0x000000ffff0a7224 */ /* 0x000fe200078e0a40 */
[----:B------:R-:W-:Y:S01]  /*8540*/  LOP3.LUT R64, RZ, R60, RZ, 0x33, !PT ;  /* 0x0000003cff407212 */ /* 0x000fe200078e33ff */
[----:B------:R-:W-:Y:S02]  /*8550*/  @!P3 IMAD.IADD R83, R83, 0x1, -R70 ;  /* 0x000000015353b824 */ /* 0x000fe400078e0a46 */
[----:B------:R-:W-:Y:S01]  /*8560*/  @!P4 IADD3 R71, PT, PT, R71, -R70, RZ ;  /* 0x800000464747c210 */ /* 0x000fe20007ffe0ff */
[----:B------:R-:W-:Y:S01]  /*8570*/  IMAD R10, R8, R10, R63 ;  /* 0x0000000a080a7224 */ /* 0x000fe200078e023f */
[----:B------:R-:W-:Y:S02]  /*8580*/  ISETP.GE.AND P4, PT, R87, RZ, PT ;  /* 0x000000ff5700720c */ /* 0x000fe40003f86270 */
[----:B------:R-:W-:Y:S01]  /*8590*/  ISETP.GT.U32.AND P3, PT, R70, R83, PT ;  /* 0x000000534600720c */ /* 0x000fe20003f64070 */
[----:B------:R-:W-:-:S10]  /*85a0*/  IMAD.MOV.U32 R81, RZ, RZ, R71 ;  /* 0x000000ffff517224 */ /* 0x000fd400078e0047 */
[----:B------:R-:W-:Y:S01]  /*85b0*/  @!P4 IMAD.MOV R81, RZ, RZ, -R81 ;  /* 0x000000ffff51c224 */ /* 0x000fe200078e0a51 */
[----:B------:R-:W-:Y:S01]  /*85c0*/  ISETP.GT.U32.AND P4, PT, R70, R85, PT ;  /* 0x000000554600720c */ /* 0x000fe20003f84070 */
[----:B------:R-:W-:Y:S01]  /*85d0*/  @!P3 IMAD.IADD R83, R83, 0x1, -R70 ;  /* 0x000000015353b824 */ /* 0x000fe200078e0a46 */
[----:B------:R-:W-:Y:S01]  /*85e0*/  ISETP.GE.AND P3, PT, R11, RZ, PT ;  /* 0x000000ff0b00720c */ /* 0x000fe20003f66270 */
[----:B------:R-:W-:-:S04]  /*85f0*/  IMAD.MOV R11, RZ, RZ, -R62 ;  /* 0x000000ffff0b7224 */ /* 0x000fc800078e0a3e */
[----:B------:R-:W-:-:S05]  /*8600*/  IMAD R11, R8, R11, R56 ;  /* 0x0000000b080b7224 */ /* 0x000fca00078e0238 */
[----:B------:R-:W-:Y:S01]  /*8610*/  VIMNMX3 R11, R41, R11, R52, PT ;  /* 0x0000000b290b720f */ /* 0x000fe20003800134 */
[----:B------:R-:W-:Y:S02]  /*8620*/  @!P4 IMAD.IADD R85, R85, 0x1, -R70 ;  /* 0x000000015555c824 */ /* 0x000fe400078e0a46 */
[----:B------:R-:W-:Y:S02]  /*8630*/  @!P3 IADD3 R83, PT, PT, -R83, RZ, RZ ;  /* 0x000000ff5353b210 */ /* 0x000fe40007ffe1ff */
[----:B------:R-:W-:Y:S01]  /*8640*/  ISETP.GE.AND P3, PT, R72, RZ, PT ;  /* 0x000000ff4800720c */ /* 0x000fe20003f66270 */
[----:B------:R-:W-:Y:S01]  /*8650*/  IMAD R72, R8, R65, R61 ;  /* 0x0000004108487224 */ /* 0x000fe200078e023d */
[----:B------:R-:W-:-:S13]  /*8660*/  ISETP.GT.U32.AND P4, PT, R70, R85, PT ;  /* 0x000000554600720c */ /* 0x000fda0003f84070 */
[----:B------:R-:W-:Y:S01]  /*8670*/  @!P4 IMAD.IADD R85, R85, 0x1, -R70 ;  /* 0x000000015555c824 */ /* 0x000fe200078e0a46 */
[----:B------:R-:W-:Y:S01]  /*8680*/  ISETP.NE.AND P4, PT, R60, RZ, PT ;  /* 0x000000ff3c00720c */ /* 0x000fe20003f85270 */
[----:B------:R-:W-:Y:S02]  /*8690*/  IMAD R70, R8, R67, R59 ;  /* 0x0000004308467224 */ /* 0x000fe400078e023b */
[----:B------:R-:W-:Y:S01]  /*86a0*/  @!P3 IMAD.MOV R85, RZ, RZ, -R85 ;  /* 0x000000ffff55b224 */ /* 0x000fe200078e0a55 */
[----:B------:R-:W-:Y:S01]  /*86b0*/  ISETP.NE.AND P3, PT, R80, R76, PT ;  /* 0x0000004c5000720c */ /* 0x000fe20003f65270 */
[----:B------:R-:W-:Y:S01]  /*86c0*/  VIADD R67, R8, 0xffffffff ;  /* 0xffffffff08437836 */ /* 0x000fe20000000000 */
[----:B------:R-:W-:Y:S01]  /*86d0*/  SEL R71, R64, R66, !P4 ;  /* 0x0000004240477207 */ /* 0x000fe20006000000 */
[----:B------:R-:W-:Y:S01]  /*86e0*/  VIADD R66, R76, 0x1 ;  /* 0x000000014c427836 */ /* 0x000fe20000000000 */
[C---:B------:R-:W-:Y:S02]  /*86f0*/  SEL R69, R64.reuse, R69, !P4 ;  /* 0x0000004540457207 */ /* 0x040fe40006000000 */
[----:B------:R-:W-:-:S02]  /*8700*/  SEL R60, R64, R81, !P4 ;  /* 0x00000051403c7207 */ /* 0x000fc40006000000 */
[C---:B------:R-:W-:Y:S02]  /*8710*/  SEL R62, R64.reuse, R83, !P4 ;  /* 0x00000053403e7207 */ /* 0x040fe40006000000 */
[----:B------:R-:W-:Y:S02]  /*8720*/  SEL R64, R64, R85, !P4 ;  /* 0x0000005540407207 */ /* 0x000fe40006000000 */
[----:B------:R-:W-:Y:S02]  /*8730*/  VIMNMX3 R71, R44, R71, R53, PT ;  /* 0x000000472c47720f */ /* 0x000fe40003800135 */
[----:B------:R-:W-:-:S03]  /*8740*/  ISETP.EQ.AND P4, PT, R10, R11, !P3 ;  /* 0x0000000b0a00720c */ /* 0x000fc60005f82270 */
[-C--:B------:R-:W-:Y:S01]  /*8750*/  IMAD R8, R9, R71.reuse, R76 ;  /* 0x0000004709087224 */ /* 0x080fe200078e024c */
[----:B------:R-:W-:-:S03]  /*8760*/  ISETP.EQ.AND P4, PT, R64, R71, P4 ;  /* 0x000000474000720c */ /* 0x000fc60002782270 */
[----:B------:R-:W-:-:S10]  /*8770*/  IMAD R8, R67, R8, R11 ;  /* 0x0000000843087224 */ /* 0x000fd400078e020b */
[----:B------:R-:W-:-:S05]  /*8780*/  @P4 VIADD R65, R11, 0x1 ;  /* 0x000000010b414836 */ /* 0x000fca0000000000 */
        /* <DEDUP_REMOVED lines=14> */
[----:B------:R-:W-:Y:S02]  /*8870*/  PLOP3.LUT P6, PT, PT, PT, PT, 0x8, 0x80 ;  /* 0x000000000080781c */ /* 0x000fe40003fce170 */
[----:B------:R-:W-:Y:S02]  /*8880*/  @P4 ISETP.EQ.AND P5, PT, R72, R9, !P5 ;  /* 0x000000094800420c */ /* 0x000fe40006fa2270 */
[----:B------:R-:W-:Y:S02]  /*8890*/  MOV R9, 0x6 ;  /* 0x0000000600097802 */ /* 0x000fe40000000f00 */
[----:B------:R-:W-:-:S04]  /*88a0*/  @P4 ISETP.EQ.AND P5, PT, R62, R71, P5 ;  /* 0x000000473e00420c */ /* 0x000fc80002fa2270 */
        /* <DEDUP_REMOVED lines=57> */
.L_x_434:
[----:B------:R-:W-:Y:S05]  /*8c40*/  BSYNC.RECONVERGENT B7 ;  /* 0x0000000000077941 */ /* 0x000fea0003800200 */
.L_x_433:
[----:B------:R-:W-:Y:S01]  /*8c50*/  ISETP.NE.AND P3, PT, R77, RZ, PT ;  /* 0x000000ff4d00720c */ /* 0x000fe20003f65270 */
[----:B------:R-:W-:-:S03]  /*8c60*/  HFMA2 R77, -RZ, RZ, 0, 5.9604644775390625e-08 ;  /* 0x00000001ff4d7431 */ /* 0x000fc600000001ff */
[----:B------:R-:W-:Y:S02]  /*8c70*/  SEL R50, R9, R50, !P3 ;  /* 0x0000003209327207 */ /* 0x000fe40005800000 */
[----:B------:R-:W-:-:S07]  /*8c80*/  SEL R48, R48, R9, !P3 ;  /* 0x0000000930307207 */ /* 0x000fce0005800000 */
.L_x_432:
[----:B------:R-:W-:Y:S05]  /*8c90*/  BSYNC.RECONVERGENT B6 ;  /* 0x0000000000067941 */ /* 0x000fea0003800200 */
.L_x_431:
[----:B------:R-:W-:-:S05]  /*8ca0*/  IADD3 R6, P3, PT, R6, 0xc, RZ ;  /* 0x0000000c06067810 */ /* 0x000fca0007f7e0ff */
[----:B------:R-:W-:Y:S01]  /*8cb0*/  IMAD.X R7, RZ, RZ, R7, P3 ;  /* 0x000000ffff077224 */ /* 0x000fe200018e0607 */
[----:B------:R-:W-:Y:S07]  /*8cc0*/  @P2 BRA `(.L_x_435) ;  /* 0xffffffe4004c2947 */ /* 0x000fee000383ffff */
.L_x_430:
[----:B------:R-:W-:Y:S05]  /*8cd0*/  BSYNC.RECONVERGENT B5 ;  /* 0x0000000000057941 */ /* 0x000fea0003800200 */
.L_x_429:
[----:B------:R-:W-:Y:S05]  /*8ce0*/  @P1 BRA `(.L_x_436) ;  /* 0xffffffe000c81947 */ /* 0x000fea000383ffff */
.L_x_428:
[----:B------:R-:W-:Y:S05]  /*8cf0*/  BSYNC.RECONVERGENT B4 ;  /* 0x0000000000047941 */ /* 0x000fea0003800200 */
.L_x_427:
[----:B------:R-:W-:Y:S05]  /*8d00*/  @P0 BRA `(.L_x_437) ;  /* 0xffffffe000400947 */ /* 0x000fea000383ffff */
[----:B------:R-:W-:-:S04]  /*8d10*/  ISETP.NE.AND P0, PT, R50, R31, PT ;  /* 0x0000001f3200720c */ /* 0x000fc80003f05270 */
[----:B------:R-:W-:-:S04]  /*8d20*/  SEL R48, R48, R50, !P0 ;  /* 0x0000003230307207 */ /* 0x000fc80004000000 */
[C---:B------:R-:W-:Y:S01]  /*8d30*/  ISETP.NE.AND P1, PT, R48.reuse, R31, PT ;  /* 0x0000001f3000720c */ /* 0x040fe20003f25270 */
[----:B------:R-:W-:Y:S01]  /*8d40*/  IMAD.MOV.U32 R31, RZ, RZ, R48 ;  /* 0x000000ffff1f7224 */ /* 0x000fe200078e0030 */
[----:B------:R-:W-:-:S13]  /*8d50*/  ISETP.NE.AND P0, PT, R48, -0x1, PT ;  /* 0xffffffff3000780c */ /* 0x000fda0003f05270 */
[----:B------:R-:W-:Y:S05]  /*8d60*/  @P0 BRA P1, `(.L_x_438) ;  /* 0xffffffb800600947 */ /* 0x000fea000083ffff */
.L_x_418:
[----:B------:R-:W-:Y:S05]  /*8d70*/  BSYNC.RECONVERGENT B3 ;  /* 0x0000000000037941 */ /* 0x000fea0003800200 */
.L_x_417:
[----:B------:R-:W0:Y:S02]  /*8d80*/  LDC.64 R2, c[0x4][0xc8] ;  /* 0x01003200ff027b82 */ /* 0x000e240000000a00 */
[----:B0-----:R-:W2:Y:S01]  /*8d90*/  LDG.E.64 R2, desc[UR6][R2.64] ;  /* 0x0000000602027981 */ /* 0x001ea2000c1e1b00 */
[----:B------:R-:W-:Y:S02]  /*8da0*/  IMAD R5, R23, 0x2, R24 ;  /* 0x0000000217057824 */ /* 0x000fe400078e0218 */
[----:B------:R-:W-:Y:S02]  /*8db0*/  VIADD R24, R24, 0x1 ;  /* 0x0000000118187836 */ /* 0x000fe40000000000 */
[----:B--2---:R-:W-:-:S05]  /*8dc0*/  IMAD.WIDE R4, R5, 0x4, R2 ;  /* 0x0000000405047825 */ /* 0x004fca00078e0202 */
[----:B------:R0:W-:Y:S02]  /*8dd0*/  STG.E desc[UR6][R4.64], R31 ;  /* 0x0000001f04007986 */ /* 0x0001e4000c101906 */
.L_x_414:
[----:B------:R-:W-:Y:S05]  /*8de0*/  BSYNC.RECONVERGENT B0 ;  /* 0x0000000000007941 */ /* 0x000fea0003800200 */
.L_x_413:
[----:B------:R-:W-:-:S13]  /*8df0*/  ISETP.NE.AND P0, PT, R79, RZ, PT ;  /* 0x000000ff4f00720c */ /* 0x000fda0003f05270 */
[----:B------:R-:W-:Y:S05]  /*8e00*/  @P0 BRA `(.L_x_439) ;  /* 0xffffff9c00800947 */ /* 0x000fea000383ffff */
.L_x_412:
[----:B------:R-:W-:Y:S05]  /*8e10*/  BSYNC.RECONVERGENT B1 ;  /* 0x0000000000017941 */ /* 0x000fea0003800200 */
.L_x_411:
[----:B------:R-:W-:-:S13]  /*8e20*/  ISETP.NE.AND P0, PT, R78, RZ, PT ;  /* 0x000000ff4e00720c */ /* 0x000fda0003f05270 */
[----:B------:R-:W-:Y:S05]  /*8e30*/  @P0 BRA `(.L_x_440) ;  /* 0xffffff9c00040947 */ /* 0x000fea000383ffff */
.L_x_410:
[----:B------:R-:W-:Y:S05]  /*8e40*/  BSYNC.RECONVERGENT B2 ;  /* 0x0000000000027941 */ /* 0x000fea0003800200 */
.L_x_409:
[----:B------:R-:W-:-:S05]  /*8e50*/  VIADD R23, R23, 0x1 ;  /* 0x0000000117177836 */ /* 0x000fca0000000000 */
[----:B------:R-:W-:-:S13]  /*8e60*/  ISETP.NE.AND P0, PT, R23, 0xe, PT ;  /* 0x0000000e1700780c */ /* 0x000fda0003f05270 */
[----:B------:R-:W-:Y:S05]  /*8e70*/  @P0 BRA `(.L_x_441) ;  /* 0xffffff9800680947 */ /* 0x000fea000383ffff */
[----:B------:R-:W-:Y:S05]  /*8e80*/  EXIT ;  /* 0x000000000000794d */ /* 0x000fea0003800000 */
.L_x_442:
        /* <DEDUP_REMOVED lines=15> */
.L_x_2116:


//--------------------- .text._Z28get_orginal_saddle_min_pairsiii --------------------------
	.section	.text._Z28get_orginal_saddle_min_pairsiii,"ax",@progbits
	.align	128
        .global         _Z28get_orginal_saddle_min_pairsiii
        .type           _Z28get_orginal_saddle_min_pairsiii,@function
        .size           _Z28get_orginal_saddle_min_pairsiii,(.L_x_2117 - _Z28get_orginal_saddle_min_pairsiii)
        .other          _Z28get_orginal_saddle_min_pairsiii,@"STO_CUDA_ENTRY STV_DEFAULT"
_Z28get_orginal_saddle_min_pairsiii:
.text._Z28get_orginal_saddle_min_pairsiii:
        /* <DEDUP_REMOVED lines=72> */
.L_x_445:
[----:B------:R-:W-:Y:S05]  /*0480*/  BSYNC.RELIABLE B0 ;  /* 0x0000000000007941 */ /* 0x000fea0003800100 */
.L_x_444:
        /* <DEDUP_REMOVED lines=8> */
.L_x_1754:
[----:B------:R-:W-:Y:S05]  /*0510*/  BRX R8 -0x520                                                   (*"BRANCH_TARGETS .L_x_1755,.L_x_1756,.L_x_1757"*) ;  /* 0xfffffff808b87949 */ /* 0x000fea000383ffff */
.L_x_1756:
[----:B------:R-:W-:Y:S02]  /*0520*/  IABS R15, R5 ;  /* 0x00000005000f7213 */ /* 0x000fe40000000000 */
[----:B------:R-:W-:Y:S02]  /*0530*/  IABS R20, UR6 ;  /* 0x0000000600147c13 */ /* 0x000fe40008000000 */
[----:B------:R-:W0:Y:S08]  /*0540*/  I2F.RP R11, R15 ;  /* 0x0000000f000b7306 */ /* 0x000e300000209400 */
        /* <DEDUP_REMOVED lines=9> */
[----:B------:R-:W-:Y:S02]  /*05e0*/  IABS R9, UR6 ;  /* 0x0000000600097c13 */ /* 0x000fe40008000000 */
[----:B------:R-:W-:-:S03]  /*05f0*/  IADD3 R8, PT, PT, RZ, -R14, RZ ;  /* 0x8000000eff087210 */ /* 0x000fc60007ffe0ff */
[----:B------:R-:W-:-:S04]  /*0600*/  IMAD.HI.U32 R16, R16, R11, RZ ;  /* 0x0000000b10107227 */ /* 0x000fc800078e00ff */
[----:B------:R-:W-:Y:S02]  /*0610*/  IMAD.MOV.U32 R14, RZ, RZ, R9 ;  /* 0x000000ffff0e7224 */ /* 0x000fe400078e0009 */
[----:B------:R-:W-:Y:S02]  /*0620*/  IMAD R8, R16, R8, R11 ;  /* 0x0000000810087224 */ /* 0x000fe400078e020b */
[----:B------:R-:W0:Y:S03]  /*0630*/  I2F.RP R17, R14 ;  /* 0x0000000e00117306 */ /* 0x000e260000209400 */
[----:B------:R-:W-:-:S05]  /*0640*/  ISETP.GT.U32.AND P1, PT, R15, R8, PT ;  /* 0x000000080f00720c */ /* 0x000fca0003f24070 */
[----:B0-----:R-:W0:Y:S08]  /*0650*/  MUFU.RCP R17, R17 ;  /* 0x0000001100117308 */ /* 0x001e300000001000 */
[----:B------:R-:W-:Y:S01]  /*0660*/  @!P1 IMAD.IADD R8, R8, 0x1, -R15 ;  /* 0x0000000108089824 */ /* 0x000fe200078e0a0f */
[----:B------:R-:W-:Y:S02]  /*0670*/  @!P1 IADD3 R16, PT, PT, R16, 0x1, RZ ;  /* 0x0000000110109810 */ /* 0x000fe40007ffe0ff */
[----:B------:R-:W-:-:S02]  /*0680*/  ISETP.NE.AND P1, PT, R5, RZ, PT ;  /* 0x000000ff0500720c */ /* 0x000fc40003f25270 */
[----:B------:R-:W-:Y:S02]  /*0690*/  ISETP.GE.U32.AND P0, PT, R8, R15, PT ;  /* 0x0000000f0800720c */ /* 0x000fe40003f06070 */
[----:B------:R-:W-:-:S04]  /*06a0*/  LOP3.LUT R8, R7, R5, RZ, 0x3c, !PT ;  /* 0x0000000507087212 */ /* 0x000fc800078e3cff */
[----:B------:R-:W-:Y:S01]  /*06b0*/  ISETP.GE.AND P2, PT, R8, RZ, PT ;  /* 0x000000ff0800720c */ /* 0x000fe20003f46270 */
[----:B0-----:R-:W-:-:S06]  /*06c0*/  VIADD R8, R17, 0xffffffe ;  /* 0x0ffffffe11087836 */ /* 0x001fcc0000000000 */
[----:B------:R-:W-:Y:S01]  /*06d0*/  @P0 VIADD R16, R16, 0x1 ;  /* 0x0000000110100836 */ /* 0x000fe20000000000 */
[----:B------:R0:W1:Y:S03]  /*06e0*/  F2I.FTZ.U32.TRUNC.NTZ R9, R8 ;  /* 0x0000000800097305 */ /* 0x000066000021f000 */
[----:B------:R-:W-:-:S04]  /*06f0*/  IMAD.MOV.U32 R15, RZ, RZ, R16 ;  /* 0x000000ffff0f7224 */ /* 0x000fc800078e0010 */
[----:B------:R-:W-:Y:S01]  /*0700*/  @!P2 IMAD.MOV R15, RZ, RZ, -R15 ;  /* 0x000000ffff0fa224 */ /* 0x000fe200078e0a0f */
[----:B------:R-:W-:Y:S01]  /*0710*/  @!P1 LOP3.LUT R15, RZ, R5, RZ, 0x33, !PT ;  /* 0x00000005ff0f9212 */ /* 0x000fe200078e33ff */
[----:B0-----:R-:W-:-:S04]  /*0720*/  IMAD.MOV.U32 R8, RZ, RZ, RZ ;  /* 0x000000ffff087224 */ /* 0x001fc800078e00ff */
[----:B------:R-:W-:Y:S01]  /*0730*/  IMAD.MOV R16, RZ, RZ, -R15 ;  /* 0x000000ffff107224 */ /* 0x000fe200078e0a0f */
[----:B-1----:R-:W-:-:S03]  /*0740*/  IADD3 R17, PT, PT, RZ, -R9, RZ ;  /* 0x80000009ff117210 */ /* 0x002fc60007ffe0ff */
[----:B------:R-:W-:Y:S02]  /*0750*/  IMAD R16, R5, R16, R7 ;  /* 0x0000001005107224 */ /* 0x000fe400078e0207 */
[----:B------:R-:W-:-:S03]  /*0760*/  IMAD R17, R17, R14, RZ ;  /* 0x0000000e11117224 */ /* 0x000fc600078e02ff */
[----:B------:R-:W-:Y:S02]  /*0770*/  IABS R18, R16 ;  /* 0x0000001000127213 */ /* 0x000fe40000000000 */
[----:B------:R-:W-:Y:S01]  /*0780*/  LOP3.LUT R16, R16, UR6, RZ, 0x3c, !PT ;  /* 0x0000000610107c12 */ /* 0x000fe2000f8e3cff */
[----:B------:R-:W-:Y:S01]  /*0790*/  IMAD.HI.U32 R8, R9, R17, R8 ;  /* 0x0000001109087227 */ /* 0x000fe200078e0008 */
[----:B------:R-:W-:Y:S02]  /*07a0*/  MOV R9, R18 ;  /* 0x0000001200097202 */ /* 0x000fe40000000f00 */
        /* <DEDUP_REMOVED lines=11> */
[----:B------:R-:W-:Y:S01]  /*0860*/  LOP3.LUT R7, RZ, UR6, RZ, 0x33, !PT ;  /* 0x00000006ff077c12 */ /* 0x000fe2000f8e33ff */
[----:B------:R-:W-:Y:S01]  /*0870*/  @!P0 VIADD R8, R8, 0x1 ;  /* 0x0000000108088836 */ /* 0x000fe20000000000 */
[----:B------:R-:W-:Y:S02]  /*0880*/  ISETP.GT.U32.AND P4, PT, R14, R11, PT ;  /* 0x0000000b0e00720c */ /* 0x000fe40003f84070 */
[----:B------:R-:W-:Y:S01]  /*0890*/  ISETP.GE.U32.AND P3, PT, R9, R14, PT ;  /* 0x0000000e0900720c */ /* 0x000fe20003f66070 */
[----:B------:R-:W-:Y:S01]  /*08a0*/  IMAD.MOV.U32 R9, RZ, RZ, R15 ;  /* 0x000000ffff097224 */ /* 0x000fe200078e000f */
        /* <DEDUP_REMOVED lines=10> */
.L_x_1755:
[----:B------:R-:W-:Y:S02]  /*0950*/  IABS R15, R2 ;  /* 0x00000002000f7213 */ /* 0x000fe40000000000 */
[----:B------:R-:W-:Y:S02]  /*0960*/  IABS R20, UR5 ;  /* 0x0000000500147c13 */ /* 0x000fe40008000000 */
        /* <DEDUP_REMOVED lines=9> */
[----:B------:R-:W-:Y:S01]  /*0a00*/  IMAD.HI.U32 R16, R9, R17, R8 ;  /* 0x0000001109107227 */ /* 0x000fe200078e0008 */
[----:B------:R-:W-:-:S03]  /*0a10*/  IABS R9, UR5 ;  /* 0x0000000500097c13 */ /* 0x000fc60008000000 */
[----:B------:R-:W-:Y:S02]  /*0a20*/  IMAD.MOV R8, RZ, RZ, -R14 ;  /* 0x000000ffff087224 */ /* 0x000fe400078e0a0e */
[----:B------:R-:W-:-:S04]  /*0a30*/  IMAD.HI.U32 R16, R16, R11, RZ ;  /* 0x0000000b10107227 */ /* 0x000fc800078e00ff */
[----:B------:R-:W-:Y:S02]  /*0a40*/  IMAD.MOV.U32 R14, RZ, RZ, R9 ;  /* 0x000000ffff0e7224 */ /* 0x000fe400078e0009 */
[----:B------:R-:W-:Y:S02]  /*0a50*/  IMAD R8, R16, R8, R11 ;  /* 0x0000000810087224 */ /* 0x000fe400078e020b */
[----:B------:R-:W0:Y:S03]  /*0a60*/  I2F.RP R17, R14 ;  /* 0x0000000e00117306 */ /* 0x000e260000209400 */
[----:B------:R-:W-:-:S05]  /*0a70*/  ISETP.GT.U32.AND P1, PT, R15, R8, PT ;  /* 0x000000080f00720c */ /* 0x000fca0003f24070 */
[----:B0-----:R-:W0:Y:S08]  /*0a80*/  MUFU.RCP R17, R17 ;  /* 0x0000001100117308 */ /* 0x001e300000001000 */
[----:B------:R-:W-:Y:S01]  /*0a90*/  @!P1 IADD3 R8, PT, PT, R8, -R15, RZ ;  /* 0x8000000f08089210 */ /* 0x000fe20007ffe0ff */
        /* <DEDUP_REMOVED lines=11> */
[----:B0-----:R-:W-:-:S04]  /*0b50*/  HFMA2 R8, -RZ, RZ, 0, 0 ;  /* 0x00000000ff087431 */ /* 0x001fc800000001ff */
[----:B------:R-:W-:Y:S02]  /*0b60*/  IMAD.MOV R16, RZ, RZ, -R15 ;  /* 0x000000ffff107224 */ /* 0x000fe400078e0a0f */
[----:B-1----:R-:W-:Y:S02]  /*0b70*/  IMAD.MOV R17, RZ, RZ, -R9 ;  /* 0x000000ffff117224 */ /* 0x002fe400078e0a09 */
[----:B------:R-:W-:Y:S02]  /*0b80*/  IMAD R16, R2, R16, R7 ;  /* 0x0000001002107224 */ /* 0x000fe400078e0207 */
[----:B------:R-:W-:-:S03]  /*0b90*/  IMAD R17, R17, R14, RZ ;  /* 0x0000000e11117224 */ /* 0x000fc600078e02ff */
[----:B------:R-:W-:Y:S01]  /*0ba0*/  IABS R18, R16 ;  /* 0x0000001000127213 */ /* 0x000fe20000000000 */
[----:B------:R-:W-:Y:S01]  /*0bb0*/  IMAD.HI.U32 R8, R9, R17, R8 ;  /* 0x0000001109087227 */ /* 0x000fe200078e0008 */
[----:B------:R-:W-:-:S03]  /*0bc0*/  LOP3.LUT R16, R16, UR5, RZ, 0x3c, !PT ;  /* 0x0000000510107c12 */ /* 0x000fc6000f8e3cff */
[----:B------:R-:W-:Y:S01]  /*0bd0*/  IMAD.MOV.U32 R9, RZ, RZ, R18 ;  /* 0x000000ffff097224 */ /* 0x000fe200078e0012 */
[----:B------:R-:W-:Y:S01]  /*0be0*/  ISETP.GE.AND P2, PT, R16, RZ, PT ;  /* 0x000000ff1000720c */ /* 0x000fe20003f46270 */
        /* <DEDUP_REMOVED lines=14> */
[----:B------:R-:W-:-:S05]  /*0cd0*/  MOV R9, R15 ;  /* 0x0000000f00097202 */ /* 0x000fca0000000f00 */
[----:B------:R-:W-:-:S05]  /*0ce0*/  @!P4 IMAD.IADD R11, R11, 0x1, -R14 ;  /* 0x000000010b0bc824 */ /* 0x000fca00078e0a0e */
[----:B------:R-:W-:Y:S01]  /*0cf0*/  MOV R16, R11 ;  /* 0x0000000b00107202 */ /* 0x000fe20000000f00 */
[----:B------:R-:W-:Y:S01]  /*0d00*/  @P3 VIADD R8, R8, 0x1 ;  /* 0x0000000108083836 */ /* 0x000fe20000000000 */
[----:B------:R-:W-:-:S03]  /*0d10*/  LOP3.LUT R11, RZ, UR5, RZ, 0x33, !PT ;  /* 0x00000005ff0b7c12 */ /* 0x000fc6000f8e33ff */
[----:B------:R-:W-:Y:S02]  /*0d20*/  @!P1 IMAD.MOV R16, RZ, RZ, -R16 ;  /* 0x000000ffff109224 */ /* 0x000fe400078e0a10 */
[----:B------:R-:W-:-:S03]  /*0d30*/  @!P2 IMAD.MOV R8, RZ, RZ, -R8 ;  /* 0x000000ffff08a224 */ /* 0x000fc600078e0a08 */
[C---:B------:R-:W-:Y:S02]  /*0d40*/  SEL R16, R11.reuse, R16, !P0 ;  /* 0x000000100b107207 */ /* 0x040fe40004000000 */
[----:B------:R-:W-:-:S03]  /*0d50*/  SEL R11, R11, R8, !P0 ;  /* 0x000000080b0b7207 */ /* 0x000fc60004000000 */
[----:B------:R-:W-:Y:S02]  /*0d60*/  VIADD R8, R16, 0x1 ;  /* 0x0000000110087836 */ /* 0x000fe40000000000 */
[----:B------:R-:W-:Y:S01]  /*0d70*/  IMAD.MOV.U32 R7, RZ, RZ, R11 ;  /* 0x000000ffff077224 */ /* 0x000fe200078e000b */
[----:B------:R-:W-:Y:S06]  /*0d80*/  BRA `(.L_x_449) ;  /* 0x0000001400787947 */ /* 0x000fec0003800000 */
.L_x_1757:
        /* <DEDUP_REMOVED lines=11> */
[----:B------:R-:W-:Y:S01]  /*0e40*/  IMAD.HI.U32 R18, R9, R15, R8 ;  /* 0x0000000f09127227 */ /* 0x000fe200078e0008 */
[----:B------:R-:W-:Y:S02]  /*0e50*/  IABS R15, R4 ;  /* 0x00000004000f7213 */ /* 0x000fe40000000000 */
[----:B------:R-:W-:Y:S01]  /*0e60*/  LOP3.LUT R8, R7, R14, RZ, 0x3c, !PT ;  /* 0x0000000e07087212 */ /* 0x000fe200078e3cff */
[----:B------:R-:W-:Y:S02]  /*0e70*/  IMAD.MOV R9, RZ, RZ, -R17 ;  /* 0x000000ffff097224 */ /* 0x000fe400078e0a11 */
[----:B------:R-:W-:Y:S01]  /*0e80*/  IMAD.HI.U32 R18, R18, R11, RZ ;  /* 0x0000000b12127227 */ /* 0x000fe200078e00ff */
[----:B------:R-:W0:Y:S01]  /*0e90*/  I2F.RP R17, R15 ;  /* 0x0000000f00117306 */ /* 0x000e220000209400 */
[----:B------:R-:W-:Y:S02]  /*0ea0*/  ISETP.GE.AND P2, PT, R8, RZ, PT ;  /* 0x000000ff0800720c */ /* 0x000fe40003f46270 */
[----:B------:R-:W-:-:S05]  /*0eb0*/  IMAD R9, R18, R9, R11 ;  /* 0x0000000912097224 */ /* 0x000fca00078e020b */
[----:B------:R-:W-:Y:S01]  /*0ec0*/  ISETP.GT.U32.AND P1, PT, R16, R9, PT ;  /* 0x000000091000720c */ /* 0x000fe20003f24070 */
[----:B0-----:R-:W0:-:S12]  /*0ed0*/  MUFU.RCP R17, R17 ;  /* 0x0000001100117308 */ /* 0x001e180000001000 */
[----:B------:R-:W-:Y:S01]  /*0ee0*/  @!P1 IMAD.IADD R9, R9, 0x1, -R16 ;  /* 0x0000000109099824 */ /* 0x000fe200078e0a10 */
[----:B------:R-:W-:Y:S02]  /*0ef0*/  @!P1 IADD3 R18, PT, PT, R18, 0x1, RZ ;  /* 0x0000000112129810 */ /* 0x000fe40007ffe0ff */
[----:B------:R-:W-:Y:S02]  /*0f00*/  ISETP.NE.AND P1, PT, R14, RZ, PT ;  /* 0x000000ff0e00720c */ /* 0x000fe40003f25270 */
[----:B------:R-:W-:Y:S01]  /*0f10*/  ISETP.GE.U32.AND P0, PT, R9, R16, PT ;  /* 0x000000100900720c */ /* 0x000fe20003f06070 */
[----:B0-----:R-:W-:-:S04]  /*0f20*/  VIADD R8, R17, 0xffffffe ;  /* 0x0ffffffe11087836 */ /* 0x001fc80000000000 */
[----:B------:R0:W1:Y:S08]  /*0f30*/  F2I.FTZ.U32.TRUNC.NTZ R9, R8 ;  /* 0x0000000800097305 */ /* 0x000070000021f000 */
[----:B------:R-:W-:-:S04]  /*0f40*/  @P0 VIADD R18, R18, 0x1 ;  /* 0x0000000112120836 */ /* 0x000fc80000000000 */
[----:B------:R-:W-:Y:S02]  /*0f50*/  IMAD.MOV.U32 R16, RZ, RZ, R18 ;  /* 0x000000ffff107224 */ /* 0x000fe400078e0012 */
[----:B0-----:R-:W-:Y:S02]  /*0f60*/  IMAD.MOV.U32 R8, RZ, RZ, RZ ;  /* 0x000000ffff087224 */ /* 0x001fe400078e00ff */
[----:B------:R-:W-:Y:S01]  /*0f70*/  @!P2 IMAD.MOV R16, RZ, RZ, -R16 ;  /* 0x000000ffff10a224 */ /* 0x000fe200078e0a10 */
[----:B------:R-:W-:Y:S02]  /*0f80*/  @!P1 LOP3.LUT R16, RZ, R14, RZ, 0x33, !PT ;  /* 0x0000000eff109212 */ /* 0x000fe400078e33ff */
[----:B-1----:R-:W-:-:S03]  /*0f90*/  IADD3 R18, PT, PT, RZ, -R9, RZ ;  /* 0x80000009ff127210 */ /* 0x002fc60007ffe0ff */
[----:B------:R-:W-:Y:S02]  /*0fa0*/  IMAD.MOV R17, RZ, RZ, -R16 ;  /* 0x000000ffff117224 */ /* 0x000fe400078e0a10 */
[----:B------:R-:W-:Y:S01]  /*0fb0*/  IMAD R25, R18, R15, RZ ;  /* 0x0000000f12197224 */ /* 0x000fe200078e02ff */
[----:B------:R-:W-:Y:S01]  /*0fc0*/  IABS R18, R4 ;  /* 0x0000000400127213 */ /* 0x000fe20000000000 */
[----:B------:R-:W-:Y:S02]  /*0fd0*/  IMAD R17, R14, R17, R7 ;  /* 0x000000110e117224 */ /* 0x000fe400078e0207 */
[----:B------:R-:W-:-:S03]  /*0fe0*/  IMAD.HI.U32 R8, R9, R25, R8 ;  /* 0x0000001909087227 */ /* 0x000fc600078e0008 */
[----:B------:R-:W-:Y:S01]  /*0ff0*/  IABS R14, R17 ;  /* 0x00000011000e7213 */ /* 0x000fe20000000000 */
[----:B------:R-:W-:Y:S01]  /*1000*/  IMAD.MOV R20, RZ, RZ, -R18 ;  /* 0x000000ffff147224 */ /* 0x000fe200078e0a12 */
[----:B------:R-:W-:Y:S02]  /*1010*/  LOP3.LUT R17, R17, R4, RZ, 0x3c, !PT ;  /* 0x0000000411117212 */ /* 0x000fe400078e3cff */
[----:B------:R-:W-:Y:S01]  /*1020*/  MOV R9, R14 ;  /* 0x0000000e00097202 */ /* 0x000fe20000000f00 */
[----:B------:R-:W-:Y:S01]  /*1030*/  IMAD.HI.U32 R14, R8, R11, RZ ;  /* 0x0000000b080e7227 */ /* 0x000fe200078e00ff */
[----:B------:R-:W-:-:S03]  /*1040*/  ISETP.GE.AND P2, PT, R17, RZ, PT ;  /* 0x000000ff1100720c */ /* 0x000fc60003f46270 */
[----:B------:R-:W-:-:S04]  /*1050*/  IMAD.HI.U32 R8, R8, R9, RZ ;  /* 0x0000000908087227 */ /* 0x000fc800078e00ff */
[----:B------:R-:W-:Y:S01]  /*1060*/  IMAD R18, R14, R20, R11 ;  /* 0x000000140e127224 */ /* 0x000fe200078e020b */
[----:B------:R-:W-:Y:S01]  /*1070*/  MOV R11, R16 ;  /* 0x00000010000b7202 */ /* 0x000fe20000000f00 */
[----:B------:R-:W-:-:S03]  /*1080*/  IMAD R14, R8, R20, R9 ;  /* 0x00000014080e7224 */ /* 0x000fc600078e0209 */
        /* <DEDUP_REMOVED lines=15> */
[----:B------:R-:W-:Y:S01]  /*1180*/  SEL R16, R7, R8, !P0 ;  /* 0x0000000807107207 */ /* 0x000fe20004000000 */
[----:B------:R-:W-:Y:S02]  /*1190*/  IMAD.MOV.U32 R7, RZ, RZ, R11 ;  /* 0x000000ffff077224 */ /* 0x000fe400078e000b */
[----:B------:R-:W-:Y:S02]  /*11a0*/  VIADD R9, R15, 0x1 ;  /* 0x000000010f097836 */ /* 0x000fe40000000000 */
[----:B------:R-:W-:Y:S01]  /*11b0*/  IMAD.MOV.U32 R8, RZ, RZ, R16 ;  /* 0x000000ffff087224 */ /* 0x000fe200078e0010 */
[----:B------:R-:W-:Y:S06]  /*11c0*/  BRA `(.L_x_449) ;  /* 0x0000001000687947 */ /* 0x000fec0003800000 */
.L_x_448:
        /* <DEDUP_REMOVED lines=38> */
[----:B------:R-:W-:Y:S01]  /*1430*/  IADD3 R17, PT, PT, -R16, RZ, RZ ;  /* 0x000000ff10117210 */ /* 0x000fe20007ffe1ff */
[----:B------:R-:W-:Y:S01]  /*1440*/  IMAD R25, R18, R11, RZ ;  /* 0x0000000b12197224 */ /* 0x000fe200078e02ff */
[----:B------:R-:W-:-:S03]  /*1450*/  IABS R18, R4 ;  /* 0x0000000400127213 */ /* 0x000fc60000000000 */
[----:B------:R-:W-:Y:S02]  /*1460*/  IMAD R17, R14, R17, R7 ;  /* 0x000000110e117224 */ /* 0x000fe400078e0207 */
[----:B------:R-:W-:-:S03]  /*1470*/  IMAD.HI.U32 R8, R9, R25, R8 ;  /* 0x0000001909087227 */ /* 0x000fc600078e0008 */
[----:B------:R-:W-:Y:S01]  /*1480*/  IABS R14, R17 ;  /* 0x00000011000e7213 */ /* 0x000fe20000000000 */
[----:B------:R-:W-:Y:S01]  /*1490*/  IMAD.MOV R18, RZ, RZ, -R18 ;  /* 0x000000ffff127224 */ /* 0x000fe200078e0a12 */
[----:B------:R-:W-:-:S03]  /*14a0*/  LOP3.LUT R17, R17, R4, RZ, 0x3c, !PT ;  /* 0x0000000411117212 */ /* 0x000fc600078e3cff */
[----:B------:R-:W-:Y:S01]  /*14b0*/  IMAD.MOV.U32 R9, RZ, RZ, R14 ;  /* 0x000000ffff097224 */ /* 0x000fe200078e000e */
[----:B------:R-:W-:Y:S01]  /*14c0*/  MOV R14, R18 ;  /* 0x00000012000e7202 */ /* 0x000fe20000000f00 */
[----:B------:R-:W-:Y:S01]  /*14d0*/  IMAD.HI.U32 R18, R8, R15, RZ ;  /* 0x0000000f08127227 */ /* 0x000fe200078e00ff */
[----:B------:R-:W-:-:S03]  /*14e0*/  ISETP.GE.AND P2, PT, R17, RZ, PT ;  /* 0x000000ff1100720c */ /* 0x000fc60003f46270 */
[----:B------:R-:W-:-:S04]  /*14f0*/  IMAD.HI.U32 R8, R8, R9, RZ ;  /* 0x0000000908087227 */ /* 0x000fc800078e00ff */
[-C--:B------:R-:W-:Y:S02]  /*1500*/  IMAD R15, R18, R14.reuse, R15 ;  /* 0x0000000e120f7224 */ /* 0x080fe400078e020f */
        /* <DEDUP_REMOVED lines=12> */
[----:B------:R-:W-:Y:S02]  /*15d0*/  LOP3.LUT R11, RZ, R4, RZ, 0x33, !PT ;  /* 0x00000004ff0b7212 */ /* 0x000fe400078e33ff */
[----:B------:R-:W-:Y:S02]  /*15e0*/  @!P1 IMAD.MOV R15, RZ, RZ, -R15 ;  /* 0x000000ffff0f9224 */ /* 0x000fe400078e0a0f */
[----:B------:R-:W-:-:S03]  /*15f0*/  @!P2 IMAD.MOV R8, RZ, RZ, -R8 ;  /* 0x000000ffff08a224 */ /* 0x000fc600078e0a08 */
[C---:B------:R-:W-:Y:S02]  /*1600*/  SEL R15, R11.reuse, R15, !P0 ;  /* 0x0000000f0b0f7207 */ /* 0x040fe40004000000 */
[----:B------:R-:W-:Y:S01]  /*1610*/  SEL R11, R11, R8, !P0 ;  /* 0x000000080b0b7207 */ /* 0x000fe20004000000 */
[----:B------:R-:W-:Y:S01]  /*1620*/  IMAD.MOV.U32 R8, RZ, RZ, R16 ;  /* 0x000000ffff087224 */ /* 0x000fe200078e0010 */
[----:B------:R-:W-:-:S03]  /*1630*/  IADD3 R9, PT, PT, R15, 0x1, RZ ;  /* 0x000000010f097810 */ /* 0x000fc60007ffe0ff */
[----:B------:R-:W-:Y:S01]  /*1640*/  VIADD R7, R11, 0x1 ;  /* 0x000000010b077836 */ /* 0x000fe20000000000 */
[----:B------:R-:W-:Y:S06]  /*1650*/  BRA `(.L_x_449) ;  /* 0x0000000c00447947 */ /* 0x000fec0003800000 */
.L_x_451:
        /* <DEDUP_REMOVED lines=43> */
[----:B------:R-:W-:-:S04]  /*1910*/  IMAD.HI.U32 R8, R8, R9, RZ ;  /* 0x0000000908087227 */ /* 0x000fc800078e00ff */
[-C--:B------:R-:W-:Y:S02]  /*1920*/  IMAD R18, R18, R17.reuse, R14 ;  /* 0x0000001112127224 */ /* 0x080fe400078e020e */
[----:B------:R-:W-:Y:S01]  /*1930*/  IMAD R14, R8, R17, R9 ;  /* 0x00000011080e7224 */ /* 0x000fe200078e0209 */
[----:B------:R-:W-:Y:S02]  /*1940*/  MOV R9, R15 ;  /* 0x0000000f00097202 */ /* 0x000fe40000000f00 */
        /* <DEDUP_REMOVED lines=11> */
[----:B------:R-:W-:Y:S02]  /*1a00*/  @P3 VIADD R8, R8, 0x1 ;  /* 0x0000000108083836 */ /* 0x000fe40000000000 */
[----:B------:R-:W-:-:S03]  /*1a10*/  IMAD.MOV.U32 R7, RZ, RZ, R18 ;  /* 0x000000ffff077224 */ /* 0x000fc600078e0012 */
[----:B------:R-:W-:Y:S01]  /*1a20*/  MOV R11, R8 ;  /* 0x00000008000b7202 */ /* 0x000fe20000000f00 */
[----:B------:R-:W-:-:S04]  /*1a30*/  @!P1 IMAD.MOV R7, RZ, RZ, -R7 ;  /* 0x000000ffff079224 */ /* 0x000fc800078e0a07 */
[----:B------:R-:W-:Y:S01]  /*1a40*/  @!P2 IMAD.MOV R11, RZ, RZ, -R11 ;  /* 0x000000ffff0ba224 */ /* 0x000fe200078e0a0b */
[----:B------:R-:W-:-:S04]  /*1a50*/  SEL R8, R14, R7, !P0 ;  /* 0x000000070e087207 */ /* 0x000fc80004000000 */
[----:B------:R-:W-:Y:S01]  /*1a60*/  SEL R11, R14, R11, !P0 ;  /* 0x0000000b0e0b7207 */ /* 0x000fe20004000000 */
[----:B------:R-:W-:-:S04]  /*1a70*/  VIADD R16, R8, 0x1 ;  /* 0x0000000108107836 */ /* 0x000fc80000000000 */
[----:B------:R-:W-:Y:S01]  /*1a80*/  VIADD R7, R11, 0x1 ;  /* 0x000000010b077836 */ /* 0x000fe20000000000 */
[----:B------:R-:W-:Y:S06]  /*1a90*/  BRA `(.L_x_449) ;  /* 0x0000000800347947 */ /* 0x000fec0003800000 */
.L_x_450:
        /* <DEDUP_REMOVED lines=41> */
[----:B------:R-:W-:Y:S02]  /*1d30*/  LOP3.LUT R16, R16, UR5, RZ, 0x3c, !PT ;  /* 0x0000000510107c12 */ /* 0x000fe4000f8e3cff */
[----:B------:R-:W-:Y:S01]  /*1d40*/  MOV R9, R18 ;  /* 0x0000001200097202 */ /* 0x000fe20000000f00 */
[----:B------:R-:W-:Y:S01]  /*1d50*/  IMAD.HI.U32 R18, R8, R14, RZ ;  /* 0x0000000e08127227 */ /* 0x000fe200078e00ff */
[----:B------:R-:W-:-:S03]  /*1d60*/  ISETP.GE.AND P2, PT, R16, RZ, PT ;  /* 0x000000ff1000720c */ /* 0x000fc60003f46270 */
[----:B------:R-:W-:-:S04]  /*1d70*/  IMAD.HI.U32 R8, R8, R9, RZ ;  /* 0x0000000908087227 */ /* 0x000fc800078e00ff */
[-C--:B------:R-:W-:Y:S02]  /*1d80*/  IMAD R18, R18, R17.reuse, R14 ;  /* 0x0000001112127224 */ /* 0x080fe400078e020e */
[----:B------:R-:W-:Y:S02]  /*1d90*/  IMAD R14, R8, R17, R9 ;  /* 0x00000011080e7224 */ /* 0x000fe400078e0209 */
[----:B------:R-:W-:Y:S01]  /*1da0*/  VIADD R9, R15, 0x1 ;  /* 0x000000010f097836 */ /* 0x000fe20000000000 */
        /* <DEDUP_REMOVED lines=8> */
[----:B------:R-:W-:Y:S02]  /*1e30*/  ISETP.NE.AND P0, PT, RZ, UR5, PT ;  /* 0x00000005ff007c0c */ /* 0x000fe4000bf05270 */
[----:B------:R-:W-:-:S07]  /*1e40*/  LOP3.LUT R14, RZ, UR5, RZ, 0x33, !PT ;  /* 0x00000005ff0e7c12 */ /* 0x000fce000f8e33ff */
[----:B------:R-:W-:Y:S02]  /*1e50*/  @!P4 IADD3 R18, PT, PT, R18, -R11, RZ ;  /* 0x8000000b1212c210 */ /* 0x000fe40007ffe0ff */
[----:B------:R-:W-:-:S03]  /*1e60*/  @P3 VIADD R8, R8, 0x1 ;  /* 0x0000000108083836 */ /* 0x000fc60000000000 */
[----:B------:R-:W-:Y:S02]  /*1e70*/  IMAD.MOV.U32 R7, RZ, RZ, R18 ;  /* 0x000000ffff077224 */ /* 0x000fe400078e0012 */
[----:B------:R-:W-:-:S03]  /*1e80*/  IMAD.MOV.U32 R11, RZ, RZ, R8 ;  /* 0x000000ffff0b7224 */ /* 0x000fc600078e0008 */
[----:B------:R-:W-:Y:S01]  /*1e90*/  @!P1 IADD3 R7, PT, PT, -R7, RZ, RZ ;  /* 0x000000ff07079210 */ /* 0x000fe20007ffe1ff */
[----:B------:R-:W-:-:S03]  /*1ea0*/  @!P2 IMAD.MOV R11, RZ, RZ, -R11 ;  /* 0x000000ffff0ba224 */ /* 0x000fc600078e0a0b */
[C---:B------:R-:W-:Y:S02]  /*1eb0*/  SEL R8, R14.reuse, R7, !P0 ;  /* 0x000000070e087207 */ /* 0x040fe40004000000 */
[----:B------:R-:W-:-:S03]  /*1ec0*/  SEL R11, R14, R11, !P0 ;  /* 0x0000000b0e0b7207 */ /* 0x000fc60004000000 */
[----:B------:R-:W-:Y:S01]  /*1ed0*/  VIADD R16, R8, 0x1 ;  /* 0x0000000108107836 */ /* 0x000fe20000000000 */
[----:B------:R-:W-:Y:S01]  /*1ee0*/  IADD3 R7, PT, PT, R11, 0x1, RZ ;  /* 0x000000010b077810 */ /* 0x000fe20007ffe0ff */
[----:B------:R-:W-:Y:S06]  /*1ef0*/  BRA `(.L_x_449) ;  /* 0x00000004001c7947 */ /* 0x000fec0003800000 */
.L_x_452:
        /* <DEDUP_REMOVED lines=17> */
[----:B------:R-:W-:Y:S01]  /*2010*/  IMAD.HI.U32 R18, R18, R15, RZ ;  /* 0x0000000f12127227 */ /* 0x000fe200078e00ff */
[----:B------:R-:W-:Y:S02]  /*2020*/  IABS R20, UR5 ;  /* 0x0000000500147c13 */ /* 0x000fe40008000000 */
[----:B------:R-:W-:Y:S01]  /*2030*/  ISETP.GE.AND P2, PT, R8, RZ, PT ;  /* 0x000000ff0800720c */ /* 0x000fe20003f46270 */
[----:B------:R-:W-:-:S02]  /*2040*/  IMAD R9, R18, R9, R15 ;  /* 0x0000000912097224 */ /* 0x000fc400078e020f */
[----:B------:R-:W-:-:S03]  /*2050*/  IMAD.MOV R20, RZ, RZ, -R20 ;  /* 0x000000ffff147224 */ /* 0x000fc600078e0a14 */
[----:B------:R-:W-:Y:S01]  /*2060*/  ISETP.GT.U32.AND P1, PT, R16, R9, PT ;  /* 0x000000091000720c */ /* 0x000fe20003f24070 */
[----:B0-----:R-:W0:-:S12]  /*2070*/  MUFU.RCP R17, R17 ;  /* 0x0000001100117308 */ /* 0x001e180000001000 */
[----:B------:R-:W-:Y:S01]  /*2080*/  @!P1 IMAD.IADD R9, R9, 0x1, -R16 ;  /* 0x0000000109099824 */ /* 0x000fe200078e0a10 */
[----:B------:R-:W-:Y:S02]  /*2090*/  @!P1 IADD3 R18, PT, PT, R18, 0x1, RZ ;  /* 0x0000000112129810 */ /* 0x000fe40007ffe0ff */
[----:B------:R-:W-:Y:S02]  /*20a0*/  ISETP.NE.AND P1, PT, R14, RZ, PT ;  /* 0x000000ff0e00720c */ /* 0x000fe40003f25270 */
[----:B------:R-:W-:Y:S01]  /*20b0*/  ISETP.GE.U32.AND P0, PT, R9, R16, PT ;  /* 0x000000100900720c */ /* 0x000fe20003f06070 */
[----:B0-----:R-:W-:-:S06]  /*20c0*/  VIADD R9, R17, 0xffffffe ;  /* 0x0ffffffe11097836 */ /* 0x001fcc0000000000 */
[----:B------:R-:W0:Y:S06]  /*20d0*/  F2I.FTZ.U32.TRUNC.NTZ R9, R9 ;  /* 0x0000000900097305 */ /* 0x000e2c000021f000 */
[----:B------:R-:W-:-:S04]  /*20e0*/  @P0 VIADD R18, R18, 0x1 ;  /* 0x0000000112120836 */ /* 0x000fc80000000000 */
[----:B------:R-:W-:-:S04]  /*20f0*/  IMAD.MOV.U32 R16, RZ, RZ, R18 ;  /* 0x000000ffff107224 */ /* 0x000fc800078e0012 */
[----:B------:R-:W-:Y:S01]  /*2100*/  @!P2 IMAD.MOV R16, RZ, RZ, -R16 ;  /* 0x000000ffff10a224 */ /* 0x000fe200078e0a10 */
[----:B------:R-:W-:Y:S02]  /*2110*/  @!P1 LOP3.LUT R16, RZ, R14, RZ, 0x33, !PT ;  /* 0x0000000eff109212 */ /* 0x000fe400078e33ff */
[----:B0-----:R-:W-:-:S03]  /*2120*/  IADD3 R18, PT, PT, RZ, -R9, RZ ;  /* 0x80000009ff127210 */ /* 0x001fc60007ffe0ff */
[----:B------:R-:W-:Y:S02]  /*2130*/  IMAD.MOV R8, RZ, RZ, -R16 ;  /* 0x000000ffff087224 */ /* 0x000fe400078e0a10 */
[----:B------:R-:W-:Y:S02]  /*2140*/  IMAD R17, R18, R11, RZ ;  /* 0x0000000b12117224 */ /* 0x000fe400078e02ff */
[----:B------:R-:W-:Y:S02]  /*2150*/  IMAD R14, R14, R8, R7 ;  /* 0x000000080e0e7224 */ /* 0x000fe400078e0207 */
[----:B------:R-:W-:-:S03]  /*2160*/  IMAD.MOV.U32 R8, RZ, RZ, RZ ;  /* 0x000000ffff087224 */ /* 0x000fc600078e00ff */
[----:B------:R-:W-:Y:S01]  /*2170*/  IABS R18, R14 ;  /* 0x0000000e00127213 */ /* 0x000fe20000000000 */
[----:B------:R-:W-:Y:S01]  /*2180*/  IMAD.HI.U32 R8, R9, R17, R8 ;  /* 0x0000001109087227 */ /* 0x000fe200078e0008 */
[----:B------:R-:W-:Y:S02]  /*2190*/  LOP3.LUT R14, R14, UR5, RZ, 0x3c, !PT ;  /* 0x000000050e0e7c12 */ /* 0x000fe4000f8e3cff */
[----:B------:R-:W-:Y:S01]  /*21a0*/  MOV R9, R18 ;  /* 0x0000001200097202 */ /* 0x000fe20000000f00 */
[----:B------:R-:W-:Y:S01]  /*21b0*/  IMAD.MOV.U32 R18, RZ, RZ, R20 ;  /* 0x000000ffff127224 */ /* 0x000fe200078e0014 */
[----:B------:R-:W-:Y:S01]  /*21c0*/  ISETP.GE.AND P2, PT, R14, RZ, PT ;  /* 0x000000ff0e00720c */ /* 0x000fe20003f46270 */
[----:B------:R-:W-:Y:S01]  /*21d0*/  IMAD.HI.U32 R17, R8, R15, RZ ;  /* 0x0000000f08117227 */ /* 0x000fe200078e00ff */
[----:B------:R-:W-:-:S03]  /*21e0*/  LOP3.LUT R14, RZ, UR5, RZ, 0x33, !PT ;  /* 0x00000005ff0e7c12 */ /* 0x000fc6000f8e33ff */
        /* <DEDUP_REMOVED lines=11> */
[----:B------:R-:W-:-:S09]  /*22a0*/  ISETP.NE.AND P0, PT, RZ, UR5, PT ;  /* 0x00000005ff007c0c */ /* 0x000fd2000bf05270 */
[----:B------:R-:W-:Y:S02]  /*22b0*/  @!P4 IMAD.IADD R20, R20, 0x1, -R11 ;  /* 0x000000011414c824 */ /* 0x000fe400078e0a0b */
[----:B------:R-:W-:Y:S02]  /*22c0*/  @P3 VIADD R8, R8, 0x1 ;  /* 0x0000000108083836 */ /* 0x000fe40000000000 */
[----:B------:R-:W-:Y:S02]  /*22d0*/  IMAD.MOV.U32 R7, RZ, RZ, R20 ;  /* 0x000000ffff077224 */ /* 0x000fe400078e0014 */
[----:B------:R-:W-:Y:S01]  /*22e0*/  IMAD.MOV.U32 R11, RZ, RZ, R16 ;  /* 0x000000ffff0b7224 */ /* 0x000fe200078e0010 */
[----:B------:R-:W-:Y:S01]  /*22f0*/  MOV R15, R8 ;  /* 0x00000008000f7202 */ /* 0x000fe20000000f00 */
[----:B------:R-:W-:-:S04]  /*2300*/  @!P1 IMAD.MOV R7, RZ, RZ, -R7 ;  /* 0x000000ffff079224 */ /* 0x000fc800078e0a07 */
[----:B------:R-:W-:Y:S01]  /*2310*/  @!P2 IMAD.MOV R15, RZ, RZ, -R15 ;  /* 0x000000ffff0fa224 */ /* 0x000fe200078e0a0f */
[----:B------:R-:W-:Y:S01]  /*2320*/  SEL R8, R14, R7, !P0 ;  /* 0x000000070e087207 */ /* 0x000fe20004000000 */
[----:B------:R-:W-:-:S03]  /*2330*/  IMAD.MOV.U32 R7, RZ, RZ, R11 ;  /* 0x000000ffff077224 */ /* 0x000fc600078e000b */
[----:B------:R-:W-:Y:S02]  /*2340*/  SEL R15, R14, R15, !P0 ;  /* 0x0000000f0e0f7207 */ /* 0x000fe40004000000 */
[----:B------:R-:W-:-:S03]  /*2350*/  IADD3 R16, PT, PT, R8, 0x1, RZ ;  /* 0x0000000108107810 */ /* 0x000fc60007ffe0ff */
[----:B------:R-:W-:-:S07]  /*2360*/  VIADD R9, R15, 0x1 ;  /* 0x000000010f097836 */ /* 0x000fce0000000000 */
.L_x_449:
[----:B------:R-:W-:Y:S05]  /*2370*/  BSYNC.RECONVERGENT B2 ;  /* 0x0000000000027941 */ /* 0x000fea0003800200 */
.L_x_447:
[----:B------:R-:W-:Y:S02]  /*2380*/  IMAD R14, R11, UR10, R16 ;  /* 0x0000000a0b0e7c24 */ /* 0x000fe4000f8e0210 */
[----:B------:R-:W-:Y:S02]  /*2390*/  IMAD R8, R7, UR10, R8 ;  /* 0x0000000a07087c24 */ /* 0x000fe4000f8e0208 */
[----:B------:R-:W-:Y:S02]  /*23a0*/  IMAD R14, R15, UR4, R14 ;  /* 0x000000040f0e7c24 */ /* 0x000fe4000f8e020e */
[----:B------:R-:W-:-:S05]  /*23b0*/  IMAD R9, R9, UR4, R8 ;  /* 0x0000000409097c24 */ /* 0x000fca000f8e0208 */
[CC--:B------:R-:W-:Y:S02]  /*23c0*/  VIMNMX R7, PT, PT, R14.reuse, R9.reuse, !PT ;  /* 0x000000090e077248 */ /* 0x0c0fe40007fe0100 */
[----:B------:R-:W-:-:S07]  /*23d0*/  VIMNMX R8, PT, PT, R14, R9, PT ;  /* 0x000000090e087248 */ /* 0x000fce0003fe0100 */
.L_x_446:
[----:B------:R-:W-:Y:S05]  /*23e0*/  BSYNC.RECONVERGENT B1 ;  /* 0x0000000000017941 */ /* 0x000fea0003800200 */
.L_x_443:
[----:B------:R-:W-:Y:S05]  /*23f0*/  WARPSYNC.ALL ;  /* 0x0000000000007948 */ /* 0x000fea0003800000 */
[----:B------:R-:W0:Y:S01]  /*2400*/  LDC.64 R14, c[0x4][0xa0] ;  /* 0x01002800ff0e7b82 */ /* 0x000e220000000a00 */
[----:B------:R-:W-:Y:S01]  /*2410*/  IMAD.IADD R18, R2, 0x1, R5 ;  /* 0x0000000102127824 */ /* 0x000fe200078e0205 */
[----:B------:R-:W1:Y:S01]  /*2420*/  LDCU UR7, c[0x0][0x380] ;  /* 0x00007000ff0777ac */ /* 0x000e620008000800 */
[----:B0-----:R-:W2:Y:S02]  /*2430*/  LDG.E.64 R14, desc[UR8][R14.64] ;  /* 0x000000080e0e7981 */ /* 0x001ea4000c1e1b00 */
[----:B------:R-:W-:-:S02]  /*2440*/  IMAD R9, R18, R21, RZ ;  /* 0x0000001512097224 */ /* 0x000fc400078e02ff */
[----:B--2---:R-:W-:-:S06]  /*2450*/  IMAD.WIDE R16, R7, 0x4, R14 ;  /* 0x0000000407107825 */ /* 0x004fcc00078e020e */
[----:B------:R-:W2:Y:S01]  /*2460*/  LDG.E R16, desc[UR8][R16.64] ;  /* 0x0000000810107981 */ /* 0x000ea2000c1e1900 */
[----:B------:R-:W-:Y:S01]  /*2470*/  IADD3 R11, PT, PT, R10, R9, RZ ;  /* 0x000000090a0b7210 */ /* 0x000fe20007ffe0ff */
[----:B------:R-:W-:Y:S01]  /*2480*/  BSSY.RECONVERGENT B2, `(.L_x_453) ;  /* 0x0000218000027945 */ /* 0x000fe20003800200 */
[C---:B------:R-:W-:Y:S02]  /*2490*/  IMAD R20, R4.reuse, UR10, RZ ;  /* 0x0000000a04147c24 */ /* 0x040fe4000f8e02ff */
[----:B------:R-:W-:Y:S02]  /*24a0*/  IMAD R22, R4, UR6, RZ ;  /* 0x0000000604167c24 */ /* 0x000fe4000f8e02ff */
[----:B------:R-:W-:Y:S02]  /*24b0*/  IMAD R10, R6, R21, R11 ;  /* 0x00000015060a7224 */ /* 0x000fe400078e020b */
[----:B------:R-:W-:Y:S02]  /*24c0*/  IMAD R21, R4, UR5, RZ ;  /* 0x0000000504157c24 */ /* 0x000fe4000f8e02ff */
[----:B------:R-:W-:-:S04]  /*24d0*/  IMAD.IADD R18, R23, 0x1, R10 ;  /* 0x0000000117127824 */ /* 0x000fc800078e020a */
[----:B------:R-:W-:-:S04]  /*24e0*/  IMAD.IADD R19, R19, 0x1, R18 ;  /* 0x0000000113137824 */ /* 0x000fc800078e0212 */
[----:B------:R-:W-:Y:S01]  /*24f0*/  IMAD.IADD R23, R24, 0x1, R19 ;  /* 0x0000000118177824 */ /* 0x000fe200078e0213 */
[----:B--2---:R-:W-:-:S13]  /*2500*/  ISETP.NE.AND P0, PT, R16, -0x1, PT ;  /* 0xffffffff1000780c */ /* 0x004fda0003f05270 */
[----:B-1----:R-:W-:Y:S05]  /*2510*/  @!P0 BRA `(.L_x_454) ;  /* 0x0000002000388947 */ /* 0x002fea0003800000 */
[----:B------:R-:W-:-:S07]  /*2520*/  MOV R24, R16 ;  /* 0x0000001000187202 */ /* 0x000fce0000000f00 */
.L_x_465:
[----:B------:R-:W-:-:S06]  /*2530*/  IMAD.WIDE R16, R24, 0x4, R12 ;  /* 0x0000000418107825 */ /* 0x000fcc00078e020c */
[----:B------:R-:W2:Y:S02]  /*2540*/  LDG.E R16, desc[UR8][R16.64] ;  /* 0x0000000810107981 */ /* 0x000ea4000c1e1900 */
[----:B--2---:R-:W-:-:S13]  /*2550*/  ISETP.NE.AND P0, PT, R16, -0x1, PT ;  /* 0xffffffff1000780c */ /* 0x004fda0003f05270 */
        /* <DEDUP_REMOVED lines=33> */
.L_x_457:
[----:B------:R-:W-:Y:S05]  /*2770*/  BSYNC.RELIABLE B3 ;  /* 0x0000000000037941 */ /* 0x000fea0003800100 */
.L_x_456:
        /* <DEDUP_REMOVED lines=8> */
.L_x_1758:
[----:B------:R-:W-:Y:S05]  /*2800*/  BRX R16 -0x2810                                                 (*"BRANCH_TARGETS .L_x_1759,.L_x_1760,.L_x_1761"*) ;  /* 0xffffffd410fc7949 */ /* 0x000fea000383ffff */
.L_x_1760:
[----:B------:R-:W-:Y:S02]  /*2810*/  IABS R26, R5 ;  /* 0x00000005001a7213 */ /* 0x000fe40000000000 */
[----:B------:R-:W-:Y:S02]  /*2820*/  IABS R24, R25 ;  /* 0x0000001900187213 */ /* 0x000fe40000000000 */
        /* <DEDUP_REMOVED lines=24> */
[----:B0-----:R-:W-:-:S04]  /*29b0*/  IMAD.MOV R16, RZ, RZ, -R17 ;  /* 0x000000ffff107224 */ /* 0x001fc800078e0a11 */
[----:B------:R-:W-:Y:S02]  /*29c0*/  IMAD R29, R16, R26, RZ ;  /* 0x0000001a101d7224 */ /* 0x000fe400078e02ff */
[----:B------:R-:W-:-:S05]  /*29d0*/  HFMA2 R16, -RZ, RZ, 0, 0 ;  /* 0x00000000ff107431 */ /* 0x000fca00000001ff */
[----:B------:R-:W-:Y:S01]  /*29e0*/  IMAD.HI.U32 R17, R17, R29, R16 ;  /* 0x0000001d11117227 */ /* 0x000fe200078e0010 */
[----:B------:R-:W-:-:S04]  /*29f0*/  LOP3.LUT R16, R25, R5, RZ, 0x3c, !PT ;  /* 0x0000000519107212 */ /* 0x000fc800078e3cff */
[----:B------:R-:W-:Y:S01]  /*2a00*/  ISETP.GE.AND P2, PT, R16, RZ, PT ;  /* 0x000000ff1000720c */ /* 0x000fe20003f46270 */
[----:B------:R-:W-:Y:S02]  /*2a10*/  IMAD.MOV.U32 R16, RZ, RZ, R27 ;  /* 0x000000ffff107224 */ /* 0x000fe400078e001b */
[----:B------:R-:W-:-:S10]  /*2a20*/  IMAD.HI.U32 R29, R17, R24, RZ ;  /* 0x00000018111d7227 */ /* 0x000fd400078e00ff */
[----:B------:R-:W-:Y:S02]  /*2a30*/  @!P2 IADD3 R16, PT, PT, -R16, RZ, RZ ;  /* 0x000000ff1010a210 */ /* 0x000fe40007ffe1ff */
[----:B------:R-:W-:-:S05]  /*2a40*/  @!P1 LOP3.LUT R16, RZ, R5, RZ, 0x33, !PT ;  /* 0x00000005ff109212 */ /* 0x000fca00078e33ff */
[----:B------:R-:W-:-:S04]  /*2a50*/  IMAD.MOV R28, RZ, RZ, -R16 ;  /* 0x000000ffff1c7224 */ /* 0x000fc800078e0a10 */
[----:B------:R-:W-:-:S05]  /*2a60*/  IMAD R27, R5, R28, R25 ;  /* 0x0000001c051b7224 */ /* 0x000fca00078e0219 */
[----:B------:R-:W-:Y:S02]  /*2a70*/  LOP3.LUT R25, R27, UR6, RZ, 0x3c, !PT ;  /* 0x000000061b197c12 */ /* 0x000fe4000f8e3cff */
[----:B------:R-:W-:Y:S02]  /*2a80*/  IABS R28, R27 ;  /* 0x0000001b001c7213 */ /* 0x000fe40000000000 */
[----:B------:R-:W-:Y:S02]  /*2a90*/  ISETP.GE.AND P1, PT, R25, RZ, PT ;  /* 0x000000ff1900720c */ /* 0x000fe40003f26270 */
[----:B------:R-:W-:-:S05]  /*2aa0*/  IABS R25, UR6 ;  /* 0x0000000600197c13 */ /* 0x000fca0008000000 */
[----:B------:R-:W-:Y:S02]  /*2ab0*/  IMAD.MOV R27, RZ, RZ, -R25 ;  /* 0x000000ffff1b7224 */ /* 0x000fe400078e0a19 */
[----:B------:R-:W-:-:S04]  /*2ac0*/  IMAD.HI.U32 R25, R17, R28, RZ ;  /* 0x0000001c11197227 */ /* 0x000fc800078e00ff */
[-C--:B------:R-:W-:Y:S02]  /*2ad0*/  IMAD R17, R25, R27.reuse, R28 ;  /* 0x0000001b19117224 */ /* 0x080fe400078e021c */
[----:B------:R-:W-:Y:S02]  /*2ae0*/  IMAD R27, R29, R27, R24 ;  /* 0x0000001b1d1b7224 */ /* 0x000fe400078e0218 */
[----:B------:R-:W-:Y:S01]  /*2af0*/  IMAD.MOV.U32 R24, RZ, RZ, R16 ;  /* 0x000000ffff187224 */ /* 0x000fe200078e0010 */
        /* <DEDUP_REMOVED lines=9> */
[----:B------:R-:W-:Y:S01]  /*2b90*/  @!P4 IMAD.IADD R27, R27, 0x1, -R26 ;  /* 0x000000011b1bc824 */ /* 0x000fe200078e0a1a */
[----:B------:R-:W-:Y:S01]  /*2ba0*/  LOP3.LUT R26, RZ, UR6, RZ, 0x33, !PT ;  /* 0x00000006ff1a7c12 */ /* 0x000fe2000f8e33ff */
[----:B------:R-:W-:-:S03]  /*2bb0*/  @P3 VIADD R25, R25, 0x1 ;  /* 0x0000000119193836 */ /* 0x000fc60000000000 */
[----:B------:R-:W-:Y:S01]  /*2bc0*/  @!P0 IADD3 R27, PT, PT, -R27, RZ, RZ ;  /* 0x000000ff1b1b8210 */ /* 0x000fe20007ffe1ff */
[----:B------:R-:W-:-:S03]  /*2bd0*/  @!P1 IMAD.MOV R25, RZ, RZ, -R25 ;  /* 0x000000ffff199224 */ /* 0x000fc600078e0a19 */
[C---:B------:R-:W-:Y:S02]  /*2be0*/  SEL R17, R26.reuse, R27, !P2 ;  /* 0x0000001b1a117207 */ /* 0x040fe40005000000 */
[----:B------:R-:W-:-:S03]  /*2bf0*/  SEL R26, R26, R25, !P2 ;  /* 0x000000191a1a7207 */ /* 0x000fc60005000000 */
[----:B------:R-:W-:Y:S02]  /*2c00*/  VIADD R28, R17, 0x1 ;  /* 0x00000001111c7836 */ /* 0x000fe40000000000 */
[----:B------:R-:W-:Y:S01]  /*2c10*/  IMAD.MOV.U32 R25, RZ, RZ, R26 ;  /* 0x000000ffff197224 */ /* 0x000fe200078e001a */
[----:B------:R-:W-:Y:S06]  /*2c20*/  BRA `(.L_x_461) ;  /* 0x00000018003c7947 */ /* 0x000fec0003800000 */
.L_x_1759:
[----:B------:R-:W-:Y:S02]  /*2c30*/  IABS R26, R2 ;  /* 0x00000002001a7213 */ /* 0x000fe40000000000 */
[----:B------:R-:W-:Y:S02]  /*2c40*/  IABS R24, R25 ;  /* 0x0000001900187213 */ /* 0x000fe40000000000 */
[----:B------:R-:W0:Y:S08]  /*2c50*/  I2F.RP R27, R26 ;  /* 0x0000001a001b7306 */ /* 0x000e300000209400 */
[----:B0-----:R-:W0:Y:S02]  /*2c60*/  MUFU.RCP R27, R27 ;  /* 0x0000001b001b7308 */ /* 0x001e240000001000 */
[----:B0-----:R-:W-:-:S06]  /*2c70*/  VIADD R16, R27, 0xffffffe ;  /* 0x0ffffffe1b107836 */ /* 0x001fcc0000000000 */
[----:B------:R0:W1:Y:S02]  /*2c80*/  F2I.FTZ.U32.TRUNC.NTZ R17, R16 ;  /* 0x0000001000117305 */ /* 0x000064000021f000 */
[----:B0-----:R-:W-:Y:S02]  /*2c90*/  HFMA2 R16, -RZ, RZ, 0, 0 ;  /* 0x00000000ff107431 */ /* 0x001fe400000001ff */
[----:B-1----:R-:W-:-:S04]  /*2ca0*/  IMAD.MOV R29, RZ, RZ, -R17 ;  /* 0x000000ffff1d7224 */ /* 0x002fc800078e0a11 */
        /* <DEDUP_REMOVED lines=19> */
[----:B------:R-:W-:Y:S02]  /*2de0*/  IMAD R29, R16, R26, RZ ;  /* 0x0000001a101d7224 */ /* 0x000fe400078e02ff */
[----:B------:R-:W-:-:S04]  /*2df0*/  IMAD.MOV.U32 R16, RZ, RZ, RZ ;  /* 0x000000ffff107224 */ /* 0x000fc800078e00ff */
[----:B------:R-:W-:Y:S01]  /*2e00*/  IMAD.HI.U32 R17, R17, R29, R16 ;  /* 0x0000001d11117227 */ /* 0x000fe200078e0010 */
[----:B------:R-:W-:-:S04]  /*2e10*/  LOP3.LUT R16, R25, R2, RZ, 0x3c, !PT ;  /* 0x0000000219107212 */ /* 0x000fc800078e3cff */
[----:B------:R-:W-:Y:S01]  /*2e20*/  ISETP.GE.AND P2, PT, R16, RZ, PT ;  /* 0x000000ff1000720c */ /* 0x000fe20003f46270 */
[----:B------:R-:W-:Y:S01]  /*2e30*/  IMAD.HI.U32 R29, R17, R24, RZ ;  /* 0x00000018111d7227 */ /* 0x000fe200078e00ff */
[----:B------:R-:W-:-:S11]  /*2e40*/  MOV R16, R27 ;  /* 0x0000001b00107202 */ /* 0x000fd60000000f00 */
[----:B------:R-:W-:Y:S01]  /*2e50*/  @!P2 IMAD.MOV R16, RZ, RZ, -R16 ;  /* 0x000000ffff10a224 */ /* 0x000fe200078e0a10 */
        /* <DEDUP_REMOVED lines=10> */
[----:B------:R-:W-:Y:S01]  /*2f00*/  IMAD R27, R29, R27, R24 ;  /* 0x0000001b1d1b7224 */ /* 0x000fe200078e0218 */
[----:B------:R-:W-:Y:S02]  /*2f10*/  LOP3.LUT R24, RZ, UR5, RZ, 0x33, !PT ;  /* 0x00000005ff187c12 */ /* 0x000fe4000f8e33ff */
[C---:B------:R-:W-:Y:S02]  /*2f20*/  ISETP.GT.U32.AND P2, PT, R26.reuse, R17, PT ;  /* 0x000000111a00720c */ /* 0x040fe40003f44070 */
[----:B------:R-:W-:-:S11]  /*2f30*/  ISETP.GT.U32.AND P3, PT, R26, R27, PT ;  /* 0x0000001b1a00720c */ /* 0x000fd60003f64070 */
[-C--:B------:R-:W-:Y:S01]  /*2f40*/  @!P2 IADD3 R17, PT, PT, R17, -R26.reuse, RZ ;  /* 0x8000001a1111a210 */ /* 0x080fe20007ffe0ff */
[----:B------:R-:W-:Y:S01]  /*2f50*/  @!P2 VIADD R25, R25, 0x1 ;  /* 0x000000011919a836 */ /* 0x000fe20000000000 */
[----:B------:R-:W-:Y:S01]  /*2f60*/  ISETP.NE.AND P2, PT, RZ, UR5, PT ;  /* 0x00000005ff007c0c */ /* 0x000fe2000bf45270 */
[----:B------:R-:W-:Y:S01]  /*2f70*/  @!P3 IMAD.IADD R27, R27, 0x1, -R26 ;  /* 0x000000011b1bb824 */ /* 0x000fe200078e0a1a */
[----:B------:R-:W-:-:S04]  /*2f80*/  ISETP.GE.U32.AND P3, PT, R17, R26, PT ;  /* 0x0000001a1100720c */ /* 0x000fc80003f66070 */
[----:B------:R-:W-:-:S09]  /*2f90*/  ISETP.GT.U32.AND P4, PT, R26, R27, PT ;  /* 0x0000001b1a00720c */ /* 0x000fd20003f84070 */
[----:B------:R-:W-:-:S04]  /*2fa0*/  @P3 IADD3 R25, PT, PT, R25, 0x1, RZ ;  /* 0x0000000119193810 */ /* 0x000fc80007ffe0ff */
[----:B------:R-:W-:Y:S02]  /*2fb0*/  @!P4 IMAD.IADD R27, R27, 0x1, -R26 ;  /* 0x000000011b1bc824 */ /* 0x000fe400078e0a1a */
[----:B------:R-:W-:Y:S02]  /*2fc0*/  @!P1 IMAD.MOV R25, RZ, RZ, -R25 ;  /* 0x000000ffff199224 */ /* 0x000fe400078e0a19 */
[----:B------:R-:W-:-:S03]  /*2fd0*/  @!P0 IMAD.MOV R27, RZ, RZ, -R27 ;  /* 0x000000ffff1b8224 */ /* 0x000fc600078e0a1b */
[C---:B------:R-:W-:Y:S02]  /*2fe0*/  SEL R17, R24.reuse, R25, !P2 ;  /* 0x0000001918117207 */ /* 0x040fe40005000000 */
[----:B------:R-:W-:Y:S01]  /*2ff0*/  SEL R26, R24, R27, !P2 ;  /* 0x0000001b181a7207 */ /* 0x000fe20005000000 */
[----:B------:R-:W-:Y:S02]  /*3000*/  IMAD.MOV.U32 R24, RZ, RZ, R16 ;  /* 0x000000ffff187224 */ /* 0x000fe400078e0010 */
[----:B------:R-:W-:Y:S01]  /*3010*/  IMAD.MOV.U32 R28, RZ, RZ, R17 ;  /* 0x000000ffff1c7224 */ /* 0x000fe200078e0011 */
[----:B------:R-:W-:Y:S01]  /*3020*/  IADD3 R25, PT, PT, R26, 0x1, RZ ;  /* 0x000000011a197810 */ /* 0x000fe20007ffe0ff */
[----:B------:R-:W-:Y:S01]  /*3030*/  IMAD.MOV.U32 R16, RZ, RZ, R24 ;  /* 0x000000ffff107224 */ /* 0x000fe200078e0018 */
[----:B------:R-:W-:Y:S06]  /*3040*/  BRA `(.L_x_461) ;  /* 0x0000001400347947 */ /* 0x000fec0003800000 */
.L_x_1761:
[----:B------:R-:W-:Y:S02]  /*3050*/  IABS R26, R20 ;  /* 0x00000014001a7213 */ /* 0x000fe40000000000 */
[----:B------:R-:W-:Y:S02]  /*3060*/  IABS R24, R25 ;  /* 0x0000001900187213 */ /* 0x000fe40000000000 */
        /* <DEDUP_REMOVED lines=19> */
[----:B------:R-:W-:Y:S01]  /*31a0*/  @P0 VIADD R29, R29, 0x1 ;  /* 0x000000011d1d0836 */ /* 0x000fe20000000000 */
[----:B------:R-:W-:Y:S01]  /*31b0*/  ISETP.GE.AND P0, PT, R25, RZ, PT ;  /* 0x000000ff1900720c */ /* 0x000fe20003f06270 */
[----:B0-----:R-:W0:Y:S02]  /*31c0*/  MUFU.RCP R28, R28 ;  /* 0x0000001c001c7308 */ /* 0x001e240000001000 */
[----:B0-----:R-:W-:-:S06]  /*31d0*/  IADD3 R17, PT, PT, R28, 0xffffffe, RZ ;  /* 0x0ffffffe1c117810 */ /* 0x001fcc0007ffe0ff */
[----:B------:R-:W0:Y:S02]  /*31e0*/  F2I.FTZ.U32.TRUNC.NTZ R17, R17 ;  /* 0x0000001100117305 */ /* 0x000e24000021f000 */
[----:B0-----:R-:W-:-:S04]  /*31f0*/  IMAD.MOV R27, RZ, RZ, -R17 ;  /* 0x000000ffff1b7224 */ /* 0x001fc800078e0a11 */
[----:B------:R-:W-:-:S04]  /*3200*/  IMAD R27, R27, R26, RZ ;  /* 0x0000001a1b1b7224 */ /* 0x000fc800078e02ff */
[----:B------:R-:W-:Y:S01]  /*3210*/  IMAD.HI.U32 R27, R17, R27, R16 ;  /* 0x0000001b111b7227 */ /* 0x000fe200078e0010 */
[----:B------:R-:W-:Y:S02]  /*3220*/  LOP3.LUT R16, R25, R20, RZ, 0x3c, !PT ;  /* 0x0000001419107212 */ /* 0x000fe400078e3cff */
[----:B------:R-:W-:Y:S02]  /*3230*/  MOV R17, R29 ;  /* 0x0000001d00117202 */ /* 0x000fe40000000f00 */
[----:B------:R-:W-:-:S13]  /*3240*/  ISETP.GE.AND P2, PT, R16, RZ, PT ;  /* 0x000000ff1000720c */ /* 0x000fda0003f46270 */
[----:B------:R-:W-:Y:S01]  /*3250*/  @!P2 IMAD.MOV R17, RZ, RZ, -R17 ;  /* 0x000000ffff11a224 */ /* 0x000fe200078e0a11 */
[----:B------:R-:W-:-:S05]  /*3260*/  @!P1 LOP3.LUT R17, RZ, R20, RZ, 0x33, !PT ;  /* 0x00000014ff119212 */ /* 0x000fca00078e33ff */
[----:B------:R-:W-:-:S04]  /*3270*/  IMAD.MOV R29, RZ, RZ, -R17 ;  /* 0x000000ffff1d7224 */ /* 0x000fc800078e0a11 */
[----:B------:R-:W-:-:S05]  /*3280*/  IMAD R29, R20, R29, R25 ;  /* 0x0000001d141d7224 */ /* 0x000fca00078e0219 */
[----:B------:R-:W-:Y:S02]  /*3290*/  LOP3.LUT R16, R29, R4, RZ, 0x3c, !PT ;  /* 0x000000041d107212 */ /* 0x000fe400078e3cff */
[----:B------:R-:W-:Y:S01]  /*32a0*/  IABS R28, R29 ;  /* 0x0000001d001c7213 */ /* 0x000fe20000000000 */
[----:B------:R-:W-:Y:S01]  /*32b0*/  IMAD.HI.U32 R29, R27, R24, RZ ;  /* 0x000000181b1d7227 */ /* 0x000fe200078e00ff */
[----:B------:R-:W-:Y:S02]  /*32c0*/  ISETP.GE.AND P1, PT, R16, RZ, PT ;  /* 0x000000ff1000720c */ /* 0x000fe40003f26270 */
[----:B------:R-:W-:-:S05]  /*32d0*/  IABS R16, R4 ;  /* 0x0000000400107213 */ /* 0x000fca0000000000 */
[----:B------:R-:W-:Y:S02]  /*32e0*/  IMAD.MOV R25, RZ, RZ, -R16 ;  /* 0x000000ffff197224 */ /* 0x000fe400078e0a10 */
[----:B------:R-:W-:-:S04]  /*32f0*/  IMAD.HI.U32 R16, R27, R28, RZ ;  /* 0x0000001c1b107227 */ /* 0x000fc800078e00ff */
[----:B------:R-:W-:Y:S01]  /*3300*/  IMAD R27, R16, R25, R28 ;  /* 0x00000019101b7224 */ /* 0x000fe200078e021c */
[----:B------:R-:W-:Y:S01]  /*3310*/  MOV R28, R17 ;  /* 0x00000011001c7202 */ /* 0x000fe20000000f00 */
[----:B------:R-:W-:-:S03]  /*3320*/  IMAD R25, R29, R25, R24 ;  /* 0x000000191d197224 */ /* 0x000fc600078e0218 */
[C---:B------:R-:W-:Y:S02]  /*3330*/  ISETP.GT.U32.AND P2, PT, R26.reuse, R27, PT ;  /* 0x0000001b1a00720c */ /* 0x040fe40003f44070 */
[----:B------:R-:W-:-:S11]  /*3340*/  ISETP.GT.U32.AND P3, PT, R26, R25, PT ;  /* 0x000000191a00720c */ /* 0x000fd60003f64070 */
[-C--:B------:R-:W-:Y:S01]  /*3350*/  @!P2 IADD3 R27, PT, PT, R27, -R26.reuse, RZ ;  /* 0x8000001a1b1ba210 */ /* 0x080fe20007ffe0ff */
[----:B------:R-:W-:Y:S01]  /*3360*/  @!P2 VIADD R16, R16, 0x1 ;  /* 0x000000011010a836 */ /* 0x000fe20000000000 */
[----:B------:R-:W-:Y:S01]  /*3370*/  ISETP.NE.AND P2, PT, R4, RZ, PT ;  /* 0x000000ff0400720c */ /* 0x000fe20003f45270 */
[----:B------:R-:W-:Y:S01]  /*3380*/  @!P3 IMAD.IADD R25, R25, 0x1, -R26 ;  /* 0x000000011919b824 */ /* 0x000fe200078e0a1a */
[----:B------:R-:W-:-:S04]  /*3390*/  ISETP.GE.U32.AND P3, PT, R27, R26, PT ;  /* 0x0000001a1b00720c */ /* 0x000fc80003f66070 */
[----:B------:R-:W-:-:S09]  /*33a0*/  ISETP.GT.U32.AND P4, PT, R26, R25, PT ;  /* 0x000000191a00720c */ /* 0x000fd20003f84070 */
[----:B------:R-:W-:-:S04]  /*33b0*/  @P3 IADD3 R16, PT, PT, R16, 0x1, RZ ;  /* 0x0000000110103810 */ /* 0x000fc80007ffe0ff */
[----:B------:R-:W-:Y:S01]  /*33c0*/  @!P4 IMAD.IADD R25, R25, 0x1, -R26 ;  /* 0x000000011919c824 */ /* 0x000fe200078e0a1a */
[----:B------:R-:W-:Y:S01]  /*33d0*/  LOP3.LUT R26, RZ, R4, RZ, 0x33, !PT ;  /* 0x00000004ff1a7212 */ /* 0x000fe200078e33ff */
[----:B------:R-:W-:Y:S02]  /*33e0*/  @!P1 IMAD.MOV R16, RZ, RZ, -R16 ;  /* 0x000000ffff109224 */ /* 0x000fe400078e0a10 */
[----:B------:R-:W-:-:S05]  /*33f0*/  @!P0 IMAD.MOV R25, RZ, RZ, -R25 ;  /* 0x000000ffff198224 */ /* 0x000fca00078e0a19 */
[C---:B------:R-:W-:Y:S02]  /*3400*/  SEL R24, R26.reuse, R25, !P2 ;  /* 0x000000191a187207 */ /* 0x040fe40005000000 */
[----:B------:R-:W-:-:S03]  /*3410*/  SEL R26, R26, R16, !P2 ;  /* 0x000000101a1a7207 */ /* 0x000fc60005000000 */
[----:B------:R-:W-:Y:S02]  /*3420*/  VIADD R16, R24, 0x1 ;  /* 0x0000000118107836 */ /* 0x000fe40000000000 */
[----:B------:R-:W-:Y:S01]  /*3430*/  IMAD.MOV.U32 R25, RZ, RZ, R26 ;  /* 0x000000ffff197224 */ /* 0x000fe200078e001a */
[----:B------:R-:W-:Y:S06]  /*3440*/  BRA `(.L_x_461) ;  /* 0x0000001000347947 */ /* 0x000fec0003800000 */
.L_x_460:
[----:B------:R-:W-:-:S13]  /*3450*/  ISETP.GT.AND P0, PT, R16, 0x4, PT ;  /* 0x000000041000780c */ /* 0x000fda0003f04270 */
[----:B------:R-:W-:Y:S05]  /*3460*/  @P0 BRA `(.L_x_462) ;  /* 0x00000008001c0947 */ /* 0x000fea0003800000 */
[----:B------:R-:W-:-:S13]  /*3470*/  ISETP.NE.AND P0, PT, R16, 0x3, PT ;  /* 0x000000031000780c */ /* 0x000fda0003f05270 */
[----:B------:R-:W-:Y:S05]  /*3480*/  @!P0 BRA `(.L_x_463) ;  /* 0x0000000400088947 */ /* 0x000fea0003800000 */
        /* <DEDUP_REMOVED lines=38> */
[-C--:B------:R-:W-:Y:S02]  /*36f0*/  LOP3.LUT R25, R27, R4.reuse, RZ, 0x3c, !PT ;  /* 0x000000041b197212 */ /* 0x080fe400078e3cff */
[----:B------:R-:W-:Y:S02]  /*3700*/  IABS R28, R27 ;  /* 0x0000001b001c7213 */ /* 0x000fe40000000000 */
[----:B------:R-:W-:Y:S02]  /*3710*/  ISETP.GE.AND P1, PT, R25, RZ, PT ;  /* 0x000000ff1900720c */ /* 0x000fe40003f26270 */
[----:B------:R-:W-:-:S05]  /*3720*/  IABS R25, R4 ;  /* 0x0000000400197213 */ /* 0x000fca0000000000 */
        /* <DEDUP_REMOVED lines=9> */
[----:B------:R-:W-:Y:S02]  /*37c0*/  ISETP.NE.AND P2, PT, R4, RZ, PT ;  /* 0x000000ff0400720c */ /* 0x000fe40003f45270 */
[----:B------:R-:W-:Y:S02]  /*37d0*/  ISETP.GE.U32.AND P3, PT, R17, R26, PT ;  /* 0x0000001a1100720c */ /* 0x000fe40003f66070 */
[----:B------:R-:W-:Y:S02]  /*37e0*/  ISETP.GT.U32.AND P4, PT, R26, R24, PT ;  /* 0x000000181a00720c */ /* 0x000fe40003f84070 */
[----:B------:R-:W-:-:S09]  /*37f0*/  LOP3.LUT R17, RZ, R4, RZ, 0x33, !PT ;  /* 0x00000004ff117212 */ /* 0x000fd200078e33ff */
[----:B------:R-:W-:Y:S02]  /*3800*/  @P3 IADD3 R25, PT, PT, R25, 0x1, RZ ;  /* 0x0000000119193810 */ /* 0x000fe40007ffe0ff */
[----:B------:R-:W-:Y:S02]  /*3810*/  @!P4 IMAD.IADD R24, R24, 0x1, -R26 ;  /* 0x000000011818c824 */ /* 0x000fe400078e0a1a */
[----:B------:R-:W-:Y:S02]  /*3820*/  IMAD.MOV.U32 R26, RZ, RZ, R16 ;  /* 0x000000ffff1a7224 */ /* 0x000fe400078e0010 */
        /* <DEDUP_REMOVED lines=8> */
.L_x_463:
        /* <DEDUP_REMOVED lines=21> */
[----:B------:R-:W-:Y:S02]  /*3a00*/  @P0 IADD3 R27, PT, PT, R27, 0x1, RZ ;  /* 0x000000011b1b0810 */ /* 0x000fe40007ffe0ff */
[----:B------:R-:W-:Y:S01]  /*3a10*/  ISETP.GE.AND P0, PT, R25, RZ, PT ;  /* 0x000000ff1900720c */ /* 0x000fe20003f06270 */
[----:B0-----:R-:W0:Y:S02]  /*3a20*/  MUFU.RCP R28, R28 ;  /* 0x0000001c001c7308 */ /* 0x001e240000001000 */
[----:B0-----:R-:W-:-:S06]  /*3a30*/  IADD3 R29, PT, PT, R28, 0xffffffe, RZ ;  /* 0x0ffffffe1c1d7810 */ /* 0x001fcc0007ffe0ff */
[----:B------:R-:W0:Y:S02]  /*3a40*/  F2I.FTZ.U32.TRUNC.NTZ R17, R29 ;  /* 0x0000001d00117305 */ /* 0x000e24000021f000 */
[----:B0-----:R-:W-:-:S04]  /*3a50*/  IMAD.MOV R16, RZ, RZ, -R17 ;  /* 0x000000ffff107224 */ /* 0x001fc800078e0a11 */
[----:B------:R-:W-:Y:S02]  /*3a60*/  IMAD R29, R16, R26, RZ ;  /* 0x0000001a101d7224 */ /* 0x000fe400078e02ff */
[----:B------:R-:W-:-:S04]  /*3a70*/  IMAD.MOV.U32 R16, RZ, RZ, RZ ;  /* 0x000000ffff107224 */ /* 0x000fc800078e00ff */
[----:B------:R-:W-:Y:S01]  /*3a80*/  IMAD.HI.U32 R17, R17, R29, R16 ;  /* 0x0000001d11117227 */ /* 0x000fe200078e0010 */
[----:B------:R-:W-:-:S04]  /*3a90*/  LOP3.LUT R16, R25, R6, RZ, 0x3c, !PT ;  /* 0x0000000619107212 */ /* 0x000fc800078e3cff */
[----:B------:R-:W-:Y:S01]  /*3aa0*/  ISETP.GE.AND P2, PT, R16, RZ, PT ;  /* 0x000000ff1000720c */ /* 0x000fe20003f46270 */
[----:B------:R-:W-:Y:S02]  /*3ab0*/  IMAD.MOV.U32 R16, RZ, RZ, R27 ;  /* 0x000000ffff107224 */ /* 0x000fe400078e001b */
[----:B------:R-:W-:-:S10]  /*3ac0*/  IMAD.HI.U32 R29, R17, R24, RZ ;  /* 0x00000018111d7227 */ /* 0x000fd400078e00ff */
[----:B------:R-:W-:Y:S01]  /*3ad0*/  @!P2 IMAD.MOV R16, RZ, RZ, -R16 ;  /* 0x000000ffff10a224 */ /* 0x000fe200078e0a10 */
[----:B------:R-:W-:-:S05]  /*3ae0*/  @!P1 LOP3.LUT R16, RZ, R6, RZ, 0x33, !PT ;  /* 0x00000006ff109212 */ /* 0x000fca00078e33ff */
[----:B------:R-:W-:-:S04]  /*3af0*/  IMAD.MOV R27, RZ, RZ, -R16 ;  /* 0x000000ffff1b7224 */ /* 0x000fc800078e0a10 */
[----:B------:R-:W-:-:S05]  /*3b00*/  IMAD R27, R6, R27, R25 ;  /* 0x0000001b061b7224 */ /* 0x000fca00078e0219 */
[----:B------:R-:W-:Y:S02]  /*3b10*/  LOP3.LUT R25, R27, UR5, RZ, 0x3c, !PT ;  /* 0x000000051b197c12 */ /* 0x000fe4000f8e3cff */
[----:B------:R-:W-:Y:S02]  /*3b20*/  IABS R28, R27 ;  /* 0x0000001b001c7213 */ /* 0x000fe40000000000 */
[----:B------:R-:W-:Y:S02]  /*3b30*/  ISETP.GE.AND P1, PT, R25, RZ, PT ;  /* 0x000000ff1900720c */ /* 0x000fe40003f26270 */
[----:B------:R-:W-:-:S04]  /*3b40*/  IABS R25, UR5 ;  /* 0x0000000500197c13 */ /* 0x000fc80008000000 */
[----:B------:R-:W-:Y:S01]  /*3b50*/  IADD3 R27, PT, PT, RZ, -R25, RZ ;  /* 0x80000019ff1b7210 */ /* 0x000fe20007ffe0ff */
        /* <DEDUP_REMOVED lines=11> */
[----:B------:R-:W-:Y:S02]  /*3c10*/  @P3 VIADD R25, R25, 0x1 ;  /* 0x0000000119193836 */ /* 0x000fe40000000000 */
[----:B------:R-:W-:Y:S02]  /*3c20*/  @!P4 IADD3 R24, PT, PT, R24, -R26, RZ ;  /* 0x8000001a1818c210 */ /* 0x000fe40007ffe0ff */
[----:B------:R-:W-:Y:S01]  /*3c30*/  IMAD.MOV.U32 R17, RZ, RZ, R25 ;  /* 0x000000ffff117224 */ /* 0x000fe200078e0019 */
[----:B------:R-:W-:Y:S02]  /*3c40*/  LOP3.LUT R26, RZ, UR5, RZ, 0x33, !PT ;  /* 0x00000005ff1a7c12 */ /* 0x000fe4000f8e33ff */
[----:B------:R-:W-:Y:S02]  /*3c50*/  @!P0 IMAD.MOV R24, RZ, RZ, -R24 ;  /* 0x000000ffff188224 */ /* 0x000fe400078e0a18 */
[----:B------:R-:W-:-:S03]  /*3c60*/  @!P1 IADD3 R17, PT, PT, -R17, RZ, RZ ;  /* 0x000000ff11119210 */ /* 0x000fc60007ffe1ff */
[C---:B------:R-:W-:Y:S01]  /*3c70*/  SEL R25, R26.reuse, R24, !P2 ;  /* 0x000000181a197207 */ /* 0x040fe20005000000 */
[----:B------:R-:W-:Y:S01]  /*3c80*/  IMAD.MOV.U32 R24, RZ, RZ, R16 ;  /* 0x000000ffff187224 */ /* 0x000fe200078e0010 */
[----:B------:R-:W-:-:S03]  /*3c90*/  SEL R17, R26, R17, !P2 ;  /* 0x000000111a117207 */ /* 0x000fc60005000000 */
[----:B------:R-:W-:Y:S01]  /*3ca0*/  VIADD R26, R25, 0x1 ;  /* 0x00000001191a7836 */ /* 0x000fe20000000000 */
[----:B------:R-:W-:Y:S01]  /*3cb0*/  IADD3 R28, PT, PT, R17, 0x1, RZ ;  /* 0x00000001111c7810 */ /* 0x000fe20007ffe0ff */
[----:B------:R-:W-:Y:S01]  /*3cc0*/  IMAD.MOV.U32 R16, RZ, RZ, R24 ;  /* 0x000000ffff107224 */ /* 0x000fe200078e0018 */
[----:B------:R-:W-:Y:S06]  /*3cd0*/  BRA `(.L_x_461) ;  /* 0x0000000800107947 */ /* 0x000fec0003800000 */
.L_x_462:
        /* <DEDUP_REMOVED lines=36> */
[----:B------:R-:W-:Y:S02]  /*3f20*/  @!P0 LOP3.LUT R16, RZ, R6, RZ, 0x33, !PT ;  /* 0x00000006ff108212 */ /* 0x000fe400078e33ff */
[----:B------:R-:W-:-:S03]  /*3f30*/  ISETP.GE.AND P0, PT, R25, RZ, PT ;  /* 0x000000ff1900720c */ /* 0x000fc60003f06270 */
        /* <DEDUP_REMOVED lines=19> */
[----:B------:R-:W-:Y:S01]  /*4070*/  @!P4 IMAD.IADD R24, R24, 0x1, -R26 ;  /* 0x000000011818c824 */ /* 0x000fe200078e0a1a */
[----:B------:R-:W-:Y:S02]  /*4080*/  LOP3.LUT R26, RZ, UR5, RZ, 0x33, !PT ;  /* 0x00000005ff1a7c12 */ /* 0x000fe4000f8e33ff */
[----:B------:R-:W-:Y:S01]  /*4090*/  MOV R17, R25 ;  /* 0x0000001900117202 */ /* 0x000fe20000000f00 */
[----:B------:R-:W-:-:S04]  /*40a0*/  @!P0 IMAD.MOV R24, RZ, RZ, -R24 ;  /* 0x000000ffff188224 */ /* 0x000fc800078e0a18 */
[----:B------:R-:W-:Y:S01]  /*40b0*/  @!P1 IMAD.MOV R17, RZ, RZ, -R17 ;  /* 0x000000ffff119224 */ /* 0x000fe200078e0a11 */
[----:B------:R-:W-:Y:S01]  /*40c0*/  SEL R25, R26, R24, !P2 ;  /* 0x000000181a197207 */ /* 0x000fe20005000000 */
[----:B------:R-:W-:-:S03]  /*40d0*/  IMAD.MOV.U32 R24, RZ, RZ, R16 ;  /* 0x000000ffff187224 */ /* 0x000fc600078e0010 */
[----:B------:R-:W-:Y:S01]  /*40e0*/  SEL R17, R26, R17, !P2 ;  /* 0x000000111a117207 */ /* 0x000fe20005000000 */
[----:B------:R-:W-:Y:S01]  /*40f0*/  VIADD R16, R24, 0x1 ;  /* 0x0000000118107836 */ /* 0x000fe20000000000 */
[----:B------:R-:W-:-:S03]  /*4100*/  IADD3 R26, PT, PT, R25, 0x1, RZ ;  /* 0x00000001191a7810 */ /* 0x000fc60007ffe0ff */
[----:B------:R-:W-:Y:S01]  /*4110*/  VIADD R28, R17, 0x1 ;  /* 0x00000001111c7836 */ /* 0x000fe20000000000 */
[----:B------:R-:W-:Y:S06]  /*4120*/  BRA `(.L_x_461) ;  /* 0x0000000000fc7947 */ /* 0x000fec0003800000 */
.L_x_464:
        /* <DEDUP_REMOVED lines=31> */
[----:B------:R-:W-:Y:S01]  /*4320*/  ISETP.GE.AND P2, PT, R16, RZ, PT ;  /* 0x000000ff1000720c */ /* 0x000fe20003f46270 */
[----:B------:R-:W-:-:S12]  /*4330*/  IMAD.HI.U32 R29, R27, R24, RZ ;  /* 0x000000181b1d7227 */ /* 0x000fd800078e00ff */
[----:B------:R-:W-:Y:S01]  /*4340*/  @!P2 IMAD.MOV R17, RZ, RZ, -R17 ;  /* 0x000000ffff11a224 */ /* 0x000fe200078e0a11 */
[----:B------:R-:W-:-:S05]  /*4350*/  @!P1 LOP3.LUT R17, RZ, R21, RZ, 0x33, !PT ;  /* 0x00000015ff119212 */ /* 0x000fca00078e33ff */
[----:B------:R-:W-:-:S04]  /*4360*/  IMAD.MOV R16, RZ, RZ, -R17 ;  /* 0x000000ffff107224 */ /* 0x000fc800078e0a11 */
[----:B------:R-:W-:-:S05]  /*4370*/  IMAD R16, R21, R16, R25 ;  /* 0x0000001015107224 */ /* 0x000fca00078e0219 */
[----:B------:R-:W-:Y:S02]  /*4380*/  LOP3.LUT R25, R16, UR5, RZ, 0x3c, !PT ;  /* 0x0000000510197c12 */ /* 0x000fe4000f8e3cff */
[----:B------:R-:W-:Y:S02]  /*4390*/  IABS R28, R16 ;  /* 0x00000010001c7213 */ /* 0x000fe40000000000 */
[----:B------:R-:W-:Y:S02]  /*43a0*/  IABS R16, UR5 ;  /* 0x0000000500107c13 */ /* 0x000fe40008000000 */
[----:B------:R-:W-:-:S03]  /*43b0*/  ISETP.GE.AND P1, PT, R25, RZ, PT ;  /* 0x000000ff1900720c */ /* 0x000fc60003f26270 */
[----:B------:R-:W-:Y:S02]  /*43c0*/  IMAD.MOV R25, RZ, RZ, -R16 ;  /* 0x000000ffff197224 */ /* 0x000fe400078e0a10 */
[----:B------:R-:W-:-:S04]  /*43d0*/  IMAD.HI.U32 R16, R27, R28, RZ ;  /* 0x0000001c1b107227 */ /* 0x000fc800078e00ff */
[----:B------:R-:W-:Y:S01]  /*43e0*/  IMAD R27, R16, R25, R28 ;  /* 0x00000019101b7224 */ /* 0x000fe200078e021c */
[----:B------:R-:W-:Y:S01]  /*43f0*/  MOV R28, R17 ;  /* 0x00000011001c7202 */ /* 0x000fe20000000f00 */
        /* <DEDUP_REMOVED lines=13> */
[----:B------:R-:W-:-:S05]  /*44d0*/  @!P0 IMAD.MOV R25, RZ, RZ, -R25 ;  /* 0x000000ffff198224 */ /* 0x000fca00078e0a19 */
[C---:B------:R-:W-:Y:S02]  /*44e0*/  SEL R25, R24.reuse, R25, !P2 ;  /* 0x0000001918197207 */ /* 0x040fe40005000000 */
[----:B------:R-:W-:-:S03]  /*44f0*/  SEL R24, R24, R16, !P2 ;  /* 0x0000001018187207 */ /* 0x000fc60005000000 */
[----:B------:R-:W-:Y:S02]  /*4500*/  VIADD R26, R25, 0x1 ;  /* 0x00000001191a7836 */ /* 0x000fe40000000000 */
[----:B------:R-:W-:-:S07]  /*4510*/  VIADD R16, R24, 0x1 ;  /* 0x0000000118107836 */ /* 0x000fce0000000000 */
.L_x_461:
[----:B------:R-:W-:Y:S05]  /*4520*/  BSYNC.RECONVERGENT B3 ;  /* 0x0000000000037941 */ /* 0x000fea0003800200 */
.L_x_459:
[----:B------:R-:W-:Y:S02]  /*4530*/  IMAD R17, R17, UR7, R26 ;  /* 0x0000000711117c24 */ /* 0x000fe4000f8e021a */
[----:B------:R-:W-:Y:S02]  /*4540*/  IMAD R25, R28, UR7, R25 ;  /* 0x000000071c197c24 */ /* 0x000fe4000f8e0219 */
[----:B------:R-:W-:Y:S02]  /*4550*/  IMAD R17, R24, UR4, R17 ;  /* 0x0000000418117c24 */ /* 0x000fe4000f8e0211 */
[----:B------:R-:W-:-:S05]  /*4560*/  IMAD R24, R16, UR4, R25 ;  /* 0x0000000410187c24 */ /* 0x000fca000f8e0219 */
[CC--:B------:R-:W-:Y:S02]  /*4570*/  VIMNMX R16, PT, PT, R17.reuse, R24.reuse, !PT ;  /* 0x0000001811107248 */ /* 0x0c0fe40007fe0100 */
[----:B------:R-:W-:-:S07]  /*4580*/  VIMNMX R17, PT, PT, R17, R24, PT ;  /* 0x0000001811117248 */ /* 0x000fce0003fe0100 */
.L_x_458:
[----:B------:R-:W-:Y:S05]  /*4590*/  BSYNC.RECONVERGENT B1 ;  /* 0x0000000000017941 */ /* 0x000fea0003800200 */
.L_x_455:
[----:B------:R-:W-:-:S04]  /*45a0*/  ISETP.NE.AND P0, PT, R16, R7, PT ;  /* 0x000000071000720c */ /* 0x000fc80003f05270 */
[----:B------:R-:W-:-:S05]  /*45b0*/  SEL R7, R17, R16, !P0 ;  /* 0x0000001011077207 */ /* 0x000fca0004000000 */
[----:B------:R-:W-:-:S05]  /*45c0*/  IMAD.WIDE R16, R7, 0x4, R14 ;  /* 0x0000000407107825 */ /* 0x000fca00078e020e */
[----:B------:R-:W2:Y:S02]  /*45d0*/  LDG.E R24, desc[UR8][R16.64] ;  /* 0x0000000810187981 */ /* 0x000ea4000c1e1900 */
[----:B--2---:R-:W-:-:S13]  /*45e0*/  ISETP.NE.AND P0, PT, R24, -0x1, PT ;  /* 0xffffffff1800780c */ /* 0x004fda0003f05270 */
[----:B------:R-:W-:Y:S05]  /*45f0*/  @P0 BRA `(.L_x_465) ;  /* 0xffffffdc00cc0947 */ /* 0x000fea000383ffff */
.L_x_454:
[----:B------:R-:W-:Y:S05]  /*4600*/  BSYNC.RECONVERGENT B2 ;  /* 0x0000000000027941 */ /* 0x000fea0003800200 */
.L_x_453:
[----:B------:R-:W-:Y:S05]  /*4610*/  WARPSYNC.ALL ;  /* 0x0000000000007948 */ /* 0x000fea0003800000 */
[----:B------:R-:W0:Y:S08]  /*4620*/  LDC.64 R24, c[0x4][0xd0] ;  /* 0x01003400ff187b82 */ /* 0x000e300000000a00 */
[----:B------:R-:W1:Y:S01]  /*4630*/  LDC.64 R16, c[0x4][0xa0] ;  /* 0x01002800ff107b82 */ /* 0x000e620000000a00 */
[----:B------:R-:W-:Y:S01]  /*4640*/  IMAD.SHL.U32 R0, R0, 0x2, RZ ;  /* 0x0000000200007824 */ /* 0x000fe200078e00ff */
[----:B------:R-:W2:Y:S01]  /*4650*/  LDCU UR7, c[0x0][0x380] ;  /* 0x00007000ff0777ac */ /* 0x000ea20008000800 */
[----:B0-----:R-:W3:Y:S02]  /*4660*/  LDG.E.64 R12, desc[UR8][R24.64] ;  /* 0x00000008180c7981 */ /* 0x001ee4000c1e1b00 */
[----:B---3--:R-:W-:-:S05]  /*4670*/  IMAD.WIDE R12, R0, 0x4, R12 ;  /* 0x00000004000c7825 */ /* 0x008fca00078e020c */
[----:B------:R0:W-:Y:S04]  /*4680*/  STG.E desc[UR8][R12.64], R7 ;  /* 0x000000070c007986 */ /* 0x0001e8000c101908 */
[----:B-1----:R-:W3:Y:S02]  /*4690*/  LDG.E.64 R16, desc[UR8][R16.64] ;  /* 0x0000000810107981 */ /* 0x002ee4000c1e1b00 */
[----:B---3--:R-:W-:-:S05]  /*46a0*/  IMAD.WIDE R14, R8, 0x4, R16 ;  /* 0x00000004080e7825 */ /* 0x008fca00078e0210 */
[----:B------:R-:W3:Y:S01]  /*46b0*/  LDG.E R26, desc[UR8][R14.64] ;  /* 0x000000080e1a7981 */ /* 0x000ee2000c1e1900 */
[----:B------:R-:W-:Y:S01]  /*46c0*/  BSSY.RECONVERGENT B2, `(.L_x_466) ;  /* 0x000020e000027945 */ /* 0x000fe20003800200 */
[----:B---3--:R-:W-:-:S13]  /*46d0*/  ISETP.NE.AND P0, PT, R26, -0x1, PT ;  /* 0xffffffff1a00780c */ /* 0x008fda0003f05270 */
[----:B0-2---:R-:W-:Y:S05]  /*46e0*/  @!P0 BRA `(.L_x_467) ;  /* 0x00000020002c8947 */ /* 0x005fea0003800000 */
[----:B------:R-:W0:Y:S02]  /*46f0*/  LDC.64 R14, c[0x4][0xb8] ;  /* 0x01002e00ff0e7b82 */ /* 0x000e240000000a00 */
[----:B0-----:R-:W5:Y:S02]  /*4700*/  LDG.E.64 R14, desc[UR8][R14.64] ;  /* 0x000000080e0e7981 */ /* 0x001f64000c1e1b00 */
.L_x_478:
[----:B-----5:R-:W-:-:S06]  /*4710*/  IMAD.WIDE R12, R26, 0x4, R14 ;  /* 0x000000041a0c7825 */ /* 0x020fcc00078e020e */
[----:B------:R-:W2:Y:S02]  /*4720*/  LDG.E R12, desc[UR8][R12.64] ;  /* 0x000000080c0c7981 */ /* 0x000ea4000c1e1900 */
        /* <DEDUP_REMOVED lines=35> */
.L_x_470:
[----:B------:R-:W-:Y:S05]  /*4960*/  BSYNC.RELIABLE B3 ;  /* 0x0000000000037941 */ /* 0x000fea0003800100 */
.L_x_469:
        /* <DEDUP_REMOVED lines=8> */
.L_x_1762:
[----:B------:R-:W-:Y:S05]  /*49f0*/  BRX R12 -0x4a00                                                 (*"BRANCH_TARGETS .L_x_1763,.L_x_1764,.L_x_1765"*) ;  /* 0xffffffb40c807949 */ /* 0x000fea000383ffff */
.L_x_1764:
[----:B------:R-:W-:-:S04]  /*4a00*/  IABS R25, R5 ;  /* 0x0000000500197213 */ /* 0x000fc80000000000 */
[----:B------:R-:W0:Y:S08]  /*4a10*/  I2F.RP R26, R25 ;  /* 0x00000019001a7306 */ /* 0x000e300000209400 */
[----:B0-----:R-:W0:Y:S02]  /*4a20*/  MUFU.RCP R26, R26 ;  /* 0x0000001a001a7308 */ /* 0x001e240000001000 */
[----:B0-----:R-:W-:-:S06]  /*4a30*/  VIADD R12, R26, 0xffffffe ;  /* 0x0ffffffe1a0c7836 */ /* 0x001fcc0000000000 */
[----:B------:R0:W1:Y:S02]  /*4a40*/  F2I.FTZ.U32.TRUNC.NTZ R13, R12 ;  /* 0x0000000c000d7305 */ /* 0x000064000021f000 */
[----:B0-----:R-:W-:Y:S01]  /*4a50*/  IMAD.MOV.U32 R12, RZ, RZ, RZ ;  /* 0x000000ffff0c7224 */ /* 0x001fe200078e00ff */
[----:B-1----:R-:W-:-:S05]  /*4a60*/  IADD3 R24, PT, PT, RZ, -R13, RZ ;  /* 0x8000000dff187210 */ /* 0x002fca0007ffe0ff */
[----:B------:R-:W-:Y:S01]  /*4a70*/  IMAD R27, R24, R25, RZ ;  /* 0x00000019181b7224 */ /* 0x000fe200078e02ff */
[----:B------:R-:W-:-:S03]  /*4a80*/  IABS R24, R7 ;  /* 0x0000000700187213 */ /* 0x000fc60000000000 */
[----:B------:R-:W-:Y:S01]  /*4a90*/  IMAD.HI.U32 R27, R13, R27, R12 ;  /* 0x0000001b0d1b7227 */ /* 0x000fe200078e000c */
[----:B------:R-:W-:-:S05]  /*4aa0*/  IABS R13, R5 ;  /* 0x00000005000d7213 */ /* 0x000fca0000000000 */
        /* <DEDUP_REMOVED lines=20> */
[----:B------:R-:W-:-:S13]  /*4bf0*/  ISETP.GE.AND P2, PT, R12, RZ, PT ;  /* 0x000000ff0c00720c */ /* 0x000fda0003f46270 */
        /* <DEDUP_REMOVED lines=10> */
[----:B------:R-:W-:-:S04]  /*4ca0*/  IMAD.HI.U32 R13, R13, R24, RZ ;  /* 0x000000180d0d7227 */ /* 0x000fc800078e00ff */
[-C--:B------:R-:W-:Y:S01]  /*4cb0*/  IMAD R24, R13, R26.reuse, R24 ;  /* 0x0000001a0d187224 */ /* 0x080fe200078e0218 */
[----:B------:R-:W-:Y:S01]  /*4cc0*/  LOP3.LUT R13, RZ, UR6, RZ, 0x33, !PT ;  /* 0x00000006ff0d7c12 */ /* 0x000fe2000f8e33ff */
[----:B------:R-:W-:-:S03]  /*4cd0*/  IMAD R12, R7, R26, R12 ;  /* 0x0000001a070c7224 */ /* 0x000fc600078e020c */
[C---:B------:R-:W-:Y:S02]  /*4ce0*/  ISETP.GT.U32.AND P3, PT, R25.reuse, R24, PT ;  /* 0x000000181900720c */ /* 0x040fe40003f64070 */
[----:B------:R-:W-:-:S11]  /*4cf0*/  ISETP.GT.U32.AND P2, PT, R25, R12, PT ;  /* 0x0000000c1900720c */ /* 0x000fd60003f44070 */
[-C--:B------:R-:W-:Y:S02]  /*4d00*/  @!P3 IADD3 R24, PT, PT, R24, -R25.reuse, RZ ;  /* 0x800000191818b210 */ /* 0x080fe40007ffe0ff */
[----:B------:R-:W-:Y:S02]  /*4d10*/  @!P2 IMAD.IADD R12, R12, 0x1, -R25 ;  /* 0x000000010c0ca824 */ /* 0x000fe400078e0a19 */
[----:B------:R-:W-:Y:S01]  /*4d20*/  ISETP.GT.U32.AND P4, PT, R25, R24, PT ;  /* 0x000000181900720c */ /* 0x000fe20003f84070 */
[----:B------:R-:W-:Y:S01]  /*4d30*/  @!P2 VIADD R7, R7, 0x1 ;  /* 0x000000010707a836 */ /* 0x000fe20000000000 */
[----:B------:R-:W-:Y:S02]  /*4d40*/  ISETP.NE.AND P2, PT, RZ, UR6, PT ;  /* 0x00000006ff007c0c */ /* 0x000fe4000bf45270 */
[----:B------:R-:W-:-:S09]  /*4d50*/  ISETP.GE.U32.AND P3, PT, R12, R25, PT ;  /* 0x000000190c00720c */ /* 0x000fd20003f66070 */
[----:B------:R-:W-:Y:S01]  /*4d60*/  @!P4 IADD3 R24, PT, PT, R24, -R25, RZ ;  /* 0x800000191818c210 */ /* 0x000fe20007ffe0ff */
[----:B------:R-:W-:-:S03]  /*4d70*/  IMAD.MOV.U32 R25, RZ, RZ, R27 ;  /* 0x000000ffff197224 */ /* 0x000fc600078e001b */
        /* <DEDUP_REMOVED lines=8> */
.L_x_1763:
[----:B------:R-:W-:-:S04]  /*4e00*/  IABS R25, R2 ;  /* 0x0000000200197213 */ /* 0x000fc80000000000 */
[----:B------:R-:W0:Y:S08]  /*4e10*/  I2F.RP R26, R25 ;  /* 0x00000019001a7306 */ /* 0x000e300000209400 */
[----:B0-----:R-:W0:Y:S02]  /*4e20*/  MUFU.RCP R26, R26 ;  /* 0x0000001a001a7308 */ /* 0x001e240000001000 */
[----:B0-----:R-:W-:-:S06]  /*4e30*/  VIADD R12, R26, 0xffffffe ;  /* 0x0ffffffe1a0c7836 */ /* 0x001fcc0000000000 */
[----:B------:R0:W1:Y:S02]  /*4e40*/  F2I.FTZ.U32.TRUNC.NTZ R13, R12 ;  /* 0x0000000c000d7305 */ /* 0x000064000021f000 */
[----:B0-----:R-:W-:Y:S02]  /*4e50*/  HFMA2 R12, -RZ, RZ, 0, 0 ;  /* 0x00000000ff0c7431 */ /* 0x001fe400000001ff */
[----:B-1----:R-:W-:-:S04]  /*4e60*/  IMAD.MOV R24, RZ, RZ, -R13 ;  /* 0x000000ffff187224 */ /* 0x002fc800078e0a0d */
        /* <DEDUP_REMOVED lines=24> */
[----:B------:R-:W-:-:S13]  /*4ff0*/  ISETP.GE.AND P2, PT, R12, RZ, PT ;  /* 0x000000ff0c00720c */ /* 0x000fda0003f46270 */
[----:B------:R-:W-:Y:S01]  /*5000*/  @!P2 IMAD.MOV R27, RZ, RZ, -R27 ;  /* 0x000000ffff1ba224 */ /* 0x000fe200078e0a1b */
[----:B------:R-:W-:-:S04]  /*5010*/  @!P1 LOP3.LUT R27, RZ, R2, RZ, 0x33, !PT ;  /* 0x00000002ff1b9212 */ /* 0x000fc800078e33ff */
[----:B------:R-:W-:-:S05]  /*5020*/  IADD3 R12, PT, PT, -R27, RZ, RZ ;  /* 0x000000ff1b0c7210 */ /* 0x000fca0007ffe1ff */
        /* <DEDUP_REMOVED lines=20> */
[----:B------:R-:W-:Y:S01]  /*5170*/  @P3 IADD3 R7, PT, PT, R7, 0x1, RZ ;  /* 0x0000000107073810 */ /* 0x000fe20007ffe0ff */
[----:B------:R-:W-:Y:S02]  /*5180*/  IMAD.MOV.U32 R25, RZ, RZ, R27 ;  /* 0x000000ffff197224 */ /* 0x000fe400078e001b */
[----:B------:R-:W-:Y:S02]  /*5190*/  @!P0 IMAD.MOV R24, RZ, RZ, -R24 ;  /* 0x000000ffff188224 */ /* 0x000fe400078e0a18 */
[----:B------:R-:W-:-:S03]  /*51a0*/  @!P1 IMAD.MOV R7, RZ, RZ, -R7 ;  /* 0x000000ffff079224 */ /* 0x000fc600078e0a07 */
[C---:B------:R-:W-:Y:S02]  /*51b0*/  SEL R13, R12.reuse, R24, !P2 ;  /* 0x000000180c0d7207 */ /* 0x040fe40005000000 */
[----:B------:R-:W-:Y:S02]  /*51c0*/  SEL R12, R12, R7, !P2 ;  /* 0x000000070c0c7207 */ /* 0x000fe40005000000 */
[----:B------:R-:W-:-:S03]  /*51d0*/  IADD3 R7, PT, PT, R13, 0x1, RZ ;  /* 0x000000010d077810 */ /* 0x000fc60007ffe0ff */
[----:B------:R-:W-:Y:S01]  /*51e0*/  IMAD.MOV.U32 R24, RZ, RZ, R12 ;  /* 0x000000ffff187224 */ /* 0x000fe200078e000c */
[----:B------:R-:W-:Y:S06]  /*51f0*/  BRA `(.L_x_474) ;  /* 0x0000001400307947 */ /* 0x000fec0003800000 */
.L_x_1765:
[----:B------:R-:W-:-:S04]  /*5200*/  IABS R25, R20 ;  /* 0x0000001400197213 */ /* 0x000fc80000000000 */
[----:B------:R-:W0:Y:S08]  /*5210*/  I2F.RP R26, R25 ;  /* 0x00000019001a7306 */ /* 0x000e300000209400 */
[----:B0-----:R-:W0:Y:S02]  /*5220*/  MUFU.RCP R26, R26 ;  /* 0x0000001a001a7308 */ /* 0x001e240000001000 */
[----:B0-----:R-:W-:-:S06]  /*5230*/  IADD3 R12, PT, PT, R26, 0xffffffe, RZ ;  /* 0x0ffffffe1a0c7810 */ /* 0x001fcc0007ffe0ff */
[----:B------:R0:W1:Y:S02]  /*5240*/  F2I.FTZ.U32.TRUNC.NTZ R13, R12 ;  /* 0x0000000c000d7305 */ /* 0x000064000021f000 */
[----:B0-----:R-:W-:Y:S02]  /*5250*/  IMAD.MOV.U32 R12, RZ, RZ, RZ ;  /* 0x000000ffff0c7224 */ /* 0x001fe400078e00ff */
[----:B-1----:R-:W-:-:S04]  /*5260*/  IMAD.MOV R24, RZ, RZ, -R13 ;  /* 0x000000ffff187224 */ /* 0x002fc800078e0a0d */
[----:B------:R-:W-:Y:S01]  /*5270*/  IMAD R27, R24, R25, RZ ;  /* 0x00000019181b7224 */ /* 0x000fe200078e02ff */
[----:B------:R-:W-:-:S03]  /*5280*/  IABS R24, R7 ;  /* 0x0000000700187213 */ /* 0x000fc60000000000 */
        /* <DEDUP_REMOVED lines=23> */
[----:B------:R-:W-:-:S12]  /*5400*/  IMAD.MOV.U32 R12, RZ, RZ, R27 ;  /* 0x000000ffff0c7224 */ /* 0x000fd800078e001b */
[----:B------:R-:W-:Y:S01]  /*5410*/  @!P2 IMAD.MOV R12, RZ, RZ, -R12 ;  /* 0x000000ffff0ca224 */ /* 0x000fe200078e0a0c */
[----:B------:R-:W-:-:S04]  /*5420*/  @!P1 LOP3.LUT R12, RZ, R20, RZ, 0x33, !PT ;  /* 0x00000014ff0c9212 */ /* 0x000fc800078e33ff */
[----:B------:R-:W-:-:S05]  /*5430*/  IADD3 R27, PT, PT, -R12, RZ, RZ ;  /* 0x000000ff0c1b7210 */ /* 0x000fca0007ffe1ff */
[----:B------:R-:W-:-:S05]  /*5440*/  IMAD R27, R20, R27, R7 ;  /* 0x0000001b141b7224 */ /* 0x000fca00078e0207 */
[-C--:B------:R-:W-:Y:S02]  /*5450*/  LOP3.LUT R7, R27, R4.reuse, RZ, 0x3c, !PT ;  /* 0x000000041b077212 */ /* 0x080fe400078e3cff */
[----:B------:R-:W-:Y:S02]  /*5460*/  IABS R26, R27 ;  /* 0x0000001b001a7213 */ /* 0x000fe40000000000 */
[----:B------:R-:W-:Y:S02]  /*5470*/  ISETP.GE.AND P1, PT, R7, RZ, PT ;  /* 0x000000ff0700720c */ /* 0x000fe40003f26270 */
[----:B------:R-:W-:-:S05]  /*5480*/  IABS R7, R4 ;  /* 0x0000000400077213 */ /* 0x000fca0000000000 */
[----:B------:R-:W-:Y:S02]  /*5490*/  IMAD.MOV R27, RZ, RZ, -R7 ;  /* 0x000000ffff1b7224 */ /* 0x000fe400078e0a07 */
[----:B------:R-:W-:-:S04]  /*54a0*/  IMAD.HI.U32 R7, R13, R26, RZ ;  /* 0x0000001a0d077227 */ /* 0x000fc800078e00ff */
[----:B------:R-:W-:-:S04]  /*54b0*/  IMAD.HI.U32 R13, R13, R24, RZ ;  /* 0x000000180d0d7227 */ /* 0x000fc800078e00ff */
[-C--:B------:R-:W-:Y:S01]  /*54c0*/  IMAD R24, R13, R27.reuse, R24 ;  /* 0x0000001b0d187224 */ /* 0x080fe200078e0218 */
[----:B------:R-:W-:Y:S01]  /*54d0*/  LOP3.LUT R13, RZ, R4, RZ, 0x33, !PT ;  /* 0x00000004ff0d7212 */ /* 0x000fe200078e33ff */
[----:B------:R-:W-:-:S03]  /*54e0*/  IMAD R26, R7, R27, R26 ;  /* 0x0000001b071a7224 */ /* 0x000fc600078e021a */
[C---:B------:R-:W-:Y:S02]  /*54f0*/  ISETP.GT.U32.AND P3, PT, R25.reuse, R24, PT ;  /* 0x000000181900720c */ /* 0x040fe40003f64070 */
[----:B------:R-:W-:-:S11]  /*5500*/  ISETP.GT.U32.AND P2, PT, R25, R26, PT ;  /* 0x0000001a1900720c */ /* 0x000fd60003f44070 */
[----:B------:R-:W-:Y:S02]  /*5510*/  @!P3 IMAD.IADD R24, R24, 0x1, -R25 ;  /* 0x000000011818b824 */ /* 0x000fe400078e0a19 */
[-C--:B------:R-:W-:Y:S01]  /*5520*/  @!P2 IADD3 R26, PT, PT, R26, -R25.reuse, RZ ;  /* 0x800000191a1aa210 */ /* 0x080fe20007ffe0ff */
[----:B------:R-:W-:Y:S01]  /*5530*/  @!P2 VIADD R7, R7, 0x1 ;  /* 0x000000010707a836 */ /* 0x000fe20000000000 */
[----:B------:R-:W-:Y:S02]  /*5540*/  ISETP.NE.AND P2, PT, R4, RZ, PT ;  /* 0x000000ff0400720c */ /* 0x000fe40003f45270 */
[----:B------:R-:W-:Y:S02]  /*5550*/  ISETP.GT.U32.AND P4, PT, R25, R24, PT ;  /* 0x000000181900720c */ /* 0x000fe40003f84070 */
[----:B------:R-:W-:-:S11]  /*5560*/  ISETP.GE.U32.AND P3, PT, R26, R25, PT ;  /* 0x000000191a00720c */ /* 0x000fd60003f66070 */
[----:B------:R-:W-:Y:S02]  /*5570*/  @!P4 IMAD.IADD R24, R24, 0x1, -R25 ;  /* 0x000000011818c824 */ /* 0x000fe400078e0a19 */
[----:B------:R-:W-:Y:S02]  /*5580*/  @P3 IADD3 R7, PT, PT, R7, 0x1, RZ ;  /* 0x0000000107073810 */ /* 0x000fe40007ffe0ff */
[----:B------:R-:W-:-:S03]  /*5590*/  @!P0 IMAD.MOV R24, RZ, RZ, -R24 ;  /* 0x000000ffff188224 */ /* 0x000fc600078e0a18 */
[----:B------:R-:W-:Y:S02]  /*55a0*/  @!P1 IMAD.MOV R7, RZ, RZ, -R7 ;  /* 0x000000ffff079224 */ /* 0x000fe400078e0a07 */
[C---:B------:R-:W-:Y:S01]  /*55b0*/  SEL R27, R13.reuse, R24, !P2 ;  /* 0x000000180d1b7207 */ /* 0x040fe20005000000 */
[----:B------:R-:W-:Y:S02]  /*55c0*/  IMAD.MOV.U32 R24, RZ, RZ, R12 ;  /* 0x000000ffff187224 */ /* 0x000fe400078e000c */
[----:B------:R-:W-:Y:S02]  /*55d0*/  SEL R13, R13, R7, !P2 ;  /* 0x000000070d0d7207 */ /* 0x000fe40005000000 */
[----:B------:R-:W-:-:S03]  /*55e0*/  IADD3 R25, PT, PT, R27, 0x1, RZ ;  /* 0x000000011b197810 */ /* 0x000fc60007ffe0ff */
[----:B------:R-:W-:Y:S01]  /*55f0*/  IMAD.MOV.U32 R7, RZ, RZ, R13 ;  /* 0x000000ffff077224 */ /* 0x000fe200078e000d */
[----:B------:R-:W-:Y:S06]  /*5600*/  BRA `(.L_x_474) ;  /* 0x00000010002c7947 */ /* 0x000fec0003800000 */
.L_x_473:
[----:B------:R-:W-:-:S13]  /*5610*/  ISETP.GT.AND P0, PT, R12, 0x4, PT ;  /* 0x000000040c00780c */ /* 0x000fda0003f04270 */
[----:B------:R-:W-:Y:S05]  /*5620*/  @P0 BRA `(.L_x_475) ;  /* 0x0000000800140947 */ /* 0x000fea0003800000 */
[----:B------:R-:W-:-:S13]  /*5630*/  ISETP.NE.AND P0, PT, R12, 0x3, PT ;  /* 0x000000030c00780c */ /* 0x000fda0003f05270 */
[----:B------:R-:W-:Y:S05]  /*5640*/  @!P0 BRA `(.L_x_476) ;  /* 0x0000000400088947 */ /* 0x000fea0003800000 */
        /* <DEDUP_REMOVED lines=44> */
[-C--:B------:R-:W-:Y:S02]  /*5910*/  IMAD R26, R7, R27.reuse, R26 ;  /* 0x0000001b071a7224 */ /* 0x080fe400078e021a */
[----:B------:R-:W-:Y:S01]  /*5920*/  IMAD R27, R13, R27, R24 ;  /* 0x0000001b0d1b7224 */ /* 0x000fe200078e0218 */
[----:B------:R-:W-:Y:S02]  /*5930*/  LOP3.LUT R24, RZ, R4, RZ, 0x33, !PT ;  /* 0x00000004ff187212 */ /* 0x000fe400078e33ff */
[C---:B------:R-:W-:Y:S02]  /*5940*/  ISETP.GT.U32.AND P2, PT, R25.reuse, R26, PT ;  /* 0x0000001a1900720c */ /* 0x040fe40003f44070 */
[----:B------:R-:W-:Y:S02]  /*5950*/  ISETP.GT.U32.AND P3, PT, R25, R27, PT ;  /* 0x0000001b1900720c */ /* 0x000fe40003f64070 */
[----:B------:R-:W-:-:S09]  /*5960*/  MOV R13, R12 ;  /* 0x0000000c000d7202 */ /* 0x000fd20000000f00 */
[-C--:B------:R-:W-:Y:S01]  /*5970*/  @!P2 IADD3 R26, PT, PT, R26, -R25.reuse, RZ ;  /* 0x800000191a1aa210 */ /* 0x080fe20007ffe0ff */
[----:B------:R-:W-:Y:S01]  /*5980*/  @!P2 VIADD R7, R7, 0x1 ;  /* 0x000000010707a836 */ /* 0x000fe20000000000 */
[----:B------:R-:W-:Y:S01]  /*5990*/  ISETP.NE.AND P2, PT, R4, RZ, PT ;  /* 0x000000ff0400720c */ /* 0x000fe20003f45270 */
[----:B------:R-:W-:Y:S01]  /*59a0*/  @!P3 IMAD.IADD R27, R27, 0x1, -R25 ;  /* 0x000000011b1bb824 */ /* 0x000fe200078e0a19 */
[----:B------:R-:W-:-:S04]  /*59b0*/  ISETP.GE.U32.AND P3, PT, R26, R25, PT ;  /* 0x000000191a00720c */ /* 0x000fc80003f66070 */
[----:B------:R-:W-:-:S09]  /*59c0*/  ISETP.GT.U32.AND P4, PT, R25, R27, PT ;  /* 0x0000001b1900720c */ /* 0x000fd20003f84070 */
[----:B------:R-:W-:-:S04]  /*59d0*/  @P3 IADD3 R7, PT, PT, R7, 0x1, RZ ;  /* 0x0000000107073810 */ /* 0x000fc80007ffe0ff */
[----:B------:R-:W-:Y:S02]  /*59e0*/  @!P4 IMAD.IADD R27, R27, 0x1, -R25 ;  /* 0x000000011b1bc824 */ /* 0x000fe400078e0a19 */
[----:B------:R-:W-:Y:S02]  /*59f0*/  @!P1 IMAD.MOV R7, RZ, RZ, -R7 ;  /* 0x000000ffff079224 */ /* 0x000fe400078e0a07 */
[----:B------:R-:W-:-:S03]  /*5a00*/  @!P0 IMAD.MOV R27, RZ, RZ, -R27 ;  /* 0x000000ffff1b8224 */ /* 0x000fc600078e0a1b */
[C---:B------:R-:W-:Y:S01]  /*5a10*/  SEL R12, R24.reuse, R7, !P2 ;  /* 0x00000007180c7207 */ /* 0x040fe20005000000 */
[----:B------:R-:W-:Y:S01]  /*5a20*/  IMAD.MOV.U32 R7, RZ, RZ, R13 ;  /* 0x000000ffff077224 */ /* 0x000fe200078e000d */
[----:B------:R-:W-:Y:S02]  /*5a30*/  SEL R27, R24, R27, !P2 ;  /* 0x0000001b181b7207 */ /* 0x000fe40005000000 */
[----:B------:R-:W-:-:S03]  /*5a40*/  IADD3 R24, PT, PT, R12, 0x1, RZ ;  /* 0x000000010c187810 */ /* 0x000fc60007ffe0ff */
[----:B------:R-:W-:Y:S01]  /*5a50*/  VIADD R25, R27, 0x1 ;  /* 0x000000011b197836 */ /* 0x000fe20000000000 */
[----:B------:R-:W-:Y:S06]  /*5a60*/  BRA `(.L_x_474) ;  /* 0x0000000c00147947 */ /* 0x000fec0003800000 */
.L_x_476:
        /* <DEDUP_REMOVED lines=56> */
[----:B------:R-:W-:Y:S02]  /*5df0*/  IMAD.MOV.U32 R12, RZ, RZ, R7 ;  /* 0x000000ffff0c7224 */ /* 0x000fe400078e0007 */
[----:B------:R-:W-:Y:S02]  /*5e00*/  @!P0 IMAD.MOV R13, RZ, RZ, -R13 ;  /* 0x000000ffff0d8224 */ /* 0x000fe400078e0a0d */
[----:B------:R-:W-:Y:S01]  /*5e10*/  IMAD.MOV.U32 R25, RZ, RZ, R27 ;  /* 0x000000ffff197224 */ /* 0x000fe200078e001b */
[----:B------:R-:W-:Y:S02]  /*5e20*/  @!P1 IADD3 R12, PT, PT, -R12, RZ, RZ ;  /* 0x000000ff0c0c9210 */ /* 0x000fe40007ffe1ff */
[C---:B------:R-:W-:Y:S02]  /*5e30*/  SEL R7, R24.reuse, R13, !P2 ;  /* 0x0000000d18077207 */ /* 0x040fe40005000000 */
[----:B------:R-:W-:-:S03]  /*5e40*/  SEL R12, R24, R12, !P2 ;  /* 0x0000000c180c7207 */ /* 0x000fc60005000000 */
[----:B------:R-:W-:Y:S01]  /*5e50*/  VIADD R13, R7, 0x1 ;  /* 0x00000001070d7836 */ /* 0x000fe20000000000 */
[----:B------:R-:W-:Y:S01]  /*5e60*/  IADD3 R24, PT, PT, R12, 0x1, RZ ;  /* 0x000000010c187810 */ /* 0x000fe20007ffe0ff */
[----:B------:R-:W-:Y:S06]  /*5e70*/  BRA `(.L_x_474) ;  /* 0x0000000800107947 */ /* 0x000fec0003800000 */
.L_x_475:
[----:B------:R-:W-:-:S13]  /*5e80*/  ISETP.NE.AND P0, PT, R12, 0x5, PT ;  /* 0x000000050c00780c */ /* 0x000fda0003f05270 */
[----:B------:R-:W-:Y:S05]  /*5e90*/  @!P0 BRA `(.L_x_477) ;  /* 0x0000000400048947 */ /* 0x000fea0003800000 */
[----:B------:R-:W-:-:S04]  /*5ea0*/  IABS R25, R6 ;  /* 0x0000000600197213 */ /* 0x000fc80000000000 */
[----:B------:R-:W0:Y:S08]  /*5eb0*/  I2F.RP R26, R25 ;  /* 0x00000019001a7306 */ /* 0x000e300000209400 */
        /* <DEDUP_REMOVED lines=30> */
[----:B------:R-:W-:Y:S02]  /*60a0*/  @!P0 LOP3.LUT R27, RZ, R6, RZ, 0x33, !PT ;  /* 0x00000006ff1b8212 */ /* 0x000fe400078e33ff */
[----:B------:R-:W-:Y:S02]  /*60b0*/  ISETP.GE.AND P0, PT, R7, RZ, PT ;  /* 0x000000ff0700720c */ /* 0x000fe40003f06270 */
        /* <DEDUP_REMOVED lines=24> */
[----:B------:R-:W-:Y:S01]  /*6240*/  VIADD R25, R27, 0x1 ;  /* 0x000000011b197836 */ /* 0x000fe20000000000 */
[----:B------:R-:W-:Y:S02]  /*6250*/  @!P1 IADD3 R12, PT, PT, -R12, RZ, RZ ;  /* 0x000000ff0c0c9210 */ /* 0x000fe40007ffe1ff */
[C---:B------:R-:W-:Y:S02]  /*6260*/  SEL R7, R24.reuse, R13, !P2 ;  /* 0x0000000d18077207 */ /* 0x040fe40005000000 */
[----:B------:R-:W-:-:S03]  /*6270*/  SEL R12, R24, R12, !P2 ;  /* 0x0000000c180c7207 */ /* 0x000fc60005000000 */
[----:B------:R-:W-:Y:S01]  /*6280*/  VIADD R13, R7, 0x1 ;  /* 0x00000001070d7836 */ /* 0x000fe20000000000 */
[----:B------:R-:W-:Y:S01]  /*6290*/  IADD3 R24, PT, PT, R12, 0x1, RZ ;  /* 0x000000010c187810 */ /* 0x000fe20007ffe0ff */
[----:B------:R-:W-:Y:S06]  /*62a0*/  BRA `(.L_x_474) ;  /* 0x0000000400047947 */ /* 0x000fec0003800000 */
.L_x_477:
        /* <DEDUP_REMOVED lines=32> */
[----:B------:R-:W-:-:S12]  /*64b0*/  IMAD.MOV.U32 R12, RZ, RZ, R27 ;  /* 0x000000ffff0c7224 */ /* 0x000fd800078e001b */
        /* <DEDUP_REMOVED lines=23> */
[----:B------:R-:W-:Y:S02]  /*6630*/  @!P4 IADD3 R13, PT, PT, R13, -R25, RZ ;  /* 0x800000190d0dc210 */ /* 0x000fe40007ffe0ff */
[----:B------:R-:W-:Y:S02]  /*6640*/  IMAD.MOV.U32 R27, RZ, RZ, R7 ;  /* 0x000000ffff1b7224 */ /* 0x000fe400078e0007 */
[----:B------:R-:W-:Y:S02]  /*6650*/  @!P0 IADD3 R13, PT, PT, -R13, RZ, RZ ;  /* 0x000000ff0d0d8210 */ /* 0x000fe40007ffe1ff */
[----:B------:R-:W-:Y:S02]  /*6660*/  @!P1 IMAD.MOV R27, RZ, RZ, -R27 ;  /* 0x000000ffff1b9224 */ /* 0x000fe400078e0a1b */
[----:B------:R-:W-:-:S03]  /*6670*/  SEL R7, R24, R13, !P2 ;  /* 0x0000000d18077207 */ /* 0x000fc60005000000 */
[----:B------:R-:W-:Y:S02]  /*6680*/  SEL R27, R24, R27, !P2 ;  /* 0x0000001b181b7207 */ /* 0x000fe40005000000 */
[----:B------:R-:W-:Y:S01]  /*6690*/  VIADD R13, R7, 0x1 ;  /* 0x00000001070d7836 */ /* 0x000fe20000000000 */
[----:B------:R-:W-:Y:S02]  /*66a0*/  MOV R24, R12 ;  /* 0x0000000c00187202 */ /* 0x000fe40000000f00 */
[----:B------:R-:W-:-:S07]  /*66b0*/  VIADD R25, R27, 0x1 ;  /* 0x000000011b197836 */ /* 0x000fce0000000000 */
.L_x_474:
[----:B------:R-:W-:Y:S05]  /*66c0*/  BSYNC.RECONVERGENT B3 ;  /* 0x0000000000037941 */ /* 0x000fea0003800200 */
.L_x_472:
[----:B------:R-:W-:Y:S02]  /*66d0*/  IMAD R12, R12, UR7, R13 ;  /* 0x000000070c0c7c24 */ /* 0x000fe4000f8e020d */
[----:B------:R-:W-:Y:S02]  /*66e0*/  IMAD R24, R24, UR7, R7 ;  /* 0x0000000718187c24 */ /* 0x000fe4000f8e0207 */
[----:B------:R-:W-:Y:S02]  /*66f0*/  IMAD R12, R27, UR4, R12 ;  /* 0x000000041b0c7c24 */ /* 0x000fe4000f8e020c */
[----:B------:R-:W-:-:S05]  /*6700*/  IMAD R25, R25, UR4, R24 ;  /* 0x0000000419197c24 */ /* 0x000fca000f8e0218 */
[CC--:B------:R-:W-:Y:S02]  /*6710*/  VIMNMX R7, PT, PT, R12.reuse, R25.reuse, !PT ;  /* 0x000000190c077248 */ /* 0x0c0fe40007fe0100 */
[----:B------:R-:W-:-:S07]  /*6720*/  VIMNMX R12, PT, PT, R12, R25, PT ;  /* 0x000000190c0c7248 */ /* 0x000fce0003fe0100 */
.L_x_471:
[----:B------:R-:W-:Y:S05]  /*6730*/  BSYNC.RECONVERGENT B1 ;  /* 0x0000000000017941 */ /* 0x000fea0003800200 */
.L_x_468:
[----:B------:R-:W-:-:S04]  /*6740*/  ISETP.NE.AND P0, PT, R7, R8, PT ;  /* 0x000000080700720c */ /* 0x000fc80003f05270 */
[----:B------:R-:W-:-:S05]  /*6750*/  SEL R8, R12, R7, !P0 ;  /* 0x000000070c087207 */ /* 0x000fca0004000000 */
[----:B------:R-:W-:-:S05]  /*6760*/  IMAD.WIDE R12, R8, 0x4, R16 ;  /* 0x00000004080c7825 */ /* 0x000fca00078e0210 */
[----:B------:R-:W2:Y:S02]  /*6770*/  LDG.E R26, desc[UR8][R12.64] ;  /* 0x000000080c1a7981 */ /* 0x000ea4000c1e1900 */
[----:B--2---:R-:W-:-:S13]  /*6780*/  ISETP.NE.AND P0, PT, R26, -0x1, PT ;  /* 0xffffffff1a00780c */ /* 0x004fda0003f05270 */
[----:B------:R-:W-:Y:S05]  /*6790*/  @P0 BRA `(.L_x_478) ;  /* 0xffffffdc00dc0947 */ /* 0x000fea000383ffff */
.L_x_467:
[----:B------:R-:W-:Y:S05]  /*67a0*/  BSYNC.RECONVERGENT B2 ;  /* 0x0000000000027941 */ /* 0x000fea0003800200 */
.L_x_466:
[----:B------:R-:W-:Y:S05]  /*67b0*/  WARPSYNC.ALL ;  /* 0x0000000000007948 */ /* 0x000fea0003800000 */
[----:B------:R-:W0:Y:S02]  /*67c0*/  LDC.64 R4, c[0x4][0xd0] ;  /* 0x01003400ff047b82 */ /* 0x000e240000000a00 */
[----:B0-----:R-:W2:Y:S02]  /*67d0*/  LDG.E.64 R2, desc[UR8][R4.64] ;  /* 0x0000000804027981 */ /* 0x001ea4000c1e1b00 */
[----:B--2---:R-:W-:-:S05]  /*67e0*/  IMAD.WIDE R2, R0, 0x4, R2 ;  /* 0x0000000400027825 */ /* 0x004fca00078e0202 */
[----:B------:R-:W-:Y:S01]  /*67f0*/  STG.E desc[UR8][R2.64+0x4], R8 ;  /* 0x0000040802007986 */ /* 0x000fe2000c101908 */
[----:B------:R-:W-:Y:S05]  /*6800*/  EXIT ;  /* 0x000000000000794d */ /* 0x000fea0003800000 */
.L_x_479:
        /* <DEDUP_REMOVED lines=15> */
.L_x_2117:


//--------------------- .text._Z18get_false_as_vpathiii --------------------------
	.section	.text._Z18get_false_as_vpathiii,"ax",@progbits
	.align	128
        .global         _Z18get_false_as_vpathiii
        .type           _Z18get_false_as_vpathiii,@function
        .size           _Z18get_false_as_vpathiii,(.L_x_2118 - _Z18get_false_as_vpathiii)
        .other          _Z18get_false_as_vpathiii,@"STO_CUDA_ENTRY STV_DEFAULT"
_Z18get_false_as_vpathiii:
.text._Z18get_false_as_vpathiii:
        /* <DEDUP_REMOVED lines=33> */
[----:B------:R-:W-:Y:S01]  /*0210*/  LEA.HI R2, R3, R3, RZ, 0x1 ;  /* 0x0000000303027211 */ /* 0x000fe200078f08ff */
[----:B------:R-:W-:Y:S01]  /*0220*/  BSSY.RECONVERGENT B1, `(.L_x_482) ;  /* 0x0000056000017945 */ /* 0x000fe20003800200 */
[----:B------:R-:W-:Y:S02]  /*0230*/  IABS R19, R0 ;  /* 0x0000000000137213 */ /* 0x000fe40000000000 */
[-C--:B------:R-:W-:Y:S02]  /*0240*/  IABS R16, R13.reuse ;  /* 0x0000000d00107213 */ /* 0x080fe40000000000 */
[----:B------:R-:W-:Y:S02]  /*0250*/  SHF.R.S32.HI R2, RZ, 0x1, R2 ;  /* 0x00000001ff027819 */ /* 0x000fe40000011402 */
[----:B------:R-:W0:Y:S01]  /*0260*/  I2F.RP R14, R16 ;  /* 0x00000010000e7306 */ /* 0x000e220000209400 */
[----:B------:R-:W-:-:S02]  /*0270*/  IABS R18, R13 ;  /* 0x0000000d00127213 */ /* 0x000fc40000000000 */
[----:B------:R-:W-:Y:S02]  /*0280*/  IABS R17, R2 ;  /* 0x0000000200117213 */ /* 0x000fe40000000000 */
[----:B------:R-:W-:Y:S01]  /*0290*/  LOP3.LUT R3, R3, 0x1, RZ, 0xc0, !PT ;  /* 0x0000000103037812 */ /* 0x000fe200078ec0ff */
[----:B------:R-:W-:Y:S01]  /*02a0*/  IMAD.MOV R18, RZ, RZ, -R18 ;  /* 0x000000ffff127224 */ /* 0x000fe200078e0a12 */
[----:B------:R-:W-:Y:S01]  /*02b0*/  ISETP.GE.AND P4, PT, R2, RZ, PT ;  /* 0x000000ff0200720c */ /* 0x000fe20003f86270 */
[----:B0-----:R-:W0:Y:S02]  /*02c0*/  MUFU.RCP R14, R14 ;  /* 0x0000000e000e7308 */ /* 0x001e240000001000 */
[----:B0-----:R-:W-:-:S06]  /*02d0*/  VIADD R4, R14, 0xffffffe ;  /* 0x0ffffffe0e047836 */ /* 0x001fcc0000000000 */
[----:B------:R-:W0:Y:S08]  /*02e0*/  I2F.RP R14, R19 ;  /* 0x00000013000e7306 */ /* 0x000e300000209400 */
[----:B------:R1:W2:Y:S08]  /*02f0*/  F2I.FTZ.U32.TRUNC.NTZ R5, R4 ;  /* 0x0000000400057305 */ /* 0x0002b0000021f000 */
[----:B0-----:R-:W0:Y:S01]  /*0300*/  MUFU.RCP R14, R14 ;  /* 0x0000000e000e7308 */ /* 0x001e220000001000 */
[----:B-1----:R-:W-:Y:S01]  /*0310*/  IMAD.MOV.U32 R4, RZ, RZ, RZ ;  /* 0x000000ffff047224 */ /* 0x002fe200078e00ff */
[----:B--2---:R-:W-:-:S05]  /*0320*/  IADD3 R15, PT, PT, RZ, -R5, RZ ;  /* 0x80000005ff0f7210 */ /* 0x004fca0007ffe0ff */
[----:B------:R-:W-:-:S04]  /*0330*/  IMAD R15, R15, R16, RZ ;  /* 0x000000100f0f7224 */ /* 0x000fc800078e02ff */
[----:B------:R-:W-:-:S04]  /*0340*/  IMAD.HI.U32 R5, R5, R15, R4 ;  /* 0x0000000f05057227 */ /* 0x000fc800078e0004 */
[----:B------:R-:W-:Y:S02]  /*0350*/  IMAD.MOV.U32 R15, RZ, RZ, R17 ;  /* 0x000000ffff0f7224 */ /* 0x000fe400078e0011 */
[----:B------:R-:W-:Y:S02]  /*0360*/  IMAD.MOV.U32 R17, RZ, RZ, R18 ;  /* 0x000000ffff117224 */ /* 0x000fe400078e0012 */
[----:B------:R-:W-:-:S04]  /*0370*/  IMAD.HI.U32 R4, R5, R15, RZ ;  /* 0x0000000f05047227 */ /* 0x000fc800078e00ff */
[----:B------:R-:W-:-:S05]  /*0380*/  IMAD R5, R4, R17, R15 ;  /* 0x0000001104057224 */ /* 0x000fca00078e020f */
[----:B------:R-:W-:-:S13]  /*0390*/  ISETP.GT.U32.AND P1, PT, R16, R5, PT ;  /* 0x000000051000720c */ /* 0x000fda0003f24070 */
        /* <DEDUP_REMOVED lines=9> */
[----:B------:R-:W-:Y:S01]  /*0430*/  @P0 IADD3 R4, PT, PT, R4, 0x1, RZ ;  /* 0x0000000104040810 */ /* 0x000fe20007ffe0ff */
[----:B------:R-:W0:Y:S04]  /*0440*/  F2I.FTZ.U32.TRUNC.NTZ R5, R5 ;  /* 0x0000000500057305 */ /* 0x000e28000021f000 */
        /* <DEDUP_REMOVED lines=43> */
.L_x_483:
        /* <DEDUP_REMOVED lines=8> */
.L_x_484:
[----:B------:R-:W-:Y:S05]  /*0780*/  BSYNC.RECONVERGENT B1 ;  /* 0x0000000000017941 */ /* 0x000fea0003800200 */
.L_x_482:
[CC--:B------:R-:W-:Y:S02]  /*0790*/  VIMNMX R2, PT, PT, R0.reuse, R3.reuse, !PT ;  /* 0x0000000300027248 */ /* 0x0c0fe40007fe0100 */
[----:B------:R-:W-:Y:S02]  /*07a0*/  VIMNMX R3, PT, PT, R0, R3, PT ;  /* 0x0000000300037248 */ /* 0x000fe40003fe0100 */
[CC--:B------:R-:W-:Y:S02]  /*07b0*/  VIMNMX R4, PT, PT, R2.reuse, R21.reuse, PT ;  /* 0x0000001502047248 */ /* 0x0c0fe40003fe0100 */
[----:B------:R-:W-:Y:S02]  /*07c0*/  VIMNMX R21, PT, PT, R2, R21, !PT ;  /* 0x0000001502157248 */ /* 0x000fe40007fe0100 */
[CC--:B------:R-:W-:Y:S02]  /*07d0*/  VIMNMX R0, PT, PT, R3.reuse, R4.reuse, !PT ;  /* 0x0000000403007248 */ /* 0x0c0fe40007fe0100 */
[----:B------:R-:W-:Y:S01]  /*07e0*/  VIMNMX R23, PT, PT, R3, R4, PT ;  /* 0x0000000403177248 */ /* 0x000fe20003fe0100 */
[----:B------:R-:W-:Y:S06]  /*07f0*/  BRA `(.L_x_485) ;  /* 0x0000001400047947 */ /* 0x000fec0003800000 */
.L_x_481:
        /* <DEDUP_REMOVED lines=13> */
[----:B------:R-:W-:-:S05]  /*08d0*/  LOP3.LUT R3, R3, 0x1, RZ, 0xc0, !PT ;  /* 0x0000000103037812 */ /* 0x000fca00078ec0ff */
[----:B0-----:R-:W0:Y:S02]  /*08e0*/  MUFU.RCP R0, R0 ;  /* 0x0000000000007308 */ /* 0x001e240000001000 */
[----:B0-----:R-:W-:-:S06]  /*08f0*/  VIADD R4, R0, 0xffffffe ;  /* 0x0ffffffe00047836 */ /* 0x001fcc0000000000 */
[----:B------:R0:W1:Y:S02]  /*0900*/  F2I.FTZ.U32.TRUNC.NTZ R5, R4 ;  /* 0x0000000400057305 */ /* 0x000064000021f000 */
[----:B0-----:R-:W-:Y:S02]  /*0910*/  IMAD.MOV.U32 R4, RZ, RZ, RZ ;  /* 0x000000ffff047224 */ /* 0x001fe400078e00ff */
[----:B-1----:R-:W-:-:S04]  /*0920*/  IMAD.MOV R14, RZ, RZ, -R5 ;  /* 0x000000ffff0e7224 */ /* 0x002fc800078e0a05 */
[----:B------:R-:W-:Y:S01]  /*0930*/  IMAD R19, R14, R17, RZ ;  /* 0x000000110e137224 */ /* 0x000fe200078e02ff */
[----:B------:R-:W-:-:S03]  /*0940*/  IABS R14, R2 ;  /* 0x00000002000e7213 */ /* 0x000fc60000000000 */
[----:B------:R-:W-:-:S04]  /*0950*/  IMAD.HI.U32 R5, R5, R19, R4 ;  /* 0x0000001305057227 */ /* 0x000fc800078e0004 */
[----:B------:R-:W-:Y:S02]  /*0960*/  IMAD.MOV.U32 R19, RZ, RZ, R14 ;  /* 0x000000ffff137224 */ /* 0x000fe400078e000e */
        /* <DEDUP_REMOVED lines=17> */
[----:B------:R-:W-:-:S04]  /*0a80*/  IMAD.MOV.U32 R17, RZ, RZ, R0 ;  /* 0x000000ffff117224 */ /* 0x000fc800078e0000 */
        /* <DEDUP_REMOVED lines=12> */
[----:B------:R-:W-:Y:S01]  /*0b50*/  IMAD.HI.U32 R14, R4, R19, RZ ;  /* 0x00000013040e7227 */ /* 0x000fe200078e00ff */
[----:B------:R-:W-:-:S03]  /*0b60*/  LOP3.LUT R0, RZ, R13, RZ, 0x33, !PT ;  /* 0x0000000dff007212 */ /* 0x000fc600078e33ff */
        /* <DEDUP_REMOVED lines=10> */
[----:B------:R-:W-:Y:S01]  /*0c10*/  ISETP.GE.AND P1, PT, R2, RZ, PT ;  /* 0x000000ff0200720c */ /* 0x000fe20003f26270 */
[----:B------:R-:W-:-:S08]  /*0c20*/  IMAD R2, R10, R11, RZ ;  /* 0x0000000b0a027224 */ /* 0x000fd000078e02ff */
        /* <DEDUP_REMOVED lines=21> */
.L_x_486:
        /* <DEDUP_REMOVED lines=14> */
[----:B------:R-:W-:Y:S02]  /*0e60*/  ISETP.GE.AND P3, PT, R2, RZ, PT ;  /* 0x000000ff0200720c */ /* 0x000fe40003f66270 */
[----:B------:R-:W-:Y:S01]  /*0e70*/  LOP3.LUT R3, R3, 0x1, RZ, 0xc0, !PT ;  /* 0x0000000103037812 */ /* 0x000fe200078ec0ff */
[----:B0-----:R-:W0:Y:S02]  /*0e80*/  MUFU.RCP R14, R14 ;  /* 0x0000000e000e7308 */ /* 0x001e240000001000 */
[----:B0-----:R-:W-:Y:S02]  /*0e90*/  VIADD R4, R14, 0xffffffe ;  /* 0x0ffffffe0e047836 */ /* 0x001fe40000000000 */
[----:B------:R-:W-:-:S04]  /*0ea0*/  IMAD.MOV R14, RZ, RZ, -R18 ;  /* 0x000000ffff0e7224 */ /* 0x000fc800078e0a12 */
[----:B------:R0:W1:Y:S08]  /*0eb0*/  F2I.FTZ.U32.TRUNC.NTZ R5, R4 ;  /* 0x0000000400057305 */ /* 0x000070000021f000 */
[----:B------:R-:W2:Y:S01]  /*0ec0*/  I2F.RP R18, R19 ;  /* 0x0000001300127306 */ /* 0x000ea20000209400 */
[----:B0-----:R-:W-:Y:S01]  /*0ed0*/  IMAD.MOV.U32 R4, RZ, RZ, RZ ;  /* 0x000000ffff047224 */ /* 0x001fe200078e00ff */
[----:B-1----:R-:W-:-:S05]  /*0ee0*/  IADD3 R15, PT, PT, RZ, -R5, RZ ;  /* 0x80000005ff0f7210 */ /* 0x002fca0007ffe0ff */
[----:B------:R-:W-:Y:S01]  /*0ef0*/  IMAD R15, R15, R16, RZ ;  /* 0x000000100f0f7224 */ /* 0x000fe200078e02ff */
[----:B--2---:R-:W0:Y:S03]  /*0f00*/  MUFU.RCP R18, R18 ;  /* 0x0000001200127308 */ /* 0x004e260000001000 */
[----:B------:R-:W-:-:S04]  /*0f10*/  IMAD.HI.U32 R5, R5, R15, R4 ;  /* 0x0000000f05057227 */ /* 0x000fc800078e0004 */
[----:B------:R-:W-:-:S04]  /*0f20*/  IMAD.MOV.U32 R15, RZ, RZ, R17 ;  /* 0x000000ffff0f7224 */ /* 0x000fc800078e0011 */
[----:B------:R-:W-:-:S04]  /*0f30*/  IMAD.HI.U32 R4, R5, R15, RZ ;  /* 0x0000000f05047227 */ /* 0x000fc800078e00ff */
[----:B------:R-:W-:Y:S02]  /*0f40*/  IMAD R5, R4, R14, R15 ;  /* 0x0000000e04057224 */ /* 0x000fe400078e020f */
[----:B0-----:R-:W-:-:S03]  /*0f50*/  VIADD R14, R18, 0xffffffe ;  /* 0x0ffffffe120e7836 */ /* 0x001fc60000000000 */
[----:B------:R-:W-:-:S13]  /*0f60*/  ISETP.GT.U32.AND P1, PT, R16, R5, PT ;  /* 0x000000051000720c */ /* 0x000fda0003f24070 */
[----:B------:R-:W-:Y:S02]  /*0f70*/  @!P1 IMAD.IADD R5, R5, 0x1, -R16 ;  /* 0x0000000105059824 */ /* 0x000fe400078e0a10 */
[----:B------:R-:W-:Y:S01]  /*0f80*/  @!P1 VIADD R4, R4, 0x1 ;  /* 0x0000000104049836 */ /* 0x000fe20000000000 */
[----:B------:R-:W-:Y:S02]  /*0f90*/  ISETP.NE.AND P1, PT, R13, RZ, PT ;  /* 0x000000ff0d00720c */ /* 0x000fe40003f25270 */
[----:B------:R-:W-:Y:S02]  /*0fa0*/  ISETP.GE.U32.AND P0, PT, R5, R16, PT ;  /* 0x000000100500720c */ /* 0x000fe40003f06070 */
[----:B------:R-:W-:-:S04]  /*0fb0*/  LOP3.LUT R5, R2, R13, RZ, 0x3c, !PT ;  /* 0x0000000d02057212 */ /* 0x000fc800078e3cff */
[----:B------:R-:W-:Y:S02]  /*0fc0*/  ISETP.GE.AND P2, PT, R5, RZ, PT ;  /* 0x000000ff0500720c */ /* 0x000fe40003f46270 */
[----:B------:R0:W1:Y:S05]  /*0fd0*/  F2I.FTZ.U32.TRUNC.NTZ R5, R14 ;  /* 0x0000000e00057305 */ /* 0x00006a000021f000 */
[----:B------:R-:W-:Y:S01]  /*0fe0*/  @P0 VIADD R4, R4, 0x1 ;  /* 0x0000000104040836 */ /* 0x000fe20000000000 */
[----:B0-----:R-:W-:-:S04]  /*0ff0*/  IABS R14, R0 ;  /* 0x00000000000e7213 */ /* 0x001fc80000000000 */
[----:B------:R-:W-:Y:S01]  /*1000*/  MOV R17, R4 ;  /* 0x0000000400117202 */ /* 0x000fe20000000f00 */
[----:B------:R-:W-:-:S04]  /*1010*/  IMAD.MOV R18, RZ, RZ, -R14 ;  /* 0x000000ffff127224 */ /* 0x000fc800078e0a0e */
[----:B------:R-:W-:Y:S01]  /*1020*/  @!P2 IMAD.MOV R17, RZ, RZ, -R17 ;  /* 0x000000ffff11a224 */ /* 0x000fe200078e0a11 */
[----:B------:R-:W-:Y:S01]  /*1030*/  @!P1 LOP3.LUT R17, RZ, R13, RZ, 0x33, !PT ;  /* 0x0000000dff119212 */ /* 0x000fe200078e33ff */
[----:B-1----:R-:W-:-:S04]  /*1040*/  IMAD.MOV R16, RZ, RZ, -R5 ;  /* 0x000000ffff107224 */ /* 0x002fc800078e0a05 */
[----:B------:R-:W-:Y:S02]  /*1050*/  IMAD.MOV R4, RZ, RZ, -R17 ;  /* 0x000000ffff047224 */ /* 0x000fe400078e0a11 */
[----:B------:R-:W-:Y:S02]  /*1060*/  IMAD R21, R16, R19, RZ ;  /* 0x0000001310157224 */ /* 0x000fe400078e02ff */
[----:B------:R-:W-:Y:S02]  /*1070*/  IMAD R13, R13, R4, R2 ;  /* 0x000000040d0d7224 */ /* 0x000fe400078e0202 */
[----:B------:R-:W-:-:S04]  /*1080*/  IMAD.MOV.U32 R4, RZ, RZ, RZ ;  /* 0x000000ffff047224 */ /* 0x000fc800078e00ff */
[----:B------:R-:W-:Y:S01]  /*1090*/  IMAD.HI.U32 R16, R5, R21, R4 ;  /* 0x0000001505107227 */ /* 0x000fe200078e0004 */
[----:B------:R-:W-:Y:S02]  /*10a0*/  IABS R5, R13 ;  /* 0x0000000d00057213 */ /* 0x000fe40000000000 */
[----:B------:R-:W-:Y:S01]  /*10b0*/  LOP3.LUT R13, R13, R0, RZ, 0x3c, !PT ;  /* 0x000000000d0d7212 */ /* 0x000fe200078e3cff */
[----:B------:R-:W-:Y:S02]  /*10c0*/  IMAD R21, R10, R11, RZ ;  /* 0x0000000b0a157224 */ /* 0x000fe400078e02ff */
        /* <DEDUP_REMOVED lines=11> */
[----:B------:R-:W-:-:S07]  /*1180*/  ISETP.GE.U32.AND P0, PT, R5, R19, PT ;  /* 0x000000130500720c */ /* 0x000fce0003f06070 */
[----:B------:R-:W-:Y:S02]  /*1190*/  @!P2 IADD3 R14, PT, PT, R14, -R19, RZ ;  /* 0x800000130e0ea210 */ /* 0x000fe40007ffe0ff */
[----:B------:R-:W-:Y:S02]  /*11a0*/  ISETP.GE.AND P2, PT, R13, RZ, PT ;  /* 0x000000ff0d00720c */ /* 0x000fe40003f46270 */
[----:B------:R-:W-:Y:S01]  /*11b0*/  LOP3.LUT R13, RZ, R0, RZ, 0x33, !PT ;  /* 0x00000000ff0d7212 */ /* 0x000fe200078e33ff */
        /* <DEDUP_REMOVED lines=22> */
.L_x_487:
[----:B------:R-:W-:Y:S01]  /*1320*/  IMAD R17, R0, R5, RZ ;  /* 0x0000000500117224 */ /* 0x000fe200078e02ff */
[----:B------:R-:W-:Y:S01]  /*1330*/  BSSY.RECONVERGENT B1, `(.L_x_488) ;  /* 0x0000087000017945 */ /* 0x000fe20003800200 */
[----:B------:R-:W-:-:S03]  /*1340*/  IMAD.IADD R15, R2, 0x1, -R15 ;  /* 0x00000001020f7824 */ /* 0x000fc600078e0a0f */
[-C--:B------:R-:W-:Y:S01]  /*1350*/  IABS R14, R17.reuse ;  /* 0x00000011000e7213 */ /* 0x080fe20000000000 */
[----:B------:R-:W-:Y:S01]  /*1360*/  IMAD.HI R2, R15, 0x2aaaaaab, RZ ;  /* 0x2aaaaaab0f027827 */ /* 0x000fe200078e02ff */
[----:B------:R-:W-:Y:S02]  /*1370*/  IABS R18, R17 ;  /* 0x0000001100127213 */ /* 0x000fe40000000000 */
[----:B------:R-:W0:Y:S02]  /*1380*/  I2F.RP R5, R14 ;  /* 0x0000000e00057306 */ /* 0x000e240000209400 */
[----:B------:R-:W-:Y:S01]  /*1390*/  LEA.HI R4, R2, R2, RZ, 0x1 ;  /* 0x0000000202047211 */ /* 0x000fe200078f08ff */
[----:B------:R-:W-:-:S03]  /*13a0*/  IMAD.MOV.U32 R2, RZ, RZ, RZ ;  /* 0x000000ffff027224 */ /* 0x000fc600078e00ff */
[----:B------:R-:W-:Y:S02]  /*13b0*/  IABS R16, R4 ;  /* 0x0000000400107213 */ /* 0x000fe40000000000 */
[----:B------:R-:W-:Y:S01]  /*13c0*/  ISETP.GE.AND P4, PT, R4, RZ, PT ;  /* 0x000000ff0400720c */ /* 0x000fe20003f86270 */
[----:B0-----:R-:W0:Y:S02]  /*13d0*/  MUFU.RCP R5, R5 ;  /* 0x0000000500057308 */ /* 0x001e240000001000 */
[----:B0-----:R-:W-:Y:S01]  /*13e0*/  VIADD R3, R5, 0xffffffe ;  /* 0x0ffffffe05037836 */ /* 0x001fe20000000000 */
[----:B------:R-:W-:-:S05]  /*13f0*/  IABS R5, R0 ;  /* 0x0000000000057213 */ /* 0x000fca0000000000 */
[----:B------:R-:W0:Y:S02]  /*1400*/  F2I.FTZ.U32.TRUNC.NTZ R3, R3 ;  /* 0x0000000300037305 */ /* 0x000e24000021f000 */
[----:B0-----:R-:W-:-:S04]  /*1410*/  IMAD.MOV R13, RZ, RZ, -R3 ;  /* 0x000000ffff0d7224 */ /* 0x001fc800078e0a03 */
[----:B------:R-:W-:-:S04]  /*1420*/  IMAD R13, R13, R14, RZ ;  /* 0x0000000e0d0d7224 */ /* 0x000fc800078e02ff */
[----:B------:R-:W-:Y:S01]  /*1430*/  IMAD.HI.U32 R2, R3, R13, R2 ;  /* 0x0000000d03027227 */ /* 0x000fe200078e0002 */
[----:B------:R-:W-:-:S03]  /*1440*/  MOV R13, R16 ;  /* 0x00000010000d7202 */ /* 0x000fc60000000f00 */
[----:B------:R-:W-:Y:S02]  /*1450*/  IMAD.MOV.U32 R16, RZ, RZ, R5 ;  /* 0x000000ffff107224 */ /* 0x000fe400078e0005 */
        /* <DEDUP_REMOVED lines=16> */
[----:B------:R-:W-:Y:S02]  /*1560*/  IMAD.MOV.U32 R2, RZ, RZ, RZ ;  /* 0x000000ffff027224 */ /* 0x000fe400078e00ff */
[----:B------:R-:W-:Y:S01]  /*1570*/  @!P2 IMAD.MOV R14, RZ, RZ, -R14 ;  /* 0x000000ffff0ea224 */ /* 0x000fe200078e0a0e */
[----:B------:R-:W-:-:S05]  /*1580*/  @!P1 LOP3.LUT R14, RZ, R17, RZ, 0x33, !PT ;  /* 0x00000011ff0e9212 */ /* 0x000fca00078e33ff */
[----:B------:R-:W-:Y:S01]  /*1590*/  IMAD.MOV R5, RZ, RZ, -R14 ;  /* 0x000000ffff057224 */ /* 0x000fe200078e0a0e */
[----:B0-----:R-:W-:-:S03]  /*15a0*/  IADD3 R19, PT, PT, RZ, -R3, RZ ;  /* 0x80000003ff137210 */ /* 0x001fc60007ffe0ff */
[----:B------:R-:W-:Y:S02]  /*15b0*/  IMAD R5, R17, R5, R4 ;  /* 0x0000000511057224 */ /* 0x000fe400078e0204 */
[----:B------:R-:W-:Y:S02]  /*15c0*/  IMAD R4, R4, -0x6, R15 ;  /* 0xfffffffa04047824 */ /* 0x000fe400078e020f */
[----:B------:R-:W-:Y:S01]  /*15d0*/  IMAD R17, R19, R16, RZ ;  /* 0x0000001013117224 */ /* 0x000fe200078e02ff */
[-C--:B------:R-:W-:Y:S02]  /*15e0*/  IABS R19, R0.reuse ;  /* 0x0000000000137213 */ /* 0x080fe40000000000 */
[----:B------:R-:W-:Y:S01]  /*15f0*/  IABS R18, R5 ;  /* 0x0000000500127213 */ /* 0x000fe20000000000 */
[----:B------:R-:W-:Y:S01]  /*1600*/  IMAD.HI.U32 R2, R3, R17, R2 ;  /* 0x0000001103027227 */ /* 0x000fe200078e0002 */
[----:B------:R-:W-:-:S03]  /*1610*/  LOP3.LUT R5, R5, R0, RZ, 0x3c, !PT ;  /* 0x0000000005057212 */ /* 0x000fc600078e3cff */
[----:B------:R-:W-:Y:S01]  /*1620*/  IMAD.MOV R19, RZ, RZ, -R19 ;  /* 0x000000ffff137224 */ /* 0x000fe200078e0a13 */
[----:B------:R-:W-:Y:S01]  /*1630*/  ISETP.GE.AND P2, PT, R5, RZ, PT ;  /* 0x000000ff0500720c */ /* 0x000fe20003f46270 */
        /* <DEDUP_REMOVED lines=13> */
[----:B------:R-:W-:Y:S02]  /*1710*/  ISETP.NE.AND P1, PT, R0, RZ, PT ;  /* 0x000000ff0000720c */ /* 0x000fe40003f25270 */
[----:B------:R-:W-:-:S07]  /*1720*/  LOP3.LUT R0, RZ, R0, RZ, 0x33, !PT ;  /* 0x00000000ff007212 */ /* 0x000fce00078e33ff */
[----:B------:R-:W-:Y:S02]  /*1730*/  @!P3 IMAD.IADD R13, R13, 0x1, -R16 ;  /* 0x000000010d0db824 */ /* 0x000fe400078e0a10 */
[----:B------:R-:W-:Y:S01]  /*1740*/  @P0 VIADD R2, R2, 0x1 ;  /* 0x0000000102020836 */ /* 0x000fe20000000000 */
[----:B------:R-:W-:Y:S01]  /*1750*/  ISETP.GT.AND P0, PT, R4, 0x2, PT ;  /* 0x000000020400780c */ /* 0x000fe20003f04270 */
[----:B------:R-:W-:Y:S02]  /*1760*/  @!P4 IMAD.MOV R13, RZ, RZ, -R13 ;  /* 0x000000ffff0dc224 */ /* 0x000fe400078e0a0d */
        /* <DEDUP_REMOVED lines=8> */
.L_x_1766:
[----:B------:R-:W-:Y:S05]  /*17f0*/  BRX R2 -0x1800                                                  (*"BRANCH_TARGETS .L_x_1767,.L_x_1768,.L_x_1769,.L_x_490"*) ;  /* 0xffffffe802007949 */ /* 0x000fea000383ffff */
.L_x_1769:
        /* <DEDUP_REMOVED lines=9> */
.L_x_1767:
[----:B------:R-:W-:-:S04]  /*1890*/  IMAD R0, R14, R11, RZ ;  /* 0x0000000b0e007224 */ /* 0x000fc800078e02ff */
[----:B------:R-:W-:Y:S01]  /*18a0*/  IMAD R3, R0, R10, R17 ;  /* 0x0000000a00037224 */ /* 0x000fe200078e0211 */
        /* <DEDUP_REMOVED lines=8> */
.L_x_1768:
[----:B------:R-:W-:Y:S02]  /*1930*/  IMAD R0, R15, R10, R10 ;  /* 0x0000000a0f007224 */ /* 0x000fe400078e020a */
[----:B------:R-:W-:Y:S02]  /*1940*/  IMAD R13, R10, R11, RZ ;  /* 0x0000000b0a0d7224 */ /* 0x000fe400078e02ff */
[----:B------:R-:W-:Y:S02]  /*1950*/  IMAD.IADD R0, R17, 0x1, R0 ;  /* 0x0000000111007824 */ /* 0x000fe400078e0200 */
[CC--:B------:R-:W-:Y:S02]  /*1960*/  IMAD R3, R13.reuse, R14.reuse, R17 ;  /* 0x0000000e0d037224 */ /* 0x0c0fe400078e0211 */
[----:B------:R-:W-:Y:S02]  /*1970*/  IMAD R0, R13, R14, R0 ;  /* 0x0000000e0d007224 */ /* 0x000fe400078e0200 */
[----:B------:R-:W-:-:S02]  /*1980*/  IMAD R3, R15, R10, R3 ;  /* 0x0000000a0f037224 */ /* 0x000fc400078e0203 */
[----:B------:R-:W-:Y:S02]  /*1990*/  IMAD.IADD R2, R13, 0x1, R0 ;  /* 0x000000010d027824 */ /* 0x000fe400078e0200 */
[----:B------:R-:W-:Y:S01]  /*19a0*/  VIADD R5, R3, 0x1 ;  /* 0x0000000103057836 */ /* 0x000fe20000000000 */
[----:B------:R-:W-:Y:S06]  /*19b0*/  BRA `(.L_x_490) ;  /* 0x0000000000787947 */ /* 0x000fec0003800000 */
.L_x_489:
[----:B------:R-:W-:-:S05]  /*19c0*/  IMAD.MOV.U32 R3, RZ, RZ, -0x3 ;  /* 0xfffffffdff037424 */ /* 0x000fca00078e00ff */
[----:B------:R-:W-:-:S05]  /*19d0*/  VIADDMNMX.U32 R4, R4, R3, 0x3, PT ;  /* 0x0000000304047446 */ /* 0x000fca0003800003 */
[----:B------:R-:W-:-:S04]  /*19e0*/  IMAD.SHL.U32 R4, R4, 0x4, RZ ;  /* 0x0000000404047824 */ /* 0x000fc800078e00ff */
[----:B------:R-:W0:Y:S02]  /*19f0*/  LDC R2, c[0x2][R4+0x10] ;  /* 0x0080040004027b82 */ /* 0x000e240000000800 */
[----:B0-----:R-:W-:-:S04]  /*1a00*/  SHF.R.S32.HI R3, RZ, 0x1f, R2 ;  /* 0x0000001fff037819 */ /* 0x001fc80000011402 */
.L_x_1771:
[----:B------:R-:W-:Y:S05]  /*1a10*/  BRX R2 -0x1a20                                                  (*"BRANCH_TARGETS .L_x_1772,.L_x_1773,.L_x_1774,.L_x_490"*) ;  /* 0xffffffe402787949 */ /* 0x000fea000383ffff */
.L_x_1774:
[-C--:B------:R-:W-:Y:S01]  /*1a20*/  IMAD R13, R10, R11.reuse, RZ ;  /* 0x0000000b0a0d7224 */ /* 0x080fe200078e02ff */
[----:B------:R-:W-:Y:S01]  /*1a30*/  IADD3 R3, PT, PT, R17, 0x1, RZ ;  /* 0x0000000111037810 */ /* 0x000fe20007ffe0ff */
[----:B------:R-:W-:Y:S02]  /*1a40*/  IMAD R5, R14, R11, R15 ;  /* 0x0000000b0e057224 */ /* 0x000fe400078e020f */
[----:B------:R-:W-:Y:S02]  /*1a50*/  IMAD R2, R13, R14, R13 ;  /* 0x0000000e0d027224 */ /* 0x000fe400078e020d */
[-C--:B------:R-:W-:Y:S02]  /*1a60*/  IMAD R15, R15, R10.reuse, R10 ;  /* 0x0000000a0f0f7224 */ /* 0x080fe400078e020a */
[----:B------:R-:W-:-:S03]  /*1a70*/  IMAD R5, R5, R10, R3 ;  /* 0x0000000a05057224 */ /* 0x000fc600078e0203 */
[----:B------:R-:W-:Y:S02]  /*1a80*/  IADD3 R0, PT, PT, R15, R2, R17 ;  /* 0x000000020f007210 */ /* 0x000fe40007ffe011 */
[----:B------:R-:W-:Y:S01]  /*1a90*/  IADD3 R2, PT, PT, R3, R15, R2 ;  /* 0x0000000f03027210 */ /* 0x000fe20007ffe002 */
[----:B------:R-:W-:Y:S06]  /*1aa0*/  BRA `(.L_x_490) ;  /* 0x00000000003c7947 */ /* 0x000fec0003800000 */
.L_x_1772:
[----:B------:R-:W-:Y:S02]  /*1ab0*/  IMAD R0, R15, R10, R17 ;  /* 0x0000000a0f007224 */ /* 0x000fe400078e0211 */
[----:B------:R-:W-:-:S04]  /*1ac0*/  IMAD R3, R10, R11, RZ ;  /* 0x0000000b0a037224 */ /* 0x000fc800078e02ff */
[----:B------:R-:W-:-:S04]  /*1ad0*/  IMAD R5, R3, R14, R0 ;  /* 0x0000000e03057224 */ /* 0x000fc800078e0200 */
[----:B------:R-:W-:Y:S02]  /*1ae0*/  IMAD.IADD R0, R3, 0x1, R5 ;  /* 0x0000000103007824 */ /* 0x000fe400078e0205 */
[----:B------:R-:W-:Y:S02]  /*1af0*/  VIADD R5, R5, 0x1 ;  /* 0x0000000105057836 */ /* 0x000fe40000000000 */
[----:B------:R-:W-:Y:S01]  /*1b00*/  IMAD.IADD R2, R0, 0x1, R10 ;  /* 0x0000000100027824 */ /* 0x000fe200078e020a */
[----:B------:R-:W-:Y:S06]  /*1b10*/  BRA `(.L_x_490) ;  /* 0x0000000000207947 */ /* 0x000fec0003800000 */
.L_x_1773:
        /* <DEDUP_REMOVED lines=8> */
.L_x_490:
[----:B------:R-:W-:Y:S05]  /*1ba0*/  BSYNC.RECONVERGENT B1 ;  /* 0x0000000000017941 */ /* 0x000fea0003800200 */
.L_x_488:
[CC--:B------:R-:W-:Y:S02]  /*1bb0*/  VIMNMX R21, PT, PT, R0.reuse, R5.reuse, !PT ;  /* 0x0000000500157248 */ /* 0x0c0fe40007fe0100 */
[----:B------:R-:W-:Y:S02]  /*1bc0*/  VIMNMX R5, PT, PT, R0, R5, PT ;  /* 0x0000000500057248 */ /* 0x000fe40003fe0100 */
[CC--:B------:R-:W-:Y:S02]  /*1bd0*/  VIMNMX R4, PT, PT, R21.reuse, R2.reuse, PT ;  /* 0x0000000215047248 */ /* 0x0c0fe40003fe0100 */
[----:B------:R-:W-:Y:S02]  /*1be0*/  VIMNMX R21, PT, PT, R21, R2, !PT ;  /* 0x0000000215157248 */ /* 0x000fe40007fe0100 */
[CC--:B------:R-:W-:Y:S02]  /*1bf0*/  VIMNMX R0, PT, PT, R5.reuse, R4.reuse, !PT ;  /* 0x0000000405007248 */ /* 0x0c0fe40007fe0100 */
[----:B------:R-:W-:-:S07]  /*1c00*/  VIMNMX R23, PT, PT, R5, R4, PT ;  /* 0x0000000405177248 */ /* 0x000fce0003fe0100 */
.L_x_485:
[----:B------:R-:W-:Y:S05]  /*1c10*/  BSYNC.RECONVERGENT B0 ;  /* 0x0000000000007941 */ /* 0x000fea0003800200 */
.L_x_480:
[----:B------:R-:W0:Y:S08]  /*1c20*/  LDC.64 R4, c[0x4][0xc0] ;  /* 0x01003000ff047b82 */ /* 0x000e300000000a00 */
[----:B------:R-:W1:Y:S08]  /*1c30*/  LDC.64 R2, c[0x4][0x118] ;  /* 0x01004600ff027b82 */ /* 0x000e700000000a00 */
[----:B------:R-:W2:Y:S01]  /*1c40*/  LDC.64 R16, c[0x4][0x158] ;  /* 0x01005600ff107b82 */ /* 0x000ea20000000a00 */
[----:B0-----:R-:W5:Y:S04]  /*1c50*/  LDG.E.64 R4, desc[UR36][R4.64] ;  /* 0x0000002404047981 */ /* 0x001f68000c1e1b00 */
[----:B-1----:R-:W5:Y:S01]  /*1c60*/  LDG.E.64 R2, desc[UR36][R2.64] ;  /* 0x0000002402027981 */ /* 0x002f62000c1e1b00 */
[----:B------:R-:W-:-:S04]  /*1c70*/  IABS R30, R10 ;  /* 0x0000000a001e7213 */ /* 0x000fc80000000000 */
[----:B------:R-:W0:Y:S01]  /*1c80*/  I2F.RP R13, R30 ;  /* 0x0000001e000d7306 */ /* 0x000e220000209400 */
[----:B------:R-:W-:Y:S01]  /*1c90*/  IMAD R18, R10, R11, RZ ;  /* 0x0000000b0a127224 */ /* 0x000fe200078e02ff */
[----:B--2---:R1:W5:Y:S06]  /*1ca0*/  LDG.E R16, desc[UR36][R16.64] ;  /* 0x0000002410107981 */ /* 0x00436c000c1e1900 */
[----:B0-----:R-:W0:Y:S01]  /*1cb0*/  MUFU.RCP R13, R13 ;  /* 0x0000000d000d7308 */ /* 0x001e220000001000 */
[----:B------:R-:W-:-:S07]  /*1cc0*/  IABS R33, R18 ;  /* 0x0000001200217213 */ /* 0x000fce0000000000 */
[----:B------:R-:W2:Y:S01]  /*1cd0*/  I2F.RP R19, R33 ;  /* 0x0000002100137306 */ /* 0x000ea20000209400 */
[----:B0-----:R-:W-:-:S07]  /*1ce0*/  VIADD R14, R13, 0xffffffe ;  /* 0x0ffffffe0d0e7836 */ /* 0x001fce0000000000 */
[----:B------:R0:W1:Y:S02]  /*1cf0*/  F2I.FTZ.U32.TRUNC.NTZ R15, R14 ;  /* 0x0000000e000f7305 */ /* 0x000064000021f000 */
[----:B0-----:R-:W-:-:S06]  /*1d00*/  HFMA2 R14, -RZ, RZ, 0, 0 ;  /* 0x00000000ff0e7431 */ /* 0x001fcc00000001ff */
[----:B--2---:R-:W0:Y:S01]  /*1d10*/  MUFU.RCP R19, R19 ;  /* 0x0000001300137308 */ /* 0x004e220000001000 */
[----:B-1----:R-:W-:-:S04]  /*1d20*/  IMAD.MOV R17, RZ, RZ, -R15 ;  /* 0x000000ffff117224 */ /* 0x002fc800078e0a0f */
[----:B------:R-:W-:Y:S01]  /*1d30*/  IMAD R17, R17, R30, RZ ;  /* 0x0000001e11117224 */ /* 0x000fe200078e02ff */
[----:B------:R-:W-:-:S03]  /*1d40*/  IABS R31, R21 ;  /* 0x00000015001f7213 */ /* 0x000fc60000000000 */
[----:B------:R-:W-:-:S06]  /*1d50*/  IMAD.HI.U32 R15, R15, R17, R14 ;  /* 0x000000110f0f7227 */ /* 0x000fcc00078e000e */
[----:B------:R-:W-:-:S04]  /*1d60*/  IMAD.HI.U32 R17, R15, R31, RZ ;  /* 0x0000001f0f117227 */ /* 0x000fc800078e00ff */
[----:B------:R-:W-:Y:S02]  /*1d70*/  IMAD.MOV R14, RZ, RZ, -R17 ;  /* 0x000000ffff0e7224 */ /* 0x000fe400078e0a11 */
[----:B0-----:R-:W-:Y:S01]  /*1d80*/  VIADD R24, R19, 0xffffffe ;  /* 0x0ffffffe13187836 */ /* 0x001fe20000000000 */
[----:B------:R-:W-:Y:S01]  /*1d90*/  IABS R35, R0 ;  /* 0x0000000000237213 */ /* 0x000fe20000000000 */
[C---:B------:R-:W-:Y:S01]  /*1da0*/  IMAD R19, R30.reuse, R14, R31 ;  /* 0x0000000e1e137224 */ /* 0x040fe200078e021f */
[----:B------:R-:W-:Y:S02]  /*1db0*/  LOP3.LUT R13, R21, R10, RZ, 0x3c, !PT ;  /* 0x0000000a150d7212 */ /* 0x000fe400078e3cff */
[----:B------:R-:W-:Y:S01]  /*1dc0*/  IABS R37, R23 ;  /* 0x0000001700257213 */ /* 0x000fe20000000000 */
[----:B------:R-:W-:Y:S01]  /*1dd0*/  IMAD.HI.U32 R26, R15, R35, RZ ;  /* 0x000000230f1a7227 */ /* 0x000fe200078e00ff */
[----:B------:R-:W-:Y:S02]  /*1de0*/  ISETP.GT.U32.AND P2, PT, R30, R19, PT ;  /* 0x000000131e00720c */ /* 0x000fe40003f44070 */
[----:B------:R-:W-:-:S02]  /*1df0*/  ISETP.GE.AND P6, PT, R13, RZ, PT ;  /* 0x000000ff0d00720c */ /* 0x000fc40003fc6270 */
[----:B------:R-:W-:Y:S01]  /*1e00*/  IABS R13, R11 ;  /* 0x0000000b000d7213 */ /* 0x000fe20000000000 */
[----:B------:R-:W-:Y:S01]  /*1e10*/  IMAD.MOV R27, RZ, RZ, -R26 ;  /* 0x000000ffff1b7224 */ /* 0x000fe200078e0a1a */
[----:B------:R-:W-:Y:S01]  /*1e20*/  IABS R28, R12 ;  /* 0x0000000c001c7213 */ /* 0x000fe20000000000 */
[----:B------:R-:W0:Y:S01]  /*1e30*/  F2I.FTZ.U32.TRUNC.NTZ R25, R24 ;  /* 0x0000001800197305 */ /* 0x000e22000021f000 */
[----:B------:R-:W-:-:S04]  /*1e40*/  IMAD.HI.U32 R29, R15, R37, RZ ;  /* 0x000000250f1d7227 */ /* 0x000fc800078e00ff */
[----:B------:R-:W-:Y:S02]  /*1e50*/  IMAD.MOV.U32 R14, RZ, RZ, R13 ;  /* 0x000000ffff0e7224 */ /* 0x000fe400078e000d */
[----:B------:R-:W-:Y:S02]  /*1e60*/  IMAD.MOV.U32 R13, RZ, RZ, R28 ;  /* 0x000000ffff0d7224 */ /* 0x000fe400078e001c */
[----:B------:R-:W-:Y:S02]  /*1e70*/  IMAD R27, R30, R27, R35 ;  /* 0x0000001b1e1b7224 */ /* 0x000fe400078e0223 */
[----:B------:R-:W-:Y:S01]  /*1e80*/  IMAD.MOV R28, RZ, RZ, -R29 ;  /* 0x000000ffff1c7224 */ /* 0x000fe200078e0a1d */
[----:B------:R-:W-:Y:S01]  /*1e90*/  LOP3.LUT R22, R0, R10, RZ, 0x3c, !PT ;  /* 0x0000000a00167212 */ /* 0x000fe200078e3cff */
[----:B------:R-:W-:Y:S01]  /*1ea0*/  @!P2 IMAD.IADD R19, R19, 0x1, -R30 ;  /* 0x000000011313a824 */ /* 0x000fe200078e0a1e */
[C---:B------:R-:W-:Y:S01]  /*1eb0*/  ISETP.GT.U32.AND P5, PT, R30.reuse, R27, PT ;  /* 0x0000001b1e00720c */ /* 0x040fe20003fa4070 */
[----:B------:R-:W-:Y:S01]  /*1ec0*/  IMAD R28, R30, R28, R37 ;  /* 0x0000001c1e1c7224 */ /* 0x000fe200078e0225 */
[----:B------:R-:W-:-:S02]  /*1ed0*/  LOP3.LUT R15, R23, R10, RZ, 0x3c, !PT ;  /* 0x0000000a170f7212 */ /* 0x000fc400078e3cff */
[----:B------:R-:W-:Y:S01]  /*1ee0*/  ISETP.GE.U32.AND P3, PT, R19, R30, PT ;  /* 0x0000001e1300720c */ /* 0x000fe20003f66070 */
[----:B------:R-:W1:Y:S01]  /*1ef0*/  I2F.RP R20, R14 ;  /* 0x0000000e00147306 */ /* 0x000e620000209400 */
[----:B------:R-:W-:Y:S02]  /*1f00*/  ISETP.GE.AND P0, PT, R22, RZ, PT ;  /* 0x000000ff1600720c */ /* 0x000fe40003f06270 */
[----:B------:R-:W-:Y:S02]  /*1f10*/  ISETP.GT.U32.AND P4, PT, R30, R28, PT ;  /* 0x0000001c1e00720c */ /* 0x000fe40003f84070 */
[----:B------:R-:W-:Y:S02]  /*1f20*/  ISETP.GE.AND P1, PT, R15, RZ, PT ;  /* 0x000000ff0f00720c */ /* 0x000fe40003f26270 */
[----:B0-----:R-:W-:Y:S01]  /*1f30*/  IADD3 R24, PT, PT, RZ, -R25, RZ ;  /* 0x80000019ff187210 */ /* 0x001fe20007ffe0ff */
[----:B------:R-:W0:Y:S01]  /*1f40*/  I2F.RP R22, R13 ;  /* 0x0000000d00167306 */ /* 0x000e220000209400 */
[----:B------:R-:W-:Y:S01]  /*1f50*/  LOP3.LUT R15, R21, R18, RZ, 0x3c, !PT ;  /* 0x00000012150f7212 */ /* 0x000fe200078e3cff */
[----:B------:R-:W-:-:S03]  /*1f60*/  @!P2 VIADD R17, R17, 0x1 ;  /* 0x000000011111a836 */ /* 0x000fc60000000000 */
[----:B------:R-:W-:Y:S01]  /*1f70*/  ISETP.GE.AND P2, PT, R15, RZ, PT ;  /* 0x000000ff0f00720c */ /* 0x000fe20003f46270 */
[----:B------:R-:W-:Y:S02]  /*1f80*/  IMAD R15, R24, R33, RZ ;  /* 0x00000021180f7224 */ /* 0x000fe400078e02ff */
[----:B------:R-:W-:Y:S02]  /*1f90*/  @!P5 IMAD.IADD R27, R27, 0x1, -R30 ;  /* 0x000000011b1bd824 */ /* 0x000fe400078e0a1e */
[----:B------:R-:W-:Y:S01]  /*1fa0*/  IMAD.MOV.U32 R24, RZ, RZ, RZ ;  /* 0x000000ffff187224 */ /* 0x000fe200078e00ff */
[----:B------:R-:W-:Y:S01]  /*1fb0*/  IABS R19, R18 ;  /* 0x0000001200137213 */ /* 0x000fe20000000000 */
[----:B------:R-:W-:Y:S01]  /*1fc0*/  @P3 VIADD R17, R17, 0x1 ;  /* 0x0000000111113836 */ /* 0x000fe20000000000 */
[----:B------:R-:W-:Y:S01]  /*1fd0*/  ISETP.GE.U32.AND P3, PT, R27, R30, PT ;  /* 0x0000001e1b00720c */ /* 0x000fe20003f66070 */
[----:B------:R-:W-:Y:S01]  /*1fe0*/  IMAD.HI.U32 R24, R25, R15, R24 ;  /* 0x0000000f19187227 */ /* 0x000fe200078e0018 */
[----:B-1----:R-:W1:Y:S03]  /*1ff0*/  MUFU.RCP R20, R20 ;  /* 0x0000001400147308 */ /* 0x002e660000001000 */
[----:B------:R-:W-:Y:S01]  /*2000*/  @!P4 IMAD.IADD R28, R28, 0x1, -R30 ;  /* 0x000000011c1cc824 */ /* 0x000fe200078e0a1e */
[----:B------:R-:W-:Y:S01]  /*2010*/  @!P5 IADD3 R26, PT, PT, R26, 0x1, RZ ;  /* 0x000000011a1ad810 */ /* 0x000fe20007ffe0ff */
[----:B------:R-:W-:-:S03]  /*2020*/  IMAD.MOV R32, RZ, RZ, -R19 ;  /* 0x000000ffff207224 */ /* 0x000fc600078e0a13 */
[----:B0-----:R-:W0:Y:S01]  /*2030*/  MUFU.RCP R22, R22 ;  /* 0x0000001600167308 */ /* 0x001e220000001000 */
[----:B------:R-:W-:Y:S01]  /*2040*/  IMAD.HI.U32 R15, R24, R31, RZ ;  /* 0x0000001f180f7227 */ /* 0x000fe200078e00ff */
[----:B------:R-:W-:-:S03]  /*2050*/  ISETP.GE.U32.AND P5, PT, R28, R30, PT ;  /* 0x0000001e1c00720c */ /* 0x000fc60003fa6070 */
[----:B------:R-:W-:Y:S02]  /*2060*/  IMAD R19, R15, R32, R31 ;  /* 0x000000200f137224 */ /* 0x000fe400078e021f */
[----:B------:R-:W-:-:S04]  /*2070*/  IMAD.HI.U32 R28, R24, R35, RZ ;  /* 0x00000023181c7227 */ /* 0x000fc800078e00ff */
[----:B------:R-:W-:-:S04]  /*2080*/  IMAD.HI.U32 R31, R24, R37, RZ ;  /* 0x00000025181f7227 */ /* 0x000fc800078e00ff */
[----:B------:R-:W-:Y:S01]  /*2090*/  @P3 VIADD R26, R26, 0x1 ;  /* 0x000000011a1a3836 */ /* 0x000fe20000000000 */
[----:B------:R-:W-:Y:S01]  /*20a0*/  ISETP.GT.U32.AND P3, PT, R33, R19, PT ;  /* 0x000000132100720c */ /* 0x000fe20003f64070 */
[----:B------:R-:W-:Y:S02]  /*20b0*/  @!P4 VIADD R29, R29, 0x1 ;  /* 0x000000011d1dc836 */ /* 0x000fe40000000000 */
[-C--:B------:R-:W-:Y:S02]  /*20c0*/  IMAD R24, R28, R32.reuse, R35 ;  /* 0x000000201c187224 */ /* 0x080fe400078e0223 */
[----:B------:R-:W-:Y:S01]  /*20d0*/  IMAD R32, R31, R32, R37 ;  /* 0x000000201f207224 */ /* 0x000fe200078e0225 */
[----:B------:R-:W-:Y:S01]  /*20e0*/  LOP3.LUT R27, R0, R18, RZ, 0x3c, !PT ;  /* 0x00000012001b7212 */ /* 0x000fe200078e3cff */
[----:B------:R-:W-:Y:S01]  /*20f0*/  @P5 VIADD R29, R29, 0x1 ;  /* 0x000000011d1d5836 */ /* 0x000fe20000000000 */
[----:B------:R-:W-:Y:S01]  /*2100*/  ISETP.GT.U32.AND P5, PT, R33, R24, PT ;  /* 0x000000182100720c */ /* 0x000fe20003fa4070 */
[----:B-1----:R-:W-:-:S02]  /*2110*/  VIADD R20, R20, 0xffffffe ;  /* 0x0ffffffe14147836 */ /* 0x002fc40000000000 */
[----:B0-----:R-:W-:Y:S02]  /*2120*/  VIADD R22, R22, 0xffffffe ;  /* 0x0ffffffe16167836 */ /* 0x001fe40000000000 */
[----:B------:R-:W-:Y:S01]  /*2130*/  @!P6 IMAD.MOV R17, RZ, RZ, -R17 ;  /* 0x000000ffff11e224 */ /* 0x000fe200078e0a11 */
[----:B------:R-:W-:Y:S01]  /*2140*/  ISETP.GT.U32.AND P6, PT, R33, R32, PT ;  /* 0x000000202100720c */ /* 0x000fe20003fc4070 */
[----:B------:R0:W1:Y:S01]  /*2150*/  F2I.FTZ.U32.TRUNC.NTZ R25, R20 ;  /* 0x0000001400197305 */ /* 0x000062000021f000 */
[----:B------:R-:W-:Y:S01]  /*2160*/  ISETP.GE.AND P4, PT, R27, RZ, PT ;  /* 0x000000ff1b00720c */ /* 0x000fe20003f86270 */
[----:B------:R-:W-:-:S06]  /*2170*/  @!P3 IMAD.IADD R19, R19, 0x1, -R33 ;  /* 0x000000011313b824 */ /* 0x000fcc00078e0a21 */
[----:B------:R2:W3:Y:S01]  /*2180*/  F2I.FTZ.U32.TRUNC.NTZ R27, R22 ;  /* 0x00000016001b7305 */ /* 0x0004e2000021f000 */
[----:B------:R-:W-:Y:S01]  /*2190*/  @!P0 IMAD.MOV R26, RZ, RZ, -R26 ;  /* 0x000000ffff1a8224 */ /* 0x000fe200078e0a1a */
[----:B------:R-:W-:Y:S01]  /*21a0*/  @!P1 IADD3 R29, PT, PT, -R29, RZ, RZ ;  /* 0x000000ff1d1d9210 */ /* 0x000fe20007ffe1ff */
[--C-:B------:R-:W-:Y:S01]  /*21b0*/  @!P5 IMAD.IADD R24, R24, 0x1, -R33.reuse ;  /* 0x000000011818d824 */ /* 0x100fe200078e0a21 */
[----:B------:R-:W-:Y:S02]  /*21c0*/  ISETP.NE.AND P0, PT, R10, RZ, PT ;  /* 0x000000ff0a00720c */ /* 0x000fe40003f05270 */
[----:B0-----:R-:W-:Y:S02]  /*21d0*/  LOP3.LUT R20, RZ, R10, RZ, 0x33, !PT ;  /* 0x0000000aff147212 */ /* 0x001fe400078e33ff */
[----:B------:R-:W-:Y:S01]  /*21e0*/  ISETP.GE.U32.AND P1, PT, R19, R33, PT ;  /* 0x000000211300720c */ /* 0x000fe20003f26070 */
[----:B------:R-:W-:Y:S01]  /*21f0*/  @!P6 IMAD.IADD R32, R32, 0x1, -R33 ;  /* 0x000000012020e824 */ /* 0x000fe200078e0a21 */
[----:B------:R-:W-:-:S02]  /*2200*/  SEL R17, R20, R17, !P0 ;  /* 0x0000001114117207 */ /* 0x000fc40004000000 */
[C---:B--2---:R-:W-:Y:S02]  /*2210*/  SEL R22, R20.reuse, R26, !P0 ;  /* 0x0000001a14167207 */ /* 0x044fe40004000000 */
[----:B------:R-:W-:Y:S01]  /*2220*/  SEL R30, R20, R29, !P0 ;  /* 0x0000001d141e7207 */ /* 0x000fe20004000000 */
[----:B------:R-:W-:Y:S01]  /*2230*/  @!P3 VIADD R15, R15, 0x1 ;  /* 0x000000010f0fb836 */ /* 0x000fe20000000000 */
[-C--:B------:R-:W-:Y:S01]  /*2240*/  ISETP.GE.U32.AND P0, PT, R24, R33.reuse, PT ;  /* 0x000000211800720c */ /* 0x080fe20003f06070 */
[----:B-1----:R-:W-:Y:S01]  /*2250*/  IMAD.MOV R19, RZ, RZ, -R25 ;  /* 0x000000ffff137224 */ /* 0x002fe200078e0a19 */
[----:B------:R-:W-:Y:S01]  /*2260*/  LOP3.LUT R24, R23, R18, RZ, 0x3c, !PT ;  /* 0x0000001217187212 */ /* 0x000fe200078e3cff */
[----:B---3--:R-:W-:Y:S01]  /*2270*/  IMAD.MOV R20, RZ, RZ, -R27 ;  /* 0x000000ffff147224 */ /* 0x008fe200078e0a1b */
[----:B------:R-:W-:Y:S01]  /*2280*/  ISETP.GE.U32.AND P3, PT, R32, R33, PT ;  /* 0x000000212000720c */ /* 0x000fe20003f66070 */
[----:B------:R-:W-:Y:S01]  /*2290*/  @!P5 VIADD R28, R28, 0x1 ;  /* 0x000000011c1cd836 */ /* 0x000fe20000000000 */
[----:B------:R-:W-:Y:S01]  /*22a0*/  ISETP.GE.AND P5, PT, R24, RZ, PT ;  /* 0x000000ff1800720c */ /* 0x000fe20003fa6270 */
[----:B------:R-:W-:Y:S01]  /*22b0*/  IMAD R19, R19, R14, RZ ;  /* 0x0000000e13137224 */ /* 0x000fe200078e02ff */
[----:B------:R-:W-:Y:S01]  /*22c0*/  MOV R26, RZ ;  /* 0x000000ff001a7202 */ /* 0x000fe20000000f00 */
[----:B------:R-:W-:-:S02]  /*22d0*/  IMAD R29, R20, R13, RZ ;  /* 0x0000000d141d7224 */ /* 0x000fc400078e02ff */
[----:B------:R-:W-:Y:S02]  /*22e0*/  IMAD.MOV.U32 R24, RZ, RZ, RZ ;  /* 0x000000ffff187224 */ /* 0x000fe400078e00ff */
[----:B------:R-:W-:Y:S02]  /*22f0*/  @P1 VIADD R15, R15, 0x1 ;  /* 0x000000010f0f1836 */ /* 0x000fe40000000000 */
[----:B------:R-:W-:-:S04]  /*2300*/  IMAD.HI.U32 R24, R25, R19, R24 ;  /* 0x0000001319187227 */ /* 0x000fc800078e0018 */
[----:B------:R-:W-:Y:S01]  /*2310*/  IMAD.HI.U32 R26, R27, R29, R26 ;  /* 0x0000001d1b1a7227 */ /* 0x000fe200078e001a */
[----:B------:R-:W-:-:S03]  /*2320*/  IABS R27, R17 ;  /* 0x00000011001b7213 */ /* 0x000fc60000000000 */
[----:B------:R-:W-:Y:S02]  /*2330*/  @!P6 VIADD R31, R31, 0x1 ;  /* 0x000000011f1fe836 */ /* 0x000fe40000000000 */
[----:B------:R-:W-:Y:S01]  /*2340*/  IMAD.MOV.U32 R19, RZ, RZ, R15 ;  /* 0x000000ffff137224 */ /* 0x000fe200078e000f */
[----:B------:R-:W-:Y:S01]  /*2350*/  ISETP.NE.AND P1, PT, R18, RZ, PT ;  /* 0x000000ff1200720c */ /* 0x000fe20003f25270 */
[----:B------:R-:W-:Y:S02]  /*2360*/  @P0 VIADD R28, R28, 0x1 ;  /* 0x000000011c1c0836 */ /* 0x000fe40000000000 */
[----:B------:R-:W-:Y:S01]  /*2370*/  @P3 VIADD R31, R31, 0x1 ;  /* 0x000000011f1f3836 */ /* 0x000fe20000000000 */
[----:B------:R-:W-:Y:S01]  /*2380*/  LOP3.LUT R18, RZ, R18, RZ, 0x33, !PT ;  /* 0x00000012ff127212 */ /* 0x000fe200078e33ff */
[----:B------:R-:W-:Y:S02]  /*2390*/  @!P2 IMAD.MOV R19, RZ, RZ, -R19 ;  /* 0x000000ffff13a224 */ /* 0x000fe400078e0a13 */
[----:B------:R-:W-:Y:S01]  /*23a0*/  IMAD.HI.U32 R15, R24, R27, RZ ;  /* 0x0000001b180f7227 */ /* 0x000fe200078e00ff */
[----:B------:R-:W-:-:S02]  /*23b0*/  @!P5 IADD3 R31, PT, PT, -R31, RZ, RZ ;  /* 0x000000ff1f1fd210 */ /* 0x000fc40007ffe1ff */
[----:B------:R-:W-:Y:S01]  /*23c0*/  IABS R29, R22 ;  /* 0x00000016001d7213 */ /* 0x000fe20000000000 */
[----:B------:R-:W-:Y:S01]  /*23d0*/  @!P4 IMAD.MOV R28, RZ, RZ, -R28 ;  /* 0x000000ffff1cc224 */ /* 0x000fe200078e0a1c */
[----:B------:R-:W-:Y:S01]  /*23e0*/  IABS R20, R30 ;  /* 0x0000001e00147213 */ /* 0x000fe20000000000 */
[----:B------:R-:W-:Y:S01]  /*23f0*/  IMAD.MOV R15, RZ, RZ, -R15 ;  /* 0x000000ffff0f7224 */ /* 0x000fe200078e0a0f */
[C---:B------:R-:W-:Y:S02]  /*2400*/  SEL R19, R18.reuse, R19, !P1 ;  /* 0x0000001312137207 */ /* 0x040fe40004800000 */
[----:B------:R-:W-:Y:S01]  /*2410*/  SEL R28, R18, R28, !P1 ;  /* 0x0000001c121c7207 */ /* 0x000fe20004800000 */
[----:B------:R-:W-:Y:S01]  /*2420*/  IMAD R15, R14, R15, R27 ;  /* 0x0000000f0e0f7224 */ /* 0x000fe200078e021b */
[----:B------:R-:W-:Y:S01]  /*2430*/  SEL R25, R18, R31, !P1 ;  /* 0x0000001f12197207 */ /* 0x000fe20004800000 */
[----:B------:R-:W-:Y:S01]  /*2440*/  IMAD.MOV.U32 R31, RZ, RZ, R20 ;  /* 0x000000ffff1f7224 */ /* 0x000fe200078e0014 */
[----:B------:R-:W-:Y:S01]  /*2450*/  IABS R27, R19 ;  /* 0x00000013001b7213 */ /* 0x000fe20000000000 */
[----:B------:R-:W-:Y:S01]  /*2460*/  IMAD.HI.U32 R18, R24, R29, RZ ;  /* 0x0000001d18127227 */ /* 0x000fe200078e00ff */
[----:B------:R-:W-:-:S03]  /*2470*/  IABS R32, R28 ;  /* 0x0000001c00207213 */ /* 0x000fc60000000000 */
[----:B------:R-:W-:-:S04]  /*2480*/  IMAD.HI.U32 R24, R24, R31, RZ ;  /* 0x0000001f18187227 */ /* 0x000fc800078e00ff */
[----:B------:R-:W-:Y:S02]  /*2490*/  IMAD.MOV R20, RZ, RZ, -R18 ;  /* 0x000000ffff147224 */ /* 0x000fe400078e0a12 */
[----:B------:R-:W-:-:S04]  /*24a0*/  IMAD.HI.U32 R18, R26, R27, RZ ;  /* 0x0000001b1a127227 */ /* 0x000fc800078e00ff */
[----:B------:R-:W-:Y:S02]  /*24b0*/  IMAD.MOV R24, RZ, RZ, -R24 ;  /* 0x000000ffff187224 */ /* 0x000fe400078e0a18 */
[----:B------:R-:W-:Y:S02]  /*24c0*/  IMAD R29, R14, R20, R29 ;  /* 0x000000140e1d7224 */ /* 0x000fe400078e021d */
[----:B------:R-:W-:-:S04]  /*24d0*/  IMAD.HI.U32 R20, R26, R32, RZ ;  /* 0x000000201a147227 */ /* 0x000fc800078e00ff */
[----:B------:R-:W-:Y:S01]  /*24e0*/  IMAD.MOV R18, RZ, RZ, -R18 ;  /* 0x000000ffff127224 */ /* 0x000fe200078e0a12 */
[----:B------:R-:W-:Y:S01]  /*24f0*/  IABS R34, R25 ;  /* 0x0000001900227213 */ /* 0x000fe20000000000 */
[C---:B------:R-:W-:Y:S02]  /*2500*/  IMAD R31, R14.reuse, R24, R31 ;  /* 0x000000180e1f7224 */ /* 0x040fe400078e021f */
[----:B------:R-:W-:Y:S02]  /*2510*/  IMAD.MOV R20, RZ, RZ, -R20 ;  /* 0x000000ffff147224 */ /* 0x000fe400078e0a14 */
[C---:B------:R-:W-:Y:S01]  /*2520*/  IMAD R18, R13.reuse, R18, R27 ;  /* 0x000000120d127224 */ /* 0x040fe200078e021b */
[C---:B------:R-:W-:Y:S01]  /*2530*/  ISETP.GT.U32.AND P3, PT, R14.reuse, R29, PT ;  /* 0x0000001d0e00720c */ /* 0x040fe20003f64070 */
[C---:B------:R-:W-:Y:S01]  /*2540*/  IMAD R32, R13.reuse, R20, R32 ;  /* 0x000000140d207224 */ /* 0x040fe200078e0220 */
[----:B------:R-:W-:Y:S01]  /*2550*/  ISETP.GT.U32.AND P4, PT, R14, R31, PT ;  /* 0x0000001f0e00720c */ /* 0x000fe20003f84070 */
[----:B------:R-:W-:Y:S01]  /*2560*/  IMAD.HI.U32 R26, R26, R34, RZ ;  /* 0x000000221a1a7227 */ /* 0x000fe200078e00ff */
[----:B------:R-:W-:-:S02]  /*2570*/  ISETP.GT.U32.AND P0, PT, R13, R18, PT ;  /* 0x000000120d00720c */ /* 0x000fc40003f04070 */
[----:B------:R-:W-:Y:S01]  /*2580*/  ISETP.GT.U32.AND P2, PT, R14, R15, PT ;  /* 0x0000000f0e00720c */ /* 0x000fe20003f44070 */
[----:B------:R-:W-:Y:S01]  /*2590*/  IMAD.MOV R26, RZ, RZ, -R26 ;  /* 0x000000ffff1a7224 */ /* 0x000fe200078e0a1a */
[----:B------:R-:W-:-:S03]  /*25a0*/  ISETP.GT.U32.AND P1, PT, R13, R32, PT ;  /* 0x000000200d00720c */ /* 0x000fc60003f24070 */
[----:B------:R-:W-:Y:S02]  /*25b0*/  IMAD R34, R13, R26, R34 ;  /* 0x0000001a0d227224 */ /* 0x000fe400078e0222 */
[--C-:B------:R-:W-:Y:S02]  /*25c0*/  @!P3 IMAD.IADD R29, R29, 0x1, -R14.reuse ;  /* 0x000000011d1db824 */ /* 0x100fe400078e0a0e */
[----:B------:R-:W-:Y:S01]  /*25d0*/  @!P4 IMAD.IADD R31, R31, 0x1, -R14 ;  /* 0x000000011f1fc824 */ /* 0x000fe200078e0a0e */
[----:B------:R-:W-:Y:S01]  /*25e0*/  ISETP.GT.U32.AND P4, PT, R13, R34, PT ;  /* 0x000000220d00720c */ /* 0x000fe20003f84070 */
[--C-:B------:R-:W-:Y:S02]  /*25f0*/  @!P0 IMAD.IADD R18, R18, 0x1, -R13.reuse ;  /* 0x0000000112128824 */ /* 0x100fe400078e0a0d */
[----:B------:R-:W-:Y:S02]  /*2600*/  @!P2 IADD3 R15, PT, PT, R15, -R14, RZ ;  /* 0x8000000e0f0fa210 */ /* 0x000fe40007ffe0ff */
[----:B------:R-:W-:Y:S01]  /*2610*/  ISETP.GT.U32.AND P5, PT, R14, R29, PT ;  /* 0x0000001d0e00720c */ /* 0x000fe20003fa4070 */
[----:B------:R-:W-:Y:S01]  /*2620*/  @!P1 IMAD.IADD R32, R32, 0x1, -R13 ;  /* 0x0000000120209824 */ /* 0x000fe200078e0a0d */
[----:B------:R-:W-:-:S02]  /*2630*/  ISETP.GT.U32.AND P6, PT, R14, R31, PT ;  /* 0x0000001f0e00720c */ /* 0x000fc40003fc4070 */
[C---:B------:R-:W-:Y:S02]  /*2640*/  ISETP.GT.U32.AND P0, PT, R13.reuse, R18, PT ;  /* 0x000000120d00720c */ /* 0x040fe40003f04070 */
[----:B------:R-:W-:Y:S02]  /*2650*/  ISETP.GT.U32.AND P3, PT, R14, R15, PT ;  /* 0x0000000f0e00720c */ /* 0x000fe40003f64070 */
[----:B------:R-:W-:Y:S01]  /*2660*/  ISETP.GT.U32.AND P2, PT, R13, R32, PT ;  /* 0x000000200d00720c */ /* 0x000fe20003f44070 */
[----:B------:R-:W-:Y:S01]  /*2670*/  @!P4 IMAD.IADD R34, R34, 0x1, -R13 ;  /* 0x000000012222c824 */ /* 0x000fe200078e0a0d */
[----:B------:R-:W-:-:S03]  /*2680*/  ISETP.GE.AND P4, PT, R22, RZ, PT ;  /* 0x000000ff1600720c */ /* 0x000fc60003f86270 */
[--C-:B------:R-:W-:Y:S01]  /*2690*/  @!P5 IMAD.IADD R29, R29, 0x1, -R14.reuse ;  /* 0x000000011d1dd824 */ /* 0x100fe200078e0a0e */
[----:B------:R-:W-:Y:S02]  /*26a0*/  ISETP.GT.U32.AND P5, PT, R13, R34, PT ;  /* 0x000000220d00720c */ /* 0x000fe40003fa4070 */
[----:B------:R-:W-:Y:S01]  /*26b0*/  @!P6 IADD3 R31, PT, PT, R31, -R14, RZ ;  /* 0x8000000e1f1fe210 */ /* 0x000fe20007ffe0ff */
[--C-:B------:R-:W-:Y:S01]  /*26c0*/  @!P0 IMAD.IADD R18, R18, 0x1, -R13.reuse ;  /* 0x0000000112128824 */ /* 0x100fe200078e0a0d */
[----:B------:R-:W-:Y:S01]  /*26d0*/  ISETP.GE.AND P6, PT, R17, RZ, PT ;  /* 0x000000ff1100720c */ /* 0x000fe20003fc6270 */
[----:B------:R-:W-:Y:S01]  /*26e0*/  @!P3 IMAD.IADD R15, R15, 0x1, -R14 ;  /* 0x000000010f0fb824 */ /* 0x000fe200078e0a0e */
[----:B------:R-:W-:Y:S02]  /*26f0*/  ISETP.GE.AND P0, PT, R30, RZ, PT ;  /* 0x000000ff1e00720c */ /* 0x000fe40003f06270 */
[----:B------:R-:W-:Y:S02]  /*2700*/  ISETP.GE.AND P1, PT, R19, RZ, PT ;  /* 0x000000ff1300720c */ /* 0x000fe40003f26270 */
[----:B------:R-:W-:Y:S01]  /*2710*/  ISETP.GE.AND P3, PT, R28, RZ, PT ;  /* 0x000000ff1c00720c */ /* 0x000fe20003f66270 */
[----:B------:R-:W-:Y:S01]  /*2720*/  @!P2 IMAD.IADD R32, R32, 0x1, -R13 ;  /* 0x000000012020a824 */ /* 0x000fe200078e0a0d */
[----:B------:R-:W-:-:S02]  /*2730*/  VIMNMX R36, PT, PT, R0, R21, !PT ;  /* 0x0000001500247248 */ /* 0x000fc40007fe0100 */
[----:B------:R-:W-:Y:S02]  /*2740*/  ISETP.GE.AND P2, PT, R25, RZ, PT ;  /* 0x000000ff1900720c */ /* 0x000fe40003f46270 */
[----:B------:R-:W-:Y:S02]  /*2750*/  VIMNMX R24, PT, PT, R0, R21, PT ;  /* 0x0000001500187248 */ /* 0x000fe40003fe0100 */
[----:B------:R-:W-:Y:S01]  /*2760*/  VIMNMX R27, PT, PT, R36, R23, PT ;  /* 0x00000017241b7248 */ /* 0x000fe20003fe0100 */
[----:B------:R-:W-:-:S03]  /*2770*/  @!P5 IMAD.IADD R34, R34, 0x1, -R13 ;  /* 0x000000012222d824 */ /* 0x000fc600078e0a0d */
[CC--:B------:R-:W-:Y:S01]  /*2780*/  VIMNMX R20, PT, PT, R24.reuse, R27.reuse, !PT ;  /* 0x0000001b18147248 */ /* 0x0c0fe20007fe0100 */
[----:B------:R-:W-:Y:S01]  /*2790*/  @!P6 IMAD.MOV R15, RZ, RZ, -R15 ;  /* 0x000000ffff0fe224 */ /* 0x000fe200078e0a0f */
[----:B------:R-:W-:Y:S01]  /*27a0*/  VIMNMX R24, PT, PT, R24, R27, PT ;  /* 0x0000001b18187248 */ /* 0x000fe20003fe0100 */
[----:B------:R-:W-:Y:S01]  /*27b0*/  IMAD.MOV R27, RZ, RZ, -R30 ;  /* 0x000000ffff1b7224 */ /* 0x000fe200078e0a1e */
[----:B------:R-:W-:Y:S01]  /*27c0*/  ISETP.NE.AND P5, PT, R11, RZ, PT ;  /* 0x000000ff0b00720c */ /* 0x000fe20003fa5270 */
[----:B------:R-:W-:Y:S01]  /*27d0*/  @!P0 IMAD.MOV R31, RZ, RZ, -R31 ;  /* 0x000000ffff1f8224 */ /* 0x000fe200078e0a1f */
[----:B------:R-:W-:Y:S01]  /*27e0*/  LOP3.LUT R30, RZ, R11, RZ, 0x33, !PT ;  /* 0x0000000bff1e7212 */ /* 0x000fe200078e33ff */
[----:B------:R-:W-:Y:S01]  /*27f0*/  IMAD.MOV R17, RZ, RZ, -R17 ;  /* 0x000000ffff117224 */ /* 0x000fe200078e0a11 */
[----:B------:R-:W-:Y:S01]  /*2800*/  @!P4 IADD3 R29, PT, PT, -R29, RZ, RZ ;  /* 0x000000ff1d1dc210 */ /* 0x000fe20007ffe1ff */
[----:B------:R-:W-:Y:S01]  /*2810*/  IMAD.MOV R19, RZ, RZ, -R22 ;  /* 0x000000ffff137224 */ /* 0x000fe200078e0a16 */
[----:B------:R-:W-:Y:S01]  /*2820*/  ISETP.NE.AND P6, PT, R12, RZ, PT ;  /* 0x000000ff0c00720c */ /* 0x000fe20003fc5270 */
[----:B------:R-:W-:Y:S01]  /*2830*/  @!P1 IMAD.MOV R18, RZ, RZ, -R18 ;  /* 0x000000ffff129224 */ /* 0x000fe200078e0a12 */
[----:B------:R-:W-:Y:S01]  /*2840*/  LOP3.LUT R33, RZ, R12, RZ, 0x33, !PT ;  /* 0x0000000cff217212 */ /* 0x000fe200078e33ff */
[----:B------:R-:W-:Y:S01]  /*2850*/  @!P3 IMAD.MOV R32, RZ, RZ, -R32 ;  /* 0x000000ffff20b224 */ /* 0x000fe200078e0a20 */
[C---:B------:R-:W-:Y:S01]  /*2860*/  SEL R28, R30.reuse, R15, !P5 ;  /* 0x0000000f1e1c7207 */ /* 0x040fe20006800000 */
[----:B------:R-:W-:Y:S01]  /*2870*/  @!P2 IMAD.MOV R34, RZ, RZ, -R34 ;  /* 0x000000ffff22a224 */ /* 0x000fe200078e0a22 */
[----:B------:R-:W-:Y:S01]  /*2880*/  SEL R29, R30, R29, !P5 ;  /* 0x0000001d1e1d7207 */ /* 0x000fe20006800000 */
[----:B------:R-:W-:Y:S01]  /*2890*/  IMAD R25, R10, R17, R21 ;  /* 0x000000110a197224 */ /* 0x000fe200078e0215 */
[----:B------:R-:W-:Y:S01]  /*28a0*/  SEL R30, R30, R31, !P5 ;  /* 0x0000001f1e1e7207 */ /* 0x000fe20006800000 */
[----:B------:R-:W-:Y:S01]  /*28b0*/  IMAD R26, R10, R19, R0 ;  /* 0x000000130a1a7224 */ /* 0x000fe200078e0200 */
[----:B------:R-:W-:-:S02]  /*28c0*/  SEL R31, R33, R18, !P6 ;  /* 0x00000012211f7207 */ /* 0x000fc40007000000 */
[C---:B------:R-:W-:Y:S01]  /*28d0*/  SEL R32, R33.reuse, R32, !P6 ;  /* 0x0000002021207207 */ /* 0x040fe20007000000 */
[----:B------:R-:W-:Y:S01]  /*28e0*/  IMAD R27, R10, R27, R23 ;  /* 0x0000001b0a1b7224 */ /* 0x000fe200078e0217 */
[----:B------:R-:W-:Y:S01]  /*28f0*/  SEL R33, R33, R34, !P6 ;  /* 0x0000002221217207 */ /* 0x000fe20007000000 */
[----:B------:R-:W-:Y:S01]  /*2900*/  IMAD.MOV.U32 R34, RZ, RZ, RZ ;  /* 0x000000ffff227224 */ /* 0x000fe200078e00ff */
[----:B------:R-:W-:Y:S02]  /*2910*/  VIMNMX R35, PT, PT, R36, R23, !PT ;  /* 0x0000001724237248 */ /* 0x000fe40007fe0100 */
[----:B------:R-:W-:Y:S02]  /*2920*/  VIMNMX R36, PT, PT, R25, R26, PT ;  /* 0x0000001a19247248 */ /* 0x000fe40003fe0100 */
[----:B------:R-:W-:Y:S02]  /*2930*/  VIMNMX R37, PT, PT, R28, R29, PT ;  /* 0x0000001d1c257248 */ /* 0x000fe40003fe0100 */
[----:B------:R-:W-:-:S07]  /*2940*/  VIMNMX R38, PT, PT, R31, R32, PT ;  /* 0x000000201f267248 */ /* 0x000fce0003fe0100 */
.L_x_523:
        /* <DEDUP_REMOVED lines=10> */
[----:B-1----:R-:W-:Y:S02]  /*29f0*/  ISETP.GE.AND P0, PT, R13, UR5, PT ;  /* 0x000000050d007c0c */ /* 0x002fe4000bf06270 */
[----:B--2---:R-:W-:Y:S02]  /*2a00*/  IADD3 R14, PT, PT, R31, R14, RZ ;  /* 0x0000000e1f0e7210 */ /* 0x004fe40007ffe0ff */
[----:B------:R-:W-:-:S03]  /*2a10*/  ISETP.GE.OR P0, PT, R12, UR4, P0 ;  /* 0x000000040c007c0c */ /* 0x000fc60008706670 */
[C---:B------:R-:W-:Y:S01]  /*2a20*/  IMAD R39, R14.reuse, UR5, R13 ;  /* 0x000000050e277c24 */ /* 0x040fe2000f8e020d */
[----:B------:R-:W-:-:S03]  /*2a30*/  ISETP.GE.OR P0, PT, R14, UR6, P0 ;  /* 0x000000060e007c0c */ /* 0x000fc60008706670 */
[----:B------:R-:W-:Y:S01]  /*2a40*/  IMAD R39, R39, UR4, R12 ;  /* 0x0000000427277c24 */ /* 0x000fe2000f8e020c */
[----:B------:R-:W-:-:S04]  /*2a50*/  ISETP.LT.OR P0, PT, R12, RZ, P0 ;  /* 0x000000ff0c00720c */ /* 0x000fc80000701670 */
[----:B------:R-:W-:Y:S02]  /*2a60*/  ISETP.GE.AND P1, PT, R39, RZ, PT ;  /* 0x000000ff2700720c */ /* 0x000fe40003f26270 */
        /* <DEDUP_REMOVED lines=12> */
.L_x_522:
        /* <DEDUP_REMOVED lines=23> */
[----:B------:R-:W-:-:S07]  /*2ca0*/  IMAD.MOV.U32 R44, RZ, RZ, RZ ;  /* 0x000000ffff2c7224 */ /* 0x000fce00078e00ff */
.L_x_521:
        /* <DEDUP_REMOVED lines=10> */
[----:B-1----:R-:W-:Y:S02]  /*2d50*/  ISETP.GE.AND P0, PT, R18, R11, PT ;  /* 0x0000000b1200720c */ /* 0x002fe40003f06270 */
[----:B-----5:R-:W-:Y:S02]  /*2d60*/  IADD3 R22, PT, PT, R33, R22, RZ ;  /* 0x0000001621167210 */ /* 0x020fe40007ffe0ff */
[----:B------:R-:W-:-:S03]  /*2d70*/  ISETP.GE.OR P0, PT, R15, R10, P0 ;  /* 0x0000000a0f00720c */ /* 0x000fc60000706670 */
[C---:B------:R-:W-:Y:S01]  /*2d80*/  IMAD R14, R22.reuse, R11, R18 ;  /* 0x0000000b160e7224 */ /* 0x040fe200078e0212 */
[----:B--2---:R-:W-:-:S03]  /*2d90*/  ISETP.GE.OR P0, PT, R22, R17, P0 ;  /* 0x000000111600720c */ /* 0x004fc60000706670 */
[----:B------:R-:W-:Y:S01]  /*2da0*/  IMAD R19, R14, R10, R15 ;  /* 0x0000000a0e137224 */ /* 0x000fe200078e020f */
[----:B------:R-:W-:-:S04]  /*2db0*/  ISETP.LT.OR P0, PT, R15, RZ, P0 ;  /* 0x000000ff0f00720c */ /* 0x000fc80000701670 */
        /* <DEDUP_REMOVED lines=20> */
[-C--:B------:R-:W-:Y:S02]  /*2f00*/  IABS R14, R54.reuse ;  /* 0x00000036000e7213 */ /* 0x080fe40000000000 */
[----:B------:R-:W-:Y:S02]  /*2f10*/  IABS R53, R45 ;  /* 0x0000002d00357213 */ /* 0x000fe40000000000 */
[----:B------:R-:W-:Y:S01]  /*2f20*/  IABS R56, R54 ;  /* 0x0000003600387213 */ /* 0x000fe20000000000 */
[----:B------:R-:W1:Y:S01]  /*2f30*/  I2F.RP R22, R14 ;  /* 0x0000000e00167306 */ /* 0x000e620000209400 */
[----:B------:R-:W-:-:S02]  /*2f40*/  LOP3.LUT R67, RZ, R10, RZ, 0x33, !PT ;  /* 0x0000000aff437212 */ /* 0x000fc400078e33ff */
[----:B------:R-:W-:Y:S02]  /*2f50*/  IADD3 R62, PT, PT, RZ, -R56, RZ ;  /* 0x80000038ff3e7210 */ /* 0x000fe40007ffe0ff */
[----:B------:R-:W-:-:S03]  /*2f60*/  LOP3.LUT R56, R43, R10, RZ, 0x3c, !PT ;  /* 0x0000000a2b387212 */ /* 0x000fc600078e3cff */
[----:B0-----:R-:W0:Y:S08]  /*2f70*/  MUFU.RCP R15, R15 ;  /* 0x0000000f000f7308 */ /* 0x001e300000001000 */
[----:B-1----:R-:W-:Y:S01]  /*2f80*/  MUFU.RCP R22, R22 ;  /* 0x0000001600167308 */ /* 0x002fe20000001000 */
[----:B0-----:R-:W-:Y:S01]  /*2f90*/  VIADD R12, R15, 0xffffffe ;  /* 0x0ffffffe0f0c7836 */ /* 0x001fe20000000000 */
[----:B------:R-:W-:-:S06]  /*2fa0*/  IABS R15, R43 ;  /* 0x0000002b000f7213 */ /* 0x000fcc0000000000 */
[----:B------:R0:W1:Y:S02]  /*2fb0*/  F2I.FTZ.U32.TRUNC.NTZ R13, R12 ;  /* 0x0000000c000d7305 */ /* 0x000064000021f000 */
[----:B0-----:R-:W-:Y:S02]  /*2fc0*/  IMAD.MOV.U32 R12, RZ, RZ, RZ ;  /* 0x000000ffff0c7224 */ /* 0x001fe400078e00ff */
[----:B-1----:R-:W-:-:S04]  /*2fd0*/  IMAD.MOV R19, RZ, RZ, -R13 ;  /* 0x000000ffff137224 */ /* 0x002fc800078e0a0d */
[----:B------:R-:W-:-:S04]  /*2fe0*/  IMAD R19, R19, R18, RZ ;  /* 0x0000001213137224 */ /* 0x000fc800078e02ff */
[----:B------:R-:W-:Y:S01]  /*2ff0*/  IMAD.HI.U32 R60, R13, R19, R12 ;  /* 0x000000130d3c7227 */ /* 0x000fe200078e000c */
[----:B------:R-:W-:-:S03]  /*3000*/  LOP3.LUT R12, R39, R10, RZ, 0x3c, !PT ;  /* 0x0000000a270c7212 */ /* 0x000fc600078e3cff */
[----:B------:R-:W-:Y:S01]  /*3010*/  VIADD R13, R22, 0xffffffe ;  /* 0x0ffffffe160d7836 */ /* 0x000fe20000000000 */
[----:B------:R-:W-:Y:S01]  /*3020*/  ISETP.GE.AND P5, PT, R12, RZ, PT ;  /* 0x000000ff0c00720c */ /* 0x000fe20003fa6270 */
[----:B------:R-:W-:Y:S01]  /*3030*/  IMAD.HI.U32 R50, R60, R63, RZ ;  /* 0x0000003f3c327227 */ /* 0x000fe200078e00ff */
[----:B------:R-:W-:-:S03]  /*3040*/  LOP3.LUT R12, R41, R10, RZ, 0x3c, !PT ;  /* 0x0000000a290c7212 */ /* 0x000fc600078e3cff */
[----:B------:R-:W-:Y:S01]  /*3050*/  IMAD.MOV R19, RZ, RZ, -R50 ;  /* 0x000000ffff137224 */ /* 0x000fe200078e0a32 */
[----:B------:R-:W0:Y:S01]  /*3060*/  F2I.FTZ.U32.TRUNC.NTZ R13, R13 ;  /* 0x0000000d000d7305 */ /* 0x000e22000021f000 */
[----:B------:R-:W-:Y:S01]  /*3070*/  IMAD.HI.U32 R52, R60, R59, RZ ;  /* 0x0000003b3c347227 */ /* 0x000fe200078e00ff */
[----:B------:R-:W-:-:S03]  /*3080*/  ISETP.GE.AND P6, PT, R12, RZ, PT ;  /* 0x000000ff0c00720c */ /* 0x000fc60003fc6270 */
[C---:B------:R-:W-:Y:S02]  /*3090*/  IMAD R19, R18.reuse, R19, R63 ;  /* 0x0000001312137224 */ /* 0x040fe400078e023f */
[----:B------:R-:W-:Y:S01]  /*30a0*/  IMAD.MOV.U32 R22, RZ, RZ, R15 ;  /* 0x000000ffff167224 */ /* 0x000fe200078e000f */
[----:B------:R-:W-:Y:S01]  /*30b0*/  IABS R15, R47 ;  /* 0x0000002f000f7213 */ /* 0x000fe20000000000 */
[----:B------:R-:W-:Y:S01]  /*30c0*/  IMAD.MOV R55, RZ, RZ, -R52 ;  /* 0x000000ffff377224 */ /* 0x000fe200078e0a34 */
[----:B------:R-:W-:Y:S01]  /*30d0*/  ISETP.GT.U32.AND P2, PT, R18, R19, PT ;  /* 0x000000131200720c */ /* 0x000fe20003f44070 */
[----:B------:R-:W-:-:S04]  /*30e0*/  IMAD.HI.U32 R58, R60, R22, RZ ;  /* 0x000000163c3a7227 */ /* 0x000fc800078e00ff */
[----:B------:R-:W-:Y:S01]  /*30f0*/  IMAD R55, R18, R55, R59 ;  /* 0x0000003712377224 */ /* 0x000fe200078e023b */
[----:B------:R-:W-:Y:S01]  /*3100*/  IADD3 R57, PT, PT, -R58, RZ, RZ ;  /* 0x000000ff3a397210 */ /* 0x000fe20007ffe1ff */
[----:B------:R-:W-:-:S03]  /*3110*/  IMAD.HI.U32 R48, R60, R53, RZ ;  /* 0x000000353c307227 */ /* 0x000fc600078e00ff */
[C---:B------:R-:W-:Y:S01]  /*3120*/  ISETP.GT.U32.AND P1, PT, R18.reuse, R55, PT ;  /* 0x000000371200720c */ /* 0x040fe20003f24070 */
[----:B------:R-:W-:Y:S02]  /*3130*/  IMAD R57, R18, R57, R22 ;  /* 0x0000003912397224 */ /* 0x000fe400078e0216 */
[----:B------:R-:W-:Y:S02]  /*3140*/  @!P2 IMAD.IADD R19, R19, 0x1, -R18 ;  /* 0x000000011313a824 */ /* 0x000fe400078e0a12 */
[----:B------:R-:W-:Y:S01]  /*3150*/  IMAD.HI.U32 R60, R60, R15, RZ ;  /* 0x0000000f3c3c7227 */ /* 0x000fe200078e00ff */
[----:B------:R-:W-:Y:S02]  /*3160*/  ISETP.GT.U32.AND P0, PT, R18, R57, PT ;  /* 0x000000391200720c */ /* 0x000fe40003f04070 */
[----:B------:R-:W-:Y:S01]  /*3170*/  ISETP.GE.U32.AND P3, PT, R19, R18, PT ;  /* 0x000000121300720c */ /* 0x000fe20003f66070 */
[----:B------:R-:W-:Y:S02]  /*3180*/  IMAD.MOV R61, RZ, RZ, -R60 ;  /* 0x000000ffff3d7224 */ /* 0x000fe400078e0a3c */
[----:B------:R-:W-:-:S02]  /*3190*/  IMAD.MOV R12, RZ, RZ, -R48 ;  /* 0x000000ffff0c7224 */ /* 0x000fc400078e0a30 */
[----:B------:R-:W-:Y:S02]  /*31a0*/  @!P1 IMAD.IADD R55, R55, 0x1, -R18 ;  /* 0x0000000137379824 */ /* 0x000fe400078e0a12 */
[----:B0-----:R-:W-:Y:S02]  /*31b0*/  IMAD.MOV R65, RZ, RZ, -R13 ;  /* 0x000000ffff417224 */ /* 0x001fe400078e0a0d */
[----:B------:R-:W-:Y:S01]  /*31c0*/  @!P2 VIADD R50, R50, 0x1 ;  /* 0x000000013232a836 */ /* 0x000fe20000000000 */
[----:B------:R-:W-:Y:S01]  /*31d0*/  ISETP.GE.U32.AND P2, PT, R55, R18, PT ;  /* 0x000000123700720c */ /* 0x000fe20003f46070 */
[C---:B------:R-:W-:Y:S02]  /*31e0*/  IMAD R61, R18.reuse, R61, R15 ;  /* 0x0000003d123d7224 */ /* 0x040fe400078e020f */
[----:B------:R-:W-:Y:S02]  /*31f0*/  IMAD R19, R18, R12, R53 ;  /* 0x0000000c12137224 */ /* 0x000fe400078e0235 */
[----:B------:R-:W-:-:S02]  /*3200*/  IMAD R55, R65, R14, RZ ;  /* 0x0000000e41377224 */ /* 0x000fc400078e02ff */
[----:B------:R-:W-:Y:S01]  /*3210*/  IMAD.MOV.U32 R12, RZ, RZ, RZ ;  /* 0x000000ffff0c7224 */ /* 0x000fe200078e00ff */
[----:B------:R-:W-:Y:S01]  /*3220*/  ISETP.GT.U32.AND P4, PT, R18, R19, PT ;  /* 0x000000131200720c */ /* 0x000fe20003f84070 */
[----:B------:R-:W-:Y:S02]  /*3230*/  @!P0 IMAD.IADD R57, R57, 0x1, -R18 ;  /* 0x0000000139398824 */ /* 0x000fe400078e0a12 */
[----:B------:R-:W-:Y:S01]  /*3240*/  @P3 VIADD R50, R50, 0x1 ;  /* 0x0000000132323836 */ /* 0x000fe20000000000 */
[----:B------:R-:W-:Y:S01]  /*3250*/  ISETP.GT.U32.AND P3, PT, R18, R61, PT ;  /* 0x0000003d1200720c */ /* 0x000fe20003f64070 */
[----:B------:R-:W-:-:S04]  /*3260*/  IMAD.HI.U32 R12, R13, R55, R12 ;  /* 0x000000370d0c7227 */ /* 0x000fc800078e000c */
[----:B------:R-:W-:Y:S01]  /*3270*/  @!P1 VIADD R52, R52, 0x1 ;  /* 0x0000000134349836 */ /* 0x000fe20000000000 */
[----:B------:R-:W-:Y:S01]  /*3280*/  ISETP.GE.U32.AND P1, PT, R57, R18, PT ;  /* 0x000000123900720c */ /* 0x000fe20003f26070 */
[----:B------:R-:W-:Y:S01]  /*3290*/  IMAD.HI.U32 R55, R12, R63, RZ ;  /* 0x0000003f0c377227 */ /* 0x000fe200078e00ff */
[----:B------:R-:W-:-:S03]  /*32a0*/  LOP3.LUT R57, R45, R10, RZ, 0x3c, !PT ;  /* 0x0000000a2d397212 */ /* 0x000fc600078e3cff */
[----:B------:R-:W-:Y:S01]  /*32b0*/  @!P0 VIADD R58, R58, 0x1 ;  /* 0x000000013a3a8836 */ /* 0x000fe20000000000 */
[----:B------:R-:W-:Y:S01]  /*32c0*/  ISETP.GE.AND P0, PT, R56, RZ, PT ;  /* 0x000000ff3800720c */ /* 0x000fe20003f06270 */
[----:B------:R-:W-:Y:S01]  /*32d0*/  IMAD R13, R55, R62, R63 ;  /* 0x0000003e370d7224 */ /* 0x000fe200078e023f */
[----:B------:R-:W-:Y:S01]  /*32e0*/  LOP3.LUT R56, R47, R10, RZ, 0x3c, !PT ;  /* 0x0000000a2f387212 */ /* 0x000fe200078e3cff */
[--C-:B------:R-:W-:Y:S02]  /*32f0*/  @!P3 IMAD.IADD R61, R61, 0x1, -R18.reuse ;  /* 0x000000013d3db824 */ /* 0x100fe400078e0a12 */
[----:B------:R-:W-:Y:S02]  /*3300*/  @!P4 IMAD.IADD R19, R19, 0x1, -R18 ;  /* 0x000000011313c824 */ /* 0x000fe400078e0a12 */
[----:B------:R-:W-:Y:S01]  /*3310*/  @P1 IADD3 R58, PT, PT, R58, 0x1, RZ ;  /* 0x000000013a3a1810 */ /* 0x000fe20007ffe0ff */
[----:B------:R-:W-:Y:S01]  /*3320*/  @!P4 VIADD R48, R48, 0x1 ;  /* 0x000000013030c836 */ /* 0x000fe20000000000 */
[----:B------:R-:W-:Y:S01]  /*3330*/  ISETP.GT.U32.AND P1, PT, R14, R13, PT ;  /* 0x0000000d0e00720c */ /* 0x000fe20003f24070 */
[----:B------:R-:W-:Y:S01]  /*3340*/  @P2 VIADD R52, R52, 0x1 ;  /* 0x0000000134342836 */ /* 0x000fe20000000000 */
[-C--:B------:R-:W-:Y:S01]  /*3350*/  ISETP.GE.U32.AND P4, PT, R61, R18.reuse, PT ;  /* 0x000000123d00720c */ /* 0x080fe20003f86070 */
[----:B------:R-:W-:Y:S01]  /*3360*/  @!P3 VIADD R60, R60, 0x1 ;  /* 0x000000013c3cb836 */ /* 0x000fe20000000000 */
[----:B------:R-:W-:Y:S01]  /*3370*/  ISETP.GE.U32.AND P2, PT, R19, R18, PT ;  /* 0x000000121300720c */ /* 0x000fe20003f46070 */
[----:B------:R-:W-:Y:S01]  /*3380*/  @!P5 IMAD.MOV R50, RZ, RZ, -R50 ;  /* 0x000000ffff32d224 */ /* 0x000fe200078e0a32 */
[----:B------:R-:W-:Y:S01]  /*3390*/  ISETP.GE.AND P3, PT, R56, RZ, PT ;  /* 0x000000ff3800720c */ /* 0x000fe20003f66270 */
[----:B------:R-:W-:Y:S01]  /*33a0*/  IMAD.MOV.U32 R61, RZ, RZ, R52 ;  /* 0x000000ffff3d7224 */ /* 0x000fe200078e0034 */
[----:B------:R-:W-:-:S02]  /*33b0*/  LOP3.LUT R56, R39, R54, RZ, 0x3c, !PT ;  /* 0x0000003627387212 */ /* 0x000fc400078e3cff */
[----:B------:R-:W-:Y:S02]  /*33c0*/  IABS R19, R11 ;  /* 0x0000000b00137213 */ /* 0x000fe40000000000 */
[----:B------:R-:W-:Y:S01]  /*33d0*/  IABS R18, R17 ;  /* 0x0000001100127213 */ /* 0x000fe20000000000 */
[----:B------:R-:W-:Y:S01]  /*33e0*/  @!P1 IMAD.IADD R13, R13, 0x1, -R14 ;  /* 0x000000010d0d9824 */ /* 0x000fe200078e0a0e */
[----:B------:R-:W0:Y:S01]  /*33f0*/  I2F.RP R64, R19 ;  /* 0x0000001300407306 */ /* 0x000e220000209400 */
[----:B------:R-:W-:Y:S01]  /*3400*/  @P4 VIADD R60, R60, 0x1 ;  /* 0x000000013c3c4836 */ /* 0x000fe20000000000 */
[----:B------:R-:W-:Y:S01]  /*3410*/  ISETP.GE.AND P4, PT, R56, RZ, PT ;  /* 0x000000ff3800720c */ /* 0x000fe20003f86270 */
[----:B------:R-:W-:Y:S01]  /*3420*/  IMAD.HI.U32 R56, R12, R59, RZ ;  /* 0x0000003b0c387227 */ /* 0x000fe200078e00ff */
[----:B------:R-:W-:Y:S02]  /*3430*/  ISETP.GE.U32.AND P5, PT, R13, R14, PT ;  /* 0x0000000e0d00720c */ /* 0x000fe40003fa6070 */
[----:B------:R-:W-:Y:S01]  /*3440*/  @!P6 IADD3 R61, PT, PT, -R61, RZ, RZ ;  /* 0x000000ff3d3de210 */ /* 0x000fe20007ffe1ff */
[----:B------:R-:W-:Y:S01]  /*3450*/  IMAD R59, R56, R62, R59 ;  /* 0x0000003e383b7224 */ /* 0x000fe200078e023b */
[----:B------:R-:W1:Y:S01]  /*3460*/  I2F.RP R66, R18 ;  /* 0x0000001200427306 */ /* 0x000e620000209400 */
[----:B------:R-:W-:Y:S01]  /*3470*/  IMAD.MOV.U32 R13, RZ, RZ, R58 ;  /* 0x000000ffff0d7224 */ /* 0x000fe200078e003a */
[----:B------:R-:W-:Y:S01]  /*3480*/  ISETP.NE.AND P6, PT, R10, RZ, PT ;  /* 0x000000ff0a00720c */ /* 0x000fe20003fc5270 */
[----:B------:R-:W-:Y:S01]  /*3490*/  @P2 VIADD R48, R48, 0x1 ;  /* 0x0000000130302836 */ /* 0x000fe20000000000 */
[----:B------:R-:W-:Y:S01]  /*34a0*/  ISETP.GE.AND P2, PT, R57, RZ, PT ;  /* 0x000000ff3900720c */ /* 0x000fe20003f46270 */
[----:B------:R-:W-:Y:S01]  /*34b0*/  @!P0 IMAD.MOV R13, RZ, RZ, -R13 ;  /* 0x000000ffff0d8224 */ /* 0x000fe200078e0a0d */
[----:B------:R-:W-:Y:S01]  /*34c0*/  ISETP.GT.U32.AND P0, PT, R14, R59, PT ;  /* 0x0000003b0e00720c */ /* 0x000fe20003f04070 */
[----:B------:R-:W-:Y:S01]  /*34d0*/  IMAD.HI.U32 R58, R12, R53, RZ ;  /* 0x000000350c3a7227 */ /* 0x000fe200078e00ff */
[----:B0-----:R-:W0:Y:S01]  /*34e0*/  MUFU.RCP R64, R64 ;  /* 0x0000004000407308 */ /* 0x001e220000001000 */
[----:B------:R-:W-:-:S02]  /*34f0*/  SEL R52, R67, R50, !P6 ;  /* 0x0000003243347207 */ /* 0x000fc40007000000 */
[----:B------:R-:W-:Y:S01]  /*3500*/  IMAD.HI.U32 R57, R12, R22, RZ ;  /* 0x000000160c397227 */ /* 0x000fe200078e00ff */
[----:B------:R-:W-:-:S03]  /*3510*/  SEL R50, R67, R13, !P6 ;  /* 0x0000000d43327207 */ /* 0x000fc60007000000 */
[----:B------:R-:W-:Y:S01]  /*3520*/  @!P3 IMAD.MOV R60, RZ, RZ, -R60 ;  /* 0x000000ffff3cb224 */ /* 0x000fe200078e0a3c */
[----:B-1----:R-:W1:Y:S01]  /*3530*/  MUFU.RCP R66, R66 ;  /* 0x0000004200427308 */ /* 0x002e620000001000 */
[-C--:B------:R-:W-:Y:S02]  /*3540*/  IMAD R65, R58, R62.reuse, R53 ;  /* 0x0000003e3a417224 */ /* 0x080fe400078e0235 */
[----:B------:R-:W-:Y:S01]  /*3550*/  IMAD R63, R57, R62, R22 ;  /* 0x0000003e393f7224 */ /* 0x000fe200078e0216 */
[----:B------:R-:W-:Y:S01]  /*3560*/  SEL R53, R67, R60, !P6 ;  /* 0x0000003c43357207 */ /* 0x000fe20007000000 */
[----:B------:R-:W-:Y:S01]  /*3570*/  @!P2 IMAD.MOV R48, RZ, RZ, -R48 ;  /* 0x000000ffff30a224 */ /* 0x000fe200078e0a30 */
[C---:B------:R-:W-:Y:S01]  /*3580*/  ISETP.GT.U32.AND P3, PT, R14.reuse, R65, PT ;  /* 0x000000410e00720c */ /* 0x040fe20003f64070 */
[----:B------:R-:W-:Y:S01]  /*3590*/  @!P0 IMAD.IADD R59, R59, 0x1, -R14 ;  /* 0x000000013b3b8824 */ /* 0x000fe200078e0a0e */
[----:B------:R-:W-:Y:S01]  /*35a0*/  ISETP.GT.U32.AND P2, PT, R14, R63, PT ;  /* 0x0000003f0e00720c */ /* 0x000fe20003f44070 */
[----:B------:R-:W-:Y:S01]  /*35b0*/  IMAD.HI.U32 R60, R12, R15, RZ ;  /* 0x0000000f0c3c7227 */ /* 0x000fe200078e00ff */
[----:B------:R-:W-:-:S02]  /*35c0*/  SEL R22, R67, R61, !P6 ;  /* 0x0000003d43167207 */ /* 0x000fc40007000000 */
[----:B------:R-:W-:Y:S01]  /*35d0*/  SEL R48, R67, R48, !P6 ;  /* 0x0000003043307207 */ /* 0x000fe20007000000 */
[----:B------:R-:W-:Y:S01]  /*35e0*/  IMAD R61, R60, R62, R15 ;  /* 0x0000003e3c3d7224 */ /* 0x000fe200078e020f */
[----:B------:R-:W-:Y:S01]  /*35f0*/  ISETP.GE.U32.AND P6, PT, R59, R14, PT ;  /* 0x0000000e3b00720c */ /* 0x000fe20003fc6070 */
[----:B------:R-:W-:Y:S01]  /*3600*/  @!P1 VIADD R55, R55, 0x1 ;  /* 0x0000000137379836 */ /* 0x000fe20000000000 */
[-C--:B------:R-:W-:Y:S01]  /*3610*/  LOP3.LUT R12, R41, R54.reuse, RZ, 0x3c, !PT ;  /* 0x00000036290c7212 */ /* 0x080fe200078e3cff */
[----:B0-----:R-:W-:Y:S01]  /*3620*/  VIADD R64, R64, 0xffffffe ;  /* 0x0ffffffe40407836 */ /* 0x001fe20000000000 */
[----:B-1----:R-:W-:Y:S01]  /*3630*/  IADD3 R66, PT, PT, R66, 0xffffffe, RZ ;  /* 0x0ffffffe42427810 */ /* 0x002fe20007ffe0ff */
[----:B------:R-:W-:Y:S01]  /*3640*/  @P5 VIADD R55, R55, 0x1 ;  /* 0x0000000137375836 */ /* 0x000fe20000000000 */
[----:B------:R-:W-:Y:S01]  /*3650*/  ISETP.GT.U32.AND P5, PT, R14, R61, PT ;  /* 0x0000003d0e00720c */ /* 0x000fe20003fa4070 */
[----:B------:R-:W-:Y:S01]  /*3660*/  @!P0 VIADD R56, R56, 0x1 ;  /* 0x0000000138388836 */ /* 0x000fe20000000000 */
[----:B------:R-:W0:Y:S01]  /*3670*/  F2I.FTZ.U32.TRUNC.NTZ R13, R64 ;  /* 0x00000040000d7305 */ /* 0x000e22000021f000 */
[--C-:B------:R-:W-:Y:S01]  /*3680*/  @!P3 IMAD.IADD R65, R65, 0x1, -R14.reuse ;  /* 0x000000014141b824 */ /* 0x100fe200078e0a0e */
[----:B------:R-:W-:Y:S01]  /*3690*/  ISETP.GE.AND P0, PT, R12, RZ, PT ;  /* 0x000000ff0c00720c */ /* 0x000fe20003f06270 */
[--C-:B------:R-:W-:Y:S01]  /*36a0*/  @!P2 IMAD.IADD R63, R63, 0x1, -R14.reuse ;  /* 0x000000013f3fa824 */ /* 0x100fe200078e0a0e */
[----:B------:R-:W-:Y:S01]  /*36b0*/  LOP3.LUT R12, R43, R54, RZ, 0x3c, !PT ;  /* 0x000000362b0c7212 */ /* 0x000fe200078e3cff */
[----:B------:R-:W-:Y:S01]  /*36c0*/  @P6 VIADD R56, R56, 0x1 ;  /* 0x0000000138386836 */ /* 0x000fe20000000000 */
[-C--:B------:R-:W-:Y:S01]  /*36d0*/  ISETP.GE.U32.AND P6, PT, R65, R14.reuse, PT ;  /* 0x0000000e4100720c */ /* 0x080fe20003fc6070 */
[----:B------:R-:W-:Y:S01]  /*36e0*/  @!P3 VIADD R58, R58, 0x1 ;  /* 0x000000013a3ab836 */ /* 0x000fe20000000000 */
[----:B------:R-:W-:Y:S01]  /*36f0*/  ISETP.GE.U32.AND P1, PT, R63, R14, PT ;  /* 0x0000000e3f00720c */ /* 0x000fe20003f26070 */
[----:B------:R-:W1:Y:S01]  /*3700*/  F2I.FTZ.U32.TRUNC.NTZ R15, R66 ;  /* 0x00000042000f7305 */ /* 0x000e62000021f000 */
[----:B------:R-:W-:Y:S01]  /*3710*/  @!P2 VIADD R57, R57, 0x1 ;  /* 0x000000013939a836 */ /* 0x000fe20000000000 */
[----:B------:R-:W-:Y:S01]  /*3720*/  ISETP.GE.AND P2, PT, R12, RZ, PT ;  /* 0x000000ff0c00720c */ /* 0x000fe20003f46270 */
[----:B------:R-:W-:Y:S01]  /*3730*/  @!P5 IMAD.IADD R61, R61, 0x1, -R14 ;  /* 0x000000013d3dd824 */ /* 0x000fe200078e0a0e */
[----:B------:R-:W-:Y:S01]  /*3740*/  LOP3.LUT R59, R45, R54, RZ, 0x3c, !PT ;  /* 0x000000362d3b7212 */ /* 0x000fe200078e3cff */
[----:B------:R-:W-:Y:S01]  /*3750*/  @!P5 VIADD R60, R60, 0x1 ;  /* 0x000000013c3cd836 */ /* 0x000fe20000000000 */
[----:B0-----:R-:W-:Y:S01]  /*3760*/  IADD3 R12, PT, PT, RZ, -R13, RZ ;  /* 0x8000000dff0c7210 */ /* 0x001fe20007ffe0ff */
[----:B------:R-:W-:Y:S01]  /*3770*/  @!P0 IMAD.MOV R56, RZ, RZ, -R56 ;  /* 0x000000ffff388224 */ /* 0x000fe200078e0a38 */
[----:B------:R-:W-:Y:S01]  /*3780*/  ISETP.GE.U32.AND P3, PT, R61, R14, PT ;  /* 0x0000000e3d00720c */ /* 0x000fe20003f66070 */
[----:B------:R-:W-:Y:S01]  /*3790*/  @!P4 IMAD.MOV R55, RZ, RZ, -R55 ;  /* 0x000000ffff37c224 */ /* 0x000fe200078e0a37 */
[----:B------:R-:W-:Y:S01]  /*37a0*/  LOP3.LUT R14, R47, R54, RZ, 0x3c, !PT ;  /* 0x000000362f0e7212 */ /* 0x000fe200078e3cff */
[----:B------:R-:W-:Y:S01]  /*37b0*/  @P6 VIADD R58, R58, 0x1 ;  /* 0x000000013a3a6836 */ /* 0x000fe20000000000 */
[----:B------:R-:W-:Y:S01]  /*37c0*/  IABS R62, R52 ;  /* 0x00000034003e7213 */ /* 0x000fe20000000000 */
[----:B------:R-:W-:Y:S01]  /*37d0*/  @P1 VIADD R57, R57, 0x1 ;  /* 0x0000000139391836 */ /* 0x000fe20000000000 */
[----:B------:R-:W-:Y:S01]  /*37e0*/  ISETP.GE.AND P6, PT, R14, RZ, PT ;  /* 0x000000ff0e00720c */ /* 0x000fe20003fc6270 */
[----:B------:R-:W-:Y:S01]  /*37f0*/  HFMA2 R14, -RZ, RZ, 0, 0 ;  /* 0x00000000ff0e7431 */ /* 0x000fe200000001ff */
[----:B------:R-:W-:Y:S01]  /*3800*/  ISETP.GE.AND P1, PT, R59, RZ, PT ;  /* 0x000000ff3b00720c */ /* 0x000fe20003f26270 */
[----:B-1----:R-:W-:Y:S01]  /*3810*/  IMAD.MOV R63, RZ, RZ, -R15 ;  /* 0x000000ffff3f7224 */ /* 0x002fe200078e0a0f */
[----:B------:R-:W-:Y:S01]  /*3820*/  ISETP.NE.AND P5, PT, R54, RZ, PT ;  /* 0x000000ff3600720c */ /* 0x000fe20003fa5270 */
[----:B------:R-:W-:Y:S01]  /*3830*/  IMAD R59, R12, R19, RZ ;  /* 0x000000130c3b7224 */ /* 0x000fe200078e02ff */
[----:B------:R-:W-:Y:S01]  /*3840*/  IABS R64, R22 ;  /* 0x0000001600407213 */ /* 0x000fe20000000000 */
[----:B------:R-:W-:Y:S01]  /*3850*/  IMAD.MOV.U32 R12, RZ, RZ, RZ ;  /* 0x000000ffff0c7224 */ /* 0x000fe200078e00ff */
[----:B------:R-:W-:Y:S01]  /*3860*/  IABS R66, R50 ;  /* 0x0000003200427213 */ /* 0x000fe20000000000 */
[----:B------:R-:W-:Y:S01]  /*3870*/  IMAD R63, R63, R18, RZ ;  /* 0x000000123f3f7224 */ /* 0x000fe200078e02ff */
[----:B------:R-:W-:Y:S01]  /*3880*/  IABS R68, R48 ;  /* 0x0000003000447213 */ /* 0x000fe20000000000 */
[----:B------:R-:W-:Y:S01]  /*3890*/  IMAD.HI.U32 R61, R13, R59, R12 ;  /* 0x0000003b0d3d7227 */ /* 0x000fe200078e000c */
[----:B------:R-:W-:-:S03]  /*38a0*/  IABS R70, R53 ;  /* 0x0000003500467213 */ /* 0x000fc60000000000 */
[----:B------:R-:W-:Y:S01]  /*38b0*/  IMAD.HI.U32 R15, R15, R63, R14 ;  /* 0x0000003f0f0f7227 */ /* 0x000fe200078e000e */
[----:B------:R-:W-:-:S03]  /*38c0*/  LOP3.LUT R63, RZ, R54, RZ, 0x33, !PT ;  /* 0x00000036ff3f7212 */ /* 0x000fc600078e33ff */
[----:B------:R-:W-:Y:S01]  /*38d0*/  @P3 VIADD R60, R60, 0x1 ;  /* 0x000000013c3c3836 */ /* 0x000fe20000000000 */
[C---:B------:R-:W-:Y:S01]  /*38e0*/  SEL R12, R63.reuse, R56, !P5 ;  /* 0x000000383f0c7207 */ /* 0x040fe20006800000 */
[----:B------:R-:W-:Y:S01]  /*38f0*/  @!P2 IMAD.MOV R57, RZ, RZ, -R57 ;  /* 0x000000ffff39a224 */ /* 0x000fe200078e0a39 */
[----:B------:R-:W-:Y:S01]  /*3900*/  SEL R55, R63, R55, !P5 ;  /* 0x000000373f377207 */ /* 0x000fe20006800000 */
[----:B------:R-:W-:Y:S01]  /*3910*/  IMAD.HI.U32 R54, R61, R62, RZ ;  /* 0x0000003e3d367227 */ /* 0x000fe200078e00ff */
[----:B------:R-:W-:Y:S02]  /*3920*/  @!P6 IADD3 R60, PT, PT, -R60, RZ, RZ ;  /* 0x000000ff3c3ce210 */ /* 0x000fe40007ffe1ff */
[----:B------:R-:W-:Y:S01]  /*3930*/  SEL R13, R63, R57, !P5 ;  /* 0x000000393f0d7207 */ /* 0x000fe20006800000 */
[----:B------:R-:W-:Y:S01]  /*3940*/  @!P1 IMAD.MOV R58, RZ, RZ, -R58 ;  /* 0x000000ffff3a9224 */ /* 0x000fe200078e0a3a */
[----:B------:R-:W-:Y:S01]  /*3950*/  ISETP.GE.AND P3, PT, R55, RZ, PT ;  /* 0x000000ff3700720c */ /* 0x000fe20003f66270 */
[----:B------:R-:W-:Y:S01]  /*3960*/  IMAD.HI.U32 R56, R61, R64, RZ ;  /* 0x000000403d387227 */ /* 0x000fe200078e00ff */
[----:B------:R-:W-:-:S02]  /*3970*/  IABS R55, R55 ;  /* 0x0000003700377213 */ /* 0x000fc40000000000 */
[C---:B------:R-:W-:Y:S01]  /*3980*/  SEL R14, R63.reuse, R58, !P5 ;  /* 0x0000003a3f0e7207 */ /* 0x040fe20006800000 */
[----:B------:R-:W-:Y:S01]  /*3990*/  IMAD.MOV R54, RZ, RZ, -R54 ;  /* 0x000000ffff367224 */ /* 0x000fe200078e0a36 */
[----:B------:R-:W-:Y:S01]  /*39a0*/  SEL R63, R63, R60, !P5 ;  /* 0x0000003c3f3f7207 */ /* 0x000fe20006800000 */
[C---:B------:R-:W-:Y:S01]  /*39b0*/  IMAD.HI.U32 R57, R61.reuse, R66, RZ ;  /* 0x000000423d397227 */ /* 0x040fe200078e00ff */
[----:B------:R-:W-:Y:S02]  /*39c0*/  IABS R65, R12 ;  /* 0x0000000c00417213 */ /* 0x000fe40000000000 */
[----:B------:R-:W-:Y:S01]  /*39d0*/  IABS R67, R63 ;  /* 0x0000003f00437213 */ /* 0x000fe20000000000 */
        /* <DEDUP_REMOVED lines=12> */
[----:B------:R-:W-:Y:S02]  /*3aa0*/  IMAD.MOV R62, RZ, RZ, -R57 ;  /* 0x000000ffff3e7224 */ /* 0x000fe400078e0a39 */
[C---:B------:R-:W-:Y:S02]  /*3ab0*/  IMAD R56, R19.reuse, R59, R68 ;  /* 0x0000003b13387224 */ /* 0x040fe400078e0244 */
[C---:B------:R-:W-:Y:S01]  /*3ac0*/  IMAD R62, R19.reuse, R62, R70 ;  /* 0x0000003e133e7224 */ /* 0x040fe200078e0246 */
[----:B------:R-:W-:Y:S01]  /*3ad0*/  @!P0 IADD3 R60, PT, PT, R60, -R19, RZ ;  /* 0x800000133c3c8210 */ /* 0x000fe20007ffe0ff */
[----:B------:R-:W-:Y:S01]  /*3ae0*/  IMAD.MOV.U32 R57, RZ, RZ, R55 ;  /* 0x000000ffff397224 */ /* 0x000fe200078e0037 */
[C---:B------:R-:W-:Y:S01]  /*3af0*/  ISETP.GT.U32.AND P5, PT, R19.reuse, R56, PT ;  /* 0x000000381300720c */ /* 0x040fe20003fa4070 */
[----:B------:R-:W-:Y:S01]  /*3b00*/  @!P1 IMAD.IADD R54, R54, 0x1, -R19 ;  /* 0x0000000136369824 */ /* 0x000fe200078e0a13 */
[----:B------:R-:W-:Y:S01]  /*3b10*/  ISETP.GT.U32.AND P0, PT, R19, R62, PT ;  /* 0x0000003e1300720c */ /* 0x000fe20003f04070 */
[----:B------:R-:W-:Y:S01]  /*3b20*/  IMAD.HI.U32 R55, R15, R57, RZ ;  /* 0x000000390f377227 */ /* 0x000fe200078e00ff */
[----:B------:R-:W-:-:S02]  /*3b30*/  ISETP.GT.U32.AND P4, PT, R19, R60, PT ;  /* 0x0000003c1300720c */ /* 0x000fc40003f84070 */
[----:B------:R-:W-:Y:S01]  /*3b40*/  ISETP.GE.AND P1, PT, R63, RZ, PT ;  /* 0x000000ff3f00720c */ /* 0x000fe20003f26270 */
[----:B------:R-:W-:Y:S02]  /*3b50*/  IMAD.MOV R64, RZ, RZ, -R55 ;  /* 0x000000ffff407224 */ /* 0x000fe400078e0a37 */
[----:B------:R-:W-:Y:S01]  /*3b60*/  @!P2 IMAD.IADD R58, R58, 0x1, -R19 ;  /* 0x000000013a3aa824 */ /* 0x000fe200078e0a13 */
[----:B------:R-:W-:Y:S01]  /*3b70*/  ISETP.GT.U32.AND P2, PT, R19, R54, PT ;  /* 0x000000361300720c */ /* 0x000fe20003f44070 */
[----:B------:R-:W-:Y:S01]  /*3b80*/  IMAD R57, R18, R64, R57 ;  /* 0x0000004012397224 */ /* 0x000fe200078e0239 */
[----:B------:R-:W-:Y:S01]  /*3b90*/  IABS R64, R14 ;  /* 0x0000000e00407213 */ /* 0x000fe20000000000 */
[----:B------:R-:W-:Y:S01]  /*3ba0*/  IMAD.HI.U32 R55, R15, R67, RZ ;  /* 0x000000430f377227 */ /* 0x000fe200078e00ff */
[----:B------:R-:W-:Y:S02]  /*3bb0*/  @!P5 IADD3 R56, PT, PT, R56, -R19, RZ ;  /* 0x800000133838d210 */ /* 0x000fe40007ffe0ff */
[----:B------:R-:W-:Y:S01]  /*3bc0*/  ISETP.GT.U32.AND P5, PT, R19, R58, PT ;  /* 0x0000003a1300720c */ /* 0x000fe20003fa4070 */
[----:B------:R-:W-:Y:S01]  /*3bd0*/  @!P0 IMAD.IADD R62, R62, 0x1, -R19 ;  /* 0x000000013e3e8824 */ /* 0x000fe200078e0a13 */
[----:B------:R-:W-:Y:S01]  /*3be0*/  ISETP.GT.U32.AND P0, PT, R18, R57, PT ;  /* 0x000000391200720c */ /* 0x000fe20003f04070 */
[----:B------:R-:W-:-:S02]  /*3bf0*/  IMAD.MOV R63, RZ, RZ, -R55 ;  /* 0x000000ffff3f7224 */ /* 0x000fc400078e0a37 */
[----:B------:R-:W-:Y:S01]  /*3c00*/  IMAD.HI.U32 R59, R15, R65, RZ ;  /* 0x000000410f3b7227 */ /* 0x000fe200078e00ff */
[----:B------:R-:W-:-:S03]  /*3c10*/  ISETP.GT.U32.AND P6, PT, R19, R62, PT ;  /* 0x0000003e1300720c */ /* 0x000fc60003fc4070 */
[----:B------:R-:W-:Y:S01]  /*3c20*/  @!P2 IMAD.IADD R54, R54, 0x1, -R19 ;  /* 0x000000013636a824 */ /* 0x000fe200078e0a13 */
[C---:B------:R-:W-:Y:S01]  /*3c30*/  ISETP.GE.AND P2, PT, R52.reuse, RZ, PT ;  /* 0x000000ff3400720c */ /* 0x040fe20003f46270 */
[----:B------:R-:W-:Y:S01]  /*3c40*/  IMAD.HI.U32 R61, R15, R66, RZ ;  /* 0x000000420f3d7227 */ /* 0x000fe200078e00ff */
[----:B------:R-:W-:-:S03]  /*3c50*/  IADD3 R52, PT, PT, -R52, RZ, RZ ;  /* 0x000000ff34347210 */ /* 0x000fc60007ffe1ff */
[----:B------:R-:W-:Y:S02]  /*3c60*/  IMAD R63, R18, R63, R67 ;  /* 0x0000003f123f7224 */ /* 0x000fe400078e0243 */
[----:B------:R-:W-:Y:S02]  /*3c70*/  IMAD.MOV R59, RZ, RZ, -R59 ;  /* 0x000000ffff3b7224 */ /* 0x000fe400078e0a3b */
[----:B------:R-:W-:Y:S01]  /*3c80*/  @!P5 IMAD.IADD R58, R58, 0x1, -R19 ;  /* 0x000000013a3ad824 */ /* 0x000fe200078e0a13 */
[----:B------:R-:W-:Y:S01]  /*3c90*/  ISETP.GE.AND P5, PT, R53, RZ, PT ;  /* 0x000000ff3500720c */ /* 0x000fe20003fa6270 */
[----:B------:R-:W-:Y:S02]  /*3ca0*/  IMAD.MOV R61, RZ, RZ, -R61 ;  /* 0x000000ffff3d7224 */ /* 0x000fe400078e0a3d */
[----:B------:R-:W-:Y:S01]  /*3cb0*/  @!P0 IMAD.IADD R57, R57, 0x1, -R18 ;  /* 0x0000000139398824 */ /* 0x000fe200078e0a12 */
[----:B------:R-:W-:Y:S01]  /*3cc0*/  ISETP.GT.U32.AND P0, PT, R18, R63, PT ;  /* 0x0000003f1200720c */ /* 0x000fe20003f04070 */
[----:B------:R-:W-:Y:S01]  /*3cd0*/  @!P4 IMAD.IADD R60, R60, 0x1, -R19 ;  /* 0x000000013c3cc824 */ /* 0x000fe200078e0a13 */
[----:B------:R-:W-:Y:S01]  /*3ce0*/  ISETP.GT.U32.AND P4, PT, R19, R56, PT ;  /* 0x000000381300720c */ /* 0x000fe20003f84070 */
[----:B------:R-:W-:-:S02]  /*3cf0*/  IMAD R55, R18, R59, R65 ;  /* 0x0000003b12377224 */ /* 0x000fc400078e0241 */
[----:B------:R-:W-:Y:S02]  /*3d00*/  IMAD R59, R18, R61, R66 ;  /* 0x0000003d123b7224 */ /* 0x000fe400078e0242 */
[----:B------:R-:W-:Y:S01]  /*3d10*/  @!P6 IMAD.IADD R62, R62, 0x1, -R19 ;  /* 0x000000013e3ee824 */ /* 0x000fe200078e0a13 */
[----:B------:R-:W-:Y:S01]  /*3d20*/  ISETP.GT.U32.AND P6, PT, R18, R57, PT ;  /* 0x000000391200720c */ /* 0x000fe20003fc4070 */
[----:B------:R-:W-:Y:S02]  /*3d30*/  IMAD.MOV.U32 R61, RZ, RZ, R64 ;  /* 0x000000ffff3d7224 */ /* 0x000fe400078e0040 */
[----:B------:R-:W-:Y:S01]  /*3d40*/  @!P2 IMAD.MOV R60, RZ, RZ, -R60 ;  /* 0x000000ffff3ca224 */ /* 0x000fe200078e0a3c */
[----:B------:R-:W-:Y:S01]  /*3d50*/  ISETP.GE.AND P2, PT, R50, RZ, PT ;  /* 0x000000ff3200720c */ /* 0x000fe20003f46270 */
[----:B------:R-:W-:Y:S02]  /*3d60*/  IMAD.HI.U32 R15, R15, R61, RZ ;  /* 0x0000003d0f0f7227 */ /* 0x000fe400078e00ff */
[----:B------:R-:W-:-:S02]  /*3d70*/  @!P4 IADD3 R56, PT, PT, R56, -R19, RZ ;  /* 0x800000133838c210 */ /* 0x000fc40007ffe0ff */
[----:B------:R-:W-:Y:S01]  /*3d80*/  IMAD.MOV R15, RZ, RZ, -R15 ;  /* 0x000000ffff0f7224 */ /* 0x000fe200078e0a0f */
[----:B------:R-:W-:Y:S01]  /*3d90*/  ISETP.NE.AND P4, PT, R11, RZ, PT ;  /* 0x000000ff0b00720c */ /* 0x000fe20003f85270 */
[----:B------:R-:W-:Y:S01]  /*3da0*/  @!P5 IMAD.MOV R62, RZ, RZ, -R62 ;  /* 0x000000ffff3ed224 */ /* 0x000fe200078e0a3e */
[C---:B------:R-:W-:Y:S01]  /*3db0*/  ISETP.GT.U32.AND P5, PT, R18.reuse, R55, PT ;  /* 0x000000371200720c */ /* 0x040fe20003fa4070 */
[--C-:B------:R-:W-:Y:S01]  /*3dc0*/  @!P0 IMAD.IADD R63, R63, 0x1, -R18.reuse ;  /* 0x000000013f3f8824 */ /* 0x100fe200078e0a12 */
[----:B------:R-:W-:Y:S01]  /*3dd0*/  LOP3.LUT R19, RZ, R11, RZ, 0x33, !PT ;  /* 0x0000000bff137212 */ /* 0x000fe200078e33ff */
[C---:B------:R-:W-:Y:S02]  /*3de0*/  IMAD R61, R18.reuse, R15, R61 ;  /* 0x0000000f123d7224 */ /* 0x040fe400078e023d */
[----:B------:R-:W-:Y:S01]  /*3df0*/  @!P6 IMAD.IADD R57, R57, 0x1, -R18 ;  /* 0x000000013939e824 */ /* 0x000fe200078e0a12 */
[C---:B------:R-:W-:Y:S01]  /*3e00*/  ISETP.GT.U32.AND P6, PT, R18.reuse, R63, PT ;  /* 0x0000003f1200720c */ /* 0x040fe20003fc4070 */
[----:B------:R-:W-:Y:S01]  /*3e10*/  @!P2 IMAD.MOV R58, RZ, RZ, -R58 ;  /* 0x000000ffff3aa224 */ /* 0x000fe200078e0a3a */
[----:B------:R-:W-:Y:S01]  /*3e20*/  ISETP.GT.U32.AND P2, PT, R18, R61, PT ;  /* 0x0000003d1200720c */ /* 0x000fe20003f44070 */
[----:B------:R-:W-:Y:S01]  /*3e30*/  @!P3 IMAD.MOV R57, RZ, RZ, -R57 ;  /* 0x000000ffff39b224 */ /* 0x000fe200078e0a39 */
[C---:B------:R-:W-:Y:S01]  /*3e40*/  SEL R15, R19.reuse, R60, !P4 ;  /* 0x0000003c130f7207 */ /* 0x040fe20006000000 */
[----:B------:R-:W-:Y:S01]  /*3e50*/  IMAD.MOV R60, RZ, RZ, -R53 ;  /* 0x000000ffff3c7224 */ /* 0x000fe200078e0a35 */
[----:B------:R-:W-:Y:S01]  /*3e60*/  SEL R62, R19, R62, !P4 ;  /* 0x0000003e133e7207 */ /* 0x000fe20006000000 */
[--C-:B------:R-:W-:Y:S01]  /*3e70*/  @!P5 IMAD.IADD R55, R55, 0x1, -R18.reuse ;  /* 0x000000013737d824 */ /* 0x100fe200078e0a12 */
[----:B------:R-:W-:Y:S01]  /*3e80*/  ISETP.GE.AND P5, PT, R48, RZ, PT ;  /* 0x000000ff3000720c */ /* 0x000fe20003fa6270 */
[----:B------:R-:W-:Y:S01]  /*3e90*/  IMAD R53, R10, R52, R39 ;  /* 0x000000340a357224 */ /* 0x000fe200078e0227 */
[----:B------:R-:W-:Y:S01]  /*3ea0*/  VIMNMX3 R15, R30, R15, R37, PT ;  /* 0x0000000f1e0f720f */ /* 0x000fe20003800125 */
[----:B------:R-:W-:Y:S01]  /*3eb0*/  IMAD R52, R10, R60, R47 ;  /* 0x0000003c0a347224 */ /* 0x000fe200078e022f */
[----:B------:R-:W-:Y:S01]  /*3ec0*/  ISETP.NE.AND P3, PT, R17, RZ, PT ;  /* 0x000000ff1100720c */ /* 0x000fe20003f65270 */
[--C-:B------:R-:W-:Y:S01]  /*3ed0*/  @!P6 IMAD.IADD R63, R63, 0x1, -R18.reuse ;  /* 0x000000013f3fe824 */ /* 0x100fe200078e0a12 */
[----:B------:R-:W-:Y:S01]  /*3ee0*/  ISETP.NE.AND P0, PT, R62, R15, PT ;  /* 0x0000000f3e00720c */ /* 0x000fe20003f05270 */
[----:B------:R-:W-:Y:S01]  /*3ef0*/  @!P2 IMAD.IADD R61, R61, 0x1, -R18 ;  /* 0x000000013d3da824 */ /* 0x000fe200078e0a12 */
[C---:B------:R-:W-:Y:S01]  /*3f00*/  ISETP.GT.U32.AND P6, PT, R18.reuse, R59, PT ;  /* 0x0000003b1200720c */ /* 0x040fe20003fc4070 */
[----:B------:R-:W-:Y:S01]  /*3f10*/  IMAD.MOV R48, RZ, RZ, -R48 ;  /* 0x000000ffff307224 */ /* 0x000fe200078e0a30 */
[----:B------:R-:W-:Y:S01]  /*3f20*/  LOP3.LUT R62, RZ, R17, RZ, 0x33, !PT ;  /* 0x00000011ff3e7212 */ /* 0x000fe200078e33ff */
[----:B------:R-:W-:Y:S01]  /*3f30*/  IMAD.MOV R50, RZ, RZ, -R50 ;  /* 0x000000ffff327224 */ /* 0x000fe200078e0a32 */
[----:B------:R-:W-:Y:S01]  /*3f40*/  ISETP.GT.U32.AND P2, PT, R18, R55, PT ;  /* 0x000000371200720c */ /* 0x000fe20003f44070 */
[----:B------:R-:W-:Y:S01]  /*3f50*/  @!P5 IMAD.MOV R56, RZ, RZ, -R56 ;  /* 0x000000ffff38d224 */ /* 0x000fe200078e0a38 */
[----:B------:R-:W-:Y:S01]  /*3f60*/  VIMNMX3 R17, R27, R53, R36, PT ;  /* 0x000000351b11720f */ /* 0x000fe20003800124 */
[C---:B------:R-:W-:Y:S01]  /*3f70*/  IMAD R48, R10.reuse, R48, R45 ;  /* 0x000000300a307224 */ /* 0x040fe200078e022d */
[----:B------:R-:W-:Y:S01]  /*3f80*/  @!P1 IADD3 R63, PT, PT, -R63, RZ, RZ ;  /* 0x000000ff3f3f9210 */ /* 0x000fe20007ffe1ff */
[----:B------:R-:W-:Y:S01]  /*3f90*/  IMAD R50, R10, R50, R43 ;  /* 0x000000320a327224 */ /* 0x000fe200078e022b */
[----:B------:R-:W-:Y:S01]  /*3fa0*/  SEL R57, R62, R57, !P3 ;  /* 0x000000393e397207 */ /* 0x000fe20005800000 */
[----:B------:R-:W-:Y:S01]  /*3fb0*/  VIADD R11, R11, 0xffffffff ;  /* 0xffffffff0b0b7836 */ /* 0x000fe20000000000 */
[----:B------:R-:W-:Y:S01]  /*3fc0*/  ISETP.GT.U32.AND P5, PT, R18, R61, PT ;  /* 0x0000003d1200720c */ /* 0x000fe20003fa4070 */
[----:B------:R-:W-:Y:S01]  /*3fd0*/  @!P6 IMAD.IADD R59, R59, 0x1, -R18 ;  /* 0x000000013b3be824 */ /* 0x000fe200078e0a12 */
[----:B------:R-:W-:-:S02]  /*3fe0*/  SEL R63, R62, R63, !P3 ;  /* 0x0000003f3e3f7207 */ /* 0x000fc40005800000 */
[----:B------:R-:W-:Y:S01]  /*3ff0*/  VIMNMX3 R60, R33, R57, R38, PT ;  /* 0x00000039213c720f */ /* 0x000fe20003800126 */
[--C-:B------:R-:W-:Y:S01]  /*4000*/  @!P2 IMAD.IADD R55, R55, 0x1, -R18.reuse ;  /* 0x000000013737a824 */ /* 0x100fe200078e0a12 */
[----:B------:R-:W-:Y:S02]  /*4010*/  ISETP.EQ.AND P1, PT, R52, R17, !P0 ;  /* 0x000000113400720c */ /* 0x000fe40004722270 */
[----:B------:R-:W-:Y:S02]  /*4020*/  ISETP.GE.AND P2, PT, R14, RZ, PT ;  /* 0x000000ff0e00720c */ /* 0x000fe40003f46270 */
[----:B------:R-:W-:Y:S02]  /*4030*/  ISETP.EQ.AND P1, PT, R63, R60, P1 ;  /* 0x0000003c3f00720c */ /* 0x000fe40000f22270 */
[----:B------:R-:W-:Y:S01]  /*4040*/  ISETP.GT.U32.AND P6, PT, R18, R59, PT ;  /* 0x0000003b1200720c */ /* 0x000fe20003fc4070 */
[----:B------:R-:W-:Y:S01]  /*4050*/  @!P5 IMAD.IADD R61, R61, 0x1, -R18 ;  /* 0x000000013d3dd824 */ /* 0x000fe200078e0a12 */
[----:B------:R-:W-:-:S02]  /*4060*/  ISETP.GE.AND P5, PT, R13, RZ, PT ;  /* 0x000000ff0d00720c */ /* 0x000fc40003fa6270 */
[----:B------:R-:W-:-:S05]  /*4070*/  SEL R56, R19, R56, !P4 ;  /* 0x0000003813387207 */ /* 0x000fca0006000000 */
[----:B------:R-:W-:Y:S02]  /*4080*/  @!P2 IMAD.MOV R61, RZ, RZ, -R61 ;  /* 0x000000ffff3da224 */ /* 0x000fe400078e0a3d */
[----:B------:R-:W-:Y:S02]  /*4090*/  @P1 VIADD R13, R17, 0x1 ;  /* 0x00000001110d1836 */ /* 0x000fe40000000000 */
[----:B------:R-:W-:Y:S01]  /*40a0*/  @!P6 IADD3 R59, PT, PT, R59, -R18, RZ ;  /* 0x800000123b3be210 */ /* 0x000fe20007ffe0ff */
[----:B------:R-:W-:Y:S01]  /*40b0*/  VIADD R18, R60, 0x1 ;  /* 0x000000013c127836 */ /* 0x000fe20000000000 */
        /* <DEDUP_REMOVED lines=13> */
[----:B------:R-:W-:Y:S01]  /*4190*/  IMAD R10, R11, R60, R15 ;  /* 0x0000003c0b0a7224 */ /* 0x000fe200078e020f */
[----:B------:R-:W-:Y:S01]  /*41a0*/  SEL R59, R62, R59, !P3 ;  /* 0x0000003b3e3b7207 */ /* 0x000fe20005800000 */
[----:B------:R-:W-:Y:S01]  /*41b0*/  @!P5 IMAD.MOV R54, RZ, RZ, -R54 ;  /* 0x000000ffff36d224 */ /* 0x000fe200078e0a36 */
[----:B------:R-:W-:Y:S01]  /*41c0*/  ISETP.EQ.AND P2, PT, R13, R12, !P2 ;  /* 0x0000000c0d00720c */ /* 0x000fe20005742270 */
[----:B------:R-:W-:-:S02]  /*41d0*/  IMAD R11, R22, R10, R17 ;  /* 0x0000000a160b7224 */ /* 0x000fc400078e0211 */
[----:B------:R-:W-:Y:S02]  /*41e0*/  @!P6 IADD3 R55, PT, PT, -R55, RZ, RZ ;  /* 0x000000ff3737e210 */ /* 0x000fe40007ffe1ff */
[----:B------:R-:W-:Y:S02]  /*41f0*/  ISETP.NE.OR P2, PT, R59, R60, !P2 ;  /* 0x0000003c3b00720c */ /* 0x000fe40005745670 */
[----:B------:R-:W-:Y:S02]  /*4200*/  SEL R19, R19, R54, !P4 ;  /* 0x0000003613137207 */ /* 0x000fe40006000000 */
        /* <DEDUP_REMOVED lines=69> */
.L_x_498:
[----:B------:R-:W-:Y:S05]  /*4660*/  BSYNC.RECONVERGENT B0 ;  /* 0x0000000000007941 */ /* 0x000fea0003800200 */
.L_x_497:
[----:B------:R-:W-:-:S07]  /*4670*/  IMAD.MOV.U32 R17, RZ, RZ, R22 ;  /* 0x000000ffff117224 */ /* 0x000fce00078e0016 */
.L_x_520:
        /* <DEDUP_REMOVED lines=19> */
[C---:B0-----:R-:W-:Y:S01]  /*47b0*/  VIADD R14, R10.reuse, 0xffffffff ;  /* 0xffffffff0a0e7836 */ /* 0x041fe20000000000 */
[----:B------:R-:W-:Y:S01]  /*47c0*/  IADD3 R13, PT, PT, R11, -0x1, RZ ;  /* 0xffffffff0b0d7810 */ /* 0x000fe20007ffe0ff */
[----:B------:R-:W-:-:S04]  /*47d0*/  IMAD R48, R10, R11, RZ ;  /* 0x0000000b0a307224 */ /* 0x000fc800078e02ff */
[C---:B------:R-:W-:Y:S02]  /*47e0*/  IMAD R15, R14.reuse, R13, RZ ;  /* 0x0000000d0e0f7224 */ /* 0x040fe400078e02ff */
[----:B-1----:R-:W-:-:S04]  /*47f0*/  IMAD R12, R14, R52, RZ ;  /* 0x000000340e0c7224 */ /* 0x002fc800078e02ff */
[----:B------:R-:W-:-:S04]  /*4800*/  IMAD R12, R13, R12, RZ ;  /* 0x0000000c0d0c7224 */ /* 0x000fc800078e02ff */
[----:B------:R-:W-:-:S05]  /*4810*/  IMAD.SHL.U32 R53, R12, 0x2, RZ ;  /* 0x000000020c357824 */ /* 0x000fca00078e00ff */
        /* <DEDUP_REMOVED lines=8> */
[-C--:B------:R-:W-:Y:S02]  /*48a0*/  IABS R54, R14.reuse ;  /* 0x0000000e00367213 */ /* 0x080fe40000000000 */
[----:B------:R-:W-:-:S02]  /*48b0*/  IABS R53, R14 ;  /* 0x0000000e00357213 */ /* 0x000fc40000000000 */
[----:B------:R-:W-:Y:S02]  /*48c0*/  ISETP.GE.AND P3, PT, R46, RZ, PT ;  /* 0x000000ff2e00720c */ /* 0x000fe40003f66270 */
        /* <DEDUP_REMOVED lines=29> */
[----:B------:R-:W-:Y:S02]  /*4aa0*/  HFMA2 R12, -RZ, RZ, 0, 0 ;  /* 0x00000000ff0c7431 */ /* 0x000fe400000001ff */
[----:B------:R-:W-:-:S04]  /*4ab0*/  IMAD R51, R51, R54, RZ ;  /* 0x0000003633337224 */ /* 0x000fc800078e02ff */
        /* <DEDUP_REMOVED lines=15> */
[----:B------:R-:W-:Y:S01]  /*4bb0*/  ISETP.GE.U32.AND P0, PT, R13, R54, PT ;  /* 0x000000360d00720c */ /* 0x000fe20003f06070 */
[----:B------:R-:W-:-:S06]  /*4bc0*/  IMAD R13, R48, R49, RZ ;  /* 0x00000031300d7224 */ /* 0x000fcc00078e02ff */
[----:B------:R-:W-:Y:S01]  /*4bd0*/  @!P2 IMAD.IADD R19, R19, 0x1, -R54 ;  /* 0x000000011313a824 */ /* 0x000fe200078e0a36 */
[----:B------:R-:W-:-:S04]  /*4be0*/  ISETP.GE.AND P2, PT, R15, RZ, PT ;  /* 0x000000ff0f00720c */ /* 0x000fc80003f46270 */
[----:B------:R-:W-:Y:S01]  /*4bf0*/  @!P3 IADD3 R19, PT, PT, -R19, RZ, RZ ;  /* 0x000000ff1313b210 */ /* 0x000fe20007ffe1ff */
[----:B------:R-:W-:Y:S01]  /*4c00*/  @P0 VIADD R12, R12, 0x1 ;  /* 0x000000010c0c0836 */ /* 0x000fe20000000000 */
[----:B------:R-:W-:Y:S02]  /*4c10*/  ISETP.NE.AND P0, PT, R14, RZ, PT ;  /* 0x000000ff0e00720c */ /* 0x000fe40003f05270 */
[----:B------:R-:W-:-:S04]  /*4c20*/  LOP3.LUT R14, RZ, R14, RZ, 0x33, !PT ;  /* 0x0000000eff0e7212 */ /* 0x000fc800078e33ff */
[----:B------:R-:W-:Y:S01]  /*4c30*/  SEL R18, R14, R19, !P0 ;  /* 0x000000130e127207 */ /* 0x000fe20004000000 */
[----:B------:R-:W-:-:S04]  /*4c40*/  @!P2 IMAD.MOV R12, RZ, RZ, -R12 ;  /* 0x000000ffff0ca224 */ /* 0x000fc800078e0a0c */
[----:B------:R-:W-:Y:S01]  /*4c50*/  @P1 IMAD.IADD R15, R18, 0x1, R13 ;  /* 0x00000001120f1824 */ /* 0x000fe200078e020d */
[----:B------:R-:W-:Y:S01]  /*4c60*/  SEL R12, R14, R12, !P0 ;  /* 0x0000000c0e0c7207 */ /* 0x000fe20004000000 */
[----:B------:R-:W-:-:S04]  /*4c70*/  @!P1 VIADD R14, R18, 0x1 ;  /* 0x00000001120e9836 */ /* 0x000fc80000000000 */
[CC--:B------:R-:W-:Y:S02]  /*4c80*/  @P1 IMAD R15, R12.reuse, R10.reuse, R15 ;  /* 0x0000000a0c0f1224 */ /* 0x0c0fe400078e020f */
[----:B------:R-:W-:Y:S02]  /*4c90*/  IMAD R13, R12, R10, R13 ;  /* 0x0000000a0c0d7224 */ /* 0x000fe400078e020d */
[----:B------:R-:W-:Y:S02]  /*4ca0*/  @P1 VIADD R12, R15, 0x1 ;  /* 0x000000010f0c1836 */ /* 0x000fe40000000000 */
[----:B------:R-:W-:Y:S01]  /*4cb0*/  @P1 IMAD.IADD R15, R18, 0x1, R13 ;  /* 0x00000001120f1824 */ /* 0x000fe200078e020d */
[C---:B------:R-:W-:Y:S01]  /*4cc0*/  @!P1 IADD3 R12, PT, PT, R13.reuse, R14, RZ ;  /* 0x0000000e0d0c9210 */ /* 0x040fe20007ffe0ff */
[--C-:B------:R-:W-:Y:S02]  /*4cd0*/  @!P1 IMAD.IADD R19, R13, 0x1, R10.reuse ;  /* 0x000000010d139824 */ /* 0x100fe400078e020a */
        /* <DEDUP_REMOVED lines=10> */
.L_x_501:
        /* <DEDUP_REMOVED lines=18> */
[----:B0-----:R-:W-:-:S06]  /*4ea0*/  IADD3 R13, PT, PT, R15, 0xffffffe, RZ ;  /* 0x0ffffffe0f0d7810 */ /* 0x001fcc0007ffe0ff */
[----:B------:R-:W0:Y:S08]  /*4eb0*/  I2F.RP R15, R54 ;  /* 0x00000036000f7306 */ /* 0x000e300000209400 */
[----:B------:R-:W1:Y:S08]  /*4ec0*/  F2I.FTZ.U32.TRUNC.NTZ R13, R13 ;  /* 0x0000000d000d7305 */ /* 0x000e70000021f000 */
[----:B0-----:R-:W0:Y:S01]  /*4ed0*/  MUFU.RCP R15, R15 ;  /* 0x0000000f000f7308 */ /* 0x001e220000001000 */
[----:B-1----:R-:W-:-:S04]  /*4ee0*/  IMAD.MOV R51, RZ, RZ, -R13 ;  /* 0x000000ffff337224 */ /* 0x002fc800078e0a0d */
[----:B------:R-:W-:-:S04]  /*4ef0*/  IMAD R51, R51, R14, RZ ;  /* 0x0000000e33337224 */ /* 0x000fc800078e02ff */
[----:B------:R-:W-:-:S04]  /*4f00*/  IMAD.HI.U32 R51, R13, R51, R12 ;  /* 0x000000330d337227 */ /* 0x000fc800078e000c */
        /* <DEDUP_REMOVED lines=63> */
.L_x_503:
        /* <DEDUP_REMOVED lines=36> */
[----:B0-----:R-:W-:Y:S02]  /*5540*/  IADD3 R50, PT, PT, R15, 0xffffffe, RZ ;  /* 0x0ffffffe0f327810 */ /* 0x001fe40007ffe0ff */
[----:B------:R-:W-:-:S02]  /*5550*/  ISETP.GE.AND P2, PT, R13, RZ, PT ;  /* 0x000000ff0d00720c */ /* 0x000fc40003f46270 */
[----:B------:R-:W0:Y:S05]  /*5560*/  F2I.FTZ.U32.TRUNC.NTZ R13, R50 ;  /* 0x00000032000d7305 */ /* 0x000e2a000021f000 */
[----:B------:R-:W-:-:S04]  /*5570*/  @P0 VIADD R12, R12, 0x1 ;  /* 0x000000010c0c0836 */ /* 0x000fc80000000000 */
[----:B------:R-:W-:Y:S02]  /*5580*/  IMAD.MOV.U32 R49, RZ, RZ, R12 ;  /* 0x000000ffff317224 */ /* 0x000fe400078e000c */
[----:B------:R-:W-:Y:S02]  /*5590*/  HFMA2 R12, -RZ, RZ, 0, 0 ;  /* 0x00000000ff0c7431 */ /* 0x000fe400000001ff */
[----:B------:R-:W-:Y:S01]  /*55a0*/  @!P2 IMAD.MOV R49, RZ, RZ, -R49 ;  /* 0x000000ffff31a224 */ /* 0x000fe200078e0a31 */
[----:B------:R-:W-:Y:S01]  /*55b0*/  @!P1 LOP3.LUT R49, RZ, R51, RZ, 0x33, !PT ;  /* 0x00000033ff319212 */ /* 0x000fe200078e33ff */
[----:B0-----:R-:W-:-:S04]  /*55c0*/  IMAD.MOV R53, RZ, RZ, -R13 ;  /* 0x000000ffff357224 */ /* 0x001fc800078e0a0d */
[----:B------:R-:W-:Y:S02]  /*55d0*/  IMAD R53, R53, R54, RZ ;  /* 0x0000003635357224 */ /* 0x000fe400078e02ff */
[----:B------:R-:W-:Y:S02]  /*55e0*/  IMAD.MOV R15, RZ, RZ, -R49 ;  /* 0x000000ffff0f7224 */ /* 0x000fe400078e0a31 */
[----:B------:R-:W-:-:S04]  /*55f0*/  IMAD.HI.U32 R50, R13, R53, R12 ;  /* 0x000000350d327227 */ /* 0x000fc800078e000c */
        /* <DEDUP_REMOVED lines=15> */
[----:B------:R-:W-:-:S07]  /*56f0*/  ISETP.GE.U32.AND P0, PT, R13, R54, PT ;  /* 0x000000360d00720c */ /* 0x000fce0003f06070 */
        /* <DEDUP_REMOVED lines=25> */
.L_x_504:
[-C--:B------:R-:W-:Y:S01]  /*5890*/  IABS R55, R15.reuse ;  /* 0x0000000f00377213 */ /* 0x080fe20000000000 */
[----:B------:R-:W-:Y:S01]  /*58a0*/  IMAD.IADD R50, R12, 0x1, -R53 ;  /* 0x000000010c327824 */ /* 0x000fe200078e0a35 */
[----:B------:R-:W-:Y:S01]  /*58b0*/  IABS R53, R15 ;  /* 0x0000000f00357213 */ /* 0x000fe20000000000 */
[----:B------:R-:W-:Y:S01]  /*58c0*/  BSSY.RECONVERGENT B1, `(.L_x_505) ;  /* 0x000007d000017945 */ /* 0x000fe20003800200 */
[----:B------:R-:W0:Y:S01]  /*58d0*/  I2F.RP R18, R55 ;  /* 0x0000003700127306 */ /* 0x000e220000209400 */
[----:B------:R-:W-:Y:S01]  /*58e0*/  IMAD.HI R12, R50, 0x2aaaaaab, RZ ;  /* 0x2aaaaaab320c7827 */ /* 0x000fe200078e02ff */
[----:B------:R-:W-:-:S04]  /*58f0*/  IABS R57, R14 ;  /* 0x0000000e00397213 */ /* 0x000fc80000000000 */
[----:B------:R-:W-:Y:S01]  /*5900*/  LEA.HI R54, R12, R12, RZ, 0x1 ;  /* 0x0000000c0c367211 */ /* 0x000fe200078f08ff */
[----:B------:R-:W-:-:S03]  /*5910*/  IMAD.MOV.U32 R12, RZ, RZ, RZ ;  /* 0x000000ffff0c7224 */ /* 0x000fc600078e00ff */
[C---:B------:R-:W-:Y:S01]  /*5920*/  ISETP.GE.AND P4, PT, R54.reuse, RZ, PT ;  /* 0x000000ff3600720c */ /* 0x040fe20003f86270 */
[----:B------:R-:W-:Y:S01]  /*5930*/  IMAD R50, R54, -0x6, R50 ;  /* 0xfffffffa36327824 */ /* 0x000fe200078e0232 */
        /* <DEDUP_REMOVED lines=24> */
[----:B------:R-:W-:Y:S02]  /*5ac0*/  IMAD.MOV R12, RZ, RZ, -R19 ;  /* 0x000000ffff0c7224 */ /* 0x000fe400078e0a13 */
[--C-:B0-----:R-:W-:Y:S02]  /*5ad0*/  IMAD.MOV R56, RZ, RZ, -R13.reuse ;  /* 0x000000ffff387224 */ /* 0x101fe400078e0a0d */
[----:B------:R-:W-:Y:S02]  /*5ae0*/  IMAD R15, R15, R12, R54 ;  /* 0x0000000c0f0f7224 */ /* 0x000fe400078e0236 */
[----:B------:R-:W-:Y:S01]  /*5af0*/  IMAD R53, R56, R57, RZ ;  /* 0x0000003938357224 */ /* 0x000fe200078e02ff */
[----:B------:R-:W-:Y:S01]  /*5b00*/  IABS R56, R14 ;  /* 0x0000000e00387213 */ /* 0x000fe20000000000 */
[----:B------:R-:W-:Y:S01]  /*5b10*/  IMAD.MOV.U32 R12, RZ, RZ, RZ ;  /* 0x000000ffff0c7224 */ /* 0x000fe200078e00ff */
[----:B------:R-:W-:Y:S02]  /*5b20*/  IABS R55, R15 ;  /* 0x0000000f00377213 */ /* 0x000fe40000000000 */
[----:B------:R-:W-:Y:S01]  /*5b30*/  IADD3 R56, PT, PT, RZ, -R56, RZ ;  /* 0x80000038ff387210 */ /* 0x000fe20007ffe0ff */
[----:B------:R-:W-:Y:S01]  /*5b40*/  IMAD.HI.U32 R12, R13, R53, R12 ;  /* 0x000000350d0c7227 */ /* 0x000fe200078e000c */
[----:B------:R-:W-:-:S03]  /*5b50*/  LOP3.LUT R15, R15, R14, RZ, 0x3c, !PT ;  /* 0x0000000e0f0f7212 */ /* 0x000fc600078e3cff */
[----:B------:R-:W-:Y:S01]  /*5b60*/  IMAD.MOV.U32 R53, RZ, RZ, R55 ;  /* 0x000000ffff357224 */ /* 0x000fe200078e0037 */
[----:B------:R-:W-:Y:S01]  /*5b70*/  ISETP.GE.AND P2, PT, R15, RZ, PT ;  /* 0x000000ff0f00720c */ /* 0x000fe20003f46270 */
[----:B------:R-:W-:Y:S02]  /*5b80*/  IMAD.MOV.U32 R55, RZ, RZ, R56 ;  /* 0x000000ffff377224 */ /* 0x000fe400078e0038 */
[----:B------:R-:W-:-:S04]  /*5b90*/  IMAD.HI.U32 R13, R12, R18, RZ ;  /* 0x000000120c0d7227 */ /* 0x000fc800078e00ff */
[----:B------:R-:W-:-:S04]  /*5ba0*/  IMAD.HI.U32 R12, R12, R53, RZ ;  /* 0x000000350c0c7227 */ /* 0x000fc800078e00ff */
[-C--:B------:R-:W-:Y:S02]  /*5bb0*/  IMAD R18, R13, R55.reuse, R18 ;  /* 0x000000370d127224 */ /* 0x080fe400078e0212 */
[----:B------:R-:W-:Y:S01]  /*5bc0*/  IMAD R13, R12, R55, R53 ;  /* 0x000000370c0d7224 */ /* 0x000fe200078e0235 */
[----:B------:R-:W-:Y:S02]  /*5bd0*/  LOP3.LUT R53, RZ, R14, RZ, 0x33, !PT ;  /* 0x0000000eff357212 */ /* 0x000fe400078e33ff */
[C---:B------:R-:W-:Y:S02]  /*5be0*/  ISETP.GT.U32.AND P0, PT, R57.reuse, R18, PT ;  /* 0x000000123900720c */ /* 0x040fe40003f04070 */
[----:B------:R-:W-:-:S11]  /*5bf0*/  ISETP.GT.U32.AND P1, PT, R57, R13, PT ;  /* 0x0000000d3900720c */ /* 0x000fd60003f24070 */
[--C-:B------:R-:W-:Y:S02]  /*5c00*/  @!P0 IMAD.IADD R18, R18, 0x1, -R57.reuse ;  /* 0x0000000112128824 */ /* 0x100fe400078e0a39 */
[----:B------:R-:W-:Y:S02]  /*5c10*/  @!P1 IMAD.IADD R13, R13, 0x1, -R57 ;  /* 0x000000010d0d9824 */ /* 0x000fe400078e0a39 */
[----:B------:R-:W-:Y:S01]  /*5c20*/  @!P1 VIADD R12, R12, 0x1 ;  /* 0x000000010c0c9836 */ /* 0x000fe20000000000 */
[----:B------:R-:W-:Y:S02]  /*5c30*/  ISETP.GT.U32.AND P3, PT, R57, R18, PT ;  /* 0x000000123900720c */ /* 0x000fe40003f64070 */
[----:B------:R-:W-:Y:S02]  /*5c40*/  ISETP.GE.U32.AND P0, PT, R13, R57, PT ;  /* 0x000000390d00720c */ /* 0x000fe40003f06070 */
[----:B------:R-:W-:-:S09]  /*5c50*/  ISETP.NE.AND P1, PT, R14, RZ, PT ;  /* 0x000000ff0e00720c */ /* 0x000fd20003f25270 */
[----:B------:R-:W-:Y:S02]  /*5c60*/  @!P3 IMAD.IADD R18, R18, 0x1, -R57 ;  /* 0x000000011212b824 */ /* 0x000fe400078e0a39 */
[----:B------:R-:W-:Y:S02]  /*5c70*/  @P0 IADD3 R12, PT, PT, R12, 0x1, RZ ;  /* 0x000000010c0c0810 */ /* 0x000fe40007ffe0ff */
        /* <DEDUP_REMOVED lines=10> */
.L_x_1776:
[----:B------:R-:W-:Y:S05]  /*5d20*/  BRX R12 -0x5d30                                                 (*"BRANCH_TARGETS .L_x_1777,.L_x_1778,.L_x_1779,.L_x_507"*) ;  /* 0xffffffa00cb47949 */ /* 0x000fea000383ffff */
.L_x_1779:
        /* <DEDUP_REMOVED lines=8> */
.L_x_1777:
[----:B------:R-:W-:Y:S02]  /*5db0*/  IMAD R12, R19, R11, R11 ;  /* 0x0000000b130c7224 */ /* 0x000fe400078e020b */
[----:B------:R-:W-:Y:S02]  /*5dc0*/  IMAD R19, R48, R19, RZ ;  /* 0x0000001330137224 */ /* 0x000fe400078e02ff */
[----:B------:R-:W-:-:S03]  /*5dd0*/  IMAD.IADD R15, R53, 0x1, R12 ;  /* 0x00000001350f7824 */ /* 0x000fc600078e020c */
[C---:B------:R-:W-:Y:S01]  /*5de0*/  IADD3 R13, PT, PT, R18.reuse, R19, RZ ;  /* 0x00000013120d7210 */ /* 0x040fe20007ffe0ff */
[-C--:B------:R-:W-:Y:S02]  /*5df0*/  IMAD R19, R53, R10.reuse, R19 ;  /* 0x0000000a35137224 */ /* 0x080fe400078e0213 */
[-C--:B------:R-:W-:Y:S02]  /*5e00*/  IMAD R15, R15, R10.reuse, R10 ;  /* 0x0000000a0f0f7224 */ /* 0x080fe400078e020a */
[----:B------:R-:W-:Y:S02]  /*5e10*/  IMAD R13, R53, R10, R13 ;  /* 0x0000000a350d7224 */ /* 0x000fe400078e020d */
[C---:B------:R-:W-:Y:S02]  /*5e20*/  IMAD.IADD R49, R18.reuse, 0x1, R19 ;  /* 0x0000000112317824 */ /* 0x040fe400078e0213 */
[----:B------:R-:W-:Y:S02]  /*5e30*/  IMAD.IADD R51, R18, 0x1, R15 ;  /* 0x0000000112337824 */ /* 0x000fe400078e020f */
[----:B------:R-:W-:Y:S01]  /*5e40*/  VIADD R46, R13, 0x1 ;  /* 0x000000010d2e7836 */ /* 0x000fe20000000000 */
[----:B------:R-:W-:Y:S06]  /*5e50*/  BRA `(.L_x_507) ;  /* 0x00000000008c7947 */ /* 0x000fec0003800000 */
.L_x_1778:
[CC--:B------:R-:W-:Y:S02]  /*5e60*/  IMAD R15, R53.reuse, R10.reuse, R10 ;  /* 0x0000000a350f7224 */ /* 0x0c0fe400078e020a */
[-C--:B------:R-:W-:Y:S02]  /*5e70*/  IMAD R13, R48, R19.reuse, R18 ;  /* 0x00000013300d7224 */ /* 0x080fe400078e0212 */
[----:B------:R-:W-:Y:S02]  /*5e80*/  IMAD.IADD R46, R18, 0x1, R15 ;  /* 0x00000001122e7824 */ /* 0x000fe400078e020f */
[----:B------:R-:W-:Y:S02]  /*5e90*/  IMAD R13, R53, R10, R13 ;  /* 0x0000000a350d7224 */ /* 0x000fe400078e020d */
[----:B------:R-:W-:Y:S02]  /*5ea0*/  IMAD R46, R48, R19, R46 ;  /* 0x00000013302e7224 */ /* 0x000fe400078e022e */
[----:B------:R-:W-:-:S02]  /*5eb0*/  VIADD R49, R13, 0x1 ;  /* 0x000000010d317836 */ /* 0x000fc40000000000 */
[----:B------:R-:W-:Y:S01]  /*5ec0*/  IMAD.IADD R51, R48, 0x1, R46 ;  /* 0x0000000130337824 */ /* 0x000fe200078e022e */
[----:B------:R-:W-:Y:S06]  /*5ed0*/  BRA `(.L_x_507) ;  /* 0x00000000006c7947 */ /* 0x000fec0003800000 */
.L_x_506:
[----:B------:R-:W-:-:S04]  /*5ee0*/  MOV R13, 0xfffffffd ;  /* 0xfffffffd000d7802 */ /* 0x000fc80000000f00 */
[----:B------:R-:W-:-:S05]  /*5ef0*/  VIADDMNMX.U32 R12, R50, R13, 0x3, PT ;  /* 0x00000003320c7446 */ /* 0x000fca000380000d */
[----:B------:R-:W-:-:S04]  /*5f00*/  IMAD.SHL.U32 R14, R12, 0x4, RZ ;  /* 0x000000040c0e7824 */ /* 0x000fc800078e00ff */
[----:B------:R-:W0:Y:S02]  /*5f10*/  LDC R12, c[0x2][R14+0x30] ;  /* 0x00800c000e0c7b82 */ /* 0x000e240000000800 */
[----:B0-----:R-:W-:-:S04]  /*5f20*/  SHF.R.S32.HI R13, RZ, 0x1f, R12 ;  /* 0x0000001fff0d7819 */ /* 0x001fc8000001140c */
.L_x_1781:
[----:B------:R-:W-:Y:S05]  /*5f30*/  BRX R12 -0x5f40                                                 (*"BRANCH_TARGETS .L_x_1782,.L_x_1783,.L_x_1784,.L_x_507"*) ;  /* 0xffffffa00c307949 */ /* 0x000fea000383ffff */
.L_x_1784:
        /* <DEDUP_REMOVED lines=8> */
.L_x_1782:
[----:B------:R-:W-:-:S04]  /*5fc0*/  IMAD R12, R53, R10, R18 ;  /* 0x0000000a350c7224 */ /* 0x000fc800078e0212 */
[----:B------:R-:W-:-:S04]  /*5fd0*/  IMAD R19, R48, R19, R12 ;  /* 0x0000001330137224 */ /* 0x000fc800078e020c */
[----:B------:R-:W-:Y:S02]  /*5fe0*/  IMAD.IADD R46, R48, 0x1, R19 ;  /* 0x00000001302e7824 */ /* 0x000fe400078e0213 */
[----:B------:R-:W-:Y:S02]  /*5ff0*/  VIADD R49, R19, 0x1 ;  /* 0x0000000113317836 */ /* 0x000fe40000000000 */
[----:B------:R-:W-:Y:S01]  /*6000*/  IMAD.IADD R51, R46, 0x1, R10 ;  /* 0x000000012e337824 */ /* 0x000fe200078e020a */
[----:B------:R-:W-:Y:S06]  /*6010*/  BRA `(.L_x_507) ;  /* 0x00000000001c7947 */ /* 0x000fec0003800000 */
.L_x_1783:
[CC--:B------:R-:W-:Y:S02]  /*6020*/  IMAD R12, R53.reuse, R10.reuse, R18 ;  /* 0x0000000a350c7224 */ /* 0x0c0fe400078e0212 */
[----:B------:R-:W-:Y:S02]  /*6030*/  IMAD R51, R53, R10, R10 ;  /* 0x0000000a35337224 */ /* 0x000fe400078e020a */
[CC--:B------:R-:W-:Y:S02]  /*6040*/  IMAD R12, R48.reuse, R19.reuse, R12 ;  /* 0x00000013300c7224 */ /* 0x0c0fe400078e020c */
[----:B------:R-:W-:Y:S02]  /*6050*/  IMAD R19, R48, R19, R48 ;  /* 0x0000001330137224 */ /* 0x000fe400078e0230 */
[----:B------:R-:W-:-:S03]  /*6060*/  VIADD R49, R12, 0x1 ;  /* 0x000000010c317836 */ /* 0x000fc60000000000 */
[----:B------:R-:W-:Y:S02]  /*6070*/  IADD3 R51, PT, PT, R51, R19, R18 ;  /* 0x0000001333337210 */ /* 0x000fe40007ffe012 */
[----:B------:R-:W-:-:S07]  /*6080*/  IADD3 R46, PT, PT, R48, R49, RZ ;  /* 0x00000031302e7210 */ /* 0x000fce0007ffe0ff */
.L_x_507:
[----:B------:R-:W-:Y:S05]  /*6090*/  BSYNC.RECONVERGENT B1 ;  /* 0x0000000000017941 */ /* 0x000fea0003800200 */
.L_x_505:
[CC--:B------:R-:W-:Y:S02]  /*60a0*/  VIMNMX R12, PT, PT, R46.reuse, R49.reuse, !PT ;  /* 0x000000312e0c7248 */ /* 0x0c0fe40007fe0100 */
[----:B------:R-:W-:Y:S02]  /*60b0*/  VIMNMX R13, PT, PT, R46, R49, PT ;  /* 0x000000312e0d7248 */ /* 0x000fe40003fe0100 */
[CC--:B------:R-:W-:Y:S02]  /*60c0*/  VIMNMX R14, PT, PT, R12.reuse, R51.reuse, PT ;  /* 0x000000330c0e7248 */ /* 0x0c0fe40003fe0100 */
[----:B------:R-:W-:Y:S02]  /*60d0*/  VIMNMX R49, PT, PT, R12, R51, !PT ;  /* 0x000000330c317248 */ /* 0x000fe40007fe0100 */
[CC--:B------:R-:W-:Y:S02]  /*60e0*/  VIMNMX R46, PT, PT, R13.reuse, R14.reuse, !PT ;  /* 0x0000000e0d2e7248 */ /* 0x0c0fe40007fe0100 */
[----:B------:R-:W-:-:S07]  /*60f0*/  VIMNMX R51, PT, PT, R13, R14, PT ;  /* 0x0000000e0d337248 */ /* 0x000fce0003fe0100 */
.L_x_502:
[----:B------:R-:W-:Y:S05]  /*6100*/  BSYNC.RECONVERGENT B0 ;  /* 0x0000000000007941 */ /* 0x000fea0003800200 */
.L_x_500:
[----:B------:R-:W-:Y:S01]  /*6110*/  IABS R15, R10 ;  /* 0x0000000a000f7213 */ /* 0x000fe20000000000 */
[----:B------:R-:W-:Y:S01]  /*6120*/  BSSY.RECONVERGENT B0, `(.L_x_508) ;  /* 0x00002b4000007945 */ /* 0x000fe20003800200 */
[----:B------:R-:W-:Y:S01]  /*6130*/  IABS R14, R48 ;  /* 0x00000030000e7213 */ /* 0x000fe20000000000 */
[----:B------:R-:W-:Y:S01]  /*6140*/  IMAD.MOV.U32 R76, RZ, RZ, RZ ;  /* 0x000000ffff4c7224 */ /* 0x000fe200078e00ff */
[----:B------:R-:W0:Y:S01]  /*6150*/  I2F.RP R18, R15 ;  /* 0x0000000f00127306 */ /* 0x000e220000209400 */
[----:B------:R-:W-:Y:S02]  /*6160*/  IABS R62, R49 ;  /* 0x00000031003e7213 */ /* 0x000fe40000000000 */
[----:B------:R-:W-:Y:S02]  /*6170*/  IABS R64, R46 ;  /* 0x0000002e00407213 */ /* 0x000fe40000000000 */
[----:B------:R-:W-:-:S03]  /*6180*/  IABS R61, R51 ;  /* 0x00000033003d7213 */ /* 0x000fc60000000000 */
[----:B------:R-:W1:Y:S08]  /*6190*/  I2F.RP R50, R14 ;  /* 0x0000000e00327306 */ /* 0x000e700000209400 */
[----:B0-----:R-:W0:Y:S08]  /*61a0*/  MUFU.RCP R18, R18 ;  /* 0x0000001200127308 */ /* 0x001e300000001000 */
[----:B-1----:R-:W-:Y:S01]  /*61b0*/  MUFU.RCP R50, R50 ;  /* 0x0000003200327308 */ /* 0x002fe20000001000 */
[----:B0-----:R-:W-:-:S07]  /*61c0*/  VIADD R12, R18, 0xffffffe ;  /* 0x0ffffffe120c7836 */ /* 0x001fce0000000000 */
[----:B------:R0:W1:Y:S02]  /*61d0*/  F2I.FTZ.U32.TRUNC.NTZ R13, R12 ;  /* 0x0000000c000d7305 */ /* 0x000064000021f000 */
[----:B0-----:R-:W-:Y:S02]  /*61e0*/  IMAD.MOV.U32 R12, RZ, RZ, RZ ;  /* 0x000000ffff0c7224 */ /* 0x001fe400078e00ff */
[----:B-1----:R-:W-:-:S04]  /*61f0*/  IMAD.MOV R54, RZ, RZ, -R13 ;  /* 0x000000ffff367224 */ /* 0x002fc800078e0a0d */
[----:B------:R-:W-:Y:S01]  /*6200*/  IMAD R19, R54, R15, RZ ;  /* 0x0000000f36137224 */ /* 0x000fe200078e02ff */
[----:B------:R-:W-:-:S03]  /*6210*/  IABS R54, R52 ;  /* 0x0000003400367213 */ /* 0x000fc60000000000 */
[----:B------:R-:W-:Y:S01]  /*6220*/  IMAD.HI.U32 R53, R13, R19, R12 ;  /* 0x000000130d357227 */ /* 0x000fe200078e000c */
[----:B------:R-:W-:Y:S01]  /*6230*/  LOP3.LUT R12, R49, R10, RZ, 0x3c, !PT ;  /* 0x0000000a310c7212 */ /* 0x000fe200078e3cff */
[----:B------:R-:W-:Y:S02]  /*6240*/  I2F.RP R63, R54 ;  /* 0x00000036003f7306 */ /* 0x000fe40000209400 */
[----:B------:R-:W-:Y:S01]  /*6250*/  VIADD R13, R50, 0xffffffe ;  /* 0x0ffffffe320d7836 */ /* 0x000fe20000000000 */
[----:B------:R-:W-:Y:S01]  /*6260*/  ISETP.GE.AND P6, PT, R12, RZ, PT ;  /* 0x000000ff0c00720c */ /* 0x000fe20003fc6270 */
[----:B------:R-:W-:Y:S01]  /*6270*/  IMAD.HI.U32 R18, R53, R62, RZ ;  /* 0x0000003e35127227 */ /* 0x000fe200078e00ff */
[----:B------:R-:W-:-:S03]  /*6280*/  IABS R50, R11 ;  /* 0x0000000b00327213 */ /* 0x000fc60000000000 */
[----:B------:R-:W-:Y:S01]  /*6290*/  IMAD.MOV R19, RZ, RZ, -R18 ;  /* 0x000000ffff137224 */ /* 0x000fe200078e0a12 */
[----:B------:R-:W0:Y:S01]  /*62a0*/  I2F.RP R57, R50 ;  /* 0x0000003200397306 */ /* 0x000e220000209400 */
[----:B------:R-:W-:-:S04]  /*62b0*/  IMAD.HI.U32 R55, R53, R64, RZ ;  /* 0x0000004035377227 */ /* 0x000fc800078e00ff */
[----:B------:R-:W-:Y:S01]  /*62c0*/  IMAD R12, R15, R19, R62 ;  /* 0x000000130f0c7224 */ /* 0x000fe200078e023e */
[----:B------:R-:W-:Y:S01]  /*62d0*/  LOP3.LUT R19, R46, R10, RZ, 0x3c, !PT ;  /* 0x0000000a2e137212 */ /* 0x000fe200078e3cff */
[----:B------:R-:W-:Y:S01]  /*62e0*/  IMAD.HI.U32 R58, R53, R61, RZ ;  /* 0x0000003d353a7227 */ /* 0x000fe200078e00ff */
[----:B------:R-:W1:Y:S01]  /*62f0*/  F2I.FTZ.U32.TRUNC.NTZ R13, R13 ;  /* 0x0000000d000d7305 */ /* 0x000e62000021f000 */
[----:B------:R-:W-:Y:S02]  /*6300*/  IABS R53, R48 ;  /* 0x0000003000357213 */ /* 0x000fe40000000000 */
[----:B------:R-:W-:Y:S01]  /*6310*/  ISETP.GT.U32.AND P2, PT, R15, R12, PT ;  /* 0x0000000c0f00720c */ /* 0x000fe20003f44070 */
[----:B------:R-:W-:Y:S01]  /*6320*/  IMAD.MOV R56, RZ, RZ, -R55 ;  /* 0x000000ffff387224 */ /* 0x000fe200078e0a37 */
[----:B------:R-:W-:Y:S01]  /*6330*/  IADD3 R60, PT, PT, -R58, RZ, RZ ;  /* 0x000000ff3a3c7210 */ /* 0x000fe20007ffe1ff */
[----:B------:R-:W-:Y:S01]  /*6340*/  IMAD.MOV R53, RZ, RZ, -R53 ;  /* 0x000000ffff357224 */ /* 0x000fe200078e0a35 */
[----:B------:R-:W-:Y:S01]  /*6350*/  ISETP.GE.AND P5, PT, R19, RZ, PT ;  /* 0x000000ff1300720c */ /* 0x000fe20003fa6270 */
[----:B------:R-:W-:Y:S01]  /*6360*/  IMAD R56, R15, R56, R64 ;  /* 0x000000380f387224 */ /* 0x000fe200078e0240 */
[----:B------:R-:W-:Y:S01]  /*6370*/  LOP3.LUT R19, R51, R10, RZ, 0x3c, !PT ;  /* 0x0000000a33137212 */ /* 0x000fe200078e3cff */
[C---:B------:R-:W-:Y:S01]  /*6380*/  IMAD R60, R15.reuse, R60, R61 ;  /* 0x0000003c0f3c7224 */ /* 0x040fe200078e023d */
[----:B0-----:R-:W0:Y:S02]  /*6390*/  MUFU.RCP R57, R57 ;  /* 0x0000003900397308 */ /* 0x001e240000001000 */
[----:B------:R-:W-:-:S02]  /*63a0*/  ISETP.GT.U32.AND P3, PT, R15, R56, PT ;  /* 0x000000380f00720c */ /* 0x000fc40003f64070 */
[----:B------:R-:W-:Y:S01]  /*63b0*/  ISETP.GT.U32.AND P1, PT, R15, R60, PT ;  /* 0x0000003c0f00720c */ /* 0x000fe20003f24070 */
[----:B------:R-:W-:Y:S01]  /*63c0*/  @!P2 IMAD.IADD R12, R12, 0x1, -R15 ;  /* 0x000000010c0ca824 */ /* 0x000fe200078e0a0f */
[----:B------:R-:W-:Y:S01]  /*63d0*/  ISETP.GE.AND P4, PT, R19, RZ, PT ;  /* 0x000000ff1300720c */ /* 0x000fe20003f86270 */
[----:B-1----:R-:W-:Y:S01]  /*63e0*/  IMAD.MOV R19, RZ, RZ, -R13 ;  /* 0x000000ffff137224 */ /* 0x002fe200078e0a0d */
[----:B------:R-:W1:Y:S01]  /*63f0*/  MUFU.RCP R63, R63 ;  /* 0x0000003f003f7308 */ /* 0x000e620000001000 */
[----:B------:R-:W-:Y:S01]  /*6400*/  @!P2 VIADD R18, R18, 0x1 ;  /* 0x000000011212a836 */ /* 0x000fe20000000000 */
[----:B------:R-:W-:Y:S01]  /*6410*/  ISETP.GE.U32.AND P0, PT, R12, R15, PT ;  /* 0x0000000f0c00720c */ /* 0x000fe20003f06070 */
[----:B------:R-:W-:Y:S01]  /*6420*/  IMAD R19, R19, R14, RZ ;  /* 0x0000000e13137224 */ /* 0x000fe200078e02ff */
[----:B------:R-:W-:-:S03]  /*6430*/  LOP3.LUT R12, R49, R48, RZ, 0x3c, !PT ;  /* 0x00000030310c7212 */ /* 0x000fc600078e3cff */
[--C-:B------:R-:W-:Y:S01]  /*6440*/  @!P3 IMAD.IADD R56, R56, 0x1, -R15.reuse ;  /* 0x000000013838b824 */ /* 0x100fe200078e0a0f */
[----:B------:R-:W-:Y:S01]  /*6450*/  ISETP.GE.AND P2, PT, R12, RZ, PT ;  /* 0x000000ff0c00720c */ /* 0x000fe20003f46270 */
[----:B------:R-:W-:Y:S02]  /*6460*/  IMAD.MOV.U32 R12, RZ, RZ, RZ ;  /* 0x000000ffff0c7224 */ /* 0x000fe400078e00ff */
[----:B------:R-:W-:Y:S02]  /*6470*/  @!P1 IMAD.IADD R60, R60, 0x1, -R15 ;  /* 0x000000013c3c9824 */ /* 0x000fe400078e0a0f */
[----:B------:R-:W-:Y:S01]  /*6480*/  IMAD.HI.U32 R59, R13, R19, R12 ;  /* 0x000000130d3b7227 */ /* 0x000fe200078e000c */
[----:B------:R-:W-:Y:S02]  /*6490*/  LOP3.LUT R12, R46, R48, RZ, 0x3c, !PT ;  /* 0x000000302e0c7212 */ /* 0x000fe400078e3cff */
[----:B------:R-:W-:Y:S01]  /*64a0*/  @P0 IADD3 R18, PT, PT, R18, 0x1, RZ ;  /* 0x0000000112120810 */ /* 0x000fe20007ffe0ff */
[----:B------:R-:W-:Y:S01]  /*64b0*/  @!P3 VIADD R55, R55, 0x1 ;  /* 0x000000013737b836 */ /* 0x000fe20000000000 */
[-C--:B------:R-:W-:Y:S01]  /*64c0*/  ISETP.GE.U32.AND P0, PT, R56, R15.reuse, PT ;  /* 0x0000000f3800720c */ /* 0x080fe20003f06070 */
[----:B------:R-:W-:Y:S01]  /*64d0*/  IMAD.MOV.U32 R56, RZ, RZ, R53 ;  /* 0x000000ffff387224 */ /* 0x000fe200078e0035 */
[----:B------:R-:W-:Y:S01]  /*64e0*/  ISETP.GE.U32.AND P3, PT, R60, R15, PT ;  /* 0x0000000f3c00720c */ /* 0x000fe20003f66070 */
[----:B------:R-:W-:-:S04]  /*64f0*/  IMAD.HI.U32 R19, R59, R62, RZ ;  /* 0x0000003e3b137227 */ /* 0x000fc800078e00ff */
[----:B0-----:R-:W-:Y:S02]  /*6500*/  VIADD R13, R57, 0xffffffe ;  /* 0x0ffffffe390d7836 */ /* 0x001fe40000000000 */
[----:B------:R-:W-:Y:S02]  /*6510*/  IMAD.HI.U32 R57, R59, R64, RZ ;  /* 0x000000403b397227 */ /* 0x000fe400078e00ff */
[----:B------:R-:W0:Y:S02]  /*6520*/  F2I.FTZ.U32.TRUNC.NTZ R15, R13 ;  /* 0x0000000d000f7305 */ /* 0x000e24000021f000 */
[----:B------:R-:W-:Y:S02]  /*6530*/  IMAD R53, R19, R56, R62 ;  /* 0x0000003813357224 */ /* 0x000fe400078e023e */
[----:B------:R-:W-:-:S04]  /*6540*/  IMAD.HI.U32 R60, R59, R61, RZ ;  /* 0x0000003d3b3c7227 */ /* 0x000fc800078e00ff */
[----:B------:R-:W-:Y:S01]  /*6550*/  @!P1 VIADD R58, R58, 0x1 ;  /* 0x000000013a3a9836 */ /* 0x000fe20000000000 */
[----:B------:R-:W-:Y:S01]  /*6560*/  ISETP.GE.AND P1, PT, R12, RZ, PT ;  /* 0x000000ff0c00720c */ /* 0x000fe20003f26270 */
[-C--:B------:R-:W-:Y:S01]  /*6570*/  IMAD R59, R57, R56.reuse, R64 ;  /* 0x00000038393b7224 */ /* 0x080fe200078e0240 */
[----:B-1----:R-:W-:Y:S01]  /*6580*/  IADD3 R12, PT, PT, R63, 0xffffffe, RZ ;  /* 0x0ffffffe3f0c7810 */ /* 0x002fe20007ffe0ff */
[----:B------:R-:W-:Y:S01]  /*6590*/  @P0 VIADD R55, R55, 0x1 ;  /* 0x0000000137370836 */ /* 0x000fe20000000000 */
[----:B------:R-:W-:Y:S01]  /*65a0*/  ISETP.GT.U32.AND P0, PT, R14, R53, PT ;  /* 0x000000350e00720c */ /* 0x000fe20003f04070 */
[----:B------:R-:W-:Y:S01]  /*65b0*/  @P3 VIADD R58, R58, 0x1 ;  /* 0x000000013a3a3836 */ /* 0x000fe20000000000 */
[----:B------:R-:W-:Y:S01]  /*65c0*/  ISETP.GT.U32.AND P3, PT, R14, R59, PT ;  /* 0x0000003b0e00720c */ /* 0x000fe20003f64070 */
[----:B------:R-:W-:Y:S01]  /*65d0*/  IMAD R61, R60, R56, R61 ;  /* 0x000000383c3d7224 */ /* 0x000fe200078e023d */
[----:B------:R0:W1:Y:S01]  /*65e0*/  F2I.FTZ.U32.TRUNC.NTZ R13, R12 ;  /* 0x0000000c000d7305 */ /* 0x000062000021f000 */
[----:B------:R-:W-:Y:S01]  /*65f0*/  @!P6 IMAD.MOV R18, RZ, RZ, -R18 ;  /* 0x000000ffff12e224 */ /* 0x000fe200078e0a12 */
[----:B------:R-:W-:Y:S01]  /*6600*/  LOP3.LUT R63, RZ, R10, RZ, 0x33, !PT ;  /* 0x0000000aff3f7212 */ /* 0x000fe200078e33ff */
[----:B------:R-:W-:Y:S01]  /*6610*/  @!P5 IMAD.MOV R55, RZ, RZ, -R55 ;  /* 0x000000ffff37d224 */ /* 0x000fe200078e0a37 */
[----:B------:R-:W-:Y:S01]  /*6620*/  ISETP.GT.U32.AND P6, PT, R14, R61, PT ;  /* 0x0000003d0e00720c */ /* 0x000fe20003fc4070 */
[----:B------:R-:W-:Y:S01]  /*6630*/  @!P4 IMAD.MOV R58, RZ, RZ, -R58 ;  /* 0x000000ffff3ac224 */ /* 0x000fe200078e0a3a */
[----:B------:R-:W-:-:S03]  /*6640*/  ISETP.NE.AND P5, PT, R10, RZ, PT ;  /* 0x000000ff0a00720c */ /* 0x000fc60003fa5270 */
[--C-:B------:R-:W-:Y:S01]  /*6650*/  @!P0 IMAD.IADD R53, R53, 0x1, -R14.reuse ;  /* 0x0000000135358824 */ /* 0x100fe200078e0a0e */
[----:B------:R-:W-:Y:S01]  /*6660*/  SEL R56, R63, R18, !P5 ;  /* 0x000000123f387207 */ /* 0x000fe20006800000 */
[----:B0-----:R-:W-:Y:S01]  /*6670*/  IMAD.MOV R12, RZ, RZ, -R15 ;  /* 0x000000ffff0c7224 */ /* 0x001fe200078e0a0f */
[-C--:B------:R-:W-:Y:S01]  /*6680*/  @!P3 IADD3 R59, PT, PT, R59, -R14.reuse, RZ ;  /* 0x8000000e3b3bb210 */ /* 0x080fe20007ffe0ff */
[----:B------:R-:W-:Y:S01]  /*6690*/  @!P3 VIADD R57, R57, 0x1 ;  /* 0x000000013939b836 */ /* 0x000fe20000000000 */
[----:B------:R-:W-:Y:S01]  /*66a0*/  ISETP.GE.U32.AND P4, PT, R53, R14, PT ;  /* 0x0000000e3500720c */ /* 0x000fe20003f86070 */
[----:B------:R-:W-:Y:S01]  /*66b0*/  @!P0 VIADD R19, R19, 0x1 ;  /* 0x0000000113138836 */ /* 0x000fe20000000000 */
[----:B------:R-:W-:Y:S01]  /*66c0*/  SEL R55, R63, R55, !P5 ;  /* 0x000000373f377207 */ /* 0x000fe20006800000 */
[----:B------:R-:W-:Y:S01]  /*66d0*/  @!P6 IMAD.IADD R61, R61, 0x1, -R14 ;  /* 0x000000013d3de824 */ /* 0x000fe200078e0a0e */
[----:B------:R-:W-:Y:S01]  /*66e0*/  SEL R53, R63, R58, !P5 ;  /* 0x0000003a3f357207 */ /* 0x000fe20006800000 */
[----:B-1----:R-:W-:Y:S01]  /*66f0*/  IMAD.MOV R63, RZ, RZ, -R13 ;  /* 0x000000ffff3f7224 */ /* 0x002fe200078e0a0d */
[----:B------:R-:W-:Y:S01]  /*6700*/  ISETP.GE.U32.AND P5, PT, R59, R14, PT ;  /* 0x0000000e3b00720c */ /* 0x000fe20003fa6070 */
[----:B------:R-:W-:Y:S01]  /*6710*/  IMAD.MOV.U32 R59, RZ, RZ, R12 ;  /* 0x000000ffff3b7224 */ /* 0x000fe200078e000c */
[----:B------:R-:W-:Y:S01]  /*6720*/  LOP3.LUT R12, R51, R48, RZ, 0x3c, !PT ;  /* 0x00000030330c7212 */ /* 0x000fe200078e3cff */
[----:B------:R-:W-:Y:S01]  /*6730*/  @!P6 VIADD R60, R60, 0x1 ;  /* 0x000000013c3ce836 */ /* 0x000fe20000000000 */
[----:B------:R-:W-:Y:S01]  /*6740*/  ISETP.GE.U32.AND P0, PT, R61, R14, PT ;  /* 0x0000000e3d00720c */ /* 0x000fe20003f06070 */
[----:B------:R-:W-:Y:S01]  /*6750*/  IMAD R59, R59, R50, RZ ;  /* 0x000000323b3b7224 */ /* 0x000fe200078e02ff */
[----:B------:R-:W-:Y:S01]  /*6760*/  ISETP.GE.AND P3, PT, R12, RZ, PT ;  /* 0x000000ff0c00720c */ /* 0x000fe20003f66270 */
[----:B------:R-:W-:-:S02]  /*6770*/  HFMA2 R12, -RZ, RZ, 0, 0 ;  /* 0x00000000ff0c7431 */ /* 0x000fc400000001ff */
[----:B------:R-:W-:Y:S01]  /*6780*/  IMAD R61, R63, R54, RZ ;  /* 0x000000363f3d7224 */ /* 0x000fe200078e02ff */
[----:B------:R-:W-:Y:S01]  /*6790*/  LOP3.LUT R58, RZ, R48, RZ, 0x33, !PT ;  /* 0x00000030ff3a7212 */ /* 0x000fe200078e33ff */
[----:B------:R-:W-:Y:S02]  /*67a0*/  IMAD.MOV.U32 R14, RZ, RZ, RZ ;  /* 0x000000ffff0e7224 */ /* 0x000fe400078e00ff */
[----:B------:R-:W-:Y:S01]  /*67b0*/  @P4 VIADD R19, R19, 0x1 ;  /* 0x0000000113134836 */ /* 0x000fe20000000000 */
[----:B------:R-:W-:Y:S01]  /*67c0*/  ISETP.NE.AND P4, PT, R48, RZ, PT ;  /* 0x000000ff3000720c */ /* 0x000fe20003f85270 */
[----:B------:R-:W-:Y:S01]  /*67d0*/  IMAD.HI.U32 R18, R15, R59, R14 ;  /* 0x0000003b0f127227 */ /* 0x000fe200078e000e */
[----:B------:R-:W-:-:S03]  /*67e0*/  IABS R15, R55 ;  /* 0x00000037000f7213 */ /* 0x000fc60000000000 */
[----:B------:R-:W-:Y:S01]  /*67f0*/  IMAD.HI.U32 R62, R13, R61, R12 ;  /* 0x0000003d0d3e7227 */ /* 0x000fe200078e000c */
[----:B------:R-:W-:Y:S02]  /*6800*/  IABS R13, R56 ;  /* 0x00000038000d7213 */ /* 0x000fe40000000000 */
[----:B------:R-:W-:Y:S01]  /*6810*/  IABS R61, R53 ;  /* 0x00000035003d7213 */ /* 0x000fe20000000000 */
[----:B------:R-:W-:Y:S02]  /*6820*/  @P5 VIADD R57, R57, 0x1 ;  /* 0x0000000139395836 */ /* 0x000fe40000000000 */
[----:B------:R-:W-:Y:S02]  /*6830*/  @!P2 IMAD.MOV R19, RZ, RZ, -R19 ;  /* 0x000000ffff13a224 */ /* 0x000fe400078e0a13 */
[----:B------:R-:W-:Y:S02]  /*6840*/  @!P1 IMAD.MOV R57, RZ, RZ, -R57 ;  /* 0x000000ffff399224 */ /* 0x000fe400078e0a39 */
[----:B------:R-:W-:Y:S01]  /*6850*/  IMAD.HI.U32 R12, R18, R13, RZ ;  /* 0x0000000d120c7227 */ /* 0x000fe200078e00ff */
[----:B------:R-:W-:-:S02]  /*6860*/  SEL R14, R58, R19, !P4 ;  /* 0x000000133a0e7207 */ /* 0x000fc40006000000 */
[----:B------:R-:W-:Y:S01]  /*6870*/  SEL R48, R58, R57, !P4 ;  /* 0x000000393a307207 */ /* 0x000fe20006000000 */
[----:B------:R-:W-:Y:S01]  /*6880*/  IMAD.MOV R12, RZ, RZ, -R12 ;  /* 0x000000ffff0c7224 */ /* 0x000fe200078e0a0c */
[----:B------:R-:W-:Y:S01]  /*6890*/  IABS R19, R14 ;  /* 0x0000000e00137213 */ /* 0x000fe20000000000 */
[----:B------:R-:W-:Y:S01]  /*68a0*/  IMAD.MOV.U32 R57, RZ, RZ, R15 ;  /* 0x000000ffff397224 */ /* 0x000fe200078e000f */
[----:B------:R-:W-:Y:S01]  /*68b0*/  IABS R59, R48 ;  /* 0x00000030003b7213 */ /* 0x000fe20000000000 */
[----:B------:R-:W-:Y:S02]  /*68c0*/  @P0 VIADD R60, R60, 0x1 ;  /* 0x000000013c3c0836 */ /* 0x000fe40000000000 */
[----:B------:R-:W-:Y:S02]  /*68d0*/  IMAD R13, R50, R12, R13 ;  /* 0x0000000c320d7224 */ /* 0x000fe400078e020d */
[----:B------:R-:W-:Y:S01]  /*68e0*/  IMAD.HI.U32 R12, R18, R57, RZ ;  /* 0x00000039120c7227 */ /* 0x000fe200078e00ff */
[----:B------:R-:W-:-:S02]  /*68f0*/  @!P3 IADD3 R60, PT, PT, -R60, RZ, RZ ;  /* 0x000000ff3c3cb210 */ /* 0x000fc40007ffe1ff */
[----:B------:R-:W-:Y:S01]  /*6900*/  ISETP.GT.U32.AND P2, PT, R50, R13, PT ;  /* 0x0000000d3200720c */ /* 0x000fe20003f44070 */
[----:B------:R-:W-:Y:S01]  /*6910*/  IMAD.HI.U32 R15, R18, R61, RZ ;  /* 0x0000003d120f7227 */ /* 0x000fe200078e00ff */
[----:B------:R-:W-:-:S03]  /*6920*/  SEL R60, R58, R60, !P4 ;  /* 0x0000003c3a3c7207 */ /* 0x000fc60006000000 */
[----:B------:R-:W-:Y:S01]  /*6930*/  IMAD.MOV R18, RZ, RZ, -R12 ;  /* 0x000000ffff127224 */ /* 0x000fe200078e0a0c */
[----:B------:R-:W-:Y:S01]  /*6940*/  IABS R63, R60 ;  /* 0x0000003c003f7213 */ /* 0x000fe20000000000 */
[----:B------:R-:W-:-:S04]  /*6950*/  IMAD.HI.U32 R12, R62, R19, RZ ;  /* 0x000000133e0c7227 */ /* 0x000fc800078e00ff */
[----:B------:R-:W-:Y:S02]  /*6960*/  IMAD.MOV R58, RZ, RZ, -R15 ;  /* 0x000000ffff3a7224 */ /* 0x000fe400078e0a0f */
[----:B------:R-:W-:Y:S02]  /*6970*/  IMAD.MOV R15, RZ, RZ, -R12 ;  /* 0x000000ffff0f7224 */ /* 0x000fe400078e0a0c */
[----:B------:R-:W-:-:S04]  /*6980*/  IMAD.HI.U32 R12, R62, R59, RZ ;  /* 0x0000003b3e0c7227 */ /* 0x000fc800078e00ff */
[C---:B------:R-:W-:Y:S01]  /*6990*/  IMAD R61, R50.reuse, R58, R61 ;  /* 0x0000003a323d7224 */ /* 0x040fe200078e023d */
[----:B------:R-:W-:Y:S01]  /*69a0*/  LOP3.LUT R58, RZ, R11, RZ, 0x33, !PT ;  /* 0x0000000bff3a7212 */ /* 0x000fe200078e33ff */
[----:B------:R-:W-:Y:S02]  /*69b0*/  IMAD R57, R50, R18, R57 ;  /* 0x0000001232397224 */ /* 0x000fe400078e0239 */
[----:B------:R-:W-:Y:S01]  /*69c0*/  IMAD R15, R54, R15, R19 ;  /* 0x0000000f360f7224 */ /* 0x000fe200078e0213 */
[C---:B------:R-:W-:Y:S01]  /*69d0*/  ISETP.GT.U32.AND P5, PT, R50.reuse, R61, PT ;  /* 0x0000003d3200720c */ /* 0x040fe20003fa4070 */
[----:B------:R-:W-:Y:S01]  /*69e0*/  IMAD.MOV R12, RZ, RZ, -R12 ;  /* 0x000000ffff0c7224 */ /* 0x000fe200078e0a0c */
[----:B------:R-:W-:Y:S01]  /*69f0*/  ISETP.GT.U32.AND P3, PT, R50, R57, PT ;  /* 0x000000393200720c */ /* 0x000fe20003f64070 */
[----:B------:R-:W-:Y:S01]  /*6a00*/  IMAD.HI.U32 R18, R62, R63, RZ ;  /* 0x0000003f3e127227 */ /* 0x000fe200078e00ff */
[C---:B------:R-:W-:Y:S02]  /*6a10*/  ISETP.GT.U32.AND P0, PT, R54.reuse, R15, PT ;  /* 0x0000000f3600720c */ /* 0x040fe40003f04070 */
[----:B------:R-:W-:Y:S01]  /*6a20*/  VIMNMX R62, PT, PT, R49, R46, !PT ;  /* 0x0000002e313e7248 */ /* 0x000fe20007fe0100 */
[----:B------:R-:W-:Y:S01]  /*6a30*/  IMAD R59, R54, R12, R59 ;  /* 0x0000000c363b7224 */ /* 0x000fe200078e023b */
[----:B------:R-:W-:Y:S01]  /*6a40*/  IADD3 R18, PT, PT, -R18, RZ, RZ ;  /* 0x000000ff12127210 */ /* 0x000fe20007ffe1ff */
[----:B------:R-:W-:Y:S01]  /*6a50*/  @!P2 IMAD.IADD R13, R13, 0x1, -R50 ;  /* 0x000000010d0da824 */ /* 0x000fe200078e0a32 */
[----:B------:R-:W-:-:S02]  /*6a60*/  ISETP.GE.AND P2, PT, R14, RZ, PT ;  /* 0x000000ff0e00720c */ /* 0x000fc40003f46270 */
[C---:B------:R-:W-:Y:S01]  /*6a70*/  ISETP.GT.U32.AND P1, PT, R54.reuse, R59, PT ;  /* 0x0000003b3600720c */ /* 0x040fe20003f24070 */
[----:B------:R-:W-:Y:S01]  /*6a80*/  IMAD R63, R54, R18, R63 ;  /* 0x00000012363f7224 */ /* 0x000fe200078e023f */
[----:B------:R-:W-:Y:S01]  /*6a90*/  ISETP.GT.U32.AND P4, PT, R50, R13, PT ;  /* 0x0000000d3200720c */ /* 0x000fe20003f84070 */
[--C-:B------:R-:W-:Y:S01]  /*6aa0*/  @!P5 IMAD.IADD R61, R61, 0x1, -R50.reuse ;  /* 0x000000013d3dd824 */ /* 0x100fe200078e0a32 */
[----:B------:R-:W-:Y:S01]  /*6ab0*/  VIMNMX R19, PT, PT, R49, R46, PT ;  /* 0x0000002e31137248 */ /* 0x000fe20003fe0100 */
[----:B------:R-:W-:Y:S01]  /*6ac0*/  @!P3 IMAD.IADD R57, R57, 0x1, -R50 ;  /* 0x000000013939b824 */ /* 0x000fe200078e0a32 */
[----:B------:R-:W-:Y:S01]  /*6ad0*/  ISETP.GT.U32.AND P5, PT, R54, R63, PT ;  /* 0x0000003f3600720c */ /* 0x000fe20003fa4070 */
[----:B------:R-:W-:Y:S01]  /*6ae0*/  @!P0 IMAD.IADD R15, R15, 0x1, -R54 ;  /* 0x000000010f0f8824 */ /* 0x000fe200078e0a36 */
[C---:B------:R-:W-:Y:S02]  /*6af0*/  ISETP.GT.U32.AND P0, PT, R50.reuse, R61, PT ;  /* 0x0000003d3200720c */ /* 0x040fe40003f04070 */
[----:B------:R-:W-:-:S02]  /*6b00*/  ISETP.GT.U32.AND P6, PT, R50, R57, PT ;  /* 0x000000393200720c */ /* 0x000fc40003fc4070 */
[----:B------:R-:W-:Y:S01]  /*6b10*/  VIMNMX R12, PT, PT, R51, R62, PT ;  /* 0x0000003e330c7248 */ /* 0x000fe20003fe0100 */
[----:B------:R-:W-:Y:S01]  /*6b20*/  @!P1 IMAD.IADD R59, R59, 0x1, -R54 ;  /* 0x000000013b3b9824 */ /* 0x000fe200078e0a36 */
[----:B------:R-:W-:Y:S01]  /*6b30*/  ISETP.GT.U32.AND P1, PT, R54, R15, PT ;  /* 0x0000000f3600720c */ /* 0x000fe20003f24070 */
[----:B------:R-:W-:Y:S01]  /*6b40*/  @!P4 IMAD.IADD R13, R13, 0x1, -R50 ;  /* 0x000000010d0dc824 */ /* 0x000fe200078e0a32 */
[----:B------:R-:W-:Y:S01]  /*6b50*/  ISETP.GE.AND P4, PT, R48, RZ, PT ;  /* 0x000000ff3000720c */ /* 0x000fe20003f86270 */
[----:B------:R-:W-:Y:S01]  /*6b60*/  IMAD.MOV R48, RZ, RZ, -R56 ;  /* 0x000000ffff307224 */ /* 0x000fe200078e0a38 */
[----:B------:R-:W-:Y:S02]  /*6b70*/  ISETP.GT.U32.AND P3, PT, R54, R59, PT ;  /* 0x0000003b3600720c */ /* 0x000fe40003f64070 */
[----:B------:R-:W-:Y:S01]  /*6b80*/  @!P5 IADD3 R63, PT, PT, R63, -R54, RZ ;  /* 0x800000363f3fd210 */ /* 0x000fe20007ffe0ff */
        /* <DEDUP_REMOVED lines=8> */
[----:B------:R-:W-:Y:S01]  /*6c10*/  IMAD.MOV R55, RZ, RZ, -R55 ;  /* 0x000000ffff377224 */ /* 0x000fe200078e0a37 */
[----:B------:R-:W-:Y:S01]  /*6c20*/  VIMNMX R18, PT, PT, R19, R12, !PT ;  /* 0x0000000c13127248 */ /* 0x000fe20007fe0100 */
[----:B------:R-:W-:Y:S01]  /*6c30*/  @!P2 IMAD.MOV R15, RZ, RZ, -R15 ;  /* 0x000000ffff0fa224 */ /* 0x000fe200078e0a0f */
[----:B------:R-:W-:Y:S01]  /*6c40*/  @!P3 IADD3 R59, PT, PT, R59, -R54, RZ ;  /* 0x800000363b3bb210 */ /* 0x000fe20007ffe0ff */
[C---:B------:R-:W-:Y:S01]  /*6c50*/  IMAD R48, R10.reuse, R48, R49 ;  /* 0x000000300a307224 */ /* 0x040fe200078e0231 */
[----:B------:R-:W-:Y:S01]  /*6c60*/  ISETP.GE.AND P3, PT, R53, RZ, PT ;  /* 0x000000ff3500720c */ /* 0x000fe20003f66270 */
[----:B------:R-:W-:Y:S01]  /*6c70*/  IMAD R53, R10, R55, R46 ;  /* 0x000000370a357224 */ /* 0x000fe200078e022e */
[----:B------:R-:W-:Y:S01]  /*6c80*/  ISETP.NE.AND P2, PT, R52, RZ, PT ;  /* 0x000000ff3400720c */ /* 0x000fe20003f45270 */
[----:B------:R-:W-:Y:S01]  /*6c90*/  @!P0 IMAD.IADD R63, R63, 0x1, -R54 ;  /* 0x000000013f3f8824 */ /* 0x000fe200078e0a36 */
[----:B------:R-:W-:Y:S01]  /*6ca0*/  ISETP.NE.AND P0, PT, R11, RZ, PT ;  /* 0x000000ff0b00720c */ /* 0x000fe20003f05270 */
[----:B------:R-:W-:Y:S01]  /*6cb0*/  @!P4 IMAD.MOV R59, RZ, RZ, -R59 ;  /* 0x000000ffff3bc224 */ /* 0x000fe200078e0a3b */
[----:B------:R-:W-:Y:S01]  /*6cc0*/  LOP3.LUT R54, RZ, R52, RZ, 0x33, !PT ;  /* 0x00000034ff367212 */ /* 0x000fe200078e33ff */
[----:B------:R-:W-:Y:S01]  /*6cd0*/  @!P6 IMAD.MOV R13, RZ, RZ, -R13 ;  /* 0x000000ffff0de224 */ /* 0x000fe200078e0a0d */
[----:B------:R-:W-:Y:S01]  /*6ce0*/  VIMNMX R19, PT, PT, R19, R12, PT ;  /* 0x0000000c13137248 */ /* 0x000fe20003fe0100 */
[----:B------:R-:W-:Y:S01]  /*6cf0*/  @!P1 IMAD.MOV R57, RZ, RZ, -R57 ;  /* 0x000000ffff399224 */ /* 0x000fe200078e0a39 */
[C---:B------:R-:W-:Y:S01]  /*6d00*/  SEL R52, R54.reuse, R15, !P2 ;  /* 0x0000000f36347207 */ /* 0x040fe20005000000 */
[----:B------:R-:W-:Y:S01]  /*6d10*/  @!P5 IMAD.MOV R63, RZ, RZ, -R63 ;  /* 0x000000ffff3fd224 */ /* 0x000fe200078e0a3f */
[----:B------:R-:W-:Y:S01]  /*6d20*/  SEL R55, R54, R59, !P2 ;  /* 0x0000003b36377207 */ /* 0x000fe20005000000 */
[----:B------:R-:W-:Y:S01]  /*6d30*/  IMAD R50, R10, R50, R51 ;  /* 0x000000320a327224 */ /* 0x000fe200078e0233 */
[----:B------:R-:W-:Y:S01]  /*6d40*/  @!P3 IADD3 R61, PT, PT, -R61, RZ, RZ ;  /* 0x000000ff3d3db210 */ /* 0x000fe20007ffe1ff */
[----:B------:R-:W-:Y:S01]  /*6d50*/  IMAD.MOV.U32 R59, RZ, RZ, -0x1 ;  /* 0xffffffffff3b7424 */ /* 0x000fe200078e00ff */
[C---:B------:R-:W-:Y:S01]  /*6d60*/  SEL R56, R58.reuse, R13, !P0 ;  /* 0x0000000d3a387207 */ /* 0x040fe20004000000 */
[----:B------:R-:W-:Y:S01]  /*6d70*/  IMAD.MOV.U32 R60, RZ, RZ, -0x1 ;  /* 0xffffffffff3c7424 */ /* 0x000fe200078e00ff */
[----:B------:R-:W-:-:S02]  /*6d80*/  SEL R57, R58, R57, !P0 ;  /* 0x000000393a397207 */ /* 0x000fc40004000000 */
[----:B------:R-:W-:Y:S02]  /*6d90*/  SEL R54, R54, R63, !P2 ;  /* 0x0000003f36367207 */ /* 0x000fe40005000000 */
[----:B------:R-:W-:Y:S01]  /*6da0*/  SEL R58, R58, R61, !P0 ;  /* 0x0000003d3a3a7207 */ /* 0x000fe20004000000 */
[----:B------:R-:W-:Y:S01]  /*6db0*/  IMAD.MOV.U32 R61, RZ, RZ, RZ ;  /* 0x000000ffff3d7224 */ /* 0x000fe200078e00ff */
[----:B------:R-:W-:Y:S02]  /*6dc0*/  VIMNMX R62, PT, PT, R51, R62, !PT ;  /* 0x0000003e333e7248 */ /* 0x000fe40007fe0100 */
[----:B------:R-:W-:Y:S02]  /*6dd0*/  VIMNMX R63, PT, PT, R48, R53, PT ;  /* 0x00000035303f7248 */ /* 0x000fe40003fe0100 */
[----:B------:R-:W-:Y:S02]  /*6de0*/  VIMNMX R65, PT, PT, R52, R55, PT ;  /* 0x0000003734417248 */ /* 0x000fe40003fe0100 */
[----:B------:R-:W-:-:S07]  /*6df0*/  VIMNMX R67, PT, PT, R56, R57, PT ;  /* 0x0000003938437248 */ /* 0x000fce0003fe0100 */
.L_x_519:
        /* <DEDUP_REMOVED lines=32> */
.L_x_518:
        /* <DEDUP_REMOVED lines=26> */
[----:B------:R-:W-:Y:S01]  /*71a0*/  MOV R87, RZ ;  /* 0x000000ff00577202 */ /* 0x000fe20000000f00 */
[----:B0-----:R-:W-:-:S04]  /*71b0*/  UIADD3 UR4, UP0, UPT, UR4, 0x4, URZ ;  /* 0x0000000404047890 */ /* 0x001fc8000ff1e0ff */
[----:B------:R-:W-:Y:S02]  /*71c0*/  UIADD3.X UR5, UPT, UPT, URZ, UR5, URZ, UP0, !UPT ;  /* 0x00000005ff057290 */ /* 0x000fe400087fe4ff */
[----:B------:R-:W-:-:S04]  /*71d0*/  IMAD.U32 R10, RZ, RZ, UR4 ;  /* 0x00000004ff0a7e24 */ /* 0x000fc8000f8e00ff */
[----:B------:R-:W-:-:S07]  /*71e0*/  IMAD.U32 R11, RZ, RZ, UR5 ;  /* 0x00000005ff0b7e24 */ /* 0x000fce000f8e00ff */
.L_x_517:
        /* <DEDUP_REMOVED lines=37> */
[----:B------:R-:W-:-:S03]  /*7440*/  IABS R83, R79 ;  /* 0x0000004f00537213 */ /* 0x000fc60000000000 */
[----:B0-----:R-:W0:Y:S02]  /*7450*/  MUFU.RCP R68, R68 ;  /* 0x0000004400447308 */ /* 0x001e240000001000 */
[----:B0-----:R-:W-:Y:S02]  /*7460*/  IADD3 R14, PT, PT, R68, 0xffffffe, RZ ;  /* 0x0ffffffe440e7810 */ /* 0x001fe40007ffe0ff */
[----:B------:R-:W-:-:S04]  /*7470*/  IABS R68, R13 ;  /* 0x0000000d00447213 */ /* 0x000fc80000000000 */
[----:B------:R0:W1:Y:S08]  /*7480*/  F2I.FTZ.U32.TRUNC.NTZ R15, R14 ;  /* 0x0000000e000f7305 */ /* 0x000070000021f000 */
[----:B------:R-:W2:Y:S01]  /*7490*/  I2F.RP R89, R68 ;  /* 0x0000004400597306 */ /* 0x000ea20000209400 */
[----:B0-----:R-:W-:Y:S02]  /*74a0*/  IMAD.MOV.U32 R14, RZ, RZ, RZ ;  /* 0x000000ffff0e7224 */ /* 0x001fe400078e00ff */
[----:B-1----:R-:W-:-:S04]  /*74b0*/  IMAD.MOV R70, RZ, RZ, -R15 ;  /* 0x000000ffff467224 */ /* 0x002fc800078e0a0f */
[----:B------:R-:W-:-:S04]  /*74c0*/  IMAD R81, R70, R85, RZ ;  /* 0x0000005546517224 */ /* 0x000fc800078e02ff */
[----:B------:R-:W-:Y:S01]  /*74d0*/  IMAD.HI.U32 R15, R15, R81, R14 ;  /* 0x000000510f0f7227 */ /* 0x000fe200078e000e */
[----:B--2---:R-:W0:Y:S05]  /*74e0*/  MUFU.RCP R89, R89 ;  /* 0x0000005900597308 */ /* 0x004e2a0000001000 */
        /* <DEDUP_REMOVED lines=8> */
[----:B------:R-:W-:-:S03]  /*7570*/  IMAD.MOV R70, RZ, RZ, -R84 ;  /* 0x000000ffff467224 */ /* 0x000fc600078e0a54 */
[C---:B------:R-:W-:Y:S01]  /*7580*/  ISETP.GT.U32.AND P5, PT, R85.reuse, R82, PT ;  /* 0x000000525500720c */ /* 0x040fe20003fa4070 */
[----:B------:R-:W-:-:S04]  /*7590*/  IMAD R70, R85, R70, R78 ;  /* 0x0000004655467224 */ /* 0x000fc800078e024e */
[----:B------:R-:W-:Y:S01]  /*75a0*/  @!P1 IMAD.IADD R14, R14, 0x1, -R85 ;  /* 0x000000010e0e9824 */ /* 0x000fe200078e0a55 */
[----:B------:R-:W-:Y:S01]  /*75b0*/  ISETP.GT.U32.AND P0, PT, R85, R70, PT ;  /* 0x000000465500720c */ /* 0x000fe20003f04070 */
[----:B------:R-:W-:-:S03]  /*75c0*/  @!P1 VIADD R86, R86, 0x1 ;  /* 0x0000000156569836 */ /* 0x000fc60000000000 */
[----:B------:R-:W-:-:S03]  /*75d0*/  ISETP.GE.U32.AND P6, PT, R14, R85, PT ;  /* 0x000000550e00720c */ /* 0x000fc60003fc6070 */
[----:B------:R-:W-:Y:S02]  /*75e0*/  @!P5 IMAD.IADD R82, R82, 0x1, -R85 ;  /* 0x000000015252d824 */ /* 0x000fe400078e0a55 */
[----:B------:R-:W-:-:S04]  /*75f0*/  @!P5 VIADD R72, R72, 0x1 ;  /* 0x000000014848d836 */ /* 0x000fc80000000000 */
[----:B------:R-:W-:Y:S01]  /*7600*/  @!P0 IADD3 R70, PT, PT, R70, -R85, RZ ;  /* 0x8000005546468210 */ /* 0x000fe20007ffe0ff */
[----:B------:R-:W-:-:S03]  /*7610*/  @!P0 VIADD R84, R84, 0x1 ;  /* 0x0000000154548836 */ /* 0x000fc60000000000 */
[----:B------:R-:W-:Y:S01]  /*7620*/  @P6 VIADD R86, R86, 0x1 ;  /* 0x0000000156566836 */ /* 0x000fe20000000000 */
[----:B------:R-:W-:Y:S02]  /*7630*/  ISETP.GE.U32.AND P6, PT, R82, R85, PT ;  /* 0x000000555200720c */ /* 0x000fe40003fc6070 */
[----:B------:R-:W-:Y:S02]  /*7640*/  IABS R82, R77 ;  /* 0x0000004d00527213 */ /* 0x000fe40000000000 */
[----:B------:R-:W-:Y:S01]  /*7650*/  ISETP.GE.U32.AND P1, PT, R70, R85, PT ;  /* 0x000000554600720c */ /* 0x000fe20003f26070 */
[----:B------:R-:W-:-:S04]  /*7660*/  IMAD.HI.U32 R70, R15, R83, RZ ;  /* 0x000000530f467227 */ /* 0x000fc800078e00ff */
[----:B------:R-:W-:Y:S01]  /*7670*/  IMAD.HI.U32 R81, R15, R82, RZ ;  /* 0x000000520f517227 */ /* 0x000fe200078e00ff */
[----:B0-----:R-:W-:Y:S02]  /*7680*/  IADD3 R15, PT, PT, R89, 0xffffffe, RZ ;  /* 0x0ffffffe590f7810 */ /* 0x001fe40007ffe0ff */
[----:B------:R-:W-:Y:S01]  /*7690*/  LOP3.LUT R89, RZ, R12, RZ, 0x33, !PT ;  /* 0x0000000cff597212 */ /* 0x000fe200078e33ff */
[----:B------:R-:W-:Y:S02]  /*76a0*/  IMAD.MOV R14, RZ, RZ, -R81 ;  /* 0x000000ffff0e7224 */ /* 0x000fe400078e0a51 */
[----:B------:R-:W-:Y:S01]  /*76b0*/  IMAD.MOV R88, RZ, RZ, -R70 ;  /* 0x000000ffff587224 */ /* 0x000fe200078e0a46 */
[----:B------:R-:W0:Y:S01]  /*76c0*/  F2I.FTZ.U32.TRUNC.NTZ R15, R15 ;  /* 0x0000000f000f7305 */ /* 0x000e22000021f000 */
[C---:B------:R-:W-:Y:S02]  /*76d0*/  IMAD R14, R85.reuse, R14, R82 ;  /* 0x0000000e550e7224 */ /* 0x040fe400078e0252 */
[----:B------:R-:W-:-:S02]  /*76e0*/  IMAD R88, R85, R88, R83 ;  /* 0x0000005855587224 */ /* 0x000fc400078e0253 */
[----:B------:R-:W-:Y:S01]  /*76f0*/  @P1 VIADD R84, R84, 0x1 ;  /* 0x0000000154541836 */ /* 0x000fe20000000000 */
[C---:B------:R-:W-:Y:S01]  /*7700*/  ISETP.GT.U32.AND P0, PT, R85.reuse, R14, PT ;  /* 0x0000000e5500720c */ /* 0x040fe20003f04070 */
[----:B------:R-:W-:Y:S01]  /*7710*/  @P6 VIADD R72, R72, 0x1 ;  /* 0x0000000148486836 */ /* 0x000fe20000000000 */
[----:B------:R-:W-:-:S11]  /*7720*/  ISETP.GT.U32.AND P1, PT, R85, R88, PT ;  /* 0x000000585500720c */ /* 0x000fd60003f24070 */
[--C-:B------:R-:W-:Y:S02]  /*7730*/  @!P0 IMAD.IADD R14, R14, 0x1, -R85.reuse ;  /* 0x000000010e0e8824 */ /* 0x100fe400078e0a55 */
[----:B------:R-:W-:Y:S02]  /*7740*/  @!P1 IMAD.IADD R88, R88, 0x1, -R85 ;  /* 0x0000000158589824 */ /* 0x000fe400078e0a55 */
[----:B------:R-:W-:Y:S01]  /*7750*/  @!P0 VIADD R81, R81, 0x1 ;  /* 0x0000000151518836 */ /* 0x000fe20000000000 */
[-C--:B------:R-:W-:Y:S01]  /*7760*/  ISETP.GE.U32.AND P5, PT, R14, R85.reuse, PT ;  /* 0x000000550e00720c */ /* 0x080fe20003fa6070 */
[----:B------:R-:W-:Y:S01]  /*7770*/  HFMA2 R14, -RZ, RZ, 0, 0 ;  /* 0x00000000ff0e7431 */ /* 0x000fe200000001ff */
[----:B------:R-:W-:Y:S01]  /*7780*/  ISETP.GE.U32.AND P6, PT, R88, R85, PT ;  /* 0x000000555800720c */ /* 0x000fe20003fc6070 */
[----:B0-----:R-:W-:Y:S02]  /*7790*/  IMAD.MOV R85, RZ, RZ, -R15 ;  /* 0x000000ffff557224 */ /* 0x001fe400078e0a0f */
[----:B------:R-:W-:-:S02]  /*77a0*/  IMAD.MOV.U32 R88, RZ, RZ, R84 ;  /* 0x000000ffff587224 */ /* 0x000fc400078e0054 */
[----:B------:R-:W-:Y:S02]  /*77b0*/  IMAD R85, R85, R68, RZ ;  /* 0x0000004455557224 */ /* 0x000fe400078e02ff */
[----:B------:R-:W-:Y:S02]  /*77c0*/  @!P1 VIADD R70, R70, 0x1 ;  /* 0x0000000146469836 */ /* 0x000fe40000000000 */
[----:B------:R-:W-:Y:S01]  /*77d0*/  IMAD.HI.U32 R14, R15, R85, R14 ;  /* 0x000000550f0e7227 */ /* 0x000fe200078e000e */
[----:B------:R-:W-:-:S03]  /*77e0*/  LOP3.LUT R15, R69, R12, RZ, 0x3c, !PT ;  /* 0x0000000c450f7212 */ /* 0x000fc600078e3cff */
[----:B------:R-:W-:Y:S01]  /*77f0*/  @P5 VIADD R81, R81, 0x1 ;  /* 0x0000000151515836 */ /* 0x000fe20000000000 */
[----:B------:R-:W-:Y:S01]  /*7800*/  ISETP.GE.AND P0, PT, R15, RZ, PT ;  /* 0x000000ff0f00720c */ /* 0x000fe20003f06270 */
[----:B------:R-:W-:Y:S01]  /*7810*/  @P6 VIADD R70, R70, 0x1 ;  /* 0x0000000146466836 */ /* 0x000fe20000000000 */
[----:B------:R-:W-:-:S04]  /*7820*/  LOP3.LUT R15, R71, R12, RZ, 0x3c, !PT ;  /* 0x0000000c470f7212 */ /* 0x000fc800078e3cff */
[----:B------:R-:W-:Y:S02]  /*7830*/  ISETP.GE.AND P5, PT, R15, RZ, PT ;  /* 0x000000ff0f00720c */ /* 0x000fe40003fa6270 */
[----:B------:R-:W-:-:S04]  /*7840*/  LOP3.LUT R15, R75, R12, RZ, 0x3c, !PT ;  /* 0x0000000c4b0f7212 */ /* 0x000fc800078e3cff */
[----:B------:R-:W-:Y:S01]  /*7850*/  ISETP.GE.AND P1, PT, R15, RZ, PT ;  /* 0x000000ff0f00720c */ /* 0x000fe20003f26270 */
[----:B------:R-:W-:Y:S01]  /*7860*/  @!P0 IMAD.MOV R86, RZ, RZ, -R86 ;  /* 0x000000ffff568224 */ /* 0x000fe200078e0a56 */
[----:B------:R-:W-:-:S04]  /*7870*/  LOP3.LUT R15, R77, R12, RZ, 0x3c, !PT ;  /* 0x0000000c4d0f7212 */ /* 0x000fc800078e3cff */
[----:B------:R-:W-:Y:S02]  /*7880*/  ISETP.GE.AND P6, PT, R15, RZ, PT ;  /* 0x000000ff0f00720c */ /* 0x000fe40003fc6270 */
[----:B------:R-:W-:Y:S02]  /*7890*/  @!P5 IADD3 R88, PT, PT, -R88, RZ, RZ ;  /* 0x000000ff5858d210 */ /* 0x000fe40007ffe1ff */
[----:B------:R-:W-:Y:S02]  /*78a0*/  ISETP.NE.AND P5, PT, R12, RZ, PT ;  /* 0x000000ff0c00720c */ /* 0x000fe40003fa5270 */
[----:B------:R-:W-:Y:S01]  /*78b0*/  LOP3.LUT R15, R79, R12, RZ, 0x3c, !PT ;  /* 0x0000000c4f0f7212 */ /* 0x000fe200078e3cff */
[----:B------:R-:W-:Y:S01]  /*78c0*/  @!P1 IMAD.MOV R72, RZ, RZ, -R72 ;  /* 0x000000ffff489224 */ /* 0x000fe200078e0a48 */
[----:B------:R-:W-:Y:S02]  /*78d0*/  SEL R84, R89, R86, !P5 ;  /* 0x0000005659547207 */ /* 0x000fe40006800000 */
[----:B------:R-:W-:-:S02]  /*78e0*/  ISETP.GE.AND P0, PT, R15, RZ, PT ;  /* 0x000000ff0f00720c */ /* 0x000fc40003f06270 */
[----:B------:R-:W-:Y:S01]  /*78f0*/  IABS R15, R84 ;  /* 0x00000054000f7213 */ /* 0x000fe20000000000 */
[----:B------:R-:W-:Y:S01]  /*7900*/  @!P6 IMAD.MOV R81, RZ, RZ, -R81 ;  /* 0x000000ffff51e224 */ /* 0x000fe200078e0a51 */
[----:B------:R-:W-:-:S03]  /*7910*/  SEL R85, R89, R88, !P5 ;  /* 0x0000005859557207 */ /* 0x000fc60006800000 */
[----:B------:R-:W-:Y:S01]  /*7920*/  IMAD.HI.U32 R86, R14, R15, RZ ;  /* 0x0000000f0e567227 */ /* 0x000fe200078e00ff */
[----:B------:R-:W-:Y:S02]  /*7930*/  IABS R93, R85 ;  /* 0x00000055005d7213 */ /* 0x000fe40000000000 */
[C---:B------:R-:W-:Y:S01]  /*7940*/  SEL R88, R89.reuse, R81, !P5 ;  /* 0x0000005159587207 */ /* 0x040fe20006800000 */
[----:B------:R-:W-:Y:S01]  /*7950*/  IMAD.MOV R90, RZ, RZ, -R86 ;  /* 0x000000ffff5a7224 */ /* 0x000fe200078e0a56 */
[C---:B------:R-:W-:Y:S01]  /*7960*/  SEL R86, R89.reuse, R72, !P5 ;  /* 0x0000004859567207 */ /* 0x040fe20006800000 */
[----:B------:R-:W-:Y:S02]  /*7970*/  @!P0 IMAD.MOV R70, RZ, RZ, -R70 ;  /* 0x000000ffff468224 */ /* 0x000fe400078e0a46 */
[----:B------:R-:W-:Y:S01]  /*7980*/  IMAD R81, R68, R90, R15 ;  /* 0x0000005a44517224 */ /* 0x000fe200078e020f */
[----:B------:R-:W-:Y:S01]  /*7990*/  IABS R91, R86 ;  /* 0x00000056005b7213 */ /* 0x000fe20000000000 */
[----:B------:R-:W-:Y:S01]  /*79a0*/  IMAD.HI.U32 R15, R14, R93, RZ ;  /* 0x0000005d0e0f7227 */ /* 0x000fe200078e00ff */
[----:B------:R-:W-:-:S02]  /*79b0*/  SEL R89, R89, R70, !P5 ;  /* 0x0000004659597207 */ /* 0x000fc40006800000 */
[----:B------:R-:W-:Y:S01]  /*79c0*/  IABS R70, R88 ;  /* 0x0000005800467213 */ /* 0x000fe20000000000 */
[----:B------:R-:W-:Y:S01]  /*79d0*/  IMAD.MOV R15, RZ, RZ, -R15 ;  /* 0x000000ffff0f7224 */ /* 0x000fe200078e0a0f */
[----:B------:R-:W-:Y:S01]  /*79e0*/  ISETP.GT.U32.AND P5, PT, R68, R81, PT ;  /* 0x000000514400720c */ /* 0x000fe20003fa4070 */
[----:B------:R-:W-:Y:S02]  /*79f0*/  IMAD R90, R12, R13, RZ ;  /* 0x0000000d0c5a7224 */ /* 0x000fe400078e02ff */
[----:B------:R-:W-:Y:S02]  /*7a00*/  IMAD R93, R68, R15, R93 ;  /* 0x0000000f445d7224 */ /* 0x000fe400078e025d */
[----:B------:R-:W-:-:S03]  /*7a10*/  IMAD.HI.U32 R15, R14, R91, RZ ;  /* 0x0000005b0e0f7227 */ /* 0x000fc600078e00ff */
[----:B------:R-:W-:Y:S01]  /*7a20*/  ISETP.GT.U32.AND P6, PT, R68, R93, PT ;  /* 0x0000005d4400720c */ /* 0x000fe20003fc4070 */
[----:B------:R-:W-:-:S04]  /*7a30*/  IMAD.MOV R15, RZ, RZ, -R15 ;  /* 0x000000ffff0f7224 */ /* 0x000fc800078e0a0f */
[----:B------:R-:W-:Y:S02]  /*7a40*/  IMAD R91, R68, R15, R91 ;  /* 0x0000000f445b7224 */ /* 0x000fe400078e025b */
[----:B------:R-:W-:-:S03]  /*7a50*/  IMAD.HI.U32 R15, R14, R70, RZ ;  /* 0x000000460e0f7227 */ /* 0x000fc600078e00ff */
[----:B------:R-:W-:Y:S01]  /*7a60*/  ISETP.GT.U32.AND P0, PT, R68, R91, PT ;  /* 0x0000005b4400720c */ /* 0x000fe20003f04070 */
[--C-:B------:R-:W-:Y:S01]  /*7a70*/  @!P5 IMAD.IADD R81, R81, 0x1, -R68.reuse ;  /* 0x000000015151d824 */ /* 0x100fe200078e0a44 */
[----:B------:R-:W-:Y:S01]  /*7a80*/  IADD3 R15, PT, PT, -R15, RZ, RZ ;  /* 0x000000ff0f0f7210 */ /* 0x000fe20007ffe1ff */
[----:B------:R-:W-:-:S03]  /*7a90*/  @!P6 IMAD.IADD R93, R93, 0x1, -R68 ;  /* 0x000000015d5de824 */ /* 0x000fc600078e0a44 */
[C---:B------:R-:W-:Y:S01]  /*7aa0*/  ISETP.GT.U32.AND P6, PT, R68.reuse, R81, PT ;  /* 0x000000514400720c */ /* 0x040fe20003fc4070 */
[----:B------:R-:W-:Y:S01]  /*7ab0*/  IMAD R15, R68, R15, R70 ;  /* 0x0000000f440f7224 */ /* 0x000fe200078e0246 */
[----:B------:R-:W-:-:S04]  /*7ac0*/  IABS R70, R89 ;  /* 0x0000005900467213 */ /* 0x000fc80000000000 */
[----:B------:R-:W-:Y:S01]  /*7ad0*/  ISETP.GT.U32.AND P1, PT, R68, R15, PT ;  /* 0x0000000f4400720c */ /* 0x000fe20003f24070 */
[----:B------:R-:W-:-:S04]  /*7ae0*/  IMAD.HI.U32 R14, R14, R70, RZ ;  /* 0x000000460e0e7227 */ /* 0x000fc800078e00ff */
[----:B------:R-:W-:Y:S02]  /*7af0*/  IMAD.MOV R14, RZ, RZ, -R14 ;  /* 0x000000ffff0e7224 */ /* 0x000fe400078e0a0e */
[----:B------:R-:W-:Y:S01]  /*7b00*/  @!P0 IMAD.IADD R91, R91, 0x1, -R68 ;  /* 0x000000015b5b8824 */ /* 0x000fe200078e0a44 */
[----:B------:R-:W-:Y:S01]  /*7b10*/  @!P6 IADD3 R81, PT, PT, R81, -R68, RZ ;  /* 0x800000445151e210 */ /* 0x000fe20007ffe0ff */
[C---:B------:R-:W-:Y:S01]  /*7b20*/  IMAD R14, R68.reuse, R14, R70 ;  /* 0x0000000e440e7224 */ /* 0x040fe200078e0246 */
[----:B------:R-:W-:-:S03]  /*7b30*/  ISETP.GT.U32.AND P0, PT, R68, R93, PT ;  /* 0x0000005d4400720c */ /* 0x000fc60003f04070 */
[----:B------:R-:W-:Y:S01]  /*7b40*/  @!P1 IMAD.IADD R15, R15, 0x1, -R68 ;  /* 0x000000010f0f9824 */ /* 0x000fe200078e0a44 */
[C---:B------:R-:W-:Y:S02]  /*7b50*/  ISETP.GT.U32.AND P5, PT, R68.reuse, R14, PT ;  /* 0x0000000e4400720c */ /* 0x040fe40003fa4070 */
[----:B------:R-:W-:-:S07]  /*7b60*/  ISETP.GT.U32.AND P1, PT, R68, R91, PT ;  /* 0x0000005b4400720c */ /* 0x000fce0003f24070 */
[----:B------:R-:W-:Y:S01]  /*7b70*/  @!P0 IMAD.IADD R93, R93, 0x1, -R68 ;  /* 0x000000015d5d8824 */ /* 0x000fe200078e0a44 */
[----:B------:R-:W-:Y:S01]  /*7b80*/  ISETP.GE.AND P0, PT, R84, RZ, PT ;  /* 0x000000ff5400720c */ /* 0x000fe20003f06270 */
[----:B------:R-:W-:Y:S02]  /*7b90*/  IMAD.MOV R84, RZ, RZ, -R84 ;  /* 0x000000ffff547224 */ /* 0x000fe400078e0a54 */
[--C-:B------:R-:W-:Y:S01]  /*7ba0*/  @!P5 IMAD.IADD R14, R14, 0x1, -R68.reuse ;  /* 0x000000010e0ed824 */ /* 0x100fe200078e0a44 */
[C---:B------:R-:W-:Y:S01]  /*7bb0*/  ISETP.GT.U32.AND P5, PT, R68.reuse, R15, PT ;  /* 0x0000000f4400720c */ /* 0x040fe20003fa4070 */
[----:B------:R-:W-:Y:S01]  /*7bc0*/  @!P1 IMAD.IADD R91, R91, 0x1, -R68 ;  /* 0x000000015b5b9824 */ /* 0x000fe200078e0a44 */
[----:B------:R-:W-:Y:S02]  /*7bd0*/  ISETP.GE.AND P1, PT, R85, RZ, PT ;  /* 0x000000ff5500720c */ /* 0x000fe40003f26270 */
[----:B------:R-:W-:-:S05]  /*7be0*/  ISETP.GT.U32.AND P6, PT, R68, R14, PT ;  /* 0x0000000e4400720c */ /* 0x000fca0003fc4070 */
[----:B------:R-:W-:Y:S01]  /*7bf0*/  @!P0 IMAD.MOV R81, RZ, RZ, -R81 ;  /* 0x000000ffff518224 */ /* 0x000fe200078e0a51 */
[----:B------:R-:W-:-:S03]  /*7c00*/  ISETP.GE.AND P0, PT, R88, RZ, PT ;  /* 0x000000ff5800720c */ /* 0x000fc60003f06270 */
[--C-:B------:R-:W-:Y:S01]  /*7c10*/  @!P5 IMAD.IADD R15, R15, 0x1, -R68.reuse ;  /* 0x000000010f0fd824 */ /* 0x100fe200078e0a44 */
[----:B------:R-:W-:Y:S01]  /*7c20*/  ISETP.GE.AND P5, PT, R89, RZ, PT ;  /* 0x000000ff5900720c */ /* 0x000fe20003fa6270 */
[----:B------:R-:W-:Y:S01]  /*7c30*/  @!P1 IMAD.MOV R93, RZ, RZ, -R93 ;  /* 0x000000ffff5d9224 */ /* 0x000fe200078e0a5d */
[----:B------:R-:W-:Y:S01]  /*7c40*/  ISETP.NE.AND P1, PT, R13, RZ, PT ;  /* 0x000000ff0d00720c */ /* 0x000fe20003f25270 */
[----:B------:R-:W-:Y:S01]  /*7c50*/  @!P6 IMAD.IADD R14, R14, 0x1, -R68 ;  /* 0x000000010e0ee824 */ /* 0x000fe200078e0a44 */
[----:B------:R-:W-:Y:S02]  /*7c60*/  ISETP.GE.AND P6, PT, R86, RZ, PT ;  /* 0x000000ff5600720c */ /* 0x000fe40003fc6270 */
[----:B------:R-:W-:-:S03]  /*7c70*/  LOP3.LUT R68, RZ, R13, RZ, 0x33, !PT ;  /* 0x0000000dff447212 */ /* 0x000fc600078e33ff */
[----:B------:R-:W-:Y:S01]  /*7c80*/  @!P0 IMAD.MOV R15, RZ, RZ, -R15 ;  /* 0x000000ffff0f8224 */ /* 0x000fe200078e0a0f */
[C---:B------:R-:W-:Y:S02]  /*7c90*/  SEL R81, R68.reuse, R81, !P1 ;  /* 0x0000005144517207 */ /* 0x040fe40004800000 */
[----:B------:R-:W-:Y:S02]  /*7ca0*/  SEL R72, R68, R93, !P1 ;  /* 0x0000005d44487207 */ /* 0x000fe40004800000 */
[----:B------:R-:W-:Y:S02]  /*7cb0*/  @!P5 IADD3 R14, PT, PT, -R14, RZ, RZ ;  /* 0x000000ff0e0ed210 */ /* 0x000fe40007ffe1ff */
[----:B------:R-:W-:Y:S01]  /*7cc0*/  VIMNMX3 R81, R58, R81, R67, PT ;  /* 0x000000513a51720f */ /* 0x000fe20003800143 */
[----:B------:R-:W-:Y:S01]  /*7cd0*/  @!P6 IMAD.MOV R91, RZ, RZ, -R91 ;  /* 0x000000ffff5be224 */ /* 0x000fe200078e0a5b */
[----:B------:R-:W-:-:S04]  /*7ce0*/  SEL R14, R68, R14, !P1 ;  /* 0x0000000e440e7207 */ /* 0x000fc80004800000 */
[C---:B------:R-:W-:Y:S02]  /*7cf0*/  SEL R70, R68.reuse, R91, !P1 ;  /* 0x0000005b44467207 */ /* 0x040fe40004800000 */
[----:B------:R-:W-:Y:S02]  /*7d00*/  IABS R91, R90 ;  /* 0x0000005a005b7213 */ /* 0x000fe40000000000 */
[----:B------:R-:W-:Y:S02]  /*7d10*/  SEL R68, R68, R15, !P1 ;  /* 0x0000000f44447207 */ /* 0x000fe40004800000 */
[----:B------:R-:W0:Y:S01]  /*7d20*/  I2F.RP R92, R91 ;  /* 0x0000005b005c7306 */ /* 0x000e220000209400 */
[----:B------:R-:W-:-:S07]  /*7d30*/  ISETP.NE.AND P0, PT, R14, R81, PT ;  /* 0x000000510e00720c */ /* 0x000fce0003f05270 */
[----:B0-----:R-:W0:Y:S02]  /*7d40*/  MUFU.RCP R92, R92 ;  /* 0x0000005c005c7308 */ /* 0x001e240000001000 */
[----:B0-----:R-:W-:-:S06]  /*7d50*/  VIADD R92, R92, 0xffffffe ;  /* 0x0ffffffe5c5c7836 */ /* 0x001fcc0000000000 */
[----:B------:R-:W0:Y:S02]  /*7d60*/  F2I.FTZ.U32.TRUNC.NTZ R15, R92 ;  /* 0x0000005c000f7305 */ /* 0x000e24000021f000 */
[----:B0-----:R-:W-:-:S04]  /*7d70*/  IMAD.MOV R14, RZ, RZ, -R15 ;  /* 0x000000ffff0e7224 */ /* 0x001fc800078e0a0f */
[----:B------:R-:W-:Y:S02]  /*7d80*/  IMAD R93, R14, R91, RZ ;  /* 0x0000005b0e5d7224 */ /* 0x000fe400078e02ff */
[----:B------:R-:W-:-:S04]  /*7d90*/  IMAD.MOV.U32 R14, RZ, RZ, RZ ;  /* 0x000000ffff0e7224 */ /* 0x000fc800078e00ff */
[----:B------:R-:W-:Y:S01]  /*7da0*/  IMAD.HI.U32 R93, R15, R93, R14 ;  /* 0x0000005d0f5d7227 */ /* 0x000fe200078e000e */
[----:B------:R-:W-:-:S05]  /*7db0*/  IABS R14, R90 ;  /* 0x0000005a000e7213 */ /* 0x000fca0000000000 */
[----:B------:R-:W-:Y:S02]  /*7dc0*/  IMAD.MOV R14, RZ, RZ, -R14 ;  /* 0x000000ffff0e7224 */ /* 0x000fe400078e0a0e */
[----:B------:R-:W-:-:S04]  /*7dd0*/  IMAD.HI.U32 R15, R93, R74, RZ ;  /* 0x0000004a5d0f7227 */ /* 0x000fc800078e00ff */
[----:B------:R-:W-:-:S05]  /*7de0*/  IMAD R74, R15, R14, R74 ;  /* 0x0000000e0f4a7224 */ /* 0x000fca00078e024a */
[----:B------:R-:W-:-:S13]  /*7df0*/  ISETP.GT.U32.AND P6, PT, R91, R74, PT ;  /* 0x0000004a5b00720c */ /* 0x000fda0003fc4070 */
[----:B------:R-:W-:Y:S01]  /*7e00*/  @!P6 IADD3 R74, PT, PT, R74, -R91, RZ ;  /* 0x8000005b4a4ae210 */ /* 0x000fe20007ffe0ff */
[----:B------:R-:W-:-:S03]  /*7e10*/  @!P6 VIADD R15, R15, 0x1 ;  /* 0x000000010f0fe836 */ /* 0x000fc60000000000 */
[----:B------:R-:W-:Y:S01]  /*7e20*/  ISETP.GE.U32.AND P5, PT, R74, R91, PT ;  /* 0x0000005b4a00720c */ /* 0x000fe20003fa6070 */
[----:B------:R-:W-:-:S04]  /*7e30*/  IMAD.HI.U32 R74, R93, R78, RZ ;  /* 0x0000004e5d4a7227 */ /* 0x000fc800078e00ff */
[----:B------:R-:W-:-:S05]  /*7e40*/  IMAD R78, R74, R14, R78 ;  /* 0x0000000e4a4e7224 */ /* 0x000fca00078e024e */
[----:B------:R-:W-:-:S03]  /*7e50*/  ISETP.GT.U32.AND P1, PT, R91, R78, PT ;  /* 0x0000004e5b00720c */ /* 0x000fc60003f24070 */
[----:B------:R-:W-:-:S10]  /*7e60*/  @P5 VIADD R15, R15, 0x1 ;  /* 0x000000010f0f5836 */ /* 0x000fd40000000000 */
[----:B------:R-:W-:Y:S02]  /*7e70*/  @!P1 IMAD.IADD R78, R78, 0x1, -R91 ;  /* 0x000000014e4e9824 */ /* 0x000fe400078e0a5b */
        /* <DEDUP_REMOVED lines=10> */
[----:B------:R-:W-:Y:S02]  /*7f20*/  IMAD R82, R80, R14, R82 ;  /* 0x0000000e50527224 */ /* 0x000fe400078e0252 */
[----:B------:R-:W-:-:S03]  /*7f30*/  IMAD.HI.U32 R93, R93, R83, RZ ;  /* 0x000000535d5d7227 */ /* 0x000fc600078e00ff */
[----:B------:R-:W-:Y:S01]  /*7f40*/  ISETP.GT.U32.AND P6, PT, R91, R82, PT ;  /* 0x000000525b00720c */ /* 0x000fe20003fc4070 */
[----:B------:R-:W-:Y:S02]  /*7f50*/  IMAD R14, R93, R14, R83 ;  /* 0x0000000e5d0e7224 */ /* 0x000fe400078e0253 */
[----:B------:R-:W-:-:S03]  /*7f60*/  @P1 VIADD R78, R78, 0x1 ;  /* 0x000000014e4e1836 */ /* 0x000fc60000000000 */
[----:B------:R-:W-:-:S07]  /*7f70*/  ISETP.GT.U32.AND P1, PT, R91, R14, PT ;  /* 0x0000000e5b00720c */ /* 0x000fce0003f24070 */
[----:B------:R-:W-:Y:S01]  /*7f80*/  @!P6 IADD3 R82, PT, PT, R82, -R91, RZ ;  /* 0x8000005b5252e210 */ /* 0x000fe20007ffe0ff */
[----:B------:R-:W-:-:S03]  /*7f90*/  @!P6 VIADD R80, R80, 0x1 ;  /* 0x000000015050e836 */ /* 0x000fc60000000000 */
[----:B------:R-:W-:Y:S02]  /*7fa0*/  ISETP.GE.U32.AND P5, PT, R82, R91, PT ;  /* 0x0000005b5200720c */ /* 0x000fe40003fa6070 */
[----:B------:R-:W-:Y:S02]  /*7fb0*/  @!P1 IMAD.IADD R14, R14, 0x1, -R91 ;  /* 0x000000010e0e9824 */ /* 0x000fe400078e0a5b */
[----:B------:R-:W-:-:S03]  /*7fc0*/  @!P1 VIADD R93, R93, 0x1 ;  /* 0x000000015d5d9836 */ /* 0x000fc60000000000 */
[----:B------:R-:W-:Y:S02]  /*7fd0*/  ISETP.GE.U32.AND P6, PT, R14, R91, PT ;  /* 0x0000005b0e00720c */ /* 0x000fe40003fc6070 */
[-C--:B------:R-:W-:Y:S02]  /*7fe0*/  LOP3.LUT R14, R69, R90.reuse, RZ, 0x3c, !PT ;  /* 0x0000005a450e7212 */ /* 0x080fe400078e3cff */
[-C--:B------:R-:W-:Y:S02]  /*7ff0*/  LOP3.LUT R91, RZ, R90.reuse, RZ, 0x33, !PT ;  /* 0x0000005aff5b7212 */ /* 0x080fe400078e33ff */
[----:B------:R-:W-:Y:S01]  /*8000*/  @P5 VIADD R80, R80, 0x1 ;  /* 0x0000000150505836 */ /* 0x000fe20000000000 */
[----:B------:R-:W-:Y:S02]  /*8010*/  ISETP.GE.AND P5, PT, R14, RZ, PT ;  /* 0x000000ff0e00720c */ /* 0x000fe40003fa6270 */
[----:B------:R-:W-:-:S04]  /*8020*/  LOP3.LUT R14, R71, R90, RZ, 0x3c, !PT ;  /* 0x0000005a470e7212 */ /* 0x000fc800078e3cff */
[----:B------:R-:W-:Y:S02]  /*8030*/  ISETP.GE.AND P1, PT, R14, RZ, PT ;  /* 0x000000ff0e00720c */ /* 0x000fe40003f26270 */
[-C--:B------:R-:W-:Y:S02]  /*8040*/  LOP3.LUT R14, R75, R90.reuse, RZ, 0x3c, !PT ;  /* 0x0000005a4b0e7212 */ /* 0x080fe400078e3cff */
[----:B------:R-:W-:Y:S02]  /*8050*/  @P6 IADD3 R93, PT, PT, R93, 0x1, RZ ;  /* 0x000000015d5d6810 */ /* 0x000fe40007ffe0ff */
[----:B------:R-:W-:Y:S01]  /*8060*/  ISETP.GE.AND P6, PT, R14, RZ, PT ;  /* 0x000000ff0e00720c */ /* 0x000fe20003fc6270 */
[----:B------:R-:W-:Y:S01]  /*8070*/  @!P5 IMAD.MOV R15, RZ, RZ, -R15 ;  /* 0x000000ffff0fd224 */ /* 0x000fe200078e0a0f */
[----:B------:R-:W-:-:S04]  /*8080*/  LOP3.LUT R14, R77, R90, RZ, 0x3c, !PT ;  /* 0x0000005a4d0e7212 */ /* 0x000fc800078e3cff */
[----:B------:R-:W-:Y:S01]  /*8090*/  ISETP.GE.AND P5, PT, R14, RZ, PT ;  /* 0x000000ff0e00720c */ /* 0x000fe20003fa6270 */
[----:B------:R-:W-:Y:S01]  /*80a0*/  IMAD.MOV.U32 R14, RZ, RZ, R74 ;  /* 0x000000ffff0e7224 */ /* 0x000fe200078e004a */
[----:B------:R-:W-:-:S03]  /*80b0*/  LOP3.LUT R74, R79, R90, RZ, 0x3c, !PT ;  /* 0x0000005a4f4a7212 */ /* 0x000fc600078e3cff */
[----:B------:R-:W-:Y:S01]  /*80c0*/  @!P1 IMAD.MOV R14, RZ, RZ, -R14 ;  /* 0x000000ffff0e9224 */ /* 0x000fe200078e0a0e */
[----:B------:R-:W-:Y:S01]  /*80d0*/  ISETP.GE.AND P1, PT, R74, RZ, PT ;  /* 0x000000ff4a00720c */ /* 0x000fe20003f26270 */
[----:B------:R-:W-:Y:S01]  /*80e0*/  @!P6 IMAD.MOV R78, RZ, RZ, -R78 ;  /* 0x000000ffff4ee224 */ /* 0x000fe200078e0a4e */
[----:B------:R-:W-:Y:S02]  /*80f0*/  IABS R74, R66 ;  /* 0x00000042004a7213 */ /* 0x000fe40000000000 */
[----:B------:R-:W-:Y:S02]  /*8100*/  ISETP.NE.AND P6, PT, R90, RZ, PT ;  /* 0x000000ff5a00720c */ /* 0x000fe40003fc5270 */
[----:B------:R-:W0:Y:S01]  /*8110*/  I2F.RP R92, R74 ;  /* 0x0000004a005c7306 */ /* 0x000e220000209400 */
[----:B------:R-:W-:Y:S01]  /*8120*/  @!P5 IMAD.MOV R80, RZ, RZ, -R80 ;  /* 0x000000ffff50d224 */ /* 0x000fe200078e0a50 */
[C---:B------:R-:W-:Y:S02]  /*8130*/  SEL R82, R91.reuse, R78, !P6 ;  /* 0x0000004e5b527207 */ /* 0x040fe40007000000 */
[----:B------:R-:W-:-:S02]  /*8140*/  SEL R83, R91, R15, !P6 ;  /* 0x0000000f5b537207 */ /* 0x000fc40007000000 */
[C---:B------:R-:W-:Y:S01]  /*8150*/  SEL R90, R91.reuse, R14, !P6 ;  /* 0x0000000e5b5a7207 */ /* 0x040fe20007000000 */
[----:B------:R-:W-:Y:S01]  /*8160*/  @!P1 IMAD.MOV R93, RZ, RZ, -R93 ;  /* 0x000000ffff5d9224 */ /* 0x000fe200078e0a5d */
[----:B------:R-:W-:Y:S01]  /*8170*/  SEL R80, R91, R80, !P6 ;  /* 0x000000505b507207 */ /* 0x000fe20007000000 */
[----:B------:R-:W-:Y:S01]  /*8180*/  IMAD.MOV.U32 R14, RZ, RZ, RZ ;  /* 0x000000ffff0e7224 */ /* 0x000fe200078e00ff */
[----:B------:R-:W-:Y:S02]  /*8190*/  ISETP.GE.AND P1, PT, R83, RZ, PT ;  /* 0x000000ff5300720c */ /* 0x000fe40003f26270 */
[----:B------:R-:W-:Y:S01]  /*81a0*/  SEL R78, R91, R93, !P6 ;  /* 0x0000005d5b4e7207 */ /* 0x000fe20007000000 */
[----:B0-----:R-:W0:Y:S02]  /*81b0*/  MUFU.RCP R92, R92 ;  /* 0x0000005c005c7308 */ /* 0x001e240000001000 */
[----:B0-----:R-:W-:-:S06]  /*81c0*/  IADD3 R93, PT, PT, R92, 0xffffffe, RZ ;  /* 0x0ffffffe5c5d7810 */ /* 0x001fcc0007ffe0ff */
[----:B------:R-:W0:Y:S02]  /*81d0*/  F2I.FTZ.U32.TRUNC.NTZ R15, R93 ;  /* 0x0000005d000f7305 */ /* 0x000e24000021f000 */
[----:B0-----:R-:W-:-:S04]  /*81e0*/  IMAD.MOV R91, RZ, RZ, -R15 ;  /* 0x000000ffff5b7224 */ /* 0x001fc800078e0a0f */
[----:B------:R-:W-:-:S04]  /*81f0*/  IMAD R91, R91, R74, RZ ;  /* 0x0000004a5b5b7224 */ /* 0x000fc800078e02ff */
[----:B------:R-:W-:Y:S01]  /*8200*/  IMAD.HI.U32 R14, R15, R91, R14 ;  /* 0x0000005b0f0e7227 */ /* 0x000fe200078e000e */
[----:B------:R-:W-:-:S05]  /*8210*/  IABS R91, R83 ;  /* 0x00000053005b7213 */ /* 0x000fca0000000000 */
[----:B------:R-:W-:-:S04]  /*8220*/  IMAD.HI.U32 R15, R14, R91, RZ ;  /* 0x0000005b0e0f7227 */ /* 0x000fc800078e00ff */
[----:B------:R-:W-:-:S04]  /*8230*/  IMAD.MOV R15, RZ, RZ, -R15 ;  /* 0x000000ffff0f7224 */ /* 0x000fc800078e0a0f */
[----:B------:R-:W-:Y:S01]  /*8240*/  IMAD R15, R74, R15, R91 ;  /* 0x0000000f4a0f7224 */ /* 0x000fe200078e025b */
[----:B------:R-:W-:-:S04]  /*8250*/  IABS R91, R90 ;  /* 0x0000005a005b7213 */ /* 0x000fc80000000000 */
[----:B------:R-:W-:Y:S01]  /*8260*/  ISETP.GT.U32.AND P5, PT, R74, R15, PT ;  /* 0x0000000f4a00720c */ /* 0x000fe20003fa4070 */
[----:B------:R-:W-:-:S04]  /*8270*/  IMAD.HI.U32 R83, R14, R91, RZ ;  /* 0x0000005b0e537227 */ /* 0x000fc800078e00ff */
[----:B------:R-:W-:-:S04]  /*8280*/  IMAD.MOV R83, RZ, RZ, -R83 ;  /* 0x000000ffff537224 */ /* 0x000fc800078e0a53 */
[----:B------:R-:W-:Y:S01]  /*8290*/  IMAD R91, R74, R83, R91 ;  /* 0x000000534a5b7224 */ /* 0x000fe200078e025b */
[----:B------:R-:W-:-:S03]  /*82a0*/  IABS R83, R82 ;  /* 0x0000005200537213 */ /* 0x000fc60000000000 */
[----:B------:R-:W-:Y:S01]  /*82b0*/  @!P5 IMAD.IADD R15, R15, 0x1, -R74 ;  /* 0x000000010f0fd824 */ /* 0x000fe200078e0a4a */
[----:B------:R-:W-:Y:S02]  /*82c0*/  ISETP.GE.AND P5, PT, R90, RZ, PT ;  /* 0x000000ff5a00720c */ /* 0x000fe40003fa6270 */
[----:B------:R-:W-:Y:S02]  /*82d0*/  IABS R90, R80 ;  /* 0x00000050005a7213 */ /* 0x000fe40000000000 */
[----:B------:R-:W-:-:S13]  /*82e0*/  ISETP.GT.U32.AND P6, PT, R74, R15, PT ;  /* 0x0000000f4a00720c */ /* 0x000fda0003fc4070 */
[----:B------:R-:W-:Y:S01]  /*82f0*/  @!P6 IMAD.IADD R15, R15, 0x1, -R74 ;  /* 0x000000010f0fe824 */ /* 0x000fe200078e0a4a */
[----:B------:R-:W-:-:S03]  /*8300*/  ISETP.GT.U32.AND P6, PT, R74, R91, PT ;  /* 0x0000005b4a00720c */ /* 0x000fc60003fc4070 */
[----:B------:R-:W-:Y:S01]  /*8310*/  @!P1 IMAD.MOV R15, RZ, RZ, -R15 ;  /* 0x000000ffff0f9224 */ /* 0x000fe200078e0a0f */
[----:B------:R-:W-:Y:S01]  /*8320*/  ISETP.GE.AND P1, PT, R82, RZ, PT ;  /* 0x000000ff5200720c */ /* 0x000fe20003f26270 */
[----:B------:R-:W-:-:S04]  /*8330*/  IMAD.HI.U32 R82, R14, R83, RZ ;  /* 0x000000530e527227 */ /* 0x000fc800078e00ff */
[----:B------:R-:W-:-:S04]  /*8340*/  IMAD.MOV R82, RZ, RZ, -R82 ;  /* 0x000000ffff527224 */ /* 0x000fc800078e0a52 */
[----:B------:R-:W-:Y:S01]  /*8350*/  @!P6 IADD3 R91, PT, PT, R91, -R74, RZ ;  /* 0x8000004a5b5be210 */ /* 0x000fe20007ffe0ff */
[----:B------:R-:W-:-:S03]  /*8360*/  IMAD R83, R74, R82, R83 ;  /* 0x000000524a537224 */ /* 0x000fc600078e0253 */
[----:B------:R-:W-:-:S13]  /*8370*/  ISETP.GT.U32.AND P6, PT, R74, R91, PT ;  /* 0x0000005b4a00720c */ /* 0x000fda0003fc4070 */
[----:B------:R-:W-:Y:S01]  /*8380*/  @!P6 IMAD.IADD R91, R91, 0x1, -R74 ;  /* 0x000000015b5be824 */ /* 0x000fe200078e0a4a */
[----:B------:R-:W-:-:S03]  /*8390*/  ISETP.GT.U32.AND P6, PT, R74, R83, PT ;  /* 0x000000534a00720c */ /* 0x000fc60003fc4070 */
[----:B------:R-:W-:Y:S02]  /*83a0*/  IMAD.MOV.U32 R82, RZ, RZ, R91 ;  /* 0x000000ffff527224 */ /* 0x000fe400078e005b */
[----:B------:R-:W-:Y:S02]  /*83b0*/  IMAD.MOV.U32 R91, RZ, RZ, R90 ;  /* 0x000000ffff5b7224 */ /* 0x000fe400078e005a */
[----:B------:R-:W-:Y:S01]  /*83c0*/  IMAD.MOV R90, RZ, RZ, -R86 ;  /* 0x000000ffff5a7224 */ /* 0x000fe200078e0a56 */
[----:B------:R-:W-:Y:S01]  /*83d0*/  @!P5 IADD3 R82, PT, PT, -R82, RZ, RZ ;  /* 0x000000ff5252d210 */ /* 0x000fe20007ffe1ff */
[----:B------:R-:W-:Y:S01]  /*83e0*/  IMAD.MOV R86, RZ, RZ, -R89 ;  /* 0x000000ffff567224 */ /* 0x000fe200078e0a59 */
[----:B------:R-:W-:Y:S01]  /*83f0*/  ISETP.GE.AND P5, PT, R80, RZ, PT ;  /* 0x000000ff5000720c */ /* 0x000fe20003fa6270 */
[----:B------:R-:W-:-:S04]  /*8400*/  IMAD.HI.U32 R80, R14, R91, RZ ;  /* 0x0000005b0e507227 */ /* 0x000fc800078e00ff */
[----:B------:R-:W-:Y:S02]  /*8410*/  @!P6 IMAD.IADD R83, R83, 0x1, -R74 ;  /* 0x000000015353e824 */ /* 0x000fe400078e0a4a */
[----:B------:R-:W-:Y:S02]  /*8420*/  IMAD.MOV R80, RZ, RZ, -R80 ;  /* 0x000000ffff507224 */ /* 0x000fe400078e0a50 */
[----:B------:R-:W-:Y:S01]  /*8430*/  IMAD R86, R12, R86, R79 ;  /* 0x000000560c567224 */ /* 0x000fe200078e024f */
[C---:B------:R-:W-:Y:S01]  /*8440*/  ISETP.GT.U32.AND P6, PT, R74.reuse, R83, PT ;  /* 0x000000534a00720c */ /* 0x040fe20003fc4070 */
[----:B------:R-:W-:Y:S02]  /*8450*/  IMAD R91, R74, R80, R91 ;  /* 0x000000504a5b7224 */ /* 0x000fe400078e025b */
[----:B------:R-:W-:Y:S02]  /*8460*/  VIADD R80, R13, 0xffffffff ;  /* 0xffffffff0d507836 */ /* 0x000fe40000000000 */
[----:B------:R-:W-:Y:S01]  /*8470*/  IMAD.MOV R13, RZ, RZ, -R85 ;  /* 0x000000ffff0d7224 */ /* 0x000fe200078e0a55 */
[----:B------:R-:W-:Y:S01]  /*8480*/  IADD3 R85, PT, PT, -R88, RZ, RZ ;  /* 0x000000ff58557210 */ /* 0x000fe20007ffe1ff */
[----:B------:R-:W-:-:S02]  /*8490*/  IMAD R88, R12, R84, R69 ;  /* 0x000000540c587224 */ /* 0x000fc400078e0245 */
[C---:B------:R-:W-:Y:S02]  /*84a0*/  IMAD R84, R12.reuse, R13, R71 ;  /* 0x0000000d0c547224 */ /* 0x040fe400078e0247 */
[----:B------:R-:W-:Y:S02]  /*84b0*/  IMAD R13, R12, R90, R75 ;  /* 0x0000005a0c0d7224 */ /* 0x000fe400078e024b */
[----:B------:R-:W-:Y:S01]  /*84c0*/  @!P6 IMAD.IADD R83, R83, 0x1, -R74 ;  /* 0x000000015353e824 */ /* 0x000fe200078e0a4a */
[----:B------:R-:W-:Y:S01]  /*84d0*/  ISETP.NE.AND P6, PT, R66, RZ, PT ;  /* 0x000000ff4200720c */ /* 0x000fe20003fc5270 */
[----:B------:R-:W-:Y:S01]  /*84e0*/  VIADD R90, R12, 0xffffffff ;  /* 0xffffffff0c5a7836 */ /* 0x000fe20000000000 */
[----:B------:R-:W-:Y:S01]  /*84f0*/  LOP3.LUT R66, RZ, R66, RZ, 0x33, !PT ;  /* 0x00000042ff427212 */ /* 0x000fe200078e33ff */
[----:B------:R-:W-:Y:S01]  /*8500*/  @!P1 IMAD.MOV R83, RZ, RZ, -R83 ;  /* 0x000000ffff539224 */ /* 0x000fe200078e0a53 */
[----:B------:R-:W-:Y:S02]  /*8510*/  ISETP.GT.U32.AND P1, PT, R74, R91, PT ;  /* 0x0000005b4a00720c */ /* 0x000fe40003f24070 */
[----:B------:R-:W-:Y:S01]  /*8520*/  SEL R89, R66, R15, !P6 ;  /* 0x0000000f42597207 */ /* 0x000fe20007000000 */
[----:B------:R-:W-:Y:S01]  /*8530*/  IMAD R15, R12, R85, R77 ;  /* 0x000000550c0f7224 */ /* 0x000fe200078e024d */
[----:B------:R-:W-:-:S02]  /*8540*/  VIMNMX3 R12, R50, R88, R63, PT ;  /* 0x00000058320c720f */ /* 0x000fc4000380013f */
[----:B------:R-:W-:-:S05]  /*8550*/  VIMNMX3 R85, R54, R89, R65, PT ;  /* 0x000000593655720f */ /* 0x000fca0003800141 */
[----:B------:R-:W-:Y:S02]  /*8560*/  IMAD R89, R80, R85, R81 ;  /* 0x0000005550597224 */ /* 0x000fe400078e0251 */
[----:B------:R-:W-:Y:S02]  /*8570*/  @!P1 IMAD.IADD R91, R91, 0x1, -R74 ;  /* 0x000000015b5b9824 */ /* 0x000fe400078e0a4a */
[----:B------:R-:W-:Y:S01]  /*8580*/  IMAD R80, R90, R89, R12 ;  /* 0x000000595a507224 */ /* 0x000fe200078e020c */
[----:B------:R-:W-:Y:S02]  /*8590*/  IABS R89, R78 ;  /* 0x0000004e00597213 */ /* 0x000fe40000000000 */
[----:B------:R-:W-:-:S03]  /*85a0*/  ISETP.GT.U32.AND P1, PT, R74, R91, PT ;  /* 0x0000005b4a00720c */ /* 0x000fc60003f24070 */
[----:B------:R-:W-:-:S04]  /*85b0*/  IMAD.HI.U32 R14, R14, R89, RZ ;  /* 0x000000590e0e7227 */ /* 0x000fc800078e00ff */
[----:B------:R-:W-:-:S04]  /*85c0*/  IMAD.MOV R14, RZ, RZ, -R14 ;  /* 0x000000ffff0e7224 */ /* 0x000fc800078e0a0e */
[----:B------:R-:W-:Y:S02]  /*85d0*/  IMAD R89, R74, R14, R89 ;  /* 0x0000000e4a597224 */ /* 0x000fe400078e0259 */
[----:B------:R-:W-:-:S03]  /*85e0*/  @!P1 IMAD.IADD R91, R91, 0x1, -R74 ;  /* 0x000000015b5b9824 */ /* 0x000fc600078e0a4a */
[----:B------:R-:W-:Y:S01]  /*85f0*/  ISETP.GT.U32.AND P1, PT, R74, R89, PT ;  /* 0x000000594a00720c */ /* 0x000fe20003f24070 */
[----:B------:R-:W-:-:S12]  /*8600*/  @!P5 IMAD.MOV R91, RZ, RZ, -R91 ;  /* 0x000000ffff5bd224 */ /* 0x000fd800078e0a5b */
[----:B------:R-:W-:-:S04]  /*8610*/  @!P1 IADD3 R89, PT, PT, R89, -R74, RZ ;  /* 0x8000004a59599210 */ /* 0x000fc80007ffe0ff */
[----:B------:R-:W-:-:S13]  /*8620*/  ISETP.GT.U32.AND P1, PT, R74, R89, PT ;  /* 0x000000594a00720c */ /* 0x000fda0003f24070 */
[----:B------:R-:W-:Y:S01]  /*8630*/  @!P1 IMAD.IADD R89, R89, 0x1, -R74 ;  /* 0x0000000159599824 */ /* 0x000fe200078e0a4a */
[----:B------:R-:W-:Y:S02]  /*8640*/  ISETP.GE.AND P1, PT, R78, RZ, PT ;  /* 0x000000ff4e00720c */ /* 0x000fe40003f26270 */
[----:B------:R-:W-:Y:S01]  /*8650*/  SEL R78, R66, R83, !P6 ;  /* 0x00000053424e7207 */ /* 0x000fe20007000000 */
[----:B------:R-:W-:-:S10]  /*8660*/  VIADD R83, R85, 0x1 ;  /* 0x0000000155537836 */ /* 0x000fd40000000000 */
[----:B------:R-:W-:Y:S01]  /*8670*/  @!P1 IMAD.MOV R89, RZ, RZ, -R89 ;  /* 0x000000ffff599224 */ /* 0x000fe200078e0a59 */
[----:B------:R-:W-:-:S04]  /*8680*/  ISETP.EQ.AND P1, PT, R86, R12, !P0 ;  /* 0x0000000c5600720c */ /* 0x000fc80004722270 */
[----:B------:R-:W-:Y:S01]  /*8690*/  SEL R14, R66, R89, !P6 ;  /* 0x00000059420e7207 */ /* 0x000fe20007000000 */
[----:B------:R-:W-:-:S03]  /*86a0*/  VIADD R89, R81, 0x1 ;  /* 0x0000000151597836 */ /* 0x000fc60000000000 */
[----:B------:R-:W-:-:S13]  /*86b0*/  ISETP.EQ.AND P1, PT, R14, R85, P1 ;  /* 0x000000550e00720c */ /* 0x000fda0000f22270 */
[----:B------:R-:W-:-:S05]  /*86c0*/  @P1 VIADD R74, R12, 0x1 ;  /* 0x000000010c4a1836 */ /* 0x000fca0000000000 */
[----:B------:R-:W-:Y:S02]  /*86d0*/  ISETP.EQ.AND P5, PT, R15, R74, P1 ;  /* 0x0000004a0f00720c */ /* 0x000fe40000fa2270 */
[----:B------:R-:W-:Y:S02]  /*86e0*/  SEL R74, R66, R91, !P6 ;  /* 0x0000005b424a7207 */ /* 0x000fe40007000000 */
[----:B------:R-:W-:Y:S02]  /*86f0*/  ISETP.NE.OR P5, PT, R68, R81, !P5 ;  /* 0x000000514400720c */ /* 0x000fe40006fa5670 */
[----:B------:R-:W-:Y:S02]  /*8700*/  SEL R66, R66, R82, !P6 ;  /* 0x0000005242427207 */ /* 0x000fe40007000000 */
        /* <DEDUP_REMOVED lines=72> */
.L_x_516:
[----:B------:R-:W-:Y:S05]  /*8b90*/  BSYNC.RECONVERGENT B4 ;  /* 0x0000000000047941 */ /* 0x000fea0003800200 */
.L_x_515:
[----:B------:R-:W-:Y:S01]  /*8ba0*/  ISETP.NE.AND P0, PT, R76, RZ, PT ;  /* 0x000000ff4c00720c */ /* 0x000fe20003f05270 */
[----:B------:R-:W-:-:S03]  /*8bb0*/  IMAD.MOV.U32 R76, RZ, RZ, 0x1 ;  /* 0x00000001ff4c7424 */ /* 0x000fc600078e00ff */
[----:B------:R-:W-:Y:S02]  /*8bc0*/  SEL R60, R82, R60, !P0 ;  /* 0x0000003c523c7207 */ /* 0x000fe40004000000 */
[----:B------:R-:W-:-:S07]  /*8bd0*/  SEL R59, R59, R82, !P0 ;  /* 0x000000523b3b7207 */ /* 0x000fce0004000000 */
.L_x_514:
[----:B------:R-:W-:Y:S05]  /*8be0*/  BSYNC.RECONVERGENT B3 ;  /* 0x0000000000037941 */ /* 0x000fea0003800200 */
.L_x_513:
[----:B------:R-:W-:-:S05]  /*8bf0*/  IADD3 R10, P0, PT, R10, 0xc, RZ ;  /* 0x0000000c0a0a7810 */ /* 0x000fca0007f1e0ff */
[----:B------:R-:W-:Y:S01]  /*8c00*/  IMAD.X R11, RZ, RZ, R11, P0 ;  /* 0x000000ffff0b7224 */ /* 0x000fe200000e060b */
[----:B------:R-:W-:Y:S07]  /*8c10*/  @P2 BRA `(.L_x_517) ;  /* 0xffffffe400742947 */ /* 0x000fee000383ffff */
.L_x_512:
[----:B------:R-:W-:Y:S05]  /*8c20*/  BSYNC.RECONVERGENT B2 ;  /* 0x0000000000027941 */ /* 0x000fea0003800200 */
.L_x_511:
[----:B------:R-:W-:Y:S05]  /*8c30*/  @P3 BRA `(.L_x_518) ;  /* 0xffffffe000f03947 */ /* 0x000fea000383ffff */
.L_x_510:
[----:B------:R-:W-:Y:S05]  /*8c40*/  BSYNC.RECONVERGENT B1 ;  /* 0x0000000000017941 */ /* 0x000fea0003800200 */
.L_x_509:
[----:B------:R-:W-:Y:S05]  /*8c50*/  @P4 BRA `(.L_x_519) ;  /* 0xffffffe000684947 */ /* 0x000fea000383ffff */
[----:B------:R-:W-:Y:S05]  /*8c60*/  BSYNC.RECONVERGENT B0 ;  /* 0x0000000000007941 */ /* 0x000fea0003800200 */
.L_x_508:
[----:B------:R-:W-:-:S04]  /*8c70*/  ISETP.NE.AND P0, PT, R60, R17, PT ;  /* 0x000000113c00720c */ /* 0x000fc80003f05270 */
[----:B------:R-:W-:-:S04]  /*8c80*/  SEL R60, R59, R60, !P0 ;  /* 0x0000003c3b3c7207 */ /* 0x000fc80004000000 */
[C---:B------:R-:W-:Y:S01]  /*8c90*/  ISETP.NE.AND P1, PT, R60.reuse, R17, PT ;  /* 0x000000113c00720c */ /* 0x040fe20003f25270 */
[----:B------:R-:W-:Y:S01]  /*8ca0*/  IMAD.MOV.U32 R17, RZ, RZ, R60 ;  /* 0x000000ffff117224 */ /* 0x000fe200078e003c */
[----:B------:R-:W-:-:S13]  /*8cb0*/  ISETP.NE.AND P0, PT, R60, -0x1, PT ;  /* 0xffffffff3c00780c */ /* 0x000fda0003f05270 */
[----:B------:R-:W-:Y:S05]  /*8cc0*/  @P0 BRA P1, `(.L_x_520) ;  /* 0xffffffb8006c0947 */ /* 0x000fea000083ffff */
.L_x_496:
[----:B------:R-:W-:Y:S05]  /*8cd0*/  BSYNC.RECONVERGENT B6 ;  /* 0x0000000000067941 */ /* 0x000fea0003800200 */
.L_x_495:
[----:B------:R-:W-:-:S05]  /*8ce0*/  VIADD R44, R44, 0x1 ;  /* 0x000000012c2c7836 */ /* 0x000fca0000000000 */
[----:B------:R-:W-:-:S13]  /*8cf0*/  ISETP.NE.AND P0, PT, R44, 0xe, PT ;  /* 0x0000000e2c00780c */ /* 0x000fda0003f05270 */
[----:B------:R-:W-:Y:S05]  /*8d00*/  @P0 BRA `(.L_x_521) ;  /* 0xffffff9c00e80947 */ /* 0x000fea000383ffff */
.L_x_494:
[----:B------:R-:W-:Y:S05]  /*8d10*/  BSYNC.RECONVERGENT B8 ;  /* 0x0000000000087941 */ /* 0x000fea0003800200 */
.L_x_493:
[----:B------:R-:W-:-:S05]  /*8d20*/  VIADD R40, R40, 0x1 ;  /* 0x0000000128287836 */ /* 0x000fca0000000000 */
[----:B------:R-:W-:-:S13]  /*8d30*/  ISETP.NE.AND P0, PT, R40, 0xe, PT ;  /* 0x0000000e2800780c */ /* 0x000fda0003f05270 */
[----:B------:R-:W-:Y:S05]  /*8d40*/  @P0 BRA `(.L_x_522) ;  /* 0xffffff9c00780947 */ /* 0x000fea000383ffff */
.L_x_492:
[----:B------:R-:W-:Y:S05]  /*8d50*/  BSYNC.RECONVERGENT B9 ;  /* 0x0000000000097941 */ /* 0x000fea0003800200 */
.L_x_491:
[----:B------:R-:W-:-:S05]  /*8d60*/  VIADD R34, R34, 0x1 ;  /* 0x0000000122227836 */ /* 0x000fca0000000000 */
[----:B------:R-:W-:-:S13]  /*8d70*/  ISETP.NE.AND P0, PT, R34, 0xe, PT ;  /* 0x0000000e2200780c */ /* 0x000fda0003f05270 */
[----:B------:R-:W-:Y:S05]  /*8d80*/  @P0 BRA `(.L_x_523) ;  /* 0xffffff9800f00947 */ /* 0x000fea000383ffff */
[----:B------:R-:W-:Y:S05]  /*8d90*/  EXIT ;  /* 0x000000000000794d */ /* 0x000fea0003800000 */
.L_x_499:
        /* <DEDUP_REMOVED lines=12> */
.L_x_525:
[----:B------:R-:W-:Y:S05]  /*8e60*/  BSYNC.RECONVERGENT B7 ;  /* 0x0000000000077941 */ /* 0x000fea0003800200 */
.L_x_524:
        /* <DEDUP_REMOVED lines=26> */
.L_x_526:
        /* <DEDUP_REMOVED lines=15> */
.L_x_2118:


//--------------------- .text._Z11init_tetrasi    --------------------------
	.section	.text._Z11init_tetrasi,"ax",@progbits
	.align	128
        .global         _Z11init_tetrasi
        .type           _Z11init_tetrasi,@function
        .size           _Z11init_tetrasi,(.L_x_2119 - _Z11init_tetrasi)
        .other          _Z11init_tetrasi,@"STO_CUDA_ENTRY STV_DEFAULT"
_Z11init_tetrasi:
.text._Z11init_tetrasi:
        /* <DEDUP_REMOVED lines=10> */
[----:B------:R-:W0:Y:S01]  /*00a0*/  LDCU UR6, c[0x0][0x380] ;  /* 0x00007000ff0677ac */ /* 0x000e220008000800 */
[----:B------:R-:W1:Y:S01]  /*00b0*/  LDC.64 R6, c[0x4][0x118] ;  /* 0x01004600ff067b82 */ /* 0x000e620000000a00 */
[----:B0-----:R-:W-:-:S09]  /*00c0*/  UISETP.NE.AND UP0, UPT, UR6, 0x1, UPT ;  /* 0x000000010600788c */ /* 0x001fd2000bf05270 */
[----:B------:R-:W-:Y:S05]  /*00d0*/  BRA.U UP0, `(.L_x_527) ;  /* 0x0000000100147547 */ /* 0x000fea000b800000 */
[----:B------:R-:W0:Y:S02]  /*00e0*/  LDC.64 R2, c[0x4][0xc0] ;  /* 0x01003000ff027b82 */ /* 0x000e240000000a00 */
[----:B0-----:R-:W2:Y:S01]  /*00f0*/  LDG.E.64 R2, desc[UR4][R2.64] ;  /* 0x0000000402027981 */ /* 0x001ea2000c1e1b00 */
[----:B------:R-:W-:Y:S01]  /*0100*/  MOV R11, 0xffffffff ;  /* 0xffffffff000b7802 */ /* 0x000fe20000000f00 */
[----:B--2---:R-:W-:-:S05]  /*0110*/  IMAD.WIDE R4, R9, 0x4, R2 ;  /* 0x0000000409047825 */ /* 0x004fca00078e0202 */
[----:B------:R0:W-:Y:S02]  /*0120*/  STG.E desc[UR4][R4.64], R11 ;  /* 0x0000000b04007986 */ /* 0x0001e4000c101904 */
.L_x_527:
[----:B-1----:R-:W2:Y:S01]  /*0130*/  LDG.E.64 R6, desc[UR4][R6.64] ;  /* 0x0000000406067981 */ /* 0x002ea2000c1e1b00 */
[----:B0-----:R-:W-:Y:S01]  /*0140*/  MOV R5, 0xffffffff ;  /* 0xffffffff00057802 */ /* 0x001fe20000000f00 */
[----:B--2---:R-:W-:-:S05]  /*0150*/  IMAD.WIDE R2, R9, 0x4, R6 ;  /* 0x0000000409027825 */ /* 0x004fca00078e0206 */
[----:B------:R-:W-:Y:S01]  /*0160*/  STG.E desc[UR4][R2.64], R5 ;  /* 0x0000000502007986 */ /* 0x000fe2000c101904 */
[----:B------:R-:W-:Y:S05]  /*0170*/  EXIT ;  /* 0x000000000000794d */ /* 0x000fea0003800000 */
.L_x_528:
        /* <DEDUP_REMOVED lines=16> */
.L_x_2119:


//--------------------- .text._Z10init_masksi     --------------------------
	.section	.text._Z10init_masksi,"ax",@progbits
	.align	128
        .global         _Z10init_masksi
        .type           _Z10init_masksi,@function
        .size           _Z10init_masksi,(.L_x_2120 - _Z10init_masksi)
        .other          _Z10init_masksi,@"STO_CUDA_ENTRY STV_DEFAULT"
_Z10init_masksi:
.text._Z10init_masksi:
        /* <DEDUP_REMOVED lines=12> */
[----:B------:R-:W-:Y:S01]  /*00c0*/  MOV R7, 0xffffffff ;  /* 0xffffffff00077802 */ /* 0x000fe20000000f00 */
[----:B--2---:R-:W-:-:S05]  /*00d0*/  IMAD.WIDE R4, R5, 0x4, R2 ;  /* 0x0000000405047825 */ /* 0x004fca00078e0202 */
[----:B------:R-:W-:Y:S01]  /*00e0*/  STG.E desc[UR4][R4.64], R7 ;  /* 0x0000000704007986 */ /* 0x000fe2000c101904 */
[----:B------:R-:W-:Y:S05]  /*00f0*/  EXIT ;  /* 0x000000000000794d */ /* 0x000fea0003800000 */
.L_x_529:
        /* <DEDUP_REMOVED lines=16> */
.L_x_2120:


//--------------------- .text._Z10init_facesi     --------------------------
	.section	.text._Z10init_facesi,"ax",@progbits
	.align	128
        .global         _Z10init_facesi
        .type           _Z10init_facesi,@function
        .size           _Z10init_facesi,(.L_x_2121 - _Z10init_facesi)
        .other          _Z10init_facesi,@"STO_CUDA_ENTRY STV_DEFAULT"
_Z10init_facesi:
.text._Z10init_facesi:
        /* <DEDUP_REMOVED lines=19> */
.L_x_530:
[----:B-1----:R-:W2:Y:S01]  /*0130*/  LDG.E.64 R6, desc[UR4][R6.64] ;  /* 0x0000000406067981 */ /* 0x002ea2000c1e1b00 */
[----:B0-----:R-:W-:Y:S01]  /*0140*/  MOV R5, 0xffffffff ;  /* 0xffffffff00057802 */ /* 0x001fe20000000f00 */
[----:B--2---:R-:W-:-:S05]  /*0150*/  IMAD.WIDE R2, R9, 0x4, R6 ;  /* 0x0000000409027825 */ /* 0x004fca00078e0206 */
[----:B------:R-:W-:Y:S01]  /*0160*/  STG.E desc[UR4][R2.64], R5 ;  /* 0x0000000502007986 */ /* 0x000fe2000c101904 */
[----:B------:R-:W-:Y:S05]  /*0170*/  EXIT ;  /* 0x000000000000794d */ /* 0x000fea0003800000 */
.L_x_531:
        /* <DEDUP_REMOVED lines=16> */
.L_x_2121:


//--------------------- .text._Z10init_edgesi     --------------------------
	.section	.text._Z10init_edgesi,"ax",@progbits
	.align	128
        .global         _Z10init_edgesi
        .type           _Z10init_edgesi,@function
        .size           _Z10init_edgesi,(.L_x_2122 - _Z10init_edgesi)
        .other          _Z10init_edgesi,@"STO_CUDA_ENTRY STV_DEFAULT"
_Z10init_edgesi:
.text._Z10init_edgesi:
        /* <DEDUP_REMOVED lines=19> */
.L_x_532:
[----:B-1----:R-:W2:Y:S01]  /*0130*/  LDG.E.64 R6, desc[UR4][R6.64] ;  /* 0x0000000406067981 */ /* 0x002ea2000c1e1b00 */
[----:B0-----:R-:W-:Y:S01]  /*0140*/  MOV R5, 0xffffffff ;  /* 0xffffffff00057802 */ /* 0x001fe20000000f00 */
[----:B--2---:R-:W-:-:S05]  /*0150*/  IMAD.WIDE R2, R9, 0x4, R6 ;  /* 0x0000000409027825 */ /* 0x004fca00078e0206 */
[----:B------:R-:W-:Y:S01]  /*0160*/  STG.E desc[UR4][R2.64], R5 ;  /* 0x0000000502007986 */ /* 0x000fe2000c101904 */
[----:B------:R-:W-:Y:S05]  /*0170*/  EXIT ;  /* 0x000000000000794d */ /* 0x000fea0003800000 */
.L_x_533:
        /* <DEDUP_REMOVED lines=16> */
.L_x_2122:


//--------------------- .text._Z13init_verticesi  --------------------------
	.section	.text._Z13init_verticesi,"ax",@progbits
	.align	128
        .global         _Z13init_verticesi
        .type           _Z13init_verticesi,@function
        .size           _Z13init_verticesi,(.L_x_2123 - _Z13init_verticesi)
        .other          _Z13init_verticesi,@"STO_CUDA_ENTRY STV_DEFAULT"
_Z13init_verticesi:
.text._Z13init_verticesi:
        /* <DEDUP_REMOVED lines=19> */
.L_x_534:
[----:B-1----:R-:W2:Y:S01]  /*0130*/  LDG.E.64 R6, desc[UR4][R6.64] ;  /* 0x0000000406067981 */ /* 0x002ea2000c1e1b00 */
[----:B0-----:R-:W-:Y:S01]  /*0140*/  MOV R5, 0xffffffff ;  /* 0xffffffff00057802 */ /* 0x001fe20000000f00 */
[----:B--2---:R-:W-:-:S05]  /*0150*/  IMAD.WIDE R2, R9, 0x4, R6 ;  /* 0x0000000409027825 */ /* 0x004fca00078e0206 */
[----:B------:R-:W-:Y:S01]  /*0160*/  STG.E desc[UR4][R2.64], R5 ;  /* 0x0000000502007986 */ /* 0x000fe2000c101904 */
[----:B------:R-:W-:Y:S05]  /*0170*/  EXIT ;  /* 0x000000000000794d */ /* 0x000fea0003800000 */
.L_x_535:
        /* <DEDUP_REMOVED lines=16> */
.L_x_2123:


//--------------------- .text._Z11fix_maximumiii  --------------------------
	.section	.text._Z11fix_maximumiii,"ax",@progbits
	.align	128
        .global         _Z11fix_maximumiii
        .type           _Z11fix_maximumiii,@function
        .size           _Z11fix_maximumiii,(.L_x_2103 - _Z11fix_maximumiii)
        .other          _Z11fix_maximumiii,@"STO_CUDA_ENTRY STV_DEFAULT"
_Z11fix_maximumiii:
.text._Z11fix_maximumiii:
        /* <DEDUP_REMOVED lines=15> */
[----:B------:R-:W0:Y:S08]  /*00f0*/  LDC.64 R4, c[0x4][0x1a8] ;  /* 0x01006a00ff047b82 */ /* 0x000e300000000a00 */
[----:B------:R-:W1:Y:S08]  /*0100*/  LDC.64 R12, c[0x4][0xc0] ;  /* 0x01003000ff0c7b82 */ /* 0x000e700000000a00 */
[----:B------:R-:W2:Y:S01]  /*0110*/  LDC.64 R14, c[0x0][0x380] ;  /* 0x0000e000ff0e7b82 */ /* 0x000ea20000000a00 */
[----:B0-----:R-:W3:Y:S04]  /*0120*/  LDG.E.64 R4, desc[UR36][R4.64] ;  /* 0x0000002404047981 */ /* 0x001ee8000c1e1b00 */
[----:B-1----:R-:W4:Y:S01]  /*0130*/  LDG.E.64 R12, desc[UR36][R12.64] ;  /* 0x000000240c0c7981 */ /* 0x002f22000c1e1b00 */
[----:B---3--:R-:W-:-:S06]  /*0140*/  IMAD.WIDE R10, R11, 0x4, R4 ;  /* 0x000000040b0a7825 */ /* 0x008fcc00078e0204 */
[----:B------:R-:W4:Y:S02]  /*0150*/  LD.E R10, desc[UR36][R10.64] ;  /* 0x000000240a0a7980 */ /* 0x000f24000c101900 */
[----:B----4-:R-:W-:-:S05]  /*0160*/  IMAD.WIDE R16, R10, 0x4, R12 ;  /* 0x000000040a107825 */ /* 0x010fca00078e020c */
[----:B------:R-:W3:Y:S01]  /*0170*/  LD.E R0, desc[UR36][R16.64] ;  /* 0x0000002410007980 */ /* 0x000ee2000c101900 */
[----:B------:R-:W-:Y:S01]  /*0180*/  BSSY.RECONVERGENT B6, `(.L_x_536) ;  /* 0x0000c84000067945 */ /* 0x000fe20003800200 */
[----:B--2---:R-:W-:Y:S02]  /*0190*/  VIADD R8, R14, 0xffffffff ;  /* 0xffffffff0e087836 */ /* 0x004fe40000000000 */
[----:B------:R-:W-:Y:S01]  /*01a0*/  VIADD R3, R15, 0xffffffff ;  /* 0xffffffff0f037836 */ /* 0x000fe20000000000 */
[----:B---3--:R-:W-:-:S13]  /*01b0*/  ISETP.NE.AND P0, PT, R0, -0x1, PT ;  /* 0xffffffff0000780c */ /* 0x008fda0003f05270 */
[----:B------:R-:W-:Y:S05]  /*01c0*/  @!P0 BRA `(.L_x_537) ;  /* 0x0000005000548947 */ /* 0x000fea0003800000 */
[----:B------:R-:W0:Y:S01]  /*01d0*/  LDC R5, c[0x0][0x388] ;  /* 0x0000e200ff057b82 */ /* 0x000e220000000800 */
[----:B------:R-:W-:Y:S01]  /*01e0*/  BSSY.RECONVERGENT B0, `(.L_x_538) ;  /* 0x00001a8000007945 */ /* 0x000fe20003800200 */
[----:B0-----:R-:W-:Y:S02]  /*01f0*/  IMAD R2, R8, R5, RZ ;  /* 0x0000000508027224 */ /* 0x001fe400078e02ff */
[----:B------:R-:W-:Y:S02]  /*0200*/  VIADD R9, R5, 0xffffffff ;  /* 0xffffffff05097836 */ /* 0x000fe40000000000 */
[----:B------:R-:W-:-:S05]  /*0210*/  IMAD R2, R3, R2, RZ ;  /* 0x0000000203027224 */ /* 0x000fca00078e02ff */
[----:B------:R-:W-:-:S04]  /*0220*/  SHF.L.U32 R7, R2, 0x1, RZ ;  /* 0x0000000102077819 */ /* 0x000fc800000006ff */
[----:B------:R-:W-:-:S13]  /*0230*/  ISETP.GE.AND P0, PT, R0, R7, PT ;  /* 0x000000070000720c */ /* 0x000fda0003f06270 */
[----:B------:R-:W-:Y:S05]  /*0240*/  @P0 BRA `(.L_x_539) ;  /* 0x0000000400840947 */ /* 0x000fea0003800000 */
[----:B------:R-:W-:Y:S01]  /*0250*/  IMAD R11, R8, R3, RZ ;  /* 0x00000003080b7224 */ /* 0x000fe200078e02ff */
[----:B------:R-:W-:Y:S01]  /*0260*/  LEA.HI R2, R0, R0, RZ, 0x1 ;  /* 0x0000000000027211 */ /* 0x000fe200078f08ff */
[----:B------:R-:W-:Y:S03]  /*0270*/  BSSY.RECONVERGENT B1, `(.L_x_540) ;  /* 0x0000057000017945 */ /* 0x000fe60003800200 */
[-C--:B------:R-:W-:Y:S02]  /*0280*/  IABS R13, R11.reuse ;  /* 0x0000000b000d7213 */ /* 0x080fe40000000000 */
[----:B------:R-:W-:Y:S02]  /*0290*/  SHF.R.S32.HI R2, RZ, 0x1, R2 ;  /* 0x00000001ff027819 */ /* 0x000fe40000011402 */
[----:B------:R-:W0:Y:S01]  /*02a0*/  I2F.RP R4, R13 ;  /* 0x0000000d00047306 */ /* 0x000e220000209400 */
[----:B------:R-:W-:-:S02]  /*02b0*/  IABS R16, R11 ;  /* 0x0000000b00107213 */ /* 0x000fc40000000000 */
[----:B------:R-:W-:-:S05]  /*02c0*/  ISETP.GE.AND P4, PT, R2, RZ, PT ;  /* 0x000000ff0200720c */ /* 0x000fca0003f86270 */
        /* <DEDUP_REMOVED lines=31> */
[----:B------:R-:W-:Y:S01]  /*04c0*/  @!P1 LOP3.LUT R19, RZ, R11, RZ, 0x33, !PT ;  /* 0x0000000bff139212 */ /* 0x000fe200078e33ff */
[----:B-1----:R-:W-:-:S03]  /*04d0*/  IMAD.MOV R13, RZ, RZ, -R7 ;  /* 0x000000ffff0d7224 */ /* 0x002fc600078e0a07 */
[----:B------:R-:W-:Y:S01]  /*04e0*/  IADD3 R4, PT, PT, -R19, RZ, RZ ;  /* 0x000000ff13047210 */ /* 0x000fe20007ffe1ff */
[----:B------:R-:W-:-:S04]  /*04f0*/  IMAD R13, R13, R16, RZ ;  /* 0x000000100d0d7224 */ /* 0x000fc800078e02ff */
[----:B------:R-:W-:Y:S01]  /*0500*/  IMAD R11, R11, R4, R2 ;  /* 0x000000040b0b7224 */ /* 0x000fe200078e0202 */
[----:B------:R-:W-:Y:S01]  /*0510*/  LOP3.LUT R2, R0, 0x1, RZ, 0xc0, !PT ;  /* 0x0000000100027812 */ /* 0x000fe200078ec0ff */
[----:B------:R-:W-:-:S03]  /*0520*/  IMAD.HI.U32 R6, R7, R13, R6 ;  /* 0x0000000d07067227 */ /* 0x000fc600078e0006 */
[----:B------:R-:W-:Y:S02]  /*0530*/  IABS R4, R11 ;  /* 0x0000000b00047213 */ /* 0x000fe40000000000 */
        /* <DEDUP_REMOVED lines=12> */
[-C--:B------:R-:W-:Y:S02]  /*0600*/  @!P1 IADD3 R4, PT, PT, R4, -R16.reuse, RZ ;  /* 0x8000001004049210 */ /* 0x080fe40007ffe0ff */
[----:B------:R-:W-:Y:S02]  /*0610*/  ISETP.NE.U32.AND P1, PT, R2, 0x1, PT ;  /* 0x000000010200780c */ /* 0x000fe40003f25070 */
[----:B------:R-:W-:-:S07]  /*0620*/  ISETP.GE.U32.AND P0, PT, R4, R16, PT ;  /* 0x000000100400720c */ /* 0x000fce0003f06070 */
[----:B------:R-:W-:-:S04]  /*0630*/  @!P3 IMAD.IADD R7, R7, 0x1, -R16 ;  /* 0x000000010707b824 */ /* 0x000fc800078e0a10 */
[----:B------:R-:W-:Y:S01]  /*0640*/  IMAD.MOV.U32 R2, RZ, RZ, R7 ;  /* 0x000000ffff027224 */ /* 0x000fe200078e0007 */
[----:B------:R-:W-:Y:S01]  /*0650*/  LOP3.LUT R7, RZ, R8, RZ, 0x33, !PT ;  /* 0x00000008ff077212 */ /* 0x000fe200078e33ff */
[----:B------:R-:W-:Y:S01]  /*0660*/  @P0 VIADD R6, R6, 0x1 ;  /* 0x0000000106060836 */ /* 0x000fe20000000000 */
[----:B------:R-:W-:Y:S02]  /*0670*/  ISETP.NE.AND P0, PT, R8, RZ, PT ;  /* 0x000000ff0800720c */ /* 0x000fe40003f05270 */
[----:B------:R-:W-:Y:S01]  /*0680*/  @!P4 IADD3 R2, PT, PT, -R2, RZ, RZ ;  /* 0x000000ff0202c210 */ /* 0x000fe20007ffe1ff */
        /* <DEDUP_REMOVED lines=10> */
[----:B------:R-:W-:-:S03]  /*0730*/  VIADD R2, R11, 0x1 ;  /* 0x000000010b027836 */ /* 0x000fc60000000000 */
[----:B------:R-:W-:Y:S01]  /*0740*/  IADD3 R23, PT, PT, R7, R14, RZ ;  /* 0x0000000e07177210 */ /* 0x000fe20007ffe0ff */
[----:B------:R-:W-:Y:S06]  /*0750*/  BRA `(.L_x_542) ;  /* 0x0000000000207947 */ /* 0x000fec0003800000 */
.L_x_541:
[----:B------:R-:W-:Y:S02]  /*0760*/  IMAD R2, R14, R15, RZ ;  /* 0x0000000f0e027224 */ /* 0x000fe400078e02ff */
[----:B------:R-:W-:Y:S02]  /*0770*/  VIADD R7, R12, 0x1 ;  /* 0x000000010c077836 */ /* 0x000fe40000000000 */
[----:B------:R-:W-:-:S04]  /*0780*/  IMAD R2, R19, R2, RZ ;  /* 0x0000000213027224 */ /* 0x000fc800078e02ff */
[----:B------:R-:W-:-:S04]  /*0790*/  IMAD R2, R13, R14, R2 ;  /* 0x0000000e0d027224 */ /* 0x000fc800078e0202 */
[C---:B------:R-:W-:Y:S02]  /*07a0*/  IMAD.IADD R4, R2.reuse, 0x1, R14 ;  /* 0x0000000102047824 */ /* 0x040fe400078e020e */
[----:B------:R-:W-:Y:S02]  /*07b0*/  IMAD.IADD R2, R2, 0x1, R7 ;  /* 0x0000000102027824 */ /* 0x000fe400078e0207 */
[----:B------:R-:W-:Y:S01]  /*07c0*/  IMAD.IADD R7, R7, 0x1, R4 ;  /* 0x0000000107077824 */ /* 0x000fe200078e0204 */
[----:B------:R-:W-:-:S07]  /*07d0*/  IADD3 R23, PT, PT, R12, R4, RZ ;  /* 0x000000040c177210 */ /* 0x000fce0007ffe0ff */
.L_x_542:
[----:B------:R-:W-:Y:S05]  /*07e0*/  BSYNC.RECONVERGENT B1 ;  /* 0x0000000000017941 */ /* 0x000fea0003800200 */
.L_x_540:
[CC--:B------:R-:W-:Y:S02]  /*07f0*/  VIMNMX R4, PT, PT, R2.reuse, R7.reuse, !PT ;  /* 0x0000000702047248 */ /* 0x0c0fe40007fe0100 */
[----:B------:R-:W-:Y:S02]  /*0800*/  VIMNMX R2, PT, PT, R2, R7, PT ;  /* 0x0000000702027248 */ /* 0x000fe40003fe0100 */
[CC--:B------:R-:W-:Y:S02]  /*0810*/  VIMNMX R25, PT, PT, R4.reuse, R23.reuse, PT ;  /* 0x0000001704197248 */ /* 0x0c0fe40003fe0100 */
[----:B------:R-:W-:Y:S02]  /*0820*/  VIMNMX R23, PT, PT, R4, R23, !PT ;  /* 0x0000001704177248 */ /* 0x000fe40007fe0100 */
[CC--:B------:R-:W-:Y:S02]  /*0830*/  VIMNMX R21, PT, PT, R2.reuse, R25.reuse, PT ;  /* 0x0000001902157248 */ /* 0x0c0fe40003fe0100 */
[----:B------:R-:W-:Y:S01]  /*0840*/  VIMNMX R25, PT, PT, R2, R25, !PT ;  /* 0x0000001902197248 */ /* 0x000fe20007fe0100 */
[----:B------:R-:W-:Y:S06]  /*0850*/  BRA `(.L_x_543) ;  /* 0x0000001400007947 */ /* 0x000fec0003800000 */
.L_x_539:
        /* <DEDUP_REMOVED lines=9> */
[----:B------:R-:W-:Y:S02]  /*08f0*/  IABS R13, R11 ;  /* 0x0000000b000d7213 */ /* 0x000fe40000000000 */
[----:B------:R-:W-:Y:S02]  /*0900*/  SHF.R.S32.HI R2, RZ, 0x1, R2 ;  /* 0x00000001ff027819 */ /* 0x000fe40000011402 */
[----:B------:R-:W0:Y:S01]  /*0910*/  I2F.RP R4, R13 ;  /* 0x0000000d00047306 */ /* 0x000e220000209400 */
[----:B------:R-:W-:-:S02]  /*0920*/  IABS R19, R9 ;  /* 0x0000000900137213 */ /* 0x000fc40000000000 */
[----:B------:R-:W-:-:S05]  /*0930*/  IABS R16, R2 ;  /* 0x0000000200107213 */ /* 0x000fca0000000000 */
[----:B0-----:R-:W0:Y:S02]  /*0940*/  MUFU.RCP R4, R4 ;  /* 0x0000000400047308 */ /* 0x001e240000001000 */
[----:B0-----:R-:W-:-:S06]  /*0950*/  VIADD R6, R4, 0xffffffe ;  /* 0x0ffffffe04067836 */ /* 0x001fcc0000000000 */
        /* <DEDUP_REMOVED lines=24> */
[----:B------:R-:W-:Y:S01]  /*0ae0*/  @!P1 LOP3.LUT R17, RZ, R11, RZ, 0x33, !PT ;  /* 0x0000000bff119212 */ /* 0x000fe200078e33ff */
[----:B-1----:R-:W-:-:S04]  /*0af0*/  IMAD.MOV R13, RZ, RZ, -R7 ;  /* 0x000000ffff0d7224 */ /* 0x002fc800078e0a07 */
[----:B------:R-:W-:-:S04]  /*0b00*/  IMAD.MOV R4, RZ, RZ, -R17 ;  /* 0x000000ffff047224 */ /* 0x000fc800078e0a11 */
[----:B------:R-:W-:Y:S02]  /*0b10*/  IMAD R4, R11, R4, R2 ;  /* 0x000000040b047224 */ /* 0x000fe400078e0202 */
[----:B------:R-:W-:Y:S01]  /*0b20*/  IMAD R11, R13, R18, RZ ;  /* 0x000000120d0b7224 */ /* 0x000fe200078e02ff */
[----:B------:R-:W-:Y:S02]  /*0b30*/  IADD3 R13, PT, PT, RZ, -R19, RZ ;  /* 0x80000013ff0d7210 */ /* 0x000fe40007ffe0ff */
[----:B------:R-:W-:Y:S01]  /*0b40*/  IABS R12, R4 ;  /* 0x00000004000c7213 */ /* 0x000fe20000000000 */
[----:B------:R-:W-:Y:S01]  /*0b50*/  IMAD.HI.U32 R6, R7, R11, R6 ;  /* 0x0000000b07067227 */ /* 0x000fe200078e0006 */
[----:B------:R-:W-:-:S04]  /*0b60*/  LOP3.LUT R4, R4, R9, RZ, 0x3c, !PT ;  /* 0x0000000904047212 */ /* 0x000fc800078e3cff */
[----:B------:R-:W-:Y:S01]  /*0b70*/  ISETP.GE.AND P2, PT, R4, RZ, PT ;  /* 0x000000ff0400720c */ /* 0x000fe20003f46270 */
[----:B------:R-:W-:Y:S01]  /*0b80*/  IMAD.HI.U32 R7, R6, R12, RZ ;  /* 0x0000000c06077227 */ /* 0x000fe200078e00ff */
[----:B------:R-:W-:-:S03]  /*0b90*/  LOP3.LUT R4, R0, 0x1, RZ, 0xc0, !PT ;  /* 0x0000000100047812 */ /* 0x000fc600078ec0ff */
        /* <DEDUP_REMOVED lines=10> */
[----:B------:R-:W-:Y:S02]  /*0c40*/  ISETP.GE.AND P1, PT, R2, RZ, PT ;  /* 0x000000ff0200720c */ /* 0x000fe40003f26270 */
[----:B------:R-:W-:-:S07]  /*0c50*/  LOP3.LUT R2, RZ, R9, RZ, 0x33, !PT ;  /* 0x00000009ff027212 */ /* 0x000fce00078e33ff */
[----:B------:R-:W-:Y:S02]  /*0c60*/  @P0 IADD3 R7, PT, PT, R7, 0x1, RZ ;  /* 0x0000000107070810 */ /* 0x000fe40007ffe0ff */
[----:B------:R-:W-:Y:S01]  /*0c70*/  @!P3 IMAD.IADD R11, R11, 0x1, -R18 ;  /* 0x000000010b0bb824 */ /* 0x000fe200078e0a12 */
[----:B------:R-:W-:Y:S02]  /*0c80*/  ISETP.NE.AND P0, PT, R9, RZ, PT ;  /* 0x000000ff0900720c */ /* 0x000fe40003f05270 */
[----:B------:R-:W-:Y:S02]  /*0c90*/  @!P2 IMAD.MOV R7, RZ, RZ, -R7 ;  /* 0x000000ffff07a224 */ /* 0x000fe400078e0a07 */
[----:B------:R-:W-:Y:S01]  /*0ca0*/  @!P1 IMAD.MOV R11, RZ, RZ, -R11 ;  /* 0x000000ffff0b9224 */ /* 0x000fe200078e0a0b */
[----:B------:R-:W-:Y:S01]  /*0cb0*/  ISETP.NE.U32.AND P1, PT, R4, 0x1, PT ;  /* 0x000000010400780c */ /* 0x000fe20003f25070 */
[----:B------:R-:W-:Y:S01]  /*0cc0*/  IMAD R4, R14, R15, RZ ;  /* 0x0000000f0e047224 */ /* 0x000fe200078e02ff */
[----:B------:R-:W-:-:S02]  /*0cd0*/  SEL R7, R2, R7, !P0 ;  /* 0x0000000702077207 */ /* 0x000fc40004000000 */
        /* <DEDUP_REMOVED lines=11> */
[CC--:B------:R-:W-:Y:S02]  /*0d90*/  VIMNMX R21, PT, PT, R2.reuse, R25.reuse, PT ;  /* 0x0000001902157248 */ /* 0x0c0fe40003fe0100 */
[----:B------:R-:W-:Y:S01]  /*0da0*/  VIMNMX R25, PT, PT, R2, R25, !PT ;  /* 0x0000001902197248 */ /* 0x000fe20007fe0100 */
[----:B------:R-:W-:Y:S06]  /*0db0*/  BRA `(.L_x_543) ;  /* 0x0000000c00a87947 */ /* 0x000fec0003800000 */
.L_x_544:
        /* <DEDUP_REMOVED lines=11> */
[----:B------:R-:W-:Y:S02]  /*0e70*/  SHF.R.S32.HI R2, RZ, 0x1, R2 ;  /* 0x00000001ff027819 */ /* 0x000fe40000011402 */
[----:B------:R-:W0:Y:S01]  /*0e80*/  I2F.RP R4, R13 ;  /* 0x0000000d00047306 */ /* 0x000e220000209400 */
[----:B------:R-:W-:-:S02]  /*0e90*/  IABS R18, R11 ;  /* 0x0000000b00127213 */ /* 0x000fc40000000000 */
[----:B------:R-:W-:Y:S02]  /*0ea0*/  IABS R16, R2 ;  /* 0x0000000200107213 */ /* 0x000fe40000000000 */
[----:B------:R-:W-:-:S03]  /*0eb0*/  ISETP.GE.AND P3, PT, R2, RZ, PT ;  /* 0x000000ff0200720c */ /* 0x000fc60003f66270 */
[----:B0-----:R-:W0:Y:S02]  /*0ec0*/  MUFU.RCP R4, R4 ;  /* 0x0000000400047308 */ /* 0x001e240000001000 */
[----:B0-----:R-:W-:-:S06]  /*0ed0*/  IADD3 R6, PT, PT, R4, 0xffffffe, RZ ;  /* 0x0ffffffe04067810 */ /* 0x001fcc0007ffe0ff */
[----:B------:R0:W1:Y:S02]  /*0ee0*/  F2I.FTZ.U32.TRUNC.NTZ R7, R6 ;  /* 0x0000000600077305 */ /* 0x000064000021f000 */
[----:B0-----:R-:W-:Y:S02]  /*0ef0*/  IMAD.MOV.U32 R6, RZ, RZ, RZ ;  /* 0x000000ffff067224 */ /* 0x001fe400078e00ff */
[----:B-1----:R-:W-:-:S04]  /*0f00*/  IMAD.MOV R12, RZ, RZ, -R7 ;  /* 0x000000ffff0c7224 */ /* 0x002fc800078e0a07 */
[----:B------:R-:W-:Y:S02]  /*0f10*/  IMAD R17, R12, R13, RZ ;  /* 0x0000000d0c117224 */ /* 0x000fe400078e02ff */
[----:B------:R-:W-:Y:S02]  /*0f20*/  IMAD.MOV.U32 R12, RZ, RZ, R19 ;  /* 0x000000ffff0c7224 */ /* 0x000fe400078e0013 */
[----:B------:R-:W-:Y:S01]  /*0f30*/  IMAD.HI.U32 R7, R7, R17, R6 ;  /* 0x0000001107077227 */ /* 0x000fe200078e0006 */
[----:B------:R-:W-:Y:S02]  /*0f40*/  MOV R17, R16 ;  /* 0x0000001000117202 */ /* 0x000fe40000000f00 */
[----:B------:R-:W0:Y:S01]  /*0f50*/  I2F.RP R16, R12 ;  /* 0x0000000c00107306 */ /* 0x000e220000209400 */
        /* <DEDUP_REMOVED lines=9> */
[----:B0-----:R-:W-:Y:S01]  /*0ff0*/  VIADD R7, R16, 0xffffffe ;  /* 0x0ffffffe10077836 */ /* 0x001fe20000000000 */
[----:B------:R-:W-:Y:S02]  /*1000*/  LOP3.LUT R6, R2, R11, RZ, 0x3c, !PT ;  /* 0x0000000b02067212 */ /* 0x000fe400078e3cff */
[----:B------:R-:W-:Y:S02]  /*1010*/  IABS R16, R8 ;  /* 0x0000000800107213 */ /* 0x000fe40000000000 */
[----:B------:R-:W-:Y:S01]  /*1020*/  ISETP.GE.AND P2, PT, R6, RZ, PT ;  /* 0x000000ff0600720c */ /* 0x000fe20003f46270 */
[----:B------:R-:W0:Y:S01]  /*1030*/  F2I.FTZ.U32.TRUNC.NTZ R7, R7 ;  /* 0x0000000700077305 */ /* 0x000e22000021f000 */
[----:B------:R-:W-:Y:S01]  /*1040*/  IMAD.MOV.U32 R6, RZ, RZ, RZ ;  /* 0x000000ffff067224 */ /* 0x000fe200078e00ff */
[----:B------:R-:W-:-:S04]  /*1050*/  IADD3 R16, PT, PT, RZ, -R16, RZ ;  /* 0x80000010ff107210 */ /* 0x000fc80007ffe0ff */
[----:B------:R-:W-:-:S05]  /*1060*/  @P0 VIADD R4, R4, 0x1 ;  /* 0x0000000104040836 */ /* 0x000fca0000000000 */
[----:B------:R-:W-:Y:S01]  /*1070*/  MOV R19, R4 ;  /* 0x0000000400137202 */ /* 0x000fe20000000f00 */
[----:B0-----:R-:W-:-:S04]  /*1080*/  IMAD.MOV R13, RZ, RZ, -R7 ;  /* 0x000000ffff0d7224 */ /* 0x001fc800078e0a07 */
[----:B------:R-:W-:Y:S01]  /*1090*/  @!P2 IMAD.MOV R19, RZ, RZ, -R19 ;  /* 0x000000ffff13a224 */ /* 0x000fe200078e0a13 */
[----:B------:R-:W-:Y:S01]  /*10a0*/  @!P1 LOP3.LUT R19, RZ, R11, RZ, 0x33, !PT ;  /* 0x0000000bff139212 */ /* 0x000fe200078e33ff */
[----:B------:R-:W-:-:S04]  /*10b0*/  IMAD R13, R13, R12, RZ ;  /* 0x0000000c0d0d7224 */ /* 0x000fc800078e02ff */
[----:B------:R-:W-:-:S04]  /*10c0*/  IMAD.HI.U32 R6, R7, R13, R6 ;  /* 0x0000000d07067227 */ /* 0x000fc800078e0006 */
[----:B------:R-:W-:-:S04]  /*10d0*/  IMAD.MOV R4, RZ, RZ, -R19 ;  /* 0x000000ffff047224 */ /* 0x000fc800078e0a13 */
[----:B------:R-:W-:Y:S02]  /*10e0*/  IMAD R11, R11, R4, R2 ;  /* 0x000000040b0b7224 */ /* 0x000fe400078e0202 */
[----:B------:R-:W-:-:S03]  /*10f0*/  IMAD.HI.U32 R4, R6, R17, RZ ;  /* 0x0000001106047227 */ /* 0x000fc600078e00ff */
[----:B------:R-:W-:Y:S01]  /*1100*/  IABS R13, R11 ;  /* 0x0000000b000d7213 */ /* 0x000fe20000000000 */
[----:B------:R-:W-:Y:S01]  /*1110*/  IMAD R7, R4, R16, R17 ;  /* 0x0000001004077224 */ /* 0x000fe200078e0211 */
[----:B------:R-:W-:-:S03]  /*1120*/  LOP3.LUT R11, R11, R8, RZ, 0x3c, !PT ;  /* 0x000000080b0b7212 */ /* 0x000fc600078e3cff */
[----:B------:R-:W-:Y:S01]  /*1130*/  IMAD.HI.U32 R4, R6, R13, RZ ;  /* 0x0000000d06047227 */ /* 0x000fe200078e00ff */
[----:B------:R-:W-:-:S03]  /*1140*/  ISETP.GT.U32.AND P0, PT, R12, R7, PT ;  /* 0x000000070c00720c */ /* 0x000fc60003f04070 */
[----:B------:R-:W-:-:S05]  /*1150*/  IMAD R6, R4, R16, R13 ;  /* 0x0000001004067224 */ /* 0x000fca00078e020d */
[----:B------:R-:W-:-:S05]  /*1160*/  ISETP.GT.U32.AND P1, PT, R12, R6, PT ;  /* 0x000000060c00720c */ /* 0x000fca0003f24070 */
[----:B------:R-:W-:-:S05]  /*1170*/  @!P0 IMAD.IADD R7, R7, 0x1, -R12 ;  /* 0x0000000107078824 */ /* 0x000fca00078e0a0c */
[----:B------:R-:W-:-:S03]  /*1180*/  ISETP.GT.U32.AND P2, PT, R12, R7, PT ;  /* 0x000000070c00720c */ /* 0x000fc60003f44070 */
[----:B------:R-:W-:Y:S02]  /*1190*/  @!P1 IMAD.IADD R6, R6, 0x1, -R12 ;  /* 0x0000000106069824 */ /* 0x000fe400078e0a0c */
[----:B------:R-:W-:Y:S01]  /*11a0*/  @!P1 VIADD R4, R4, 0x1 ;  /* 0x0000000104049836 */ /* 0x000fe20000000000 */
[----:B------:R-:W-:Y:S02]  /*11b0*/  ISETP.NE.AND P1, PT, R8, RZ, PT ;  /* 0x000000ff0800720c */ /* 0x000fe40003f25270 */
[----:B------:R-:W-:Y:S02]  /*11c0*/  ISETP.GE.U32.AND P0, PT, R6, R12, PT ;  /* 0x0000000c0600720c */ /* 0x000fe40003f06070 */
[----:B------:R-:W-:-:S03]  /*11d0*/  LOP3.LUT R6, R0, 0x1, RZ, 0xc0, !PT ;  /* 0x0000000100067812 */ /* 0x000fc600078ec0ff */
[----:B------:R-:W-:Y:S01]  /*11e0*/  @!P2 IMAD.IADD R7, R7, 0x1, -R12 ;  /* 0x000000010707a824 */ /* 0x000fe200078e0a0c */
[----:B------:R-:W-:Y:S02]  /*11f0*/  ISETP.GE.AND P2, PT, R11, RZ, PT ;  /* 0x000000ff0b00720c */ /* 0x000fe40003f46270 */
[----:B------:R-:W-:Y:S01]  /*1200*/  LOP3.LUT R11, RZ, R8, RZ, 0x33, !PT ;  /* 0x00000008ff0b7212 */ /* 0x000fe200078e33ff */
[----:B------:R-:W-:-:S04]  /*1210*/  @!P3 IMAD.MOV R7, RZ, RZ, -R7 ;  /* 0x000000ffff07b224 */ /* 0x000fc800078e0a07 */
[----:B------:R-:W-:Y:S02]  /*1220*/  @P0 IADD3 R4, PT, PT, R4, 0x1, RZ ;  /* 0x0000000104040810 */ /* 0x000fe40007ffe0ff */
[----:B------:R-:W-:Y:S02]  /*1230*/  SEL R2, R11, R7, !P1 ;  /* 0x000000070b027207 */ /* 0x000fe40004800000 */
[----:B------:R-:W-:Y:S02]  /*1240*/  ISETP.NE.U32.AND P0, PT, R6, 0x1, PT ;  /* 0x000000010600780c */ /* 0x000fe40003f05070 */
[----:B------:R-:W-:Y:S02]  /*1250*/  @!P2 IMAD.MOV R4, RZ, RZ, -R4 ;  /* 0x000000ffff04a224 */ /* 0x000fe400078e0a04 */
        /* <DEDUP_REMOVED lines=8> */
[----:B------:R-:W-:Y:S02]  /*12e0*/  @!P0 IMAD.MOV.U32 R4, RZ, RZ, R6 ;  /* 0x000000ffff048224 */ /* 0x000fe400078e0006 */
[----:B------:R-:W-:-:S03]  /*12f0*/  @!P0 VIADD R23, R7, 0x1 ;  /* 0x0000000107178836 */ /* 0x000fc60000000000 */
[CC--:B------:R-:W-:Y:S02]  /*1300*/  VIMNMX R2, PT, PT, R7.reuse, R4.reuse, !PT ;  /* 0x0000000407027248 */ /* 0x0c0fe40007fe0100 */
[----:B------:R-:W-:Y:S02]  /*1310*/  VIMNMX R4, PT, PT, R7, R4, PT ;  /* 0x0000000407047248 */ /* 0x000fe40003fe0100 */
[CC--:B------:R-:W-:Y:S02]  /*1320*/  VIMNMX R25, PT, PT, R2.reuse, R23.reuse, PT ;  /* 0x0000001702197248 */ /* 0x0c0fe40003fe0100 */
[----:B------:R-:W-:Y:S02]  /*1330*/  VIMNMX R23, PT, PT, R2, R23, !PT ;  /* 0x0000001702177248 */ /* 0x000fe40007fe0100 */
[CC--:B------:R-:W-:Y:S02]  /*1340*/  VIMNMX R21, PT, PT, R4.reuse, R25.reuse, PT ;  /* 0x0000001904157248 */ /* 0x0c0fe40003fe0100 */
[----:B------:R-:W-:Y:S01]  /*1350*/  VIMNMX R25, PT, PT, R4, R25, !PT ;  /* 0x0000001904197248 */ /* 0x000fe20007fe0100 */
[----:B------:R-:W-:Y:S06]  /*1360*/  BRA `(.L_x_543) ;  /* 0x00000008003c7947 */ /* 0x000fec0003800000 */
.L_x_545:
[----:B------:R-:W-:Y:S01]  /*1370*/  IMAD R16, R8, R3, RZ ;  /* 0x0000000308107224 */ /* 0x000fe200078e02ff */
[----:B------:R-:W-:Y:S01]  /*1380*/  IADD3 R2, PT, PT, R2, -R11, RZ ;  /* 0x8000000b02027210 */ /* 0x000fe20007ffe0ff */
[----:B------:R-:W-:Y:S01]  /*1390*/  BSSY.RECONVERGENT B1, `(.L_x_546) ;  /* 0x0000086000017945 */ /* 0x000fe20003800200 */
[----:B------:R-:W-:Y:S02]  /*13a0*/  IABS R20, R8 ;  /* 0x0000000800147213 */ /* 0x000fe40000000000 */
[-C--:B------:R-:W-:Y:S01]  /*13b0*/  IABS R13, R16.reuse ;  /* 0x00000010000d7213 */ /* 0x080fe20000000000 */
[----:B------:R-:W-:Y:S01]  /*13c0*/  IMAD.HI R4, R2, 0x2aaaaaab, RZ ;  /* 0x2aaaaaab02047827 */ /* 0x000fe200078e02ff */
[----:B------:R-:W-:Y:S02]  /*13d0*/  IABS R19, R16 ;  /* 0x0000001000137213 */ /* 0x000fe40000000000 */
[----:B------:R-:W0:Y:S01]  /*13e0*/  I2F.RP R12, R13 ;  /* 0x0000000d000c7306 */ /* 0x000e220000209400 */
[----:B------:R-:W-:-:S02]  /*13f0*/  IADD3 R20, PT, PT, RZ, -R20, RZ ;  /* 0x80000014ff147210 */ /* 0x000fc40007ffe0ff */
[----:B------:R-:W-:-:S04]  /*1400*/  LEA.HI R11, R4, R4, RZ, 0x1 ;  /* 0x00000004040b7211 */ /* 0x000fc800078f08ff */
[C---:B------:R-:W-:Y:S01]  /*1410*/  ISETP.GE.AND P4, PT, R11.reuse, RZ, PT ;  /* 0x000000ff0b00720c */ /* 0x040fe20003f86270 */
[----:B------:R-:W-:Y:S01]  /*1420*/  IMAD R2, R11, -0x6, R2 ;  /* 0xfffffffa0b027824 */ /* 0x000fe200078e0202 */
[----:B0-----:R-:W0:Y:S02]  /*1430*/  MUFU.RCP R12, R12 ;  /* 0x0000000c000c7308 */ /* 0x001e240000001000 */
[----:B0-----:R-:W-:-:S06]  /*1440*/  VIADD R6, R12, 0xffffffe ;  /* 0x0ffffffe0c067836 */ /* 0x001fcc0000000000 */
[----:B------:R0:W1:Y:S02]  /*1450*/  F2I.FTZ.U32.TRUNC.NTZ R7, R6 ;  /* 0x0000000600077305 */ /* 0x000064000021f000 */
[----:B0-----:R-:W-:Y:S02]  /*1460*/  IMAD.MOV.U32 R6, RZ, RZ, RZ ;  /* 0x000000ffff067224 */ /* 0x001fe400078e00ff */
        /* <DEDUP_REMOVED lines=23> */
[----:B0-----:R-:W-:-:S04]  /*15e0*/  IMAD.MOV.U32 R6, RZ, RZ, RZ ;  /* 0x000000ffff067224 */ /* 0x001fc800078e00ff */
        /* <DEDUP_REMOVED lines=12> */
[----:B------:R-:W-:Y:S02]  /*16b0*/  IMAD.MOV.U32 R16, RZ, RZ, R20 ;  /* 0x000000ffff107224 */ /* 0x000fe400078e0014 */
[----:B------:R-:W-:-:S04]  /*16c0*/  IMAD.HI.U32 R4, R4, R19, RZ ;  /* 0x0000001304047227 */ /* 0x000fc800078e00ff */
[----:B------:R-:W-:Y:S01]  /*16d0*/  IMAD R7, R6, R16, R17 ;  /* 0x0000001006077224 */ /* 0x000fe200078e0211 */
[----:B------:R-:W-:Y:S01]  /*16e0*/  LOP3.LUT R17, RZ, R8, RZ, 0x33, !PT ;  /* 0x00000008ff117212 */ /* 0x000fe200078e33ff */
        /* <DEDUP_REMOVED lines=8> */
[----:B------:R-:W-:-:S09]  /*1770*/  ISETP.NE.AND P1, PT, R8, RZ, PT ;  /* 0x000000ff0800720c */ /* 0x000fd20003f25270 */
        /* <DEDUP_REMOVED lines=8> */
[----:B------:R-:W-:-:S04]  /*1800*/  VIMNMX.U32 R2, PT, PT, R2, 0x3, PT ;  /* 0x0000000302027848 */ /* 0x000fc80003fe0000 */
[----:B------:R-:W-:-:S04]  /*1810*/  SHF.L.U32 R2, R2, 0x2, RZ ;  /* 0x0000000202027819 */ /* 0x000fc800000006ff */
[----:B------:R-:W0:Y:S02]  /*1820*/  LDC R6, c[0x2][R2] ;  /* 0x0080000002067b82 */ /* 0x000e240000000800 */
[----:B0-----:R-:W-:-:S04]  /*1830*/  SHF.R.S32.HI R7, RZ, 0x1f, R6 ;  /* 0x0000001fff077819 */ /* 0x001fc80000011406 */
.L_x_1786:
[----:B------:R-:W-:Y:S05]  /*1840*/  BRX R6 -0x1850                                                  (*"BRANCH_TARGETS .L_x_1787,.L_x_1788,.L_x_1789,.L_x_548"*) ;  /* 0xffffffe406ec7949 */ /* 0x000fea000383ffff */
.L_x_1789:
        /* <DEDUP_REMOVED lines=9> */
.L_x_1787:
        /* <DEDUP_REMOVED lines=10> */
.L_x_1788:
        /* <DEDUP_REMOVED lines=9> */
.L_x_547:
[----:B------:R-:W-:-:S05]  /*1a10*/  IMAD.MOV.U32 R7, RZ, RZ, -0x3 ;  /* 0xfffffffdff077424 */ /* 0x000fca00078e00ff */
[----:B------:R-:W-:-:S04]  /*1a20*/  VIADDMNMX.U32 R2, R2, R7, 0x3, PT ;  /* 0x0000000302027446 */ /* 0x000fc80003800007 */
[----:B------:R-:W-:-:S04]  /*1a30*/  SHF.L.U32 R2, R2, 0x2, RZ ;  /* 0x0000000202027819 */ /* 0x000fc800000006ff */
[----:B------:R-:W0:Y:S02]  /*1a40*/  LDC R6, c[0x2][R2+0x10] ;  /* 0x0080040002067b82 */ /* 0x000e240000000800 */
[----:B0-----:R-:W-:-:S04]  /*1a50*/  SHF.R.S32.HI R7, RZ, 0x1f, R6 ;  /* 0x0000001fff077819 */ /* 0x001fc80000011406 */
.L_x_1791:
[----:B------:R-:W-:Y:S05]  /*1a60*/  BRX R6 -0x1a70                                                  (*"BRANCH_TARGETS .L_x_1792,.L_x_1793,.L_x_1794,.L_x_548"*) ;  /* 0xffffffe406647949 */ /* 0x000fea000383ffff */
.L_x_1794:
        /* <DEDUP_REMOVED lines=9> */
.L_x_1792:
[----:B------:R-:W-:Y:S02]  /*1b00*/  IMAD R2, R17, R14, R19 ;  /* 0x0000000e11027224 */ /* 0x000fe400078e0213 */
[----:B------:R-:W-:-:S04]  /*1b10*/  IMAD R7, R14, R15, RZ ;  /* 0x0000000f0e077224 */ /* 0x000fc800078e02ff */
[----:B------:R-:W-:-:S04]  /*1b20*/  IMAD R11, R7, R12, R2 ;  /* 0x0000000c070b7224 */ /* 0x000fc800078e0202 */
[----:B------:R-:W-:Y:S02]  /*1b30*/  IMAD.IADD R2, R7, 0x1, R11 ;  /* 0x0000000107027824 */ /* 0x000fe400078e020b */
[----:B------:R-:W-:Y:S02]  /*1b40*/  VIADD R11, R11, 0x1 ;  /* 0x000000010b0b7836 */ /* 0x000fe40000000000 */
[----:B------:R-:W-:Y:S01]  /*1b50*/  IMAD.IADD R4, R2, 0x1, R14 ;  /* 0x0000000102047824 */ /* 0x000fe200078e020e */
[----:B------:R-:W-:Y:S06]  /*1b60*/  BRA `(.L_x_548) ;  /* 0x0000000000207947 */ /* 0x000fec0003800000 */
.L_x_1793:
        /* <DEDUP_REMOVED lines=8> */
.L_x_548:
[----:B------:R-:W-:Y:S05]  /*1bf0*/  BSYNC.RECONVERGENT B1 ;  /* 0x0000000000017941 */ /* 0x000fea0003800200 */
.L_x_546:
[CC--:B------:R-:W-:Y:S02]  /*1c00*/  VIMNMX R23, PT, PT, R2.reuse, R11.reuse, !PT ;  /* 0x0000000b02177248 */ /* 0x0c0fe40007fe0100 */
[----:B------:R-:W-:Y:S02]  /*1c10*/  VIMNMX R2, PT, PT, R2, R11, PT ;  /* 0x0000000b02027248 */ /* 0x000fe40003fe0100 */
[CC--:B------:R-:W-:Y:S02]  /*1c20*/  VIMNMX R25, PT, PT, R23.reuse, R4.reuse, PT ;  /* 0x0000000417197248 */ /* 0x0c0fe40003fe0100 */
[----:B------:R-:W-:Y:S02]  /*1c30*/  VIMNMX R23, PT, PT, R23, R4, !PT ;  /* 0x0000000417177248 */ /* 0x000fe40007fe0100 */
[CC--:B------:R-:W-:Y:S02]  /*1c40*/  VIMNMX R21, PT, PT, R2.reuse, R25.reuse, PT ;  /* 0x0000001902157248 */ /* 0x0c0fe40003fe0100 */
[----:B------:R-:W-:-:S07]  /*1c50*/  VIMNMX R25, PT, PT, R2, R25, !PT ;  /* 0x0000001902197248 */ /* 0x000fce0007fe0100 */
.L_x_543:
[----:B------:R-:W-:Y:S05]  /*1c60*/  BSYNC.RECONVERGENT B0 ;  /* 0x0000000000007941 */ /* 0x000fea0003800200 */
.L_x_538:
[----:B------:R-:W-:Y:S01]  /*1c70*/  IMAD R12, R8, R3, RZ ;  /* 0x00000003080c7224 */ /* 0x000fe200078e02ff */
[----:B------:R-:W-:Y:S01]  /*1c80*/  BSSY.RECONVERGENT B0, `(.L_x_549) ;  /* 0x0000086000007945 */ /* 0x000fe20003800200 */
[----:B------:R-:W-:-:S03]  /*1c90*/  IMAD.HI R2, R10, 0x2aaaaaab, RZ ;  /* 0x2aaaaaab0a027827 */ /* 0x000fc600078e02ff */
[----:B------:R-:W-:Y:S02]  /*1ca0*/  IABS R13, R12 ;  /* 0x0000000c000d7213 */ /* 0x000fe40000000000 */
[----:B------:R-:W-:Y:S02]  /*1cb0*/  LEA.HI R11, R2, R2, RZ, 0x1 ;  /* 0x00000002020b7211 */ /* 0x000fe400078f08ff */
[----:B------:R-:W0:Y:S01]  /*1cc0*/  I2F.RP R4, R13 ;  /* 0x0000000d00047306 */ /* 0x000e220000209400 */
[----:B------:R-:W-:Y:S02]  /*1cd0*/  IABS R2, R12 ;  /* 0x0000000c00027213 */ /* 0x000fe40000000000 */
[----:B------:R-:W-:Y:S02]  /*1ce0*/  IABS R22, R11 ;  /* 0x0000000b00167213 */ /* 0x000fe40000000000 */
[----:B------:R-:W-:Y:S02]  /*1cf0*/  IADD3 R18, PT, PT, RZ, -R2, RZ ;  /* 0x80000002ff127210 */ /* 0x000fe40007ffe0ff */
[----:B------:R-:W-:-:S02]  /*1d00*/  ISETP.NE.AND P3, PT, R12, RZ, PT ;  /* 0x000000ff0c00720c */ /* 0x000fc40003f65270 */
[----:B------:R-:W-:Y:S01]  /*1d10*/  LOP3.LUT R20, RZ, R12, RZ, 0x33, !PT ;  /* 0x0000000cff147212 */ /* 0x000fe200078e33ff */
[----:B0-----:R-:W0:Y:S02]  /*1d20*/  MUFU.RCP R4, R4 ;  /* 0x0000000400047308 */ /* 0x001e240000001000 */
[----:B0-----:R-:W-:Y:S01]  /*1d30*/  VIADD R6, R4, 0xffffffe ;  /* 0x0ffffffe04067836 */ /* 0x001fe20000000000 */
[----:B------:R-:W-:-:S05]  /*1d40*/  IABS R4, R8 ;  /* 0x0000000800047213 */ /* 0x000fca0000000000 */
[----:B------:R0:W1:Y:S02]  /*1d50*/  F2I.FTZ.U32.TRUNC.NTZ R7, R6 ;  /* 0x0000000600077305 */ /* 0x000064000021f000 */
[----:B0-----:R-:W-:Y:S02]  /*1d60*/  IMAD.MOV.U32 R6, RZ, RZ, RZ ;  /* 0x000000ffff067224 */ /* 0x001fe400078e00ff */
[----:B-1----:R-:W-:-:S04]  /*1d70*/  IMAD.MOV R16, RZ, RZ, -R7 ;  /* 0x000000ffff107224 */ /* 0x002fc800078e0a07 */
[----:B------:R-:W-:Y:S02]  /*1d80*/  IMAD R19, R16, R13, RZ ;  /* 0x0000000d10137224 */ /* 0x000fe400078e02ff */
[----:B------:R-:W0:Y:S02]  /*1d90*/  I2F.RP R16, R4 ;  /* 0x0000000400107306 */ /* 0x000e240000209400 */
[----:B------:R-:W-:-:S06]  /*1da0*/  IMAD.HI.U32 R19, R7, R19, R6 ;  /* 0x0000001307137227 */ /* 0x000fcc00078e0006 */
[----:B------:R-:W-:-:S04]  /*1db0*/  IMAD.HI.U32 R17, R19, R22, RZ ;  /* 0x0000001613117227 */ /* 0x000fc800078e00ff */
[----:B------:R-:W-:Y:S01]  /*1dc0*/  IMAD R2, R17, R18, R22 ;  /* 0x0000001211027224 */ /* 0x000fe200078e0216 */
[----:B0-----:R-:W0:Y:S04]  /*1dd0*/  MUFU.RCP R16, R16 ;  /* 0x0000001000107308 */ /* 0x001e280000001000 */
[----:B------:R-:W-:-:S13]  /*1de0*/  ISETP.GT.U32.AND P1, PT, R13, R2, PT ;  /* 0x000000020d00720c */ /* 0x000fda0003f24070 */
[----:B------:R-:W-:Y:S02]  /*1df0*/  @!P1 IMAD.IADD R2, R2, 0x1, -R13 ;  /* 0x0000000102029824 */ /* 0x000fe400078e0a0d */
[----:B0-----:R-:W-:Y:S01]  /*1e00*/  VIADD R6, R16, 0xffffffe ;  /* 0x0ffffffe10067836 */ /* 0x001fe20000000000 */
[----:B------:R-:W-:Y:S01]  /*1e10*/  IABS R16, R8 ;  /* 0x0000000800107213 */ /* 0x000fe20000000000 */
[----:B------:R-:W-:Y:S01]  /*1e20*/  @!P1 VIADD R17, R17, 0x1 ;  /* 0x0000000111119836 */ /* 0x000fe20000000000 */
[----:B------:R-:W-:Y:S01]  /*1e30*/  ISETP.GE.U32.AND P0, PT, R2, R13, PT ;  /* 0x0000000d0200720c */ /* 0x000fe20003f06070 */
[----:B------:R0:W1:Y:S01]  /*1e40*/  F2I.FTZ.U32.TRUNC.NTZ R7, R6 ;  /* 0x0000000600077305 */ /* 0x000062000021f000 */
[C---:B------:R-:W-:Y:S01]  /*1e50*/  LOP3.LUT R2, R11.reuse, R12, RZ, 0x3c, !PT ;  /* 0x0000000c0b027212 */ /* 0x040fe200078e3cff */
[----:B------:R-:W-:Y:S01]  /*1e60*/  IMAD.MOV R16, RZ, RZ, -R16 ;  /* 0x000000ffff107224 */ /* 0x000fe200078e0a10 */
[----:B------:R-:W-:Y:S02]  /*1e70*/  ISETP.GE.AND P1, PT, R11, RZ, PT ;  /* 0x000000ff0b00720c */ /* 0x000fe40003f26270 */
[----:B------:R-:W-:Y:S01]  /*1e80*/  ISETP.GE.AND P2, PT, R2, RZ, PT ;  /* 0x000000ff0200720c */ /* 0x000fe20003f46270 */
[----:B0-----:R-:W-:-:S06]  /*1e90*/  IMAD.MOV.U32 R6, RZ, RZ, RZ ;  /* 0x000000ffff067224 */ /* 0x001fcc00078e00ff */
[----:B------:R-:W-:-:S06]  /*1ea0*/  @P0 VIADD R17, R17, 0x1 ;  /* 0x0000000111110836 */ /* 0x000fcc0000000000 */
[----:B------:R-:W-:-:S04]  /*1eb0*/  @!P2 IADD3 R17, PT, PT, -R17, RZ, RZ ;  /* 0x000000ff1111a210 */ /* 0x000fc80007ffe1ff */
[----:B------:R-:W-:Y:S01]  /*1ec0*/  SEL R26, R20, R17, !P3 ;  /* 0x00000011141a7207 */ /* 0x000fe20005800000 */
[----:B-1----:R-:W-:-:S04]  /*1ed0*/  IMAD.MOV R17, RZ, RZ, -R7 ;  /* 0x000000ffff117224 */ /* 0x002fc800078e0a07 */
[----:B------:R-:W-:Y:S02]  /*1ee0*/  IMAD.MOV R27, RZ, RZ, -R26 ;  /* 0x000000ffff1b7224 */ /* 0x000fe400078e0a1a */
[----:B------:R-:W-:Y:S02]  /*1ef0*/  IMAD R17, R17, R4, RZ ;  /* 0x0000000411117224 */ /* 0x000fe400078e02ff */
[----:B------:R-:W-:Y:S02]  /*1f00*/  IMAD R27, R12, R27, R11 ;  /* 0x0000001b0c1b7224 */ /* 0x000fe400078e020b */
[----:B------:R-:W-:-:S03]  /*1f10*/  IMAD.HI.U32 R17, R7, R17, R6 ;  /* 0x0000001107117227 */ /* 0x000fc600078e0006 */
[----:B------:R-:W-:Y:S02]  /*1f20*/  IABS R2, R27 ;  /* 0x0000001b00027213 */ /* 0x000fe40000000000 */
[----:B------:R-:W-:Y:S01]  /*1f30*/  LOP3.LUT R27, R27, R8, RZ, 0x3c, !PT ;  /* 0x000000081b1b7212 */ /* 0x000fe200078e3cff */
[----:B------:R-:W-:-:S04]  /*1f40*/  IMAD.HI.U32 R29, R17, R22, RZ ;  /* 0x00000016111d7227 */ /* 0x000fc800078e00ff */
[----:B------:R-:W-:-:S04]  /*1f50*/  IMAD.HI.U32 R7, R17, R2, RZ ;  /* 0x0000000211077227 */ /* 0x000fc800078e00ff */
[----:B------:R-:W-:Y:S01]  /*1f60*/  IMAD R31, R29, R16, R22 ;  /* 0x000000101d1f7224 */ /* 0x000fe200078e0216 */
[----:B------:R-:W-:Y:S01]  /*1f70*/  LOP3.LUT R22, RZ, R8, RZ, 0x33, !PT ;  /* 0x00000008ff167212 */ /* 0x000fe200078e33ff */
[----:B------:R-:W-:Y:S02]  /*1f80*/  IMAD R29, R7, R16, R2 ;  /* 0x00000010071d7224 */ /* 0x000fe400078e0202 */
[----:B------:R-:W-:Y:S01]  /*1f90*/  IMAD R2, R11, -0x6, R10 ;  /* 0xfffffffa0b027824 */ /* 0x000fe200078e020a */
        /* <DEDUP_REMOVED lines=21> */
.L_x_1796:
[----:B------:R-:W-:Y:S05]  /*20f0*/  BRX R6 -0x2100                                                  (*"BRANCH_TARGETS .L_x_1797,.L_x_1798,.L_x_1799,.L_x_551"*) ;  /* 0xffffffdc06c07949 */ /* 0x000fea000383ffff */
.L_x_1799:
        /* <DEDUP_REMOVED lines=9> */
.L_x_1797:
[----:B------:R-:W-:Y:S02]  /*2190*/  IMAD R24, R14, R15, RZ ;  /* 0x0000000f0e187224 */ /* 0x000fe400078e02ff */
[----:B------:R-:W-:Y:S02]  /*21a0*/  IMAD R27, R29, R14, R14 ;  /* 0x0000000e1d1b7224 */ /* 0x000fe400078e020e */
[----:B------:R-:W-:-:S04]  /*21b0*/  IMAD R26, R24, R26, RZ ;  /* 0x0000001a181a7224 */ /* 0x000fc800078e02ff */
[----:B------:R-:W-:Y:S01]  /*21c0*/  IMAD R2, R29, R14, R26 ;  /* 0x0000000e1d027224 */ /* 0x000fe200078e021a */
[----:B------:R-:W-:Y:S02]  /*21d0*/  IADD3 R7, PT, PT, R31, R26, RZ ;  /* 0x0000001a1f077210 */ /* 0x000fe40007ffe0ff */
[----:B------:R-:W-:-:S03]  /*21e0*/  IADD3 R27, PT, PT, R26, R27, R31 ;  /* 0x0000001b1a1b7210 */ /* 0x000fc60007ffe01f */
[----:B------:R-:W-:Y:S02]  /*21f0*/  IMAD R6, R29, R14, R7 ;  /* 0x0000000e1d067224 */ /* 0x000fe400078e0207 */
[----:B------:R-:W-:Y:S02]  /*2200*/  IMAD.IADD R7, R31, 0x1, R2 ;  /* 0x000000011f077824 */ /* 0x000fe400078e0202 */
[----:B------:R-:W-:Y:S02]  /*2210*/  IMAD.IADD R24, R24, 0x1, R27 ;  /* 0x0000000118187824 */ /* 0x000fe400078e021b */
[----:B------:R-:W-:Y:S01]  /*2220*/  VIADD R6, R6, 0x1 ;  /* 0x0000000106067836 */ /* 0x000fe20000000000 */
[----:B------:R-:W-:Y:S06]  /*2230*/  BRA `(.L_x_551) ;  /* 0x0000000000a87947 */ /* 0x000fec0003800000 */
.L_x_1798:
[----:B------:R-:W-:Y:S02]  /*2240*/  IMAD R7, R29, R14, R31 ;  /* 0x0000000e1d077224 */ /* 0x000fe400078e021f */
[----:B------:R-:W-:-:S04]  /*2250*/  IMAD R2, R14, R15, RZ ;  /* 0x0000000f0e027224 */ /* 0x000fc800078e02ff */
[----:B------:R-:W-:-:S04]  /*2260*/  IMAD R7, R2, R26, R7 ;  /* 0x0000001a02077224 */ /* 0x000fc800078e0207 */
[----:B------:R-:W-:Y:S01]  /*2270*/  VIADD R6, R7, 0x1 ;  /* 0x0000000107067836 */ /* 0x000fe20000000000 */
[----:B------:R-:W-:-:S05]  /*2280*/  IADD3 R27, PT, PT, R2, R7, RZ ;  /* 0x00000007021b7210 */ /* 0x000fca0007ffe0ff */
[----:B------:R-:W-:Y:S01]  /*2290*/  IMAD.IADD R24, R27, 0x1, R14 ;  /* 0x000000011b187824 */ /* 0x000fe200078e020e */
[----:B------:R-:W-:Y:S06]  /*22a0*/  BRA `(.L_x_551) ;  /* 0x00000000008c7947 */ /* 0x000fec0003800000 */
.L_x_550:
[----:B------:R-:W-:-:S05]  /*22b0*/  IMAD.MOV.U32 R7, RZ, RZ, -0x3 ;  /* 0xfffffffdff077424 */ /* 0x000fca00078e00ff */
[----:B------:R-:W-:-:S04]  /*22c0*/  VIADDMNMX.U32 R2, R2, R7, 0x3, PT ;  /* 0x0000000302027446 */ /* 0x000fc80003800007 */
[----:B------:R-:W-:-:S04]  /*22d0*/  SHF.L.U32 R2, R2, 0x2, RZ ;  /* 0x0000000202027819 */ /* 0x000fc800000006ff */
[----:B------:R-:W0:Y:S02]  /*22e0*/  LDC R6, c[0x2][R2+0x30] ;  /* 0x00800c0002067b82 */ /* 0x000e240000000800 */
[----:B0-----:R-:W-:-:S04]  /*22f0*/  SHF.R.S32.HI R7, RZ, 0x1f, R6 ;  /* 0x0000001fff077819 */ /* 0x001fc80000011406 */
.L_x_1801:
[----:B------:R-:W-:Y:S05]  /*2300*/  BRX R6 -0x2310                                                  (*"BRANCH_TARGETS .L_x_1802,.L_x_1803,.L_x_1804,.L_x_551"*) ;  /* 0xffffffdc063c7949 */ /* 0x000fea000383ffff */
.L_x_1804:
        /* <DEDUP_REMOVED lines=10> */
.L_x_1802:
[----:B------:R-:W-:Y:S02]  /*23b0*/  IMAD R11, R14, R15, RZ ;  /* 0x0000000f0e0b7224 */ /* 0x000fe400078e02ff */
[----:B------:R-:W-:Y:S02]  /*23c0*/  IMAD R10, R29, R14, R14 ;  /* 0x0000000e1d0a7224 */ /* 0x000fe400078e020e */
        /* <DEDUP_REMOVED lines=9> */
.L_x_1803:
[----:B------:R-:W-:Y:S02]  /*2460*/  IMAD R7, R14, R15, RZ ;  /* 0x0000000f0e077224 */ /* 0x000fe400078e02ff */
[----:B------:R-:W-:Y:S02]  /*2470*/  IMAD R6, R29, R14, R31 ;  /* 0x0000000e1d067224 */ /* 0x000fe400078e021f */
[CC--:B------:R-:W-:Y:S02]  /*2480*/  IMAD R11, R7.reuse, R26.reuse, R7 ;  /* 0x0000001a070b7224 */ /* 0x0c0fe400078e0207 */
[--C-:B------:R-:W-:Y:S02]  /*2490*/  IMAD R7, R7, R26, R6.reuse ;  /* 0x0000001a07077224 */ /* 0x100fe400078e0206 */
[----:B------:R-:W-:-:S03]  /*24a0*/  IMAD.IADD R6, R11, 0x1, R6 ;  /* 0x000000010b067824 */ /* 0x000fc600078e0206 */
[----:B------:R-:W-:Y:S01]  /*24b0*/  IADD3 R7, PT, PT, R7, 0x1, RZ ;  /* 0x0000000107077810 */ /* 0x000fe20007ffe0ff */
[C---:B------:R-:W-:Y:S02]  /*24c0*/  VIADD R27, R6.reuse, 0x1 ;  /* 0x00000001061b7836 */ /* 0x040fe40000000000 */
[----:B------:R-:W-:-:S07]  /*24d0*/  IMAD.IADD R24, R6, 0x1, R14 ;  /* 0x0000000106187824 */ /* 0x000fce00078e020e */
.L_x_551:
[----:B------:R-:W-:Y:S05]  /*24e0*/  BSYNC.RECONVERGENT B0 ;  /* 0x0000000000007941 */ /* 0x000fea0003800200 */
.L_x_549:
[----:B------:R-:W0:Y:S02]  /*24f0*/  LDC.64 R10, c[0x4][0x18] ;  /* 0x01000600ff0a7b82 */ /* 0x000e240000000a00 */
[----:B0-----:R-:W2:Y:S01]  /*2500*/  LDG.E.64 R10, desc[UR36][R10.64] ;  /* 0x000000240a0a7981 */ /* 0x001ea2000c1e1b00 */
        /* <DEDUP_REMOVED lines=10> */
[CC--:B------:R-:W-:Y:S02]  /*25b0*/  VIMNMX R7, PT, PT, R6.reuse, R27.reuse, !PT ;  /* 0x0000001b06077248 */ /* 0x0c0fe40007fe0100 */
[----:B------:R-:W-:-:S02]  /*25c0*/  VIMNMX R6, PT, PT, R6, R27, PT ;  /* 0x0000001b06067248 */ /* 0x000fc40003fe0100 */
[CC--:B------:R-:W-:Y:S02]  /*25d0*/  VIMNMX R28, PT, PT, R24.reuse, R7.reuse, !PT ;  /* 0x00000007181c7248 */ /* 0x0c0fe40007fe0100 */
[----:B------:R-:W-:Y:S01]  /*25e0*/  VIMNMX R7, PT, PT, R24, R7, PT ;  /* 0x0000000718077248 */ /* 0x000fe20003fe0100 */
[----:B--2---:R-:W-:-:S04]  /*25f0*/  IMAD.WIDE R26, R23, 0x8, R10 ;  /* 0x00000008171a7825 */ /* 0x004fc800078e020a */
[----:B------:R-:W-:Y:S05]  /*2600*/  @P0 BRA P1, `(.L_x_553) ;  /* 0x0000000000300947 */ /* 0x000fea0000800000 */
[----:B------:R-:W-:-:S04]  /*2610*/  ISETP.NE.AND P0, PT, R28, R25, PT ;  /* 0x000000191c00720c */ /* 0x000fc80003f05270 */
[----:B------:R-:W-:-:S04]  /*2620*/  ISETP.NE.AND P0, PT, R28, R23, P0 ;  /* 0x000000171c00720c */ /* 0x000fc80000705270 */
[----:B------:R-:W-:-:S13]  /*2630*/  ISETP.NE.AND P0, PT, R28, R21, P0 ;  /* 0x000000151c00720c */ /* 0x000fda0000705270 */
[CC--:B------:R-:W-:Y:S02]  /*2640*/  @!P0 VIMNMX R2, PT, PT, R6.reuse, R7.reuse, !PT ;  /* 0x0000000706028248 */ /* 0x0c0fe40007fe0100 */
[----:B------:R-:W-:Y:S02]  /*2650*/  @!P0 VIMNMX R7, PT, PT, R6, R7, PT ;  /* 0x0000000706078248 */ /* 0x000fe40003fe0100 */
[C---:B------:R-:W-:Y:S02]  /*2660*/  ISETP.NE.AND P5, PT, R2.reuse, R23, !P0 ;  /* 0x000000170200720c */ /* 0x040fe400047a5270 */
[C---:B------:R-:W-:Y:S02]  /*2670*/  @!P0 ISETP.NE.AND P2, PT, R2.reuse, R21, PT ;  /* 0x000000150200820c */ /* 0x040fe40003f45270 */
[----:B------:R-:W-:Y:S02]  /*2680*/  @!P0 ISETP.NE.AND P1, PT, R2, R25, PT ;  /* 0x000000190200820c */ /* 0x000fe40003f25270 */
[----:B------:R-:W-:Y:S01]  /*2690*/  @!P0 SEL R6, R7, R2, !P2 ;  /* 0x0000000207068207 */ /* 0x000fe20005000000 */
[----:B------:R-:W-:-:S06]  /*26a0*/  IMAD.MOV.U32 R2, RZ, RZ, R28 ;  /* 0x000000ffff027224 */ /* 0x000fcc00078e001c */
[----:B------:R-:W-:-:S04]  /*26b0*/  @P5 SEL R7, R7, R6, !P1 ;  /* 0x0000000607075207 */ /* 0x000fc80004800000 */
[----:B------:R-:W-:-:S07]  /*26c0*/  @!P0 MOV R2, R7 ;  /* 0x0000000700028202 */ /* 0x000fce0000000f00 */
.L_x_553:
[----:B------:R-:W-:Y:S05]  /*26d0*/  BSYNC.RECONVERGENT B0 ;  /* 0x0000000000007941 */ /* 0x000fea0003800200 */
.L_x_552:
[--C-:B------:R-:W-:Y:S01]  /*26e0*/  IMAD.WIDE R6, R2, 0x8, R10.reuse ;  /* 0x0000000802067825 */ /* 0x100fe200078e020a */
[----:B------:R-:W2:Y:S03]  /*26f0*/  LD.E.64 R26, desc[UR36][R26.64] ;  /* 0x000000241a1a7980 */ /* 0x000ea6000c101b00 */
[--C-:B------:R-:W-:Y:S02]  /*2700*/  IMAD.WIDE R28, R25, 0x8, R10.reuse ;  /* 0x00000008191c7825 */ /* 0x100fe400078e020a */
[----:B------:R-:W2:Y:S02]  /*2710*/  LD.E.64 R6, desc[UR36][R6.64] ;  /* 0x0000002406067980 */ /* 0x000ea4000c101b00 */
[----:B------:R-:W-:Y:S02]  /*2720*/  IMAD.WIDE R30, R21, 0x8, R10 ;  /* 0x00000008151e7825 */ /* 0x000fe400078e020a */
[----:B------:R-:W3:Y:S04]  /*2730*/  LD.E.64 R28, desc[UR36][R28.64] ;  /* 0x000000241c1c7980 */ /* 0x000ee8000c101b00 */
[----:B------:R-:W4:Y:S01]  /*2740*/  LD.E.64 R30, desc[UR36][R30.64] ;  /* 0x000000241e1e7980 */ /* 0x000f22000c101b00 */
[----:B------:R-:W-:Y:S01]  /*2750*/  PLOP3.LUT P0, PT, PT, PT, PT, 0x80, 0x8 ;  /* 0x000000000008781c */ /* 0x000fe20003f0f070 */
[----:B--2---:R-:W-:-:S02]  /*2760*/  DSETP.GT.AND P1, PT, R26, R6, PT ;  /* 0x000000061a00722a */ /* 0x004fc40003f24000 */
[--C-:B---3--:R-:W-:Y:S02]  /*2770*/  DSETP.GT.AND P2, PT, R28, R6.reuse, PT ;  /* 0x000000061c00722a */ /* 0x108fe40003f44000 */
[----:B----4-:R-:W-:-:S10]  /*2780*/  DSETP.GT.AND P5, PT, R30, R6, PT ;  /* 0x000000061e00722a */ /* 0x010fd40003fa4000 */
[----:B------:R-:W-:-:S06]  /*2790*/  @!P1 DSETP.NEU.AND P6, PT, R26, R6, PT ;  /* 0x000000061a00922a */ /* 0x000fcc0003fcd000 */
[----:B------:R-:W-:Y:S01]  /*27a0*/  @!P1 ISETP.GT.AND P0, PT, R23, R2, !P6 ;  /* 0x000000021700920c */ /* 0x000fe20007704270 */
[----:B------:R-:W-:Y:S01]  /*27b0*/  @!P2 DSETP.NEU.AND P6, PT, R28, R6, PT ;  /* 0x000000061c00a22a */ /* 0x000fe20003fcd000 */
[----:B------:R-:W-:-:S05]  /*27c0*/  PLOP3.LUT P1, PT, PT, PT, PT, 0x80, 0x8 ;  /* 0x000000000008781c */ /* 0x000fca0003f2f070 */
[----:B------:R-:W-:Y:S01]  /*27d0*/  @!P2 ISETP.GT.AND P1, PT, R25, R2, !P6 ;  /* 0x000000021900a20c */ /* 0x000fe20007724270 */
[----:B------:R-:W-:Y:S01]  /*27e0*/  @!P5 DSETP.NEU.AND P6, PT, R30, R6, PT ;  /* 0x000000061e00d22a */ /* 0x000fe20003fcd000 */
[----:B------:R-:W-:-:S05]  /*27f0*/  PLOP3.LUT P2, PT, PT, PT, PT, 0x80, 0x8 ;  /* 0x000000000008781c */ /* 0x000fca0003f4f070 */
[----:B------:R-:W-:-:S04]  /*2800*/  @!P5 ISETP.GT.AND P2, PT, R21, R2, !P6 ;  /* 0x000000021500d20c */ /* 0x000fc80007744270 */
[----:B------:R-:W-:-:S13]  /*2810*/  PLOP3.LUT P0, PT, P2, P0, P1, 0x80, 0x0 ;  /* 0x000000000000781c */ /* 0x000fda0001701010 */
[----:B------:R-:W-:Y:S05]  /*2820*/  @!P0 BRA `(.L_x_554) ;  /* 0x0000000000f88947 */ /* 0x000fea0003800000 */
[----:B------:R-:W0:Y:S02]  /*2830*/  LDC.64 R4, c[0x4][0x178] ;  /* 0x01005e00ff047b82 */ /* 0x000e240000000a00 */
[----:B0-----:R-:W2:Y:S02]  /*2840*/  LDG.E R5, desc[UR36][R4.64] ;  /* 0x0000002404057981 */ /* 0x001ea4000c1e1900 */
        /* <DEDUP_REMOVED lines=10> */
[----:B0-----:R-:W-:Y:S02]  /*28f0*/  IMAD.MOV.U32 R4, RZ, RZ, R10 ;  /* 0x000000ffff047224 */ /* 0x001fe400078e000a */
[----:B------:R-:W-:-:S07]  /*2900*/  IMAD.MOV.U32 R3, RZ, RZ, R11 ;  /* 0x000000ffff037224 */ /* 0x000fce00078e000b */
[----:B------:R-:W-:Y:S05]  /*2910*/  CALL.REL.NOINC `($_Z11fix_maximumiii$__internal_accurate_pow) ;  /* 0x000000bc009c7944 */ /* 0x000fea0003c00000 */
[----:B------:R-:W-:Y:S05]  /*2920*/  BSYNC.RECONVERGENT B0 ;  /* 0x0000000000007941 */ /* 0x000fea0003800200 */
.L_x_556:
        /* <DEDUP_REMOVED lines=8> */
.L_x_555:
[----:B------:R-:W0:Y:S02]  /*29b0*/  LDC.64 R8, c[0x4][0x10] ;  /* 0x01000400ff087b82 */ /* 0x000e240000000a00 */
[----:B0-----:R-:W2:Y:S06]  /*29c0*/  LDG.E.64 R8, desc[UR36][R8.64] ;  /* 0x0000002408087981 */ /* 0x001eac000c1e1b00 */
[----:B------:R-:W0:Y:S02]  /*29d0*/  LDC.64 R12, c[0x4][0x180] ;  /* 0x01006000ff0c7b82 */ /* 0x000e240000000a00 */
[----:B0-----:R-:W3:Y:S01]  /*29e0*/  LDG.E.64 R12, desc[UR36][R12.64] ;  /* 0x000000240c0c7981 */ /* 0x001ee2000c1e1b00 */
[----:B--2---:R-:W-:-:S06]  /*29f0*/  IMAD.WIDE R10, R2, 0x8, R8 ;  /* 0x00000008020a7825 */ /* 0x004fcc00078e0208 */
[----:B------:R-:W2:Y:S01]  /*2a00*/  LD.E.64 R10, desc[UR36][R10.64] ;  /* 0x000000240a0a7980 */ /* 0x000ea2000c101b00 */
[----:B---3--:R-:W-:-:S08]  /*2a10*/  DADD R6, R6, -R12 ;  /* 0x0000000006067229 */ /* 0x008fd0000000080c */
[----:B--2---:R-:W-:-:S08]  /*2a20*/  DADD R6, R6, -R10 ;  /* 0x0000000006067229 */ /* 0x004fd0000000080a */
[----:B------:R-:W-:-:S11]  /*2a30*/  DMUL R14, R6, 0.5 ;  /* 0x3fe00000060e7828 */ /* 0x000fd60000000000 */
.L_x_557:
        /* <DEDUP_REMOVED lines=8> */
.L_x_561:
        /* <DEDUP_REMOVED lines=15> */
.L_x_560:
[----:B------:R-:W-:Y:S05]  /*2bb0*/  BSYNC.RECONVERGENT B0 ;  /* 0x0000000000007941 */ /* 0x000fea0003800200 */
.L_x_559:
[----:B-----5:R-:W-:-:S14]  /*2bc0*/  DSETP.NEU.AND P0, PT, R12, R4, PT ;  /* 0x000000040c00722a */ /* 0x020fdc0003f0d000 */
[----:B------:R-:W-:Y:S05]  /*2bd0*/  @P0 BRA `(.L_x_561) ;  /* 0xfffffffc00b80947 */ /* 0x000fea000383ffff */
[----:B------:R-:W-:Y:S05]  /*2be0*/  EXIT ;  /* 0x000000000000794d */ /* 0x000fea0003800000 */
.L_x_558:
[----:B------:R-:W-:Y:S01]  /*2bf0*/  ST.E.64 desc[UR36][R10.64], R14 ;  /* 0x0000000e0a007985 */ /* 0x000fe2000c101b24 */
[----:B------:R-:W-:Y:S05]  /*2c00*/  EXIT ;  /* 0x000000000000794d */ /* 0x000fea0003800000 */
.L_x_554:
[----:B------:R-:W0:Y:S02]  /*2c10*/  LDC.64 R24, c[0x4][0x110] ;  /* 0x01004400ff187b82 */ /* 0x000e240000000a00 */
[----:B0-----:R-:W2:Y:S02]  /*2c20*/  LDG.E.64 R24, desc[UR36][R24.64] ;  /* 0x0000002418187981 */ /* 0x001ea4000c1e1b00 */
[----:B--2---:R-:W-:-:S05]  /*2c30*/  IMAD.WIDE R26, R0, 0x4, R24 ;  /* 0x00000004001a7825 */ /* 0x004fca00078e0218 */
[----:B------:R-:W2:Y:S02]  /*2c40*/  LD.E R21, desc[UR36][R26.64] ;  /* 0x000000241a157980 */ /* 0x000ea4000c101900 */
[----:B--2---:R-:W-:-:S13]  /*2c50*/  ISETP.GE.AND P0, PT, R21, RZ, PT ;  /* 0x000000ff1500720c */ /* 0x004fda0003f06270 */
[----:B------:R-:W-:Y:S05]  /*2c60*/  @!P0 EXIT ;  /* 0x000000000000894d */ /* 0x000fea0003800000 */
[----:B------:R-:W0:Y:S02]  /*2c70*/  LDC.64 R24, c[0x4][0x160] ;  /* 0x01005800ff187b82 */ /* 0x000e240000000a00 */
[----:B0-----:R-:W2:Y:S01]  /*2c80*/  LDG.E R24, desc[UR36][R24.64] ;  /* 0x0000002418187981 */ /* 0x001ea2000c1e1900 */
[----:B------:R-:W-:Y:S01]  /*2c90*/  BSSY.RECONVERGENT B0, `(.L_x_562) ;  /* 0x0000220000007945 */ /* 0x000fe20003800200 */
[----:B--2---:R-:W-:-:S13]  /*2ca0*/  ISETP.GE.AND P0, PT, R21, R24, PT ;  /* 0x000000181500720c */ /* 0x004fda0003f06270 */
[----:B------:R-:W-:Y:S05]  /*2cb0*/  @P0 BRA `(.L_x_563) ;  /* 0x0000002000740947 */ /* 0x000fea0003800000 */
[----:B------:R-:W0:Y:S02]  /*2cc0*/  LDC.64 R24, c[0x4][0x108] ;  /* 0x01004200ff187b82 */ /* 0x000e240000000a00 */
[----:B0-----:R-:W2:Y:S02]  /*2cd0*/  LDG.E.64 R24, desc[UR36][R24.64] ;  /* 0x0000002418187981 */ /* 0x001ea4000c1e1b00 */
[----:B--2---:R-:W-:-:S06]  /*2ce0*/  IMAD.WIDE.U32 R26, R21, 0x4, R24 ;  /* 0x00000004151a7825 */ /* 0x004fcc00078e0018 */
[----:B------:R-:W2:Y:S02]  /*2cf0*/  LD.E R27, desc[UR36][R26.64] ;  /* 0x000000241a1b7980 */ /* 0x000ea4000c101900 */
[----:B--2---:R-:W-:-:S13]  /*2d00*/  ISETP.NE.AND P0, PT, R27, R0, PT ;  /* 0x000000001b00720c */ /* 0x004fda0003f05270 */
[----:B------:R-:W-:Y:S05]  /*2d10*/  @P0 BRA `(.L_x_563) ;  /* 0x00000020005c0947 */ /* 0x000fea0003800000 */
[----:B------:R-:W-:Y:S01]  /*2d20*/  IMAD R30, R8, R15, RZ ;  /* 0x0000000f081e7224 */ /* 0x000fe200078e02ff */
[----:B------:R-:W-:Y:S04]  /*2d30*/  BSSY.RECONVERGENT B1, `(.L_x_564) ;  /* 0x00001ca000017945 */ /* 0x000fe80003800200 */
[----:B------:R-:W-:Y:S01]  /*2d40*/  BSSY.RELIABLE B2, `(.L_x_565) ;  /* 0x000002c000027945 */ /* 0x000fe20003800100 */
[----:B------:R-:W-:Y:S02]  /*2d50*/  HFMA2 R6, -RZ, RZ, 0, 0 ;  /* 0x00000000ff067431 */ /* 0x000fe400000001ff */
[----:B------:R-:W-:Y:S02]  /*2d60*/  IMAD R2, R30, R5, RZ ;  /* 0x000000051e027224 */ /* 0x000fe400078e02ff */
[----:B------:R-:W-:-:S02]  /*2d70*/  IMAD R0, R14, R15, RZ ;  /* 0x0000000f0e007224 */ /* 0x000fc400078e02ff */
[----:B------:R-:W-:Y:S01]  /*2d80*/  IMAD R32, R3, R14, RZ ;  /* 0x0000000e03207224 */ /* 0x000fe200078e02ff */
[----:B------:R-:W-:Y:S01]  /*2d90*/  ISETP.GE.AND P0, PT, R21, R2, PT ;  /* 0x000000021500720c */ /* 0x000fe20003f06270 */
[----:B------:R-:W-:-:S12]  /*2da0*/  IMAD.MOV.U32 R24, RZ, RZ, RZ ;  /* 0x000000ffff187224 */ /* 0x000fd800078e00ff */
[----:B------:R-:W-:Y:S05]  /*2db0*/  @!P0 BRA `(.L_x_566) ;  /* 0x0000000000908947 */ /* 0x000fea0003800000 */
[----:B------:R-:W-:Y:S01]  /*2dc0*/  IMAD.IADD R26, R32, 0x1, R30 ;  /* 0x00000001201a7824 */ /* 0x000fe200078e021e */
[----:B------:R-:W-:Y:S01]  /*2dd0*/  MOV R24, R2 ;  /* 0x0000000200187202 */ /* 0x000fe20000000f00 */
[----:B------:R-:W-:Y:S02]  /*2de0*/  IMAD.MOV.U32 R6, RZ, RZ, 0x1 ;  /* 0x00000001ff067424 */ /* 0x000fe400078e00ff */
        /* <DEDUP_REMOVED lines=14> */
[----:B------:R-:W-:Y:S02]  /*2ed0*/  IMAD.MOV.U32 R24, RZ, RZ, R26 ;  /* 0x000000ffff187224 */ /* 0x000fe400078e001a */
[----:B------:R-:W-:Y:S02]  /*2ee0*/  IMAD.IADD R7, R26, 0x1, R7 ;  /* 0x000000011a077824 */ /* 0x000fe400078e0207 */
[----:B------:R-:W-:-:S03]  /*2ef0*/  IMAD.MOV.U32 R6, RZ, RZ, 0x4 ;  /* 0x00000004ff067424 */ /* 0x000fc600078e00ff */
[----:B------:R-:W-:-:S13]  /*2f00*/  ISETP.GE.AND P0, PT, R21, R7, PT ;  /* 0x000000071500720c */ /* 0x000fda0003f06270 */
[----:B------:R-:W-:Y:S05]  /*2f10*/  @!P0 BRA `(.L_x_566) ;  /* 0x0000000000388947 */ /* 0x000fea0003800000 */
[----:B------:R-:W-:Y:S01]  /*2f20*/  IADD3 R2, PT, PT, R7, R2, -R30 ;  /* 0x0000000207027210 */ /* 0x000fe20007ffe81e */
[----:B------:R-:W-:Y:S01]  /*2f30*/  IMAD.MOV.U32 R6, RZ, RZ, 0x5 ;  /* 0x00000005ff067424 */ /* 0x000fe200078e00ff */
[----:B------:R-:W-:Y:S02]  /*2f40*/  MOV R24, R7 ;  /* 0x0000000700187202 */ /* 0x000fe40000000f00 */
[----:B------:R-:W-:-:S13]  /*2f50*/  ISETP.GE.AND P0, PT, R21, R2, PT ;  /* 0x000000021500720c */ /* 0x000fda0003f06270 */
[----:B------:R-:W-:Y:S05]  /*2f60*/  @!P0 BRA `(.L_x_566) ;  /* 0x0000000000248947 */ /* 0x000fea0003800000 */
[----:B------:R-:W-:Y:S01]  /*2f70*/  IMAD R5, R12, R5, -R12 ;  /* 0x000000050c057224 */ /* 0x000fe200078e0a0c */
[----:B------:R-:W-:-:S03]  /*2f80*/  MOV R15, 0xffffffff ;  /* 0xffffffff000f7802 */ /* 0x000fc60000000f00 */
[----:B------:R-:W-:Y:S02]  /*2f90*/  IMAD.IADD R6, R2, 0x1, R5 ;  /* 0x0000000102067824 */ /* 0x000fe400078e0205 */
[----:B------:R-:W-:-:S03]  /*2fa0*/  IMAD.MOV.U32 R5, RZ, RZ, -0x1 ;  /* 0xffffffffff057424 */ /* 0x000fc600078e00ff */
[----:B------:R-:W-:-:S13]  /*2fb0*/  ISETP.GE.AND P0, PT, R21, R6, PT ;  /* 0x000000061500720c */ /* 0x000fda0003f06270 */
[----:B------:R-:W-:Y:S05]  /*2fc0*/  @P0 BREAK.RELIABLE B2 ;  /* 0x0000000000020942 */ /* 0x000fea0003800100 */
[----:B------:R-:W-:Y:S05]  /*2fd0*/  @P0 BRA `(.L_x_567) ;  /* 0x00000018007c0947 */ /* 0x000fea0003800000 */
[----:B------:R-:W-:Y:S02]  /*2fe0*/  IMAD.MOV.U32 R24, RZ, RZ, R2 ;  /* 0x000000ffff187224 */ /* 0x000fe400078e0002 */
[----:B------:R-:W-:-:S07]  /*2ff0*/  IMAD.MOV.U32 R6, RZ, RZ, 0x6 ;  /* 0x00000006ff067424 */ /* 0x000fce00078e00ff */
.L_x_566:
[----:B------:R-:W-:Y:S05]  /*3000*/  BSYNC.RELIABLE B2 ;  /* 0x0000000000027941 */ /* 0x000fea0003800100 */
.L_x_565:
        /* <DEDUP_REMOVED lines=8> */
.L_x_1806:
[----:B------:R-:W-:Y:S05]  /*3090*/  BRX R6 -0x30a0                                                  (*"BRANCH_TARGETS .L_x_1807,.L_x_1808,.L_x_1809"*) ;  /* 0xffffffcc06d87949 */ /* 0x000fea000383ffff */
.L_x_1808:
[----:B------:R-:W-:Y:S02]  /*30a0*/  IABS R9, R32 ;  /* 0x0000002000097213 */ /* 0x000fe40000000000 */
[----:B------:R-:W-:Y:S02]  /*30b0*/  IABS R12, R5 ;  /* 0x00000005000c7213 */ /* 0x000fe40000000000 */
[----:B------:R-:W0:Y:S01]  /*30c0*/  I2F.RP R2, R9 ;  /* 0x0000000900027306 */ /* 0x000e220000209400 */
[----:B------:R-:W-:Y:S02]  /*30d0*/  IABS R15, R3 ;  /* 0x00000003000f7213 */ /* 0x000fe40000000000 */
[----:B------:R-:W-:-:S05]  /*30e0*/  ISETP.GE.AND P4, PT, R5, RZ, PT ;  /* 0x000000ff0500720c */ /* 0x000fca0003f86270 */
        /* <DEDUP_REMOVED lines=10> */
[----:B------:R-:W-:-:S03]  /*3190*/  IADD3 R13, PT, PT, RZ, -R4, RZ ;  /* 0x80000004ff0d7210 */ /* 0x000fc60007ffe0ff */
[----:B------:R-:W-:Y:S02]  /*31a0*/  VIADD R6, R8, 0xffffffe ;  /* 0x0ffffffe08067836 */ /* 0x000fe40000000000 */
[----:B------:R-:W-:Y:S02]  /*31b0*/  IMAD.HI.U32 R2, R7, R12, RZ ;  /* 0x0000000c07027227 */ /* 0x000fe400078e00ff */
[----:B------:R0:W1:Y:S02]  /*31c0*/  F2I.FTZ.U32.TRUNC.NTZ R7, R6 ;  /* 0x0000000600077305 */ /* 0x000064000021f000 */
[----:B------:R-:W-:Y:S01]  /*31d0*/  IMAD R4, R2, R13, R12 ;  /* 0x0000000d02047224 */ /* 0x000fe200078e020c */
[----:B------:R-:W-:-:S04]  /*31e0*/  IABS R13, R3 ;  /* 0x00000003000d7213 */ /* 0x000fc80000000000 */
[----:B------:R-:W-:Y:S01]  /*31f0*/  ISETP.GT.U32.AND P1, PT, R9, R4, PT ;  /* 0x000000040900720c */ /* 0x000fe20003f24070 */
[----:B------:R-:W-:Y:S02]  /*3200*/  IMAD.MOV R13, RZ, RZ, -R13 ;  /* 0x000000ffff0d7224 */ /* 0x000fe400078e0a0d */
[----:B0-----:R-:W-:Y:S02]  /*3210*/  HFMA2 R6, -RZ, RZ, 0, 0 ;  /* 0x00000000ff067431 */ /* 0x001fe400000001ff */
[----:B-1----:R-:W-:-:S08]  /*3220*/  IMAD.MOV R8, RZ, RZ, -R7 ;  /* 0x000000ffff087224 */ /* 0x002fd000078e0a07 */
[----:B------:R-:W-:Y:S02]  /*3230*/  @!P1 IMAD.IADD R4, R4, 0x1, -R9 ;  /* 0x0000000104049824 */ /* 0x000fe400078e0a09 */
[----:B------:R-:W-:Y:S01]  /*3240*/  @!P1 VIADD R2, R2, 0x1 ;  /* 0x0000000102029836 */ /* 0x000fe20000000000 */
[----:B------:R-:W-:Y:S02]  /*3250*/  ISETP.NE.AND P1, PT, R32, RZ, PT ;  /* 0x000000ff2000720c */ /* 0x000fe40003f25270 */
[----:B------:R-:W-:Y:S01]  /*3260*/  ISETP.GE.U32.AND P0, PT, R4, R9, PT ;  /* 0x000000090400720c */ /* 0x000fe20003f06070 */
[----:B------:R-:W-:Y:S01]  /*3270*/  IMAD R9, R8, R15, RZ ;  /* 0x0000000f08097224 */ /* 0x000fe200078e02ff */
[----:B------:R-:W-:-:S03]  /*3280*/  LOP3.LUT R4, R5, R32, RZ, 0x3c, !PT ;  /* 0x0000002005047212 */ /* 0x000fc600078e3cff */
[----:B------:R-:W-:Y:S01]  /*3290*/  IMAD.HI.U32 R6, R7, R9, R6 ;  /* 0x0000000907067227 */ /* 0x000fe200078e0006 */
[----:B------:R-:W-:-:S05]  /*32a0*/  ISETP.GE.AND P2, PT, R4, RZ, PT ;  /* 0x000000ff0400720c */ /* 0x000fca0003f46270 */
[----:B------:R-:W-:Y:S02]  /*32b0*/  IMAD.HI.U32 R7, R6, R12, RZ ;  /* 0x0000000c06077227 */ /* 0x000fe400078e00ff */
[----:B------:R-:W-:-:S06]  /*32c0*/  @P0 IADD3 R2, PT, PT, R2, 0x1, RZ ;  /* 0x0000000102020810 */ /* 0x000fcc0007ffe0ff */
[----:B------:R-:W-:Y:S01]  /*32d0*/  @!P2 IMAD.MOV R2, RZ, RZ, -R2 ;  /* 0x000000ffff02a224 */ /* 0x000fe200078e0a02 */
[----:B------:R-:W-:-:S05]  /*32e0*/  @!P1 LOP3.LUT R2, RZ, R32, RZ, 0x33, !PT ;  /* 0x00000020ff029212 */ /* 0x000fca00078e33ff */
[----:B------:R-:W-:-:S04]  /*32f0*/  IMAD.MOV R4, RZ, RZ, -R2 ;  /* 0x000000ffff047224 */ /* 0x000fc800078e0a02 */
[----:B------:R-:W-:-:S05]  /*3300*/  IMAD R4, R32, R4, R5 ;  /* 0x0000000420047224 */ /* 0x000fca00078e0205 */
[----:B------:R-:W-:Y:S02]  /*3310*/  IABS R8, R4 ;  /* 0x0000000400087213 */ /* 0x000fe40000000000 */
[----:B------:R-:W-:-:S03]  /*3320*/  LOP3.LUT R4, R4, R3, RZ, 0x3c, !PT ;  /* 0x0000000304047212 */ /* 0x000fc600078e3cff */
[----:B------:R-:W-:Y:S01]  /*3330*/  IMAD.MOV.U32 R9, RZ, RZ, R8 ;  /* 0x000000ffff097224 */ /* 0x000fe200078e0008 */
[----:B------:R-:W-:Y:S01]  /*3340*/  ISETP.GE.AND P2, PT, R4, RZ, PT ;  /* 0x000000ff0400720c */ /* 0x000fe20003f46270 */
        /* <DEDUP_REMOVED lines=9> */
[----:B------:R-:W-:Y:S01]  /*33e0*/  ISETP.GE.U32.AND P0, PT, R7, R15, PT ;  /* 0x0000000f0700720c */ /* 0x000fe20003f06070 */
[----:B------:R-:W-:-:S06]  /*33f0*/  IMAD.MOV.U32 R7, RZ, RZ, R2 ;  /* 0x000000ffff077224 */ /* 0x000fcc00078e0002 */
[----:B------:R-:W-:-:S05]  /*3400*/  @!P3 IMAD.IADD R8, R8, 0x1, -R15 ;  /* 0x000000010808b824 */ /* 0x000fca00078e0a0f */
[----:B------:R-:W-:Y:S01]  /*3410*/  @!P4 IADD3 R8, PT, PT, -R8, RZ, RZ ;  /* 0x000000ff0808c210 */ /* 0x000fe20007ffe1ff */
[----:B------:R-:W-:Y:S01]  /*3420*/  @P0 VIADD R6, R6, 0x1 ;  /* 0x0000000106060836 */ /* 0x000fe20000000000 */
[----:B------:R-:W-:Y:S02]  /*3430*/  ISETP.NE.AND P0, PT, R3, RZ, PT ;  /* 0x000000ff0300720c */ /* 0x000fe40003f05270 */
[----:B------:R-:W-:Y:S01]  /*3440*/  LOP3.LUT R3, RZ, R3, RZ, 0x33, !PT ;  /* 0x00000003ff037212 */ /* 0x000fe200078e33ff */
[----:B------:R-:W-:-:S03]  /*3450*/  @!P2 IMAD.MOV R6, RZ, RZ, -R6 ;  /* 0x000000ffff06a224 */ /* 0x000fc600078e0a06 */
[C---:B------:R-:W-:Y:S02]  /*3460*/  SEL R8, R3.reuse, R8, !P0 ;  /* 0x0000000803087207 */ /* 0x040fe40004000000 */
[----:B------:R-:W-:-:S03]  /*3470*/  SEL R3, R3, R6, !P0 ;  /* 0x0000000603037207 */ /* 0x000fc60004000000 */
[----:B------:R-:W-:Y:S01]  /*3480*/  VIADD R5, R8, 0x1 ;  /* 0x0000000108057836 */ /* 0x000fe20000000000 */
[----:B------:R-:W-:Y:S01]  /*3490*/  MOV R4, R3 ;  /* 0x0000000300047202 */ /* 0x000fe20000000f00 */
[----:B------:R-:W-:Y:S06]  /*34a0*/  BRA `(.L_x_570) ;  /* 0x00000014002c7947 */ /* 0x000fec0003800000 */
.L_x_1807:
[-C--:B------:R-:W-:Y:S02]  /*34b0*/  IABS R7, R30.reuse ;  /* 0x0000001e00077213 */ /* 0x080fe40000000000 */
[----:B------:R-:W-:Y:S02]  /*34c0*/  IABS R13, R5 ;  /* 0x00000005000d7213 */ /* 0x000fe40000000000 */
[----:B------:R-:W0:Y:S01]  /*34d0*/  I2F.RP R6, R7 ;  /* 0x0000000700067306 */ /* 0x000e220000209400 */
[----:B------:R-:W-:Y:S02]  /*34e0*/  IABS R15, R30 ;  /* 0x0000001e000f7213 */ /* 0x000fe40000000000 */
[----:B------:R-:W-:-:S05]  /*34f0*/  ISETP.GE.AND P5, PT, R5, RZ, PT ;  /* 0x000000ff0500720c */ /* 0x000fca0003fa6270 */
[----:B0-----:R-:W0:Y:S02]  /*3500*/  MUFU.RCP R6, R6 ;  /* 0x0000000600067308 */ /* 0x001e240000001000 */
[----:B0-----:R-:W-:Y:S02]  /*3510*/  VIADD R2, R6, 0xffffffe ;  /* 0x0ffffffe06027836 */ /* 0x001fe40000000000 */
[----:B------:R-:W-:-:S04]  /*3520*/  IMAD.MOV R6, RZ, RZ, -R15 ;  /* 0x000000ffff067224 */ /* 0x000fc800078e0a0f */
[----:B------:R0:W1:Y:S02]  /*3530*/  F2I.FTZ.U32.TRUNC.NTZ R3, R2 ;  /* 0x0000000200037305 */ /* 0x000064000021f000 */
[----:B0-----:R-:W-:Y:S02]  /*3540*/  HFMA2 R2, -RZ, RZ, 0, 0 ;  /* 0x00000000ff027431 */ /* 0x001fe400000001ff */
[----:B-1----:R-:W-:-:S04]  /*3550*/  IMAD.MOV R12, RZ, RZ, -R3 ;  /* 0x000000ffff0c7224 */ /* 0x002fc800078e0a03 */
[----:B------:R-:W-:Y:S02]  /*3560*/  IMAD R9, R12, R7, RZ ;  /* 0x000000070c097224 */ /* 0x000fe400078e02ff */
[----:B------:R-:W-:Y:S02]  /*3570*/  IMAD.MOV.U32 R12, RZ, RZ, R13 ;  /* 0x000000ffff0c7224 */ /* 0x000fe400078e000d */
[----:B------:R-:W-:-:S06]  /*3580*/  IMAD.HI.U32 R3, R3, R9, R2 ;  /* 0x0000000903037227 */ /* 0x000fcc00078e0002 */
[----:B------:R-:W-:-:S04]  /*3590*/  IMAD.HI.U32 R3, R3, R12, RZ ;  /* 0x0000000c03037227 */ /* 0x000fc800078e00ff */
[----:B------:R-:W-:-:S05]  /*35a0*/  IMAD R2, R3, R6, R12 ;  /* 0x0000000603027224 */ /* 0x000fca00078e020c */
[----:B------:R-:W-:-:S13]  /*35b0*/  ISETP.GT.U32.AND P1, PT, R7, R2, PT ;  /* 0x000000020700720c */ /* 0x000fda0003f24070 */
[----:B------:R-:W-:Y:S02]  /*35c0*/  @!P1 IMAD.IADD R2, R2, 0x1, -R7 ;  /* 0x0000000102029824 */ /* 0x000fe400078e0a07 */
[----:B------:R-:W-:Y:S01]  /*35d0*/  @!P1 VIADD R3, R3, 0x1 ;  /* 0x0000000103039836 */ /* 0x000fe20000000000 */
[----:B------:R-:W-:Y:S02]  /*35e0*/  ISETP.NE.AND P1, PT, R30, RZ, PT ;  /* 0x000000ff1e00720c */ /* 0x000fe40003f25270 */
[----:B------:R-:W-:Y:S01]  /*35f0*/  ISETP.GE.U32.AND P0, PT, R2, R7, PT ;  /* 0x000000070200720c */ /* 0x000fe20003f06070 */
[----:B------:R-:W-:Y:S01]  /*3600*/  IMAD.HI.U32 R7, R17, R12, RZ ;  /* 0x0000000c11077227 */ /* 0x000fe200078e00ff */
[----:B------:R-:W-:-:S03]  /*3610*/  LOP3.LUT R2, R5, R30, RZ, 0x3c, !PT ;  /* 0x0000001e05027212 */ /* 0x000fc600078e3cff */
[----:B------:R-:W-:Y:S01]  /*3620*/  IMAD R9, R7, R16, R12 ;  /* 0x0000001007097224 */ /* 0x000fe200078e020c */
[----:B------:R-:W-:-:S07]  /*3630*/  ISETP.GE.AND P2, PT, R2, RZ, PT ;  /* 0x000000ff0200720c */ /* 0x000fce0003f46270 */
[----:B------:R-:W-:Y:S02]  /*3640*/  @P0 IADD3 R3, PT, PT, R3, 0x1, RZ ;  /* 0x0000000103030810 */ /* 0x000fe40007ffe0ff */
[----:B------:R-:W-:-:S03]  /*3650*/  ISETP.GT.U32.AND P0, PT, R4, R9, PT ;  /* 0x000000090400720c */ /* 0x000fc60003f04070 */
[----:B------:R-:W-:-:S04]  /*3660*/  IMAD.MOV.U32 R2, RZ, RZ, R3 ;  /* 0x000000ffff027224 */ /* 0x000fc800078e0003 */
[----:B------:R-:W-:Y:S01]  /*3670*/  @!P2 IMAD.MOV R2, RZ, RZ, -R2 ;  /* 0x000000ffff02a224 */ /* 0x000fe200078e0a02 */
[----:B------:R-:W-:-:S05]  /*3680*/  @!P1 LOP3.LUT R2, RZ, R30, RZ, 0x33, !PT ;  /* 0x0000001eff029212 */ /* 0x000fca00078e33ff */
[----:B------:R-:W-:Y:S01]  /*3690*/  IMAD.MOV R6, RZ, RZ, -R2 ;  /* 0x000000ffff067224 */ /* 0x000fe200078e0a02 */
[----:B------:R-:W-:-:S03]  /*36a0*/  @!P0 IADD3 R9, PT, PT, R9, -R4, RZ ;  /* 0x8000000409098210 */ /* 0x000fc60007ffe0ff */
[----:B------:R-:W-:Y:S01]  /*36b0*/  IMAD R3, R30, R6, R5 ;  /* 0x000000061e037224 */ /* 0x000fe200078e0205 */
[----:B------:R-:W-:-:S04]  /*36c0*/  ISETP.GT.U32.AND P3, PT, R4, R9, PT ;  /* 0x000000090400720c */ /* 0x000fc80003f64070 */
[----:B------:R-:W-:Y:S02]  /*36d0*/  IABS R6, R3 ;  /* 0x0000000300067213 */ /* 0x000fe40000000000 */
[----:B------:R-:W-:-:S03]  /*36e0*/  LOP3.LUT R3, R3, R8, RZ, 0x3c, !PT ;  /* 0x0000000803037212 */ /* 0x000fc600078e3cff */
[----:B------:R-:W-:Y:S01]  /*36f0*/  IMAD.HI.U32 R17, R17, R6, RZ ;  /* 0x0000000611117227 */ /* 0x000fe200078e00ff */
[----:B------:R-:W-:-:S03]  /*3700*/  ISETP.GE.AND P2, PT, R3, RZ, PT ;  /* 0x000000ff0300720c */ /* 0x000fc60003f46270 */
[----:B------:R-:W-:Y:S02]  /*3710*/  IMAD R7, R17, R16, R6 ;  /* 0x0000001011077224 */ /* 0x000fe400078e0206 */
[----:B------:R-:W-:-:S03]  /*3720*/  @!P3 IMAD.IADD R9, R9, 0x1, -R4 ;  /* 0x000000010909b824 */ /* 0x000fc600078e0a04 */
[----:B------:R-:W-:Y:S01]  /*3730*/  ISETP.GT.U32.AND P1, PT, R4, R7, PT ;  /* 0x000000070400720c */ /* 0x000fe20003f24070 */
[----:B------:R-:W-:-:S05]  /*3740*/  @!P5 IMAD.MOV R9, RZ, RZ, -R9 ;  /* 0x000000ffff09d224 */ /* 0x000fca00078e0a09 */
[----:B------:R-:W-:-:S07]  /*3750*/  SEL R3, R22, R9, !P4 ;  /* 0x0000000916037207 */ /* 0x000fce0006000000 */
[----:B------:R-:W-:Y:S02]  /*3760*/  @!P1 IMAD.IADD R7, R7, 0x1, -R4 ;  /* 0x0000000107079824 */ /* 0x000fe400078e0a04 */
[----:B------:R-:W-:-:S03]  /*3770*/  @!P1 VIADD R17, R17, 0x1 ;  /* 0x0000000111119836 */ /* 0x000fc60000000000 */
[----:B------:R-:W-:Y:S01]  /*3780*/  ISETP.GE.U32.AND P0, PT, R7, R4, PT ;  /* 0x000000040700720c */ /* 0x000fe20003f06070 */
[----:B------:R-:W-:Y:S01]  /*3790*/  VIADD R4, R3, 0x1 ;  /* 0x0000000103047836 */ /* 0x000fe20000000000 */
[----:B------:R-:W-:-:S11]  /*37a0*/  MOV R7, R2 ;  /* 0x0000000200077202 */ /* 0x000fd60000000f00 */
[----:B------:R-:W-:-:S05]  /*37b0*/  @P0 IADD3 R17, PT, PT, R17, 0x1, RZ ;  /* 0x0000000111110810 */ /* 0x000fca0007ffe0ff */
[----:B------:R-:W-:-:S05]  /*37c0*/  @!P2 IMAD.MOV R17, RZ, RZ, -R17 ;  /* 0x000000ffff11a224 */ /* 0x000fca00078e0a11 */
[----:B------:R-:W-:-:S05]  /*37d0*/  SEL R8, R22, R17, !P4 ;  /* 0x0000001116087207 */ /* 0x000fca0006000000 */
[----:B------:R-:W-:Y:S01]  /*37e0*/  IMAD.MOV.U32 R5, RZ, RZ, R8 ;  /* 0x000000ffff057224 */ /* 0x000fe200078e0008 */
[----:B------:R-:W-:Y:S06]  /*37f0*/  BRA `(.L_x_570) ;  /* 0x0000001000587947 */ /* 0x000fec0003800000 */
.L_x_1809:
[----:B------:R-:W-:Y:S01]  /*3800*/  IMAD R4, R9, R14, RZ ;  /* 0x0000000e09047224 */ /* 0x000fe200078e02ff */
[-C--:B------:R-:W-:Y:S02]  /*3810*/  IABS R13, R9.reuse ;  /* 0x00000009000d7213 */ /* 0x080fe40000000000 */
[----:B------:R-:W-:Y:S02]  /*3820*/  IABS R15, R9 ;  /* 0x00000009000f7213 */ /* 0x000fe40000000000 */
[-C--:B------:R-:W-:Y:S02]  /*3830*/  IABS R8, R4.reuse ;  /* 0x0000000400087213 */ /* 0x080fe40000000000 */
[----:B------:R-:W-:Y:S01]  /*3840*/  IABS R12, R4 ;  /* 0x00000004000c7213 */ /* 0x000fe20000000000 */
[----:B------:R-:W-:Y:S01]  /*3850*/  IMAD.MOV R15, RZ, RZ, -R15 ;  /* 0x000000ffff0f7224 */ /* 0x000fe200078e0a0f */
[----:B------:R-:W0:Y:S01]  /*3860*/  I2F.RP R6, R8 ;  /* 0x0000000800067306 */ /* 0x000e220000209400 */
[----:B------:R-:W-:-:S07]  /*3870*/  ISETP.GE.AND P4, PT, R5, RZ, PT ;  /* 0x000000ff0500720c */ /* 0x000fce0003f86270 */
        /* <DEDUP_REMOVED lines=31> */
[----:B------:R-:W-:Y:S01]  /*3a70*/  IABS R12, R4 ;  /* 0x00000004000c7213 */ /* 0x000fe20000000000 */
[----:B------:R-:W-:Y:S01]  /*3a80*/  IMAD.MOV.U32 R5, RZ, RZ, R8 ;  /* 0x000000ffff057224 */ /* 0x000fe200078e0008 */
[----:B------:R-:W-:Y:S01]  /*3a90*/  LOP3.LUT R4, R4, R9, RZ, 0x3c, !PT ;  /* 0x0000000904047212 */ /* 0x000fe200078e3cff */
[----:B------:R-:W-:Y:S01]  /*3aa0*/  IMAD.HI.U32 R2, R3, R7, R2 ;  /* 0x0000000703027227 */ /* 0x000fe200078e0002 */
[----:B------:R-:W-:Y:S02]  /*3ab0*/  MOV R7, R12 ;  /* 0x0000000c00077202 */ /* 0x000fe40000000f00 */
[----:B------:R-:W-:Y:S01]  /*3ac0*/  ISETP.GE.AND P2, PT, R4, RZ, PT ;  /* 0x000000ff0400720c */ /* 0x000fe20003f46270 */
[----:B------:R-:W-:-:S02]  /*3ad0*/  IMAD.MOV.U32 R12, RZ, RZ, R15 ;  /* 0x000000ffff0c7224 */ /* 0x000fc400078e000f */
        /* <DEDUP_REMOVED lines=11> */
[----:B------:R-:W-:Y:S02]  /*3b90*/  @!P3 IMAD.IADD R6, R6, 0x1, -R13 ;  /* 0x000000010606b824 */ /* 0x000fe400078e0a0d */
[----:B------:R-:W-:Y:S01]  /*3ba0*/  @P0 VIADD R2, R2, 0x1 ;  /* 0x0000000102020836 */ /* 0x000fe20000000000 */
[----:B------:R-:W-:Y:S02]  /*3bb0*/  ISETP.NE.AND P0, PT, R9, RZ, PT ;  /* 0x000000ff0900720c */ /* 0x000fe40003f05270 */
[----:B------:R-:W-:Y:S01]  /*3bc0*/  LOP3.LUT R9, RZ, R9, RZ, 0x33, !PT ;  /* 0x00000009ff097212 */ /* 0x000fe200078e33ff */
[----:B------:R-:W-:Y:S01]  /*3bd0*/  IMAD.MOV.U32 R3, RZ, RZ, R2 ;  /* 0x000000ffff037224 */ /* 0x000fe200078e0002 */
[----:B------:R-:W-:-:S03]  /*3be0*/  @!P4 IADD3 R6, PT, PT, -R6, RZ, RZ ;  /* 0x000000ff0606c210 */ /* 0x000fc60007ffe1ff */
[----:B------:R-:W-:Y:S01]  /*3bf0*/  @!P2 IMAD.MOV R3, RZ, RZ, -R3 ;  /* 0x000000ffff03a224 */ /* 0x000fe200078e0a03 */
[----:B------:R-:W-:-:S04]  /*3c00*/  SEL R2, R9, R6, !P0 ;  /* 0x0000000609027207 */ /* 0x000fc80004000000 */
[----:B------:R-:W-:Y:S01]  /*3c10*/  SEL R3, R9, R3, !P0 ;  /* 0x0000000309037207 */ /* 0x000fe20004000000 */
[----:B------:R-:W-:-:S03]  /*3c20*/  VIADD R7, R2, 0x1 ;  /* 0x0000000102077836 */ /* 0x000fc60000000000 */
[----:B------:R-:W-:Y:S01]  /*3c30*/  MOV R4, R3 ;  /* 0x0000000300047202 */ /* 0x000fe20000000f00 */
[----:B------:R-:W-:Y:S06]  /*3c40*/  BRA `(.L_x_570) ;  /* 0x0000000c00447947 */ /* 0x000fec0003800000 */
.L_x_569:
[----:B------:R-:W-:-:S13]  /*3c50*/  ISETP.GT.AND P0, PT, R6, 0x4, PT ;  /* 0x000000040600780c */ /* 0x000fda0003f04270 */
[----:B------:R-:W-:Y:S05]  /*3c60*/  @P0 BRA `(.L_x_571) ;  /* 0x0000000400c00947 */ /* 0x000fea0003800000 */
[----:B------:R-:W-:-:S13]  /*3c70*/  ISETP.NE.AND P0, PT, R6, 0x3, PT ;  /* 0x000000030600780c */ /* 0x000fda0003f05270 */
[----:B------:R-:W-:Y:S05]  /*3c80*/  @!P0 BRA `(.L_x_572) ;  /* 0x0000000400188947 */ /* 0x000fea0003800000 */
[----:B------:R-:W-:Y:S01]  /*3c90*/  IMAD R8, R3, R9, RZ ;  /* 0x0000000903087224 */ /* 0x000fe200078e02ff */
[----:B------:R-:W-:Y:S02]  /*3ca0*/  IABS R12, R5 ;  /* 0x00000005000c7213 */ /* 0x000fe40000000000 */
[----:B------:R-:W-:Y:S02]  /*3cb0*/  IABS R16, R9 ;  /* 0x0000000900107213 */ /* 0x000fe40000000000 */
[-C--:B------:R-:W-:Y:S02]  /*3cc0*/  IABS R4, R8.reuse ;  /* 0x0000000800047213 */ /* 0x080fe40000000000 */
[----:B------:R-:W-:Y:S02]  /*3cd0*/  IABS R13, R8 ;  /* 0x00000008000d7213 */ /* 0x000fe40000000000 */
[----:B------:R-:W0:Y:S01]  /*3ce0*/  I2F.RP R6, R4 ;  /* 0x0000000400067306 */ /* 0x000e220000209400 */
[----:B------:R-:W-:-:S07]  /*3cf0*/  ISETP.GE.AND P4, PT, R5, RZ, PT ;  /* 0x000000ff0500720c */ /* 0x000fce0003f86270 */
[----:B0-----:R-:W0:Y:S02]  /*3d00*/  MUFU.RCP R6, R6 ;  /* 0x0000000600067308 */ /* 0x001e240000001000 */
[----:B0-----:R-:W-:-:S06]  /*3d10*/  VIADD R2, R6, 0xffffffe ;  /* 0x0ffffffe06027836 */ /* 0x001fcc0000000000 */
[----:B------:R-:W0:Y:S08]  /*3d20*/  I2F.RP R6, R16 ;  /* 0x0000001000067306 */ /* 0x000e300000209400 */
[----:B------:R1:W2:Y:S08]  /*3d30*/  F2I.FTZ.U32.TRUNC.NTZ R3, R2 ;  /* 0x0000000200037305 */ /* 0x0002b0000021f000 */
[----:B0-----:R-:W0:Y:S01]  /*3d40*/  MUFU.RCP R6, R6 ;  /* 0x0000000600067308 */ /* 0x001e220000001000 */
[----:B-1----:R-:W-:-:S02]  /*3d50*/  IMAD.MOV.U32 R2, RZ, RZ, RZ ;  /* 0x000000ffff027224 */ /* 0x002fc400078e00ff */
[----:B--2---:R-:W-:-:S04]  /*3d60*/  IMAD.MOV R7, RZ, RZ, -R3 ;  /* 0x000000ffff077224 */ /* 0x004fc800078e0a03 */
[----:B------:R-:W-:-:S04]  /*3d70*/  IMAD R7, R7, R4, RZ ;  /* 0x0000000407077224 */ /* 0x000fc800078e02ff */
[----:B------:R-:W-:Y:S01]  /*3d80*/  IMAD.HI.U32 R7, R3, R7, R2 ;  /* 0x0000000703077227 */ /* 0x000fe200078e0002 */
[----:B------:R-:W-:Y:S02]  /*3d90*/  IADD3 R3, PT, PT, RZ, -R13, RZ ;  /* 0x8000000dff037210 */ /* 0x000fe40007ffe0ff */
[----:B------:R-:W-:-:S03]  /*3da0*/  IABS R13, R9 ;  /* 0x00000009000d7213 */ /* 0x000fc60000000000 */
        /* <DEDUP_REMOVED lines=36> */
[----:B------:R-:W-:-:S11]  /*3ff0*/  ISETP.GT.U32.AND P3, PT, R16, R13, PT ;  /* 0x0000000d1000720c */ /* 0x000fd60003f64070 */
[----:B------:R-:W-:Y:S02]  /*4000*/  @P0 IADD3 R2, PT, PT, R2, 0x1, RZ ;  /* 0x0000000102020810 */ /* 0x000fe40007ffe0ff */
[----:B------:R-:W-:Y:S01]  /*4010*/  @!P3 IMAD.IADD R13, R13, 0x1, -R16 ;  /* 0x000000010d0db824 */ /* 0x000fe200078e0a10 */
[----:B------:R-:W-:Y:S02]  /*4020*/  ISETP.NE.AND P0, PT, R9, RZ, PT ;  /* 0x000000ff0900720c */ /* 0x000fe40003f05270 */
[----:B------:R-:W-:Y:S01]  /*4030*/  IMAD.MOV.U32 R8, RZ, RZ, R2 ;  /* 0x000000ffff087224 */ /* 0x000fe200078e0002 */
[----:B------:R-:W-:Y:S01]  /*4040*/  LOP3.LUT R9, RZ, R9, RZ, 0x33, !PT ;  /* 0x00000009ff097212 */ /* 0x000fe200078e33ff */
[----:B------:R-:W-:-:S03]  /*4050*/  IMAD.MOV.U32 R3, RZ, RZ, R13 ;  /* 0x000000ffff037224 */ /* 0x000fc600078e000d */
[----:B------:R-:W-:Y:S01]  /*4060*/  @!P2 IADD3 R8, PT, PT, -R8, RZ, RZ ;  /* 0x000000ff0808a210 */ /* 0x000fe20007ffe1ff */
[----:B------:R-:W-:-:S03]  /*4070*/  @!P4 IMAD.MOV R3, RZ, RZ, -R3 ;  /* 0x000000ffff03c224 */ /* 0x000fc600078e0a03 */
[C---:B------:R-:W-:Y:S02]  /*4080*/  SEL R8, R9.reuse, R8, !P0 ;  /* 0x0000000809087207 */ /* 0x040fe40004000000 */
[----:B------:R-:W-:Y:S01]  /*4090*/  SEL R2, R9, R3, !P0 ;  /* 0x0000000309027207 */ /* 0x000fe20004000000 */
[----:B------:R-:W-:Y:S01]  /*40a0*/  IMAD.MOV.U32 R3, RZ, RZ, R4 ;  /* 0x000000ffff037224 */ /* 0x000fe200078e0004 */
[----:B------:R-:W-:-:S03]  /*40b0*/  IADD3 R5, PT, PT, R8, 0x1, RZ ;  /* 0x0000000108057810 */ /* 0x000fc60007ffe0ff */
[----:B------:R-:W-:Y:S02]  /*40c0*/  VIADD R7, R2, 0x1 ;  /* 0x0000000102077836 */ /* 0x000fe40000000000 */
[----:B------:R-:W-:Y:S01]  /*40d0*/  IMAD.MOV.U32 R4, RZ, RZ, R3 ;  /* 0x000000ffff047224 */ /* 0x000fe200078e0003 */
[----:B------:R-:W-:Y:S06]  /*40e0*/  BRA `(.L_x_570) ;  /* 0x00000008001c7947 */ /* 0x000fec0003800000 */
.L_x_572:
[----:B------:R-:W-:Y:S02]  /*40f0*/  IABS R24, R5 ;  /* 0x0000000500187213 */ /* 0x000fe40000000000 */
[C---:B------:R-:W-:Y:S02]  /*4100*/  LOP3.LUT R2, R5.reuse, R12, RZ, 0x3c, !PT ;  /* 0x0000000c05027212 */ /* 0x040fe400078e3cff */
[----:B------:R-:W-:Y:S01]  /*4110*/  ISETP.GE.AND P5, PT, R5, RZ, PT ;  /* 0x000000ff0500720c */ /* 0x000fe20003fa6270 */
[----:B------:R-:W-:Y:S01]  /*4120*/  IMAD.HI.U32 R19, R19, R24, RZ ;  /* 0x0000001813137227 */ /* 0x000fe200078e00ff */
[----:B------:R-:W-:-:S03]  /*4130*/  ISETP.GE.AND P2, PT, R2, RZ, PT ;  /* 0x000000ff0200720c */ /* 0x000fc60003f46270 */
[----:B------:R-:W-:Y:S02]  /*4140*/  IMAD R18, R19, R18, R24 ;  /* 0x0000001213127224 */ /* 0x000fe400078e0218 */
[----:B------:R-:W-:-:S03]  /*4150*/  IMAD.HI.U32 R7, R17, R24, RZ ;  /* 0x0000001811077227 */ /* 0x000fc600078e00ff */
[----:B------:R-:W-:Y:S01]  /*4160*/  ISETP.GT.U32.AND P1, PT, R13, R18, PT ;  /* 0x000000120d00720c */ /* 0x000fe20003f24070 */
[----:B------:R-:W-:-:S12]  /*4170*/  IMAD R9, R7, R16, R24 ;  /* 0x0000001007097224 */ /* 0x000fd800078e0218 */
[----:B------:R-:W-:Y:S02]  /*4180*/  @!P1 IMAD.IADD R18, R18, 0x1, -R13 ;  /* 0x0000000112129824 */ /* 0x000fe400078e0a0d */
[----:B------:R-:W-:-:S03]  /*4190*/  @!P1 VIADD R19, R19, 0x1 ;  /* 0x0000000113139836 */ /* 0x000fc60000000000 */
[----:B------:R-:W-:-:S13]  /*41a0*/  ISETP.GE.U32.AND P0, PT, R18, R13, PT ;  /* 0x0000000d1200720c */ /* 0x000fda0003f06070 */
[----:B------:R-:W-:Y:S01]  /*41b0*/  @P0 VIADD R19, R19, 0x1 ;  /* 0x0000000113130836 */ /* 0x000fe20000000000 */
[----:B------:R-:W-:-:S04]  /*41c0*/  ISETP.GT.U32.AND P0, PT, R4, R9, PT ;  /* 0x000000090400720c */ /* 0x000fc80003f04070 */
[----:B------:R-:W-:-:S04]  /*41d0*/  @!P2 IADD3 R19, PT, PT, -R19, RZ, RZ ;  /* 0x000000ff1313a210 */ /* 0x000fc80007ffe1ff */
[----:B------:R-:W-:-:S05]  /*41e0*/  SEL R2, R20, R19, !P3 ;  /* 0x0000001314027207 */ /* 0x000fca0005800000 */
[----:B------:R-:W-:Y:S02]  /*41f0*/  IMAD.MOV R3, RZ, RZ, -R2 ;  /* 0x000000ffff037224 */ /* 0x000fe400078e0a02 */
[----:B------:R-:W-:Y:S02]  /*4200*/  @!P0 IMAD.IADD R9, R9, 0x1, -R4 ;  /* 0x0000000109098824 */ /* 0x000fe400078e0a04 */
[----:B------:R-:W-:-:S03]  /*4210*/  IMAD R3, R12, R3, R5 ;  /* 0x000000030c037224 */ /* 0x000fc600078e0205 */
[----:B------:R-:W-:Y:S02]  /*4220*/  ISETP.GT.U32.AND P3, PT, R4, R9, PT ;  /* 0x000000090400720c */ /* 0x000fe40003f64070 */
[----:B------:R-:W-:Y:S02]  /*4230*/  IABS R6, R3 ;  /* 0x0000000300067213 */ /* 0x000fe40000000000 */
[----:B------:R-:W-:-:S03]  /*4240*/  LOP3.LUT R3, R3, R8, RZ, 0x3c, !PT ;  /* 0x0000000803037212 */ /* 0x000fc600078e3cff */
[----:B------:R-:W-:Y:S01]  /*4250*/  IMAD.HI.U32 R17, R17, R6, RZ ;  /* 0x0000000611117227 */ /* 0x000fe200078e00ff */
[----:B------:R-:W-:-:S03]  /*4260*/  ISETP.GE.AND P2, PT, R3, RZ, PT ;  /* 0x000000ff0300720c */ /* 0x000fc60003f46270 */
[----:B------:R-:W-:Y:S02]  /*4270*/  IMAD R7, R17, R16, R6 ;  /* 0x0000001011077224 */ /* 0x000fe400078e0206 */
[----:B------:R-:W-:-:S03]  /*4280*/  @!P3 IMAD.IADD R9, R9, 0x1, -R4 ;  /* 0x000000010909b824 */ /* 0x000fc600078e0a04 */
[----:B------:R-:W-:Y:S01]  /*4290*/  ISETP.GT.U32.AND P1, PT, R4, R7, PT ;  /* 0x000000070400720c */ /* 0x000fe20003f24070 */
[----:B------:R-:W-:-:S05]  /*42a0*/  IMAD.MOV.U32 R3, RZ, RZ, R9 ;  /* 0x000000ffff037224 */ /* 0x000fca00078e0009 */
[----:B------:R-:W-:-:S07]  /*42b0*/  @!P5 IADD3 R3, PT, PT, -R3, RZ, RZ ;  /* 0x000000ff0303d210 */ /* 0x000fce0007ffe1ff */
[----:B------:R-:W-:Y:S01]  /*42c0*/  @!P1 IMAD.IADD R7, R7, 0x1, -R4 ;  /* 0x0000000107079824 */ /* 0x000fe200078e0a04 */
[----:B------:R-:W-:-:S04]  /*42d0*/  @!P1 IADD3 R17, PT, PT, R17, 0x1, RZ ;  /* 0x0000000111119810 */ /* 0x000fc80007ffe0ff */
[----:B------:R-:W-:Y:S01]  /*42e0*/  ISETP.GE.U32.AND P0, PT, R7, R4, PT ;  /* 0x000000040700720c */ /* 0x000fe20003f06070 */
[----:B------:R-:W-:Y:S01]  /*42f0*/  IMAD.MOV.U32 R7, RZ, RZ, R2 ;  /* 0x000000ffff077224 */ /* 0x000fe200078e0002 */
[----:B------:R-:W-:-:S05]  /*4300*/  SEL R4, R22, R3, !P4 ;  /* 0x0000000316047207 */ /* 0x000fca0006000000 */
[----:B------:R-:W-:-:S06]  /*4310*/  VIADD R3, R4, 0x1 ;  /* 0x0000000104037836 */ /* 0x000fcc0000000000 */
[----:B------:R-:W-:-:S04]  /*4320*/  @P0 VIADD R17, R17, 0x1 ;  /* 0x0000000111110836 */ /* 0x000fc80000000000 */
[----:B------:R-:W-:-:S05]  /*4330*/  @!P2 IMAD.MOV R17, RZ, RZ, -R17 ;  /* 0x000000ffff11a224 */ /* 0x000fca00078e0a11 */
[----:B------:R-:W-:-:S04]  /*4340*/  SEL R8, R22, R17, !P4 ;  /* 0x0000001116087207 */ /* 0x000fc80006000000 */
[----:B------:R-:W-:Y:S01]  /*4350*/  IADD3 R5, PT, PT, R8, 0x1, RZ ;  /* 0x0000000108057810 */ /* 0x000fe20007ffe0ff */
[----:B------:R-:W-:Y:S06]  /*4360*/  BRA `(.L_x_570) ;  /* 0x00000004007c7947 */ /* 0x000fec0003800000 */
.L_x_571:
[----:B------:R-:W-:-:S13]  /*4370*/  ISETP.NE.AND P0, PT, R6, 0x5, PT ;  /* 0x000000050600780c */ /* 0x000fda0003f05270 */
[----:B------:R-:W-:Y:S05]  /*4380*/  @!P0 BRA `(.L_x_573) ;  /* 0x0000000000a08947 */ /* 0x000fea0003800000 */
        /* <DEDUP_REMOVED lines=10> */
[----:B------:R-:W-:Y:S01]  /*4430*/  @!P0 VIADD R3, R3, 0x1 ;  /* 0x0000000103038836 */ /* 0x000fe20000000000 */
[----:B------:R-:W-:Y:S02]  /*4440*/  ISETP.GT.U32.AND P0, PT, R4, R9, PT ;  /* 0x000000090400720c */ /* 0x000fe40003f04070 */
[----:B------:R-:W-:-:S11]  /*4450*/  ISETP.GE.U32.AND P1, PT, R18, R13, PT ;  /* 0x0000000d1200720c */ /* 0x000fd60003f26070 */
[----:B------:R-:W-:Y:S02]  /*4460*/  @!P0 IMAD.IADD R9, R9, 0x1, -R4 ;  /* 0x0000000109098824 */ /* 0x000fe400078e0a04 */
[----:B------:R-:W-:-:S05]  /*4470*/  @P1 VIADD R3, R3, 0x1 ;  /* 0x0000000103031836 */ /* 0x000fca0000000000 */
[----:B------:R-:W-:-:S04]  /*4480*/  @!P2 IADD3 R3, PT, PT, -R3, RZ, RZ ;  /* 0x000000ff0303a210 */ /* 0x000fc80007ffe1ff */
[----:B------:R-:W-:Y:S02]  /*4490*/  SEL R2, R20, R3, !P3 ;  /* 0x0000000314027207 */ /* 0x000fe40005800000 */
[----:B------:R-:W-:-:S03]  /*44a0*/  ISETP.GT.U32.AND P3, PT, R4, R9, PT ;  /* 0x000000090400720c */ /* 0x000fc60003f64070 */
[----:B------:R-:W-:-:S04]  /*44b0*/  IMAD.MOV R3, RZ, RZ, -R2 ;  /* 0x000000ffff037224 */ /* 0x000fc800078e0a02 */
[----:B------:R-:W-:-:S05]  /*44c0*/  IMAD R3, R12, R3, R5 ;  /* 0x000000030c037224 */ /* 0x000fca00078e0205 */
[----:B------:R-:W-:Y:S01]  /*44d0*/  IABS R6, R3 ;  /* 0x0000000300067213 */ /* 0x000fe20000000000 */
[----:B------:R-:W-:Y:S01]  /*44e0*/  @!P3 IMAD.IADD R9, R9, 0x1, -R4 ;  /* 0x000000010909b824 */ /* 0x000fe200078e0a04 */
[----:B------:R-:W-:-:S03]  /*44f0*/  LOP3.LUT R3, R3, R8, RZ, 0x3c, !PT ;  /* 0x0000000803037212 */ /* 0x000fc600078e3cff */
[----:B------:R-:W-:Y:S01]  /*4500*/  IMAD.HI.U32 R17, R17, R6, RZ ;  /* 0x0000000611117227 */ /* 0x000fe200078e00ff */
[----:B------:R-:W-:-:S03]  /*4510*/  ISETP.GE.AND P2, PT, R3, RZ, PT ;  /* 0x000000ff0300720c */ /* 0x000fc60003f46270 */
[----:B------:R-:W-:Y:S02]  /*4520*/  IMAD R7, R17, R16, R6 ;  /* 0x0000001011077224 */ /* 0x000fe400078e0206 */
[----:B------:R-:W-:-:S03]  /*4530*/  IMAD.MOV.U32 R3, RZ, RZ, R9 ;  /* 0x000000ffff037224 */ /* 0x000fc600078e0009 */
[----:B------:R-:W-:Y:S02]  /*4540*/  ISETP.GT.U32.AND P1, PT, R4, R7, PT ;  /* 0x000000070400720c */ /* 0x000fe40003f24070 */
[----:B------:R-:W-:-:S11]  /*4550*/  @!P5 IADD3 R3, PT, PT, -R3, RZ, RZ ;  /* 0x000000ff0303d210 */ /* 0x000fd60007ffe1ff */
[----:B------:R-:W-:Y:S01]  /*4560*/  @!P1 IMAD.IADD R7, R7, 0x1, -R4 ;  /* 0x0000000107079824 */ /* 0x000fe200078e0a04 */
[----:B------:R-:W-:-:S04]  /*4570*/  @!P1 IADD3 R17, PT, PT, R17, 0x1, RZ ;  /* 0x0000000111119810 */ /* 0x000fc80007ffe0ff */
[----:B------:R-:W-:Y:S01]  /*4580*/  ISETP.GE.U32.AND P0, PT, R7, R4, PT ;  /* 0x000000040700720c */ /* 0x000fe20003f06070 */
[----:B------:R-:W-:Y:S01]  /*4590*/  VIADD R7, R2, 0x1 ;  /* 0x0000000102077836 */ /* 0x000fe20000000000 */
[----:B------:R-:W-:-:S05]  /*45a0*/  SEL R4, R22, R3, !P4 ;  /* 0x0000000316047207 */ /* 0x000fca0006000000 */
[----:B------:R-:W-:-:S06]  /*45b0*/  VIADD R3, R4, 0x1 ;  /* 0x0000000104037836 */ /* 0x000fcc0000000000 */
[----:B------:R-:W-:-:S04]  /*45c0*/  @P0 VIADD R17, R17, 0x1 ;  /* 0x0000000111110836 */ /* 0x000fc80000000000 */
[----:B------:R-:W-:-:S05]  /*45d0*/  @!P2 IMAD.MOV R17, RZ, RZ, -R17 ;  /* 0x000000ffff11a224 */ /* 0x000fca00078e0a11 */
[----:B------:R-:W-:-:S04]  /*45e0*/  SEL R8, R22, R17, !P4 ;  /* 0x0000001116087207 */ /* 0x000fc80006000000 */
[----:B------:R-:W-:Y:S01]  /*45f0*/  IADD3 R5, PT, PT, R8, 0x1, RZ ;  /* 0x0000000108057810 */ /* 0x000fe20007ffe0ff */
[----:B------:R-:W-:Y:S06]  /*4600*/  BRA `(.L_x_570) ;  /* 0x0000000000d47947 */ /* 0x000fec0003800000 */
.L_x_573:
[----:B------:R-:W-:Y:S01]  /*4610*/  IMAD R12, R8, R9, RZ ;  /* 0x00000009080c7224 */ /* 0x000fe200078e02ff */
[----:B------:R-:W-:Y:S02]  /*4620*/  IABS R13, R5 ;  /* 0x00000005000d7213 */ /* 0x000fe40000000000 */
[----:B------:R-:W-:Y:S02]  /*4630*/  ISETP.GE.AND P5, PT, R5, RZ, PT ;  /* 0x000000ff0500720c */ /* 0x000fe40003fa6270 */
[-C--:B------:R-:W-:Y:S02]  /*4640*/  IABS R6, R12.reuse ;  /* 0x0000000c00067213 */ /* 0x080fe40000000000 */
[----:B------:R-:W-:Y:S02]  /*4650*/  IABS R15, R12 ;  /* 0x0000000c000f7213 */ /* 0x000fe40000000000 */
[----:B------:R-:W0:Y:S08]  /*4660*/  I2F.RP R7, R6 ;  /* 0x0000000600077306 */ /* 0x000e300000209400 */
[----:B0-----:R-:W0:Y:S02]  /*4670*/  MUFU.RCP R7, R7 ;  /* 0x0000000700077308 */ /* 0x001e240000001000 */
[----:B0-----:R-:W-:-:S02]  /*4680*/  VIADD R2, R7, 0xffffffe ;  /* 0x0ffffffe07027836 */ /* 0x001fc40000000000 */
[----:B------:R-:W-:-:S04]  /*4690*/  IMAD.HI.U32 R7, R17, R13, RZ ;  /* 0x0000000d11077227 */ /* 0x000fc800078e00ff */
[----:B------:R0:W1:Y:S02]  /*46a0*/  F2I.FTZ.U32.TRUNC.NTZ R3, R2 ;  /* 0x0000000200037305 */ /* 0x000064000021f000 */
[----:B0-----:R-:W-:Y:S02]  /*46b0*/  IMAD.MOV.U32 R2, RZ, RZ, RZ ;  /* 0x000000ffff027224 */ /* 0x001fe400078e00ff */
[----:B-1----:R-:W-:-:S04]  /*46c0*/  IMAD.MOV R9, RZ, RZ, -R3 ;  /* 0x000000ffff097224 */ /* 0x002fc800078e0a03 */
[----:B------:R-:W-:-:S04]  /*46d0*/  IMAD R9, R9, R6, RZ ;  /* 0x0000000609097224 */ /* 0x000fc800078e02ff */
[----:B------:R-:W-:Y:S01]  /*46e0*/  IMAD.HI.U32 R9, R3, R9, R2 ;  /* 0x0000000903097227 */ /* 0x000fe200078e0002 */
[----:B------:R-:W-:-:S05]  /*46f0*/  IADD3 R3, PT, PT, RZ, -R15, RZ ;  /* 0x8000000fff037210 */ /* 0x000fca0007ffe0ff */
[----:B------:R-:W-:-:S04]  /*4700*/  IMAD.HI.U32 R2, R9, R13, RZ ;  /* 0x0000000d09027227 */ /* 0x000fc800078e00ff */
[--C-:B------:R-:W-:Y:S02]  /*4710*/  IMAD R3, R2, R3, R13.reuse ;  /* 0x0000000302037224 */ /* 0x100fe400078e020d */
[----:B------:R-:W-:-:S03]  /*4720*/  IMAD R13, R7, R16, R13 ;  /* 0x00000010070d7224 */ /* 0x000fc600078e020d */
[----:B------:R-:W-:-:S13]  /*4730*/  ISETP.GT.U32.AND P1, PT, R6, R3, PT ;  /* 0x000000030600720c */ /* 0x000fda0003f24070 */
[----:B------:R-:W-:Y:S02]  /*4740*/  @!P1 IMAD.IADD R3, R3, 0x1, -R6 ;  /* 0x0000000103039824 */ /* 0x000fe400078e0a06 */
[----:B------:R-:W-:Y:S01]  /*4750*/  @!P1 VIADD R2, R2, 0x1 ;  /* 0x0000000102029836 */ /* 0x000fe20000000000 */
[----:B------:R-:W-:Y:S02]  /*4760*/  ISETP.NE.AND P1, PT, R12, RZ, PT ;  /* 0x000000ff0c00720c */ /* 0x000fe40003f25270 */
[----:B------:R-:W-:Y:S02]  /*4770*/  ISETP.GE.U32.AND P0, PT, R3, R6, PT ;  /* 0x000000060300720c */ /* 0x000fe40003f06070 */
[----:B------:R-:W-:-:S04]  /*4780*/  LOP3.LUT R3, R5, R12, RZ, 0x3c, !PT ;  /* 0x0000000c05037212 */ /* 0x000fc800078e3cff */
[----:B------:R-:W-:-:S07]  /*4790*/  ISETP.GE.AND P2, PT, R3, RZ, PT ;  /* 0x000000ff0300720c */ /* 0x000fce0003f46270 */
[----:B------:R-:W-:Y:S01]  /*47a0*/  @P0 VIADD R2, R2, 0x1 ;  /* 0x0000000102020836 */ /* 0x000fe20000000000 */
[----:B------:R-:W-:-:S05]  /*47b0*/  ISETP.GT.U32.AND P0, PT, R4, R13, PT ;  /* 0x0000000d0400720c */ /* 0x000fca0003f04070 */
[----:B------:R-:W-:Y:S02]  /*47c0*/  @!P2 IADD3 R2, PT, PT, -R2, RZ, RZ ;  /* 0x000000ff0202a210 */ /* 0x000fe40007ffe1ff */
[----:B------:R-:W-:-:S05]  /*47d0*/  @!P1 LOP3.LUT R2, RZ, R12, RZ, 0x33, !PT ;  /* 0x0000000cff029212 */ /* 0x000fca00078e33ff */
[----:B------:R-:W-:Y:S02]  /*47e0*/  IMAD.MOV R6, RZ, RZ, -R2 ;  /* 0x000000ffff067224 */ /* 0x000fe400078e0a02 */
[----:B------:R-:W-:Y:S02]  /*47f0*/  @!P0 IMAD.IADD R13, R13, 0x1, -R4 ;  /* 0x000000010d0d8824 */ /* 0x000fe400078e0a04 */
[----:B------:R-:W-:-:S03]  /*4800*/  IMAD R3, R12, R6, R5 ;  /* 0x000000060c037224 */ /* 0x000fc600078e0205 */
[----:B------:R-:W-:Y:S02]  /*4810*/  ISETP.GT.U32.AND P3, PT, R4, R13, PT ;  /* 0x0000000d0400720c */ /* 0x000fe40003f64070 */
[----:B------:R-:W-:Y:S02]  /*4820*/  IABS R6, R3 ;  /* 0x0000000300067213 */ /* 0x000fe40000000000 */
[----:B------:R-:W-:Y:S01]  /*4830*/  LOP3.LUT R3, R3, R8, RZ, 0x3c, !PT ;  /* 0x0000000803037212 */ /* 0x000fe200078e3cff */
[----:B------:R-:W-:Y:S02]  /*4840*/  IMAD.MOV.U32 R8, RZ, RZ, R2 ;  /* 0x000000ffff087224 */ /* 0x000fe400078e0002 */
[----:B------:R-:W-:Y:S01]  /*4850*/  IMAD.HI.U32 R17, R17, R6, RZ ;  /* 0x0000000611117227 */ /* 0x000fe200078e00ff */
[----:B------:R-:W-:Y:S02]  /*4860*/  ISETP.GE.AND P2, PT, R3, RZ, PT ;  /* 0x000000ff0300720c */ /* 0x000fe40003f46270 */
[----:B------:R-:W-:Y:S01]  /*4870*/  MOV R5, R8 ;  /* 0x0000000800057202 */ /* 0x000fe20000000f00 */
[----:B------:R-:W-:-:S02]  /*4880*/  IMAD R7, R17, R16, R6 ;  /* 0x0000001011077224 */ /* 0x000fc400078e0206 */
[----:B------:R-:W-:-:S03]  /*4890*/  @!P3 IMAD.IADD R13, R13, 0x1, -R4 ;  /* 0x000000010d0db824 */ /* 0x000fc600078e0a04 */
[----:B------:R-:W-:Y:S01]  /*48a0*/  ISETP.GT.U32.AND P1, PT, R4, R7, PT ;  /* 0x000000070400720c */ /* 0x000fe20003f24070 */
[----:B------:R-:W-:-:S05]  /*48b0*/  IMAD.MOV.U32 R3, RZ, RZ, R13 ;  /* 0x000000ffff037224 */ /* 0x000fca00078e000d */
[----:B------:R-:W-:-:S07]  /*48c0*/  @!P5 IADD3 R3, PT, PT, -R3, RZ, RZ ;  /* 0x000000ff0303d210 */ /* 0x000fce0007ffe1ff */
[----:B------:R-:W-:Y:S01]  /*48d0*/  @!P1 IMAD.IADD R7, R7, 0x1, -R4 ;  /* 0x0000000107079824 */ /* 0x000fe200078e0a04 */
[----:B------:R-:W-:-:S04]  /*48e0*/  @!P1 IADD3 R17, PT, PT, R17, 0x1, RZ ;  /* 0x0000000111119810 */ /* 0x000fc80007ffe0ff */
[----:B------:R-:W-:Y:S02]  /*48f0*/  ISETP.GE.U32.AND P0, PT, R7, R4, PT ;  /* 0x000000040700720c */ /* 0x000fe40003f06070 */
[----:B------:R-:W-:-:S05]  /*4900*/  SEL R4, R22, R3, !P4 ;  /* 0x0000000316047207 */ /* 0x000fca0006000000 */
[----:B------:R-:W-:-:S06]  /*4910*/  VIADD R3, R4, 0x1 ;  /* 0x0000000104037836 */ /* 0x000fcc0000000000 */
[----:B------:R-:W-:-:S04]  /*4920*/  @P0 VIADD R17, R17, 0x1 ;  /* 0x0000000111110836 */ /* 0x000fc80000000000 */
[----:B------:R-:W-:-:S05]  /*4930*/  @!P2 IMAD.MOV R17, RZ, RZ, -R17 ;  /* 0x000000ffff11a224 */ /* 0x000fca00078e0a11 */
[----:B------:R-:W-:-:S05]  /*4940*/  SEL R2, R22, R17, !P4 ;  /* 0x0000001116027207 */ /* 0x000fca0006000000 */
[----:B------:R-:W-:-:S07]  /*4950*/  VIADD R7, R2, 0x1 ;  /* 0x0000000102077836 */ /* 0x000fce0000000000 */
.L_x_570:
[----:B------:R-:W-:Y:S05]  /*4960*/  BSYNC.RECONVERGENT B3 ;  /* 0x0000000000037941 */ /* 0x000fea0003800200 */
.L_x_568:
[-C--:B------:R-:W-:Y:S02]  /*4970*/  IMAD R3, R8, R14.reuse, R3 ;  /* 0x0000000e08037224 */ /* 0x080fe400078e0203 */
[----:B------:R-:W-:Y:S02]  /*4980*/  IMAD R5, R5, R14, R4 ;  /* 0x0000000e05057224 */ /* 0x000fe400078e0204 */
[C---:B------:R-:W-:Y:S02]  /*4990*/  IMAD R3, R0.reuse, R2, R3 ;  /* 0x0000000200037224 */ /* 0x040fe400078e0203 */
[----:B------:R-:W-:-:S05]  /*49a0*/  IMAD R0, R0, R7, R5 ;  /* 0x0000000700007224 */ /* 0x000fca00078e0205 */
[CC--:B------:R-:W-:Y:S02]  /*49b0*/  VIMNMX R5, PT, PT, R3.reuse, R0.reuse, !PT ;  /* 0x0000000003057248 */ /* 0x0c0fe40007fe0100 */
[----:B------:R-:W-:-:S07]  /*49c0*/  VIMNMX R15, PT, PT, R3, R0, PT ;  /* 0x00000000030f7248 */ /* 0x000fce0003fe0100 */
.L_x_567:
[----:B------:R-:W-:Y:S05]  /*49d0*/  BSYNC.RECONVERGENT B1 ;  /* 0x0000000000017941 */ /* 0x000fea0003800200 */
.L_x_564:
[----:B------:R-:W0:Y:S02]  /*49e0*/  LDC.64 R6, c[0x4][0x10] ;  /* 0x01000400ff067b82 */ /* 0x000e240000000a00 */
[----:B0-----:R-:W2:Y:S06]  /*49f0*/  LDG.E.64 R6, desc[UR36][R6.64] ;  /* 0x0000002406067981 */ /* 0x001eac000c1e1b00 */
[----:B------:R-:W0:Y:S02]  /*4a00*/  LDC.64 R2, c[0x4][0x178] ;  /* 0x01005e00ff027b82 */ /* 0x000e240000000a00 */
[----:B0-----:R-:W3:Y:S01]  /*4a10*/  LDG.E R2, desc[UR36][R2.64] ;  /* 0x0000002402027981 */ /* 0x001ee2000c1e1900 */
[----:B--2---:R-:W-:-:S04]  /*4a20*/  IMAD.WIDE R8, R5, 0x8, R6 ;  /* 0x0000000805087825 */ /* 0x004fc800078e0206 */
[----:B------:R-:W-:Y:S02]  /*4a30*/  IMAD.WIDE R12, R15, 0x8, R6 ;  /* 0x000000080f0c7825 */ /* 0x000fe400078e0206 */
[----:B------:R-:W2:Y:S04]  /*4a40*/  LD.E.64 R8, desc[UR36][R8.64] ;  /* 0x0000002408087980 */ /* 0x000ea8000c101b00 */
[----:B------:R-:W2:Y:S01]  /*4a50*/  LD.E.64 R12, desc[UR36][R12.64] ;  /* 0x000000240c0c7980 */ /* 0x000ea2000c101b00 */
[----:B---3--:R-:W-:Y:S01]  /*4a60*/  ISETP.NE.AND P2, PT, R2, 0x1, PT ;  /* 0x000000010200780c */ /* 0x008fe20003f45270 */
[C-C-:B--2---:R-:W-:Y:S02]  /*4a70*/  DSETP.NEU.AND P1, PT, R8.reuse, R12.reuse, PT ;  /* 0x0000000c0800722a */ /* 0x144fe40003f2d000 */
[----:B------:R-:W-:-:S12]  /*4a80*/  DSETP.GT.AND P0, PT, R8, R12, PT ;  /* 0x0000000c0800722a */ /* 0x000fd80003f04000 */
[----:B------:R-:W-:-:S04]  /*4a90*/  @!P1 VIMNMX R15, PT, PT, R15, R5, !PT ;  /* 0x000000050f0f9248 */ /* 0x000fc80007fe0100 */
[----:B------:R-:W-:Y:S01]  /*4aa0*/  SEL R5, R5, R15, P0 ;  /* 0x0000000f05057207 */ /* 0x000fe20000000000 */
[----:B------:R-:W-:Y:S06]  /*4ab0*/  @P2 BRA `(.L_x_574) ;  /* 0x0000000000502947 */ /* 0x000fec0003800000 */
        /* <DEDUP_REMOVED lines=8> */
[----:B0-----:R-:W-:Y:S01]  /*4b40*/  IMAD.MOV.U32 R4, RZ, RZ, R8 ;  /* 0x000000ffff047224 */ /* 0x001fe200078e0008 */
[----:B------:R-:W-:-:S07]  /*4b50*/  MOV R3, R9 ;  /* 0x0000000900037202 */ /* 0x000fce0000000f00 */
[----:B------:R-:W-:Y:S05]  /*4b60*/  CALL.REL.NOINC `($_Z11fix_maximumiii$__internal_accurate_pow) ;  /* 0x0000009c00087944 */ /* 0x000fea0003c00000 */
[----:B------:R-:W-:Y:S05]  /*4b70*/  BSYNC.RECONVERGENT B1 ;  /* 0x0000000000017941 */ /* 0x000fea0003800200 */
.L_x_575:
        /* <DEDUP_REMOVED lines=8> */
.L_x_574:
[----:B------:R-:W0:Y:S01]  /*4c00*/  LDC.64 R12, c[0x4][0x180] ;  /* 0x01006000ff0c7b82 */ /* 0x000e220000000a00 */
[----:B------:R-:W-:-:S04]  /*4c10*/  IMAD.WIDE R10, R5, 0x8, R10 ;  /* 0x00000008050a7825 */ /* 0x000fc800078e020a */
[----:B------:R-:W-:Y:S02]  /*4c20*/  IMAD.WIDE R8, R5, 0x8, R6 ;  /* 0x0000000805087825 */ /* 0x000fe400078e0206 */
[----:B------:R-:W2:Y:S04]  /*4c30*/  LD.E.64 R10, desc[UR36][R10.64] ;  /* 0x000000240a0a7980 */ /* 0x000ea8000c101b00 */
[----:B------:R-:W3:Y:S04]  /*4c40*/  LD.E.64 R8, desc[UR36][R8.64] ;  /* 0x0000002408087980 */ /* 0x000ee8000c101b00 */
[----:B0-----:R-:W2:Y:S02]  /*4c50*/  LDG.E.64 R12, desc[UR36][R12.64] ;  /* 0x000000240c0c7981 */ /* 0x001ea4000c1e1b00 */
[----:B--2---:R-:W-:-:S08]  /*4c60*/  DADD R6, -R12, R10 ;  /* 0x000000000c067229 */ /* 0x004fd0000000010a */
[----:B---3--:R-:W-:-:S08]  /*4c70*/  DADD R6, R6, -R8 ;  /* 0x0000000006067229 */ /* 0x008fd00000000808 */
[----:B------:R-:W-:-:S11]  /*4c80*/  DMUL R14, R6, 0.5 ;  /* 0x3fe00000060e7828 */ /* 0x000fd60000000000 */
.L_x_576:
        /* <DEDUP_REMOVED lines=8> */
.L_x_580:
        /* <DEDUP_REMOVED lines=15> */
.L_x_579:
[----:B------:R-:W-:Y:S05]  /*4e00*/  BSYNC.RECONVERGENT B1 ;  /* 0x0000000000017941 */ /* 0x000fea0003800200 */
.L_x_578:
[----:B-----5:R-:W-:-:S14]  /*4e10*/  DSETP.NEU.AND P0, PT, R12, R2, PT ;  /* 0x000000020c00722a */ /* 0x020fdc0003f0d000 */
[----:B------:R-:W-:Y:S05]  /*4e20*/  @P0 BRA `(.L_x_580) ;  /* 0xfffffffc00b80947 */ /* 0x000fea000383ffff */
[----:B------:R-:W-:Y:S05]  /*4e30*/  EXIT ;  /* 0x000000000000794d */ /* 0x000fea0003800000 */
.L_x_577:
[----:B------:R-:W0:Y:S02]  /*4e40*/  LDC.64 R6, c[0x4][0x198] ;  /* 0x01006600ff067b82 */ /* 0x000e240000000a00 */
[----:B0-----:R-:W2:Y:S02]  /*4e50*/  LDG.E.64 R2, desc[UR36][R6.64] ;  /* 0x0000002406027981 */ /* 0x001ea4000c1e1b00 */
[----:B--2---:R-:W-:-:S05]  /*4e60*/  IMAD.WIDE R2, R5, 0x8, R2 ;  /* 0x0000000805027825 */ /* 0x004fca00078e0202 */
[----:B------:R-:W-:Y:S01]  /*4e70*/  ST.E.64 desc[UR36][R2.64], R14 ;  /* 0x0000000e02007985 */ /* 0x000fe2000c101b24 */
[----:B------:R-:W-:Y:S05]  /*4e80*/  EXIT ;  /* 0x000000000000794d */ /* 0x000fea0003800000 */
.L_x_563:
[----:B------:R-:W-:Y:S05]  /*4e90*/  BSYNC.RECONVERGENT B0 ;  /* 0x0000000000007941 */ /* 0x000fea0003800200 */
.L_x_562:
[----:B------:R-:W0:Y:S02]  /*4ea0*/  LDC.64 R4, c[0x4][0x170] ;  /* 0x01005c00ff047b82 */ /* 0x000e240000000a00 */
[----:B0-----:R-:W2:Y:S02]  /*4eb0*/  LDG.E R4, desc[UR36][R4.64] ;  /* 0x0000002404047981 */ /* 0x001ea4000c1e1900 */
[----:B--2---:R-:W-:-:S13]  /*4ec0*/  ISETP.GE.AND P0, PT, R21, R4, PT ;  /* 0x000000041500720c */ /* 0x004fda0003f06270 */
[----:B------:R-:W-:Y:S05]  /*4ed0*/  @P0 EXIT ;  /* 0x000000000000094d */ /* 0x000fea0003800000 */
[----:B------:R-:W0:Y:S02]  /*4ee0*/  LDC.64 R4, c[0x4][0x118] ;  /* 0x01004600ff047b82 */ /* 0x000e240000000a00 */
[----:B0-----:R-:W2:Y:S02]  /*4ef0*/  LDG.E.64 R4, desc[UR36][R4.64] ;  /* 0x0000002404047981 */ /* 0x001ea4000c1e1b00 */
[----:B--2---:R-:W-:-:S06]  /*4f00*/  IMAD.WIDE.U32 R8, R21, 0x4, R4 ;  /* 0x0000000415087825 */ /* 0x004fcc00078e0004 */
[----:B------:R-:W2:Y:S02]  /*4f10*/  LD.E R9, desc[UR36][R8.64] ;  /* 0x0000002408097980 */ /* 0x000ea4000c101900 */
[----:B--2---:R-:W-:-:S13]  /*4f20*/  ISETP.NE.AND P0, PT, R9, R0, PT ;  /* 0x000000000900720c */ /* 0x004fda0003f05270 */
[----:B------:R-:W-:Y:S05]  /*4f30*/  @P0 EXIT ;  /* 0x000000000000094d */ /* 0x000fea0003800000 */
        /* <DEDUP_REMOVED lines=16> */
.L_x_582:
        /* <DEDUP_REMOVED lines=8> */
.L_x_581:
        /* <DEDUP_REMOVED lines=9> */
.L_x_583:
        /* <DEDUP_REMOVED lines=8> */
.L_x_587:
        /* <DEDUP_REMOVED lines=15> */
.L_x_586:
[----:B------:R-:W-:Y:S05]  /*52c0*/  BSYNC.RECONVERGENT B0 ;  /* 0x0000000000007941 */ /* 0x000fea0003800200 */
.L_x_585:
[----:B-----5:R-:W-:-:S14]  /*52d0*/  DSETP.NEU.AND P0, PT, R12, R4, PT ;  /* 0x000000040c00722a */ /* 0x020fdc0003f0d000 */
[----:B------:R-:W-:Y:S05]  /*52e0*/  @P0 BRA `(.L_x_587) ;  /* 0xfffffffc00b80947 */ /* 0x000fea000383ffff */
[----:B------:R-:W-:Y:S05]  /*52f0*/  EXIT ;  /* 0x000000000000794d */ /* 0x000fea0003800000 */
.L_x_584:
[----:B------:R-:W-:Y:S01]  /*5300*/  ST.E.64 desc[UR36][R8.64], R14 ;  /* 0x0000000e08007985 */ /* 0x000fe2000c101b24 */
[----:B------:R-:W-:Y:S05]  /*5310*/  EXIT ;  /* 0x000000000000794d */ /* 0x000fea0003800000 */
.L_x_537:
[----:B------:R-:W0:Y:S08]  /*5320*/  LDC.64 R12, c[0x4][0x118] ;  /* 0x01004600ff0c7b82 */ /* 0x000e300000000a00 */
[----:B------:R-:W1:Y:S01]  /*5330*/  LDC R30, c[0x0][0x388] ;  /* 0x0000e200ff1e7b82 */ /* 0x000e620000000800 */
[----:B0-----:R-:W2:Y:S02]  /*5340*/  LDG.E.64 R4, desc[UR36][R12.64] ;  /* 0x000000240c047981 */ /* 0x001ea4000c1e1b00 */
[----:B--2---:R-:W-:-:S06]  /*5350*/  IMAD.WIDE R4, R10, 0x4, R4 ;  /* 0x000000040a047825 */ /* 0x004fcc00078e0204 */
[----:B------:R-:W2:Y:S01]  /*5360*/  LD.E R5, desc[UR36][R4.64] ;  /* 0x0000002404057980 */ /* 0x000ea2000c101900 */
[----:B-1----:R-:W-:Y:S01]  /*5370*/  IMAD R0, R8, R30, RZ ;  /* 0x0000001e08007224 */ /* 0x002fe200078e02ff */
[----:B------:R-:W-:Y:S01]  /*5380*/  BSSY.RECONVERGENT B0, `(.L_x_588) ;  /* 0x00001a7000007945 */ /* 0x000fe20003800200 */
[----:B------:R-:W-:Y:S02]  /*5390*/  VIADD R23, R30, 0xffffffff ;  /* 0xffffffff1e177836 */ /* 0x000fe40000000000 */
[----:B------:R-:W-:-:S05]  /*53a0*/  IMAD R0, R3, R0, RZ ;  /* 0x0000000003007224 */ /* 0x000fca00078e02ff */
[----:B------:R-:W-:-:S04]  /*53b0*/  SHF.L.U32 R0, R0, 0x1, RZ ;  /* 0x0000000100007819 */ /* 0x000fc800000006ff */
[----:B--2---:R-:W-:-:S13]  /*53c0*/  ISETP.GE.AND P0, PT, R5, R0, PT ;  /* 0x000000000500720c */ /* 0x004fda0003f06270 */
[----:B------:R-:W-:Y:S05]  /*53d0*/  @P0 BRA `(.L_x_589) ;  /* 0x0000000400800947 */ /* 0x000fea0003800000 */
[----:B------:R-:W-:Y:S01]  /*53e0*/  IMAD R17, R8, R3, RZ ;  /* 0x0000000308117224 */ /* 0x000fe200078e02ff */
[----:B------:R-:W-:Y:S01]  /*53f0*/  LEA.HI R0, R5, R5, RZ, 0x1 ;  /* 0x0000000505007211 */ /* 0x000fe200078f08ff */
[----:B------:R-:W-:Y:S01]  /*5400*/  BSSY.RECONVERGENT B1, `(.L_x_590) ;  /* 0x0000056000017945 */ /* 0x000fe20003800200 */
[----:B------:R-:W-:Y:S02]  /*5410*/  IABS R18, R8 ;  /* 0x0000000800127213 */ /* 0x000fe40000000000 */
[-C--:B------:R-:W-:Y:S02]  /*5420*/  IABS R9, R17.reuse ;  /* 0x0000001100097213 */ /* 0x080fe40000000000 */
[----:B------:R-:W-:Y:S01]  /*5430*/  SHF.R.S32.HI R0, RZ, 0x1, R0 ;  /* 0x00000001ff007819 */ /* 0x000fe20000011400 */
[----:B------:R-:W0:Y:S01]  /*5440*/  I2F.RP R19, R18 ;  /* 0x0000001200137306 */ /* 0x000e220000209400 */
[----:B------:R-:W-:Y:S02]  /*5450*/  IABS R16, R17 ;  /* 0x0000001100107213 */ /* 0x000fe40000000000 */
[----:B------:R-:W-:-:S03]  /*5460*/  ISETP.GE.AND P4, PT, R0, RZ, PT ;  /* 0x000000ff0000720c */ /* 0x000fc60003f86270 */
[----:B------:R-:W-:Y:S02]  /*5470*/  IMAD.MOV R16, RZ, RZ, -R16 ;  /* 0x000000ffff107224 */ /* 0x000fe400078e0a10 */
[----:B------:R-:W1:Y:S08]  /*5480*/  I2F.RP R2, R9 ;  /* 0x0000000900027306 */ /* 0x000e700000209400 */
[----:B0-----:R-:W-:Y:S08]  /*5490*/  MUFU.RCP R19, R19 ;  /* 0x0000001300137308 */ /* 0x001ff00000001000 */
[----:B-1----:R-:W0:Y:S02]  /*54a0*/  MUFU.RCP R2, R2 ;  /* 0x0000000200027308 */ /* 0x002e240000001000 */
[----:B0-----:R-:W-:-:S06]  /*54b0*/  VIADD R12, R2, 0xffffffe ;  /* 0x0ffffffe020c7836 */ /* 0x001fcc0000000000 */
[----:B------:R0:W1:Y:S02]  /*54c0*/  F2I.FTZ.U32.TRUNC.NTZ R13, R12 ;  /* 0x0000000c000d7305 */ /* 0x000064000021f000 */
[----:B0-----:R-:W-:Y:S02]  /*54d0*/  HFMA2 R12, -RZ, RZ, 0, 0 ;  /* 0x00000000ff0c7431 */ /* 0x001fe400000001ff */
[----:B-1----:R-:W-:-:S04]  /*54e0*/  IMAD.MOV R4, RZ, RZ, -R13 ;  /* 0x000000ffff047224 */ /* 0x002fc800078e0a0d */
[----:B------:R-:W-:Y:S01]  /*54f0*/  IMAD R11, R4, R9, RZ ;  /* 0x00000009040b7224 */ /* 0x000fe200078e02ff */
[----:B------:R-:W-:-:S03]  /*5500*/  IABS R4, R0 ;  /* 0x0000000000047213 */ /* 0x000fc60000000000 */
[----:B------:R-:W-:-:S04]  /*5510*/  IMAD.HI.U32 R2, R13, R11, R12 ;  /* 0x0000000b0d027227 */ /* 0x000fc800078e000c */
[----:B------:R-:W-:Y:S02]  /*5520*/  IMAD.MOV.U32 R11, RZ, RZ, R4 ;  /* 0x000000ffff0b7224 */ /* 0x000fe400078e0004 */
[----:B------:R-:W-:Y:S02]  /*5530*/  IMAD.MOV.U32 R4, RZ, RZ, R16 ;  /* 0x000000ffff047224 */ /* 0x000fe400078e0010 */
[----:B------:R-:W-:-:S04]  /*5540*/  IMAD.HI.U32 R2, R2, R11, RZ ;  /* 0x0000000b02027227 */ /* 0x000fc800078e00ff */
[----:B------:R-:W-:Y:S02]  /*5550*/  IMAD R4, R2, R4, R11 ;  /* 0x0000000402047224 */ /* 0x000fe400078e020b */
[----:B------:R-:W-:-:S03]  /*5560*/  VIADD R12, R19, 0xffffffe ;  /* 0x0ffffffe130c7836 */ /* 0x000fc60000000000 */
[----:B------:R-:W-:Y:S01]  /*5570*/  ISETP.GT.U32.AND P1, PT, R9, R4, PT ;  /* 0x000000040900720c */ /* 0x000fe20003f24070 */
[----:B------:R0:W1:Y:S02]  /*5580*/  F2I.FTZ.U32.TRUNC.NTZ R13, R12 ;  /* 0x0000000c000d7305 */ /* 0x000064000021f000 */
[----:B0-----:R-:W-:-:S10]  /*5590*/  HFMA2 R12, -RZ, RZ, 0, 0 ;  /* 0x00000000ff0c7431 */ /* 0x001fd400000001ff */
[-C--:B------:R-:W-:Y:S01]  /*55a0*/  @!P1 IADD3 R4, PT, PT, R4, -R9.reuse, RZ ;  /* 0x8000000904049210 */ /* 0x080fe20007ffe0ff */
[----:B------:R-:W-:Y:S01]  /*55b0*/  @!P1 VIADD R2, R2, 0x1 ;  /* 0x0000000102029836 */ /* 0x000fe20000000000 */
[----:B------:R-:W-:Y:S01]  /*55c0*/  ISETP.NE.AND P1, PT, R17, RZ, PT ;  /* 0x000000ff1100720c */ /* 0x000fe20003f25270 */
[----:B-1----:R-:W-:Y:S01]  /*55d0*/  IMAD.MOV R19, RZ, RZ, -R13 ;  /* 0x000000ffff137224 */ /* 0x002fe200078e0a0d */
[----:B------:R-:W-:Y:S02]  /*55e0*/  ISETP.GE.U32.AND P0, PT, R4, R9, PT ;  /* 0x000000090400720c */ /* 0x000fe40003f06070 */
[----:B------:R-:W-:-:S04]  /*55f0*/  LOP3.LUT R4, R0, R17, RZ, 0x3c, !PT ;  /* 0x0000001100047212 */ /* 0x000fc800078e3cff */
[----:B------:R-:W-:-:S07]  /*5600*/  ISETP.GE.AND P2, PT, R4, RZ, PT ;  /* 0x000000ff0400720c */ /* 0x000fce0003f46270 */
[----:B------:R-:W-:-:S05]  /*5610*/  @P0 VIADD R2, R2, 0x1 ;  /* 0x0000000102020836 */ /* 0x000fca0000000000 */
[----:B------:R-:W-:-:S05]  /*5620*/  MOV R16, R2 ;  /* 0x0000000200107202 */ /* 0x000fca0000000f00 */
[----:B------:R-:W-:Y:S01]  /*5630*/  @!P2 IMAD.MOV R16, RZ, RZ, -R16 ;  /* 0x000000ffff10a224 */ /* 0x000fe200078e0a10 */
[----:B------:R-:W-:-:S05]  /*5640*/  @!P1 LOP3.LUT R16, RZ, R17, RZ, 0x33, !PT ;  /* 0x00000011ff109212 */ /* 0x000fca00078e33ff */
[----:B------:R-:W-:-:S04]  /*5650*/  IMAD.MOV R9, RZ, RZ, -R16 ;  /* 0x000000ffff097224 */ /* 0x000fc800078e0a10 */
[----:B------:R-:W-:Y:S01]  /*5660*/  IMAD R9, R17, R9, R0 ;  /* 0x0000000911097224 */ /* 0x000fe200078e0200 */
[----:B------:R-:W-:Y:S01]  /*5670*/  LOP3.LUT R0, R5, 0x1, RZ, 0xc0, !PT ;  /* 0x0000000105007812 */ /* 0x000fe200078ec0ff */
[----:B------:R-:W-:Y:S01]  /*5680*/  IMAD R17, R19, R18, RZ ;  /* 0x0000001213117224 */ /* 0x000fe200078e02ff */
[-C--:B------:R-:W-:Y:S02]  /*5690*/  IABS R19, R8.reuse ;  /* 0x0000000800137213 */ /* 0x080fe40000000000 */
        /* <DEDUP_REMOVED lines=14> */
[-C--:B------:R-:W-:Y:S01]  /*5780*/  @!P1 IADD3 R4, PT, PT, R4, -R18.reuse, RZ ;  /* 0x8000001204049210 */ /* 0x080fe20007ffe0ff */
[----:B------:R-:W-:Y:S01]  /*5790*/  @!P1 VIADD R2, R2, 0x1 ;  /* 0x0000000102029836 */ /* 0x000fe20000000000 */
[----:B------:R-:W-:Y:S02]  /*57a0*/  ISETP.NE.AND P1, PT, R8, RZ, PT ;  /* 0x000000ff0800720c */ /* 0x000fe40003f25270 */
[----:B------:R-:W-:Y:S02]  /*57b0*/  ISETP.GE.U32.AND P0, PT, R4, R18, PT ;  /* 0x000000120400720c */ /* 0x000fe40003f06070 */
[----:B------:R-:W-:-:S11]  /*57c0*/  ISETP.GT.U32.AND P3, PT, R18, R11, PT ;  /* 0x0000000b1200720c */ /* 0x000fd60003f64070 */
[----:B------:R-:W-:Y:S01]  /*57d0*/  @P0 VIADD R2, R2, 0x1 ;  /* 0x0000000102020836 */ /* 0x000fe20000000000 */
[----:B------:R-:W-:Y:S01]  /*57e0*/  ISETP.NE.U32.AND P0, PT, R0, 0x1, PT ;  /* 0x000000010000780c */ /* 0x000fe20003f05070 */
[----:B------:R-:W-:Y:S02]  /*57f0*/  @!P3 IMAD.IADD R11, R11, 0x1, -R18 ;  /* 0x000000010b0bb824 */ /* 0x000fe400078e0a12 */
[----:B------:R-:W-:-:S03]  /*5800*/  @!P2 IMAD.MOV R2, RZ, RZ, -R2 ;  /* 0x000000ffff02a224 */ /* 0x000fc600078e0a02 */
[----:B------:R-:W-:-:S04]  /*5810*/  @!P4 IADD3 R11, PT, PT, -R11, RZ, RZ ;  /* 0x000000ff0b0bc210 */ /* 0x000fc80007ffe1ff */
        /* <DEDUP_REMOVED lines=8> */
[----:B------:R-:W-:-:S03]  /*58a0*/  IMAD.IADD R9, R4, 0x1, R9 ;  /* 0x0000000104097824 */ /* 0x000fc600078e0209 */
[----:B------:R-:W-:Y:S01]  /*58b0*/  IADD3 R0, PT, PT, R11, 0x1, RZ ;  /* 0x000000010b007810 */ /* 0x000fe20007ffe0ff */
[----:B------:R-:W-:Y:S01]  /*58c0*/  IMAD.IADD R2, R9, 0x1, R14 ;  /* 0x0000000109027824 */ /* 0x000fe200078e020e */
[----:B------:R-:W-:Y:S06]  /*58d0*/  BRA `(.L_x_592) ;  /* 0x0000000000207947 */ /* 0x000fec0003800000 */
.L_x_591:
        /* <DEDUP_REMOVED lines=8> */
.L_x_592:
[----:B------:R-:W-:Y:S05]  /*5960*/  BSYNC.RECONVERGENT B1 ;  /* 0x0000000000017941 */ /* 0x000fea0003800200 */
.L_x_590:
[CC--:B------:R-:W-:Y:S02]  /*5970*/  VIMNMX R11, PT, PT, R0.reuse, R9.reuse, !PT ;  /* 0x00000009000b7248 */ /* 0x0c0fe40007fe0100 */
[----:B------:R-:W-:Y:S02]  /*5980*/  VIMNMX R0, PT, PT, R0, R9, PT ;  /* 0x0000000900007248 */ /* 0x000fe40003fe0100 */
[CC--:B------:R-:W-:Y:S02]  /*5990*/  VIMNMX R17, PT, PT, R11.reuse, R2.reuse, PT ;  /* 0x000000020b117248 */ /* 0x0c0fe40003fe0100 */
[----:B------:R-:W-:Y:S02]  /*59a0*/  VIMNMX R2, PT, PT, R11, R2, !PT ;  /* 0x000000020b027248 */ /* 0x000fe40007fe0100 */
[CC--:B------:R-:W-:Y:S02]  /*59b0*/  VIMNMX R16, PT, PT, R0.reuse, R17.reuse, !PT ;  /* 0x0000001100107248 */ /* 0x0c0fe40007fe0100 */
[----:B------:R-:W-:Y:S01]  /*59c0*/  VIMNMX R17, PT, PT, R0, R17, PT ;  /* 0x0000001100117248 */ /* 0x000fe20003fe0100 */
[----:B------:R-:W-:Y:S06]  /*59d0*/  BRA `(.L_x_593) ;  /* 0x0000001400047947 */ /* 0x000fec0003800000 */
.L_x_589:
[----:B------:R-:W-:Y:S02]  /*59e0*/  IMAD R2, R3, R14, RZ ;  /* 0x0000000e03027224 */ /* 0x000fe400078e02ff */
[----:B------:R-:W-:Y:S02]  /*59f0*/  IMAD.IADD R0, R5, 0x1, -R0 ;  /* 0x0000000105007824 */ /* 0x000fe400078e0a00 */
[----:B------:R-:W-:-:S05]  /*5a00*/  IMAD R2, R2, R23, RZ ;  /* 0x0000001702027224 */ /* 0x000fca00078e02ff */
[----:B------:R-:W-:-:S04]  /*5a10*/  SHF.L.U32 R9, R2, 0x1, RZ ;  /* 0x0000000102097819 */ /* 0x000fc800000006ff */
[----:B------:R-:W-:-:S13]  /*5a20*/  ISETP.GE.AND P0, PT, R0, R9, PT ;  /* 0x000000090000720c */ /* 0x000fda0003f06270 */
[----:B------:R-:W-:Y:S05]  /*5a30*/  @P0 BRA `(.L_x_594) ;  /* 0x0000000400480947 */ /* 0x000fea0003800000 */
[-C--:B------:R-:W-:Y:S01]  /*5a40*/  IMAD R11, R3, R23.reuse, RZ ;  /* 0x00000017030b7224 */ /* 0x080fe200078e02ff */
[----:B------:R-:W-:Y:S02]  /*5a50*/  LEA.HI R0, R0, R0, RZ, 0x1 ;  /* 0x0000000000007211 */ /* 0x000fe400078f08ff */
[----:B------:R-:W-:Y:S02]  /*5a60*/  IABS R18, R23 ;  /* 0x0000001700127213 */ /* 0x000fe40000000000 */
[----:B------:R-:W-:Y:S02]  /*5a70*/  IABS R9, R11 ;  /* 0x0000000b00097213 */ /* 0x000fe40000000000 */
[----:B------:R-:W-:Y:S01]  /*5a80*/  SHF.R.S32.HI R0, RZ, 0x1, R0 ;  /* 0x00000001ff007819 */ /* 0x000fe20000011400 */
[----:B------:R-:W0:Y:S03]  /*5a90*/  I2F.RP R19, R18 ;  /* 0x0000001200137306 */ /* 0x000e260000209400 */
[----:B------:R-:W-:-:S05]  /*5aa0*/  IABS R16, R0 ;  /* 0x0000000000107213 */ /* 0x000fca0000000000 */
[----:B------:R-:W1:Y:S08]  /*5ab0*/  I2F.RP R2, R9 ;  /* 0x0000000900027306 */ /* 0x000e700000209400 */
[----:B0-----:R-:W-:Y:S08]  /*5ac0*/  MUFU.RCP R19, R19 ;  /* 0x0000001300137308 */ /* 0x001ff00000001000 */
[----:B-1----:R-:W0:Y:S02]  /*5ad0*/  MUFU.RCP R2, R2 ;  /* 0x0000000200027308 */ /* 0x002e240000001000 */
[----:B0-----:R-:W-:-:S06]  /*5ae0*/  VIADD R12, R2, 0xffffffe ;  /* 0x0ffffffe020c7836 */ /* 0x001fcc0000000000 */
        /* <DEDUP_REMOVED lines=8> */
[----:B------:R-:W-:-:S04]  /*5b70*/  IMAD.HI.U32 R2, R17, R16, RZ ;  /* 0x0000001011027227 */ /* 0x000fc800078e00ff */
[----:B------:R-:W-:Y:S02]  /*5b80*/  IMAD R4, R2, R13, R16 ;  /* 0x0000000d02047224 */ /* 0x000fe400078e0210 */
[----:B------:R0:W1:Y:S03]  /*5b90*/  F2I.FTZ.U32.TRUNC.NTZ R13, R12 ;  /* 0x0000000c000d7305 */ /* 0x000066000021f000 */
[----:B------:R-:W-:Y:S01]  /*5ba0*/  ISETP.GT.U32.AND P1, PT, R9, R4, PT ;  /* 0x000000040900720c */ /* 0x000fe20003f24070 */
[----:B0-----:R-:W-:Y:S02]  /*5bb0*/  IMAD.MOV.U32 R12, RZ, RZ, RZ ;  /* 0x000000ffff0c7224 */ /* 0x001fe400078e00ff */
[----:B-1----:R-:W-:-:S10]  /*5bc0*/  IMAD.MOV R19, RZ, RZ, -R13 ;  /* 0x000000ffff137224 */ /* 0x002fd400078e0a0d */
[----:B------:R-:W-:Y:S02]  /*5bd0*/  @!P1 IMAD.IADD R4, R4, 0x1, -R9 ;  /* 0x0000000104049824 */ /* 0x000fe400078e0a09 */
[----:B------:R-:W-:Y:S01]  /*5be0*/  @!P1 VIADD R2, R2, 0x1 ;  /* 0x0000000102029836 */ /* 0x000fe20000000000 */
[----:B------:R-:W-:Y:S02]  /*5bf0*/  ISETP.NE.AND P1, PT, R11, RZ, PT ;  /* 0x000000ff0b00720c */ /* 0x000fe40003f25270 */
[----:B------:R-:W-:Y:S02]  /*5c00*/  ISETP.GE.U32.AND P0, PT, R4, R9, PT ;  /* 0x000000090400720c */ /* 0x000fe40003f06070 */
[----:B------:R-:W-:-:S04]  /*5c10*/  LOP3.LUT R4, R0, R11, RZ, 0x3c, !PT ;  /* 0x0000000b00047212 */ /* 0x000fc800078e3cff */
[----:B------:R-:W-:-:S07]  /*5c20*/  ISETP.GE.AND P2, PT, R4, RZ, PT ;  /* 0x000000ff0400720c */ /* 0x000fce0003f46270 */
[----:B------:R-:W-:-:S05]  /*5c30*/  @P0 IADD3 R2, PT, PT, R2, 0x1, RZ ;  /* 0x0000000102020810 */ /* 0x000fca0007ffe0ff */
[----:B------:R-:W-:-:S04]  /*5c40*/  IMAD.MOV.U32 R17, RZ, RZ, R2 ;  /* 0x000000ffff117224 */ /* 0x000fc800078e0002 */
[----:B------:R-:W-:Y:S01]  /*5c50*/  @!P2 IMAD.MOV R17, RZ, RZ, -R17 ;  /* 0x000000ffff11a224 */ /* 0x000fe200078e0a11 */
[----:B------:R-:W-:-:S04]  /*5c60*/  @!P1 LOP3.LUT R17, RZ, R11, RZ, 0x33, !PT ;  /* 0x0000000bff119212 */ /* 0x000fc800078e33ff */
[----:B------:R-:W-:-:S05]  /*5c70*/  IADD3 R9, PT, PT, -R17, RZ, RZ ;  /* 0x000000ff11097210 */ /* 0x000fca0007ffe1ff */
[----:B------:R-:W-:Y:S01]  /*5c80*/  IMAD R2, R11, R9, R0 ;  /* 0x000000090b027224 */ /* 0x000fe200078e0200 */
[----:B------:R-:W-:Y:S01]  /*5c90*/  IABS R11, R23 ;  /* 0x00000017000b7213 */ /* 0x000fe20000000000 */
[----:B------:R-:W-:-:S03]  /*5ca0*/  IMAD R9, R19, R18, RZ ;  /* 0x0000001213097224 */ /* 0x000fc600078e02ff */
[----:B------:R-:W-:Y:S01]  /*5cb0*/  IABS R4, R2 ;  /* 0x0000000200047213 */ /* 0x000fe20000000000 */
[----:B------:R-:W-:Y:S01]  /*5cc0*/  IMAD.MOV R19, RZ, RZ, -R11 ;  /* 0x000000ffff137224 */ /* 0x000fe200078e0a0b */
[----:B------:R-:W-:Y:S01]  /*5cd0*/  LOP3.LUT R2, R2, R23, RZ, 0x3c, !PT ;  /* 0x0000001702027212 */ /* 0x000fe200078e3cff */
[----:B------:R-:W-:-:S03]  /*5ce0*/  IMAD.HI.U32 R11, R13, R9, R12 ;  /* 0x000000090d0b7227 */ /* 0x000fc600078e000c */
[----:B------:R-:W-:Y:S01]  /*5cf0*/  MOV R12, R19 ;  /* 0x00000013000c7202 */ /* 0x000fe20000000f00 */
[----:B------:R-:W-:Y:S01]  /*5d00*/  IMAD.MOV.U32 R9, RZ, RZ, R4 ;  /* 0x000000ffff097224 */ /* 0x000fe200078e0004 */
[----:B------:R-:W-:Y:S02]  /*5d10*/  ISETP.GE.AND P2, PT, R2, RZ, PT ;  /* 0x000000ff0200720c */ /* 0x000fe40003f46270 */
[----:B------:R-:W-:Y:S01]  /*5d20*/  LOP3.LUT R2, R5, 0x1, RZ, 0xc0, !PT ;  /* 0x0000000105027812 */ /* 0x000fe200078ec0ff */
        /* <DEDUP_REMOVED lines=18> */
[----:B------:R-:W-:Y:S02]  /*5e50*/  ISETP.NE.U32.AND P1, PT, R2, 0x1, PT ;  /* 0x000000010200780c */ /* 0x000fe40003f25070 */
[C---:B------:R-:W-:Y:S01]  /*5e60*/  SEL R0, R9.reuse, R4, !P0 ;  /* 0x0000000409007207 */ /* 0x040fe20004000000 */
[----:B------:R-:W-:Y:S01]  /*5e70*/  IMAD R4, R14, R15, RZ ;  /* 0x0000000f0e047224 */ /* 0x000fe200078e02ff */
        /* <DEDUP_REMOVED lines=14> */
.L_x_594:
[----:B------:R-:W-:Y:S01]  /*5f60*/  IMAD R2, R8, R15, RZ ;  /* 0x0000000f08027224 */ /* 0x000fe200078e02ff */
[----:B------:R-:W-:-:S03]  /*5f70*/  IADD3 R0, PT, PT, -R9, R0, RZ ;  /* 0x0000000009007210 */ /* 0x000fc60007ffe1ff */
        /* <DEDUP_REMOVED lines=36> */
[----:B------:R-:W-:Y:S01]  /*61c0*/  LOP3.LUT R4, R0, R19, RZ, 0x3c, !PT ;  /* 0x0000001300047212 */ /* 0x000fe200078e3cff */
[----:B------:R-:W-:-:S03]  /*61d0*/  IMAD R21, R21, R16, RZ ;  /* 0x0000001015157224 */ /* 0x000fc600078e02ff */
[----:B------:R-:W-:Y:S01]  /*61e0*/  ISETP.GE.AND P2, PT, R4, RZ, PT ;  /* 0x000000ff0400720c */ /* 0x000fe20003f46270 */
[----:B------:R-:W-:-:S06]  /*61f0*/  IMAD.HI.U32 R12, R13, R21, R12 ;  /* 0x000000150d0c7227 */ /* 0x000fcc00078e000c */
[----:B------:R-:W-:-:S05]  /*6200*/  @P0 VIADD R2, R2, 0x1 ;  /* 0x0000000102020836 */ /* 0x000fca0000000000 */
[----:B------:R-:W-:Y:S02]  /*6210*/  MOV R17, R2 ;  /* 0x0000000200117202 */ /* 0x000fe40000000f00 */
[----:B------:R-:W-:-:S03]  /*6220*/  IABS R2, R8 ;  /* 0x0000000800027213 */ /* 0x000fc60000000000 */
[----:B------:R-:W-:Y:S01]  /*6230*/  @!P2 IMAD.MOV R17, RZ, RZ, -R17 ;  /* 0x000000ffff11a224 */ /* 0x000fe200078e0a11 */
[----:B------:R-:W-:Y:S01]  /*6240*/  @!P1 LOP3.LUT R17, RZ, R19, RZ, 0x33, !PT ;  /* 0x00000013ff119212 */ /* 0x000fe200078e33ff */
[----:B------:R-:W-:Y:S02]  /*6250*/  IMAD.MOV R4, RZ, RZ, -R2 ;  /* 0x000000ffff047224 */ /* 0x000fe400078e0a02 */
[----:B------:R-:W-:-:S04]  /*6260*/  IMAD.HI.U32 R2, R12, R11, RZ ;  /* 0x0000000b0c027227 */ /* 0x000fc800078e00ff */
[----:B------:R-:W-:Y:S02]  /*6270*/  IMAD.MOV R9, RZ, RZ, -R17 ;  /* 0x000000ffff097224 */ /* 0x000fe400078e0a11 */
[----:B------:R-:W-:Y:S02]  /*6280*/  IMAD R11, R2, R4, R11 ;  /* 0x00000004020b7224 */ /* 0x000fe400078e020b */
[----:B------:R-:W-:-:S03]  /*6290*/  IMAD R9, R19, R9, R0 ;  /* 0x0000000913097224 */ /* 0x000fc600078e0200 */
[----:B------:R-:W-:Y:S02]  /*62a0*/  ISETP.GT.U32.AND P0, PT, R16, R11, PT ;  /* 0x0000000b1000720c */ /* 0x000fe40003f04070 */
[----:B------:R-:W-:Y:S02]  /*62b0*/  IABS R13, R9 ;  /* 0x00000009000d7213 */ /* 0x000fe40000000000 */
[----:B------:R-:W-:-:S03]  /*62c0*/  LOP3.LUT R9, R9, R8, RZ, 0x3c, !PT ;  /* 0x0000000809097212 */ /* 0x000fc600078e3cff */
[----:B------:R-:W-:-:S04]  /*62d0*/  IMAD.HI.U32 R2, R12, R13, RZ ;  /* 0x0000000d0c027227 */ /* 0x000fc800078e00ff */
[----:B------:R-:W-:Y:S01]  /*62e0*/  IMAD R4, R2, R4, R13 ;  /* 0x0000000402047224 */ /* 0x000fe200078e020d */
[----:B------:R-:W-:Y:S01]  /*62f0*/  LOP3.LUT R13, RZ, R8, RZ, 0x33, !PT ;  /* 0x00000008ff0d7212 */ /* 0x000fe200078e33ff */
[----:B------:R-:W-:-:S03]  /*6300*/  @!P0 IMAD.IADD R11, R11, 0x1, -R16 ;  /* 0x000000010b0b8824 */ /* 0x000fc600078e0a10 */
[C---:B------:R-:W-:Y:S02]  /*6310*/  ISETP.GT.U32.AND P1, PT, R16.reuse, R4, PT ;  /* 0x000000041000720c */ /* 0x040fe40003f24070 */
[----:B------:R-:W-:-:S11]  /*6320*/  ISETP.GT.U32.AND P2, PT, R16, R11, PT ;  /* 0x0000000b1000720c */ /* 0x000fd60003f44070 */
[----:B------:R-:W-:Y:S02]  /*6330*/  @!P1 IMAD.IADD R4, R4, 0x1, -R16 ;  /* 0x0000000104049824 */ /* 0x000fe400078e0a10 */
[-C--:B------:R-:W-:Y:S01]  /*6340*/  @!P2 IADD3 R11, PT, PT, R11, -R16.reuse, RZ ;  /* 0x800000100b0ba210 */ /* 0x080fe20007ffe0ff */
[----:B------:R-:W-:Y:S01]  /*6350*/  @!P1 VIADD R2, R2, 0x1 ;  /* 0x0000000102029836 */ /* 0x000fe20000000000 */
[----:B------:R-:W-:Y:S02]  /*6360*/  ISETP.GE.AND P2, PT, R9, RZ, PT ;  /* 0x000000ff0900720c */ /* 0x000fe40003f46270 */
[----:B------:R-:W-:Y:S01]  /*6370*/  ISETP.GE.U32.AND P0, PT, R4, R16, PT ;  /* 0x000000100400720c */ /* 0x000fe20003f06070 */
[----:B------:R-:W-:Y:S01]  /*6380*/  @!P3 IMAD.MOV R11, RZ, RZ, -R11 ;  /* 0x000000ffff0bb224 */ /* 0x000fe200078e0a0b */
[----:B------:R-:W-:Y:S02]  /*6390*/  ISETP.NE.AND P1, PT, R8, RZ, PT ;  /* 0x000000ff0800720c */ /* 0x000fe40003f25270 */
[----:B------:R-:W-:-:S02]  /*63a0*/  LOP3.LUT R4, R5, 0x1, RZ, 0xc0, !PT ;  /* 0x0000000105047812 */ /* 0x000fc400078ec0ff */
[----:B------:R-:W-:Y:S01]  /*63b0*/  SEL R0, R13, R11, !P1 ;  /* 0x0000000b0d007207 */ /* 0x000fe20004800000 */
[----:B------:R-:W-:-:S04]  /*63c0*/  IMAD R11, R14, R15, RZ ;  /* 0x0000000f0e0b7224 */ /* 0x000fc800078e02ff */
[----:B------:R-:W-:Y:S02]  /*63d0*/  IMAD R0, R17, R14, R0 ;  /* 0x0000000e11007224 */ /* 0x000fe400078e0200 */
[----:B------:R-:W-:Y:S01]  /*63e0*/  @P0 VIADD R2, R2, 0x1 ;  /* 0x0000000102020836 */ /* 0x000fe20000000000 */
[----:B------:R-:W-:-:S04]  /*63f0*/  ISETP.NE.U32.AND P0, PT, R4, 0x1, PT ;  /* 0x000000010400780c */ /* 0x000fc80003f05070 */
[----:B------:R-:W-:-:S04]  /*6400*/  @!P2 IADD3 R2, PT, PT, -R2, RZ, RZ ;  /* 0x000000ff0202a210 */ /* 0x000fc80007ffe1ff */
        /* <DEDUP_REMOVED lines=16> */
.L_x_595:
[----:B------:R-:W-:Y:S01]  /*6510*/  IMAD R18, R8, R3, RZ ;  /* 0x0000000308127224 */ /* 0x000fe200078e02ff */
[----:B------:R-:W-:Y:S01]  /*6520*/  IADD3 R0, PT, PT, -R9, R0, RZ ;  /* 0x0000000009007210 */ /* 0x000fe20007ffe1ff */
[----:B------:R-:W-:Y:S03]  /*6530*/  BSSY.RECONVERGENT B1, `(.L_x_596) ;  /* 0x0000085000017945 */ /* 0x000fe60003800200 */
[-C--:B------:R-:W-:Y:S01]  /*6540*/  IABS R11, R18.reuse ;  /* 0x00000012000b7213 */ /* 0x080fe20000000000 */
[----:B------:R-:W-:Y:S01]  /*6550*/  IMAD.HI R2, R0, 0x2aaaaaab, RZ ;  /* 0x2aaaaaab00027827 */ /* 0x000fe200078e02ff */
[----:B------:R-:W-:Y:S02]  /*6560*/  IABS R19, R18 ;  /* 0x0000001200137213 */ /* 0x000fe40000000000 */
[----:B------:R-:W0:Y:S02]  /*6570*/  I2F.RP R4, R11 ;  /* 0x0000000b00047306 */ /* 0x000e240000209400 */
[----:B------:R-:W-:-:S04]  /*6580*/  LEA.HI R9, R2, R2, RZ, 0x1 ;  /* 0x0000000202097211 */ /* 0x000fc800078f08ff */
[C---:B------:R-:W-:Y:S01]  /*6590*/  ISETP.GE.AND P4, PT, R9.reuse, RZ, PT ;  /* 0x000000ff0900720c */ /* 0x040fe20003f86270 */
[----:B------:R-:W-:Y:S01]  /*65a0*/  IMAD R0, R9, -0x6, R0 ;  /* 0xfffffffa09007824 */ /* 0x000fe200078e0200 */
[----:B0-----:R-:W0:Y:S02]  /*65b0*/  MUFU.RCP R4, R4 ;  /* 0x0000000400047308 */ /* 0x001e240000001000 */
[----:B0-----:R-:W-:Y:S02]  /*65c0*/  VIADD R12, R4, 0xffffffe ;  /* 0x0ffffffe040c7836 */ /* 0x001fe40000000000 */
[----:B------:R-:W-:-:S04]  /*65d0*/  IMAD.MOV R4, RZ, RZ, -R19 ;  /* 0x000000ffff047224 */ /* 0x000fc800078e0a13 */
[----:B------:R0:W1:Y:S02]  /*65e0*/  F2I.FTZ.U32.TRUNC.NTZ R13, R12 ;  /* 0x0000000c000d7305 */ /* 0x000064000021f000 */
[----:B0-----:R-:W-:Y:S02]  /*65f0*/  IMAD.MOV.U32 R12, RZ, RZ, RZ ;  /* 0x000000ffff0c7224 */ /* 0x001fe400078e00ff */
[----:B-1----:R-:W-:-:S04]  /*6600*/  IMAD.MOV R16, RZ, RZ, -R13 ;  /* 0x000000ffff107224 */ /* 0x002fc800078e0a0d */
[----:B------:R-:W-:Y:S01]  /*6610*/  IMAD R17, R16, R11, RZ ;  /* 0x0000000b10117224 */ /* 0x000fe200078e02ff */
[----:B------:R-:W-:-:S03]  /*6620*/  IABS R16, R9 ;  /* 0x0000000900107213 */ /* 0x000fc60000000000 */
        /* <DEDUP_REMOVED lines=24> */
[----:B------:R-:W-:Y:S01]  /*67b0*/  IMAD R11, R18, R2, R9 ;  /* 0x00000002120b7224 */ /* 0x000fe200078e0209 */
[----:B------:R-:W-:Y:S01]  /*67c0*/  IABS R18, R8 ;  /* 0x0000000800127213 */ /* 0x000fe20000000000 */
[----:B------:R-:W-:-:S03]  /*67d0*/  IMAD R21, R4, R19, RZ ;  /* 0x0000001304157224 */ /* 0x000fc600078e02ff */
[----:B------:R-:W-:Y:S01]  /*67e0*/  IABS R4, R11 ;  /* 0x0000000b00047213 */ /* 0x000fe20000000000 */
[----:B------:R-:W-:Y:S01]  /*67f0*/  IMAD.MOV R18, RZ, RZ, -R18 ;  /* 0x000000ffff127224 */ /* 0x000fe200078e0a12 */
[----:B------:R-:W-:Y:S01]  /*6800*/  LOP3.LUT R11, R11, R8, RZ, 0x3c, !PT ;  /* 0x000000080b0b7212 */ /* 0x000fe200078e3cff */
[----:B------:R-:W-:Y:S01]  /*6810*/  IMAD.HI.U32 R2, R13, R21, R12 ;  /* 0x000000150d027227 */ /* 0x000fe200078e000c */
[----:B------:R-:W-:Y:S02]  /*6820*/  MOV R13, R4 ;  /* 0x00000004000d7202 */ /* 0x000fe40000000f00 */
[----:B------:R-:W-:-:S03]  /*6830*/  ISETP.GE.AND P2, PT, R11, RZ, PT ;  /* 0x000000ff0b00720c */ /* 0x000fc60003f46270 */
[----:B------:R-:W-:-:S04]  /*6840*/  IMAD.HI.U32 R4, R2, R17, RZ ;  /* 0x0000001102047227 */ /* 0x000fc800078e00ff */
[----:B------:R-:W-:-:S04]  /*6850*/  IMAD.HI.U32 R2, R2, R13, RZ ;  /* 0x0000000d02027227 */ /* 0x000fc800078e00ff */
[----:B------:R-:W-:Y:S01]  /*6860*/  IMAD R12, R4, R18, R17 ;  /* 0x00000012040c7224 */ /* 0x000fe200078e0211 */
[----:B------:R-:W-:Y:S01]  /*6870*/  LOP3.LUT R17, RZ, R8, RZ, 0x33, !PT ;  /* 0x00000008ff117212 */ /* 0x000fe200078e33ff */
        /* <DEDUP_REMOVED lines=17> */
[----:B------:R-:W-:-:S04]  /*6990*/  VIMNMX.U32 R0, PT, PT, R0, 0x3, PT ;  /* 0x0000000300007848 */ /* 0x000fc80003fe0000 */
[----:B------:R-:W-:-:S04]  /*69a0*/  SHF.L.U32 R0, R0, 0x2, RZ ;  /* 0x0000000200007819 */ /* 0x000fc800000006ff */
[----:B------:R-:W0:Y:S02]  /*69b0*/  LDC R12, c[0x2][R0+0x4c] ;  /* 0x00801300000c7b82 */ /* 0x000e240000000800 */
[----:B0-----:R-:W-:-:S04]  /*69c0*/  SHF.R.S32.HI R13, RZ, 0x1f, R12 ;  /* 0x0000001fff0d7819 */ /* 0x001fc8000001140c */
.L_x_1810:
[----:B------:R-:W-:Y:S05]  /*69d0*/  BRX R12 -0x69e0                                                 (*"BRANCH_TARGETS .L_x_1811,.L_x_1812,.L_x_1813,.L_x_598"*) ;  /* 0xffffff940c887949 */ /* 0x000fea000383ffff */
.L_x_1813:
        /* <DEDUP_REMOVED lines=9> */
.L_x_1811:
[----:B------:R-:W-:-:S04]  /*6a70*/  IMAD R0, R16, R15, RZ ;  /* 0x0000000f10007224 */ /* 0x000fc800078e02ff */
[-C--:B------:R-:W-:Y:S01]  /*6a80*/  IMAD R9, R0, R14.reuse, R19 ;  /* 0x0000000e00097224 */ /* 0x080fe200078e0213 */
[C-C-:B------:R-:W-:Y:S01]  /*6a90*/  IADD3 R11, PT, PT, R17.reuse, R15, R0.reuse ;  /* 0x0000000f110b7210 */ /* 0x140fe20007ffe000 */
[C---:B------:R-:W-:Y:S02]  /*6aa0*/  IMAD.IADD R13, R17.reuse, 0x1, R0 ;  /* 0x00000001110d7824 */ /* 0x040fe400078e0200 */
[-C--:B------:R-:W-:Y:S02]  /*6ab0*/  IMAD R9, R17, R14.reuse, R9 ;  /* 0x0000000e11097224 */ /* 0x080fe400078e0209 */
[-C--:B------:R-:W-:Y:S02]  /*6ac0*/  IMAD R2, R11, R14.reuse, R14 ;  /* 0x0000000e0b027224 */ /* 0x080fe400078e020e */
[----:B------:R-:W-:Y:S02]  /*6ad0*/  IMAD R11, R13, R14, R19 ;  /* 0x0000000e0d0b7224 */ /* 0x000fe400078e0213 */
[----:B------:R-:W-:Y:S01]  /*6ae0*/  VIADD R0, R9, 0x1 ;  /* 0x0000000109007836 */ /* 0x000fe20000000000 */
[----:B------:R-:W-:Y:S01]  /*6af0*/  IADD3 R2, PT, PT, R19, R2, RZ ;  /* 0x0000000213027210 */ /* 0x000fe20007ffe0ff */
[----:B------:R-:W-:Y:S06]  /*6b00*/  BRA `(.L_x_598) ;  /* 0x00000000009c7947 */ /* 0x000fec0003800000 */
.L_x_1812:
[----:B------:R-:W-:Y:S02]  /*6b10*/  IMAD R0, R17, R14, R14 ;  /* 0x0000000e11007224 */ /* 0x000fe400078e020e */
[----:B------:R-:W-:Y:S02]  /*6b20*/  IMAD R13, R14, R15, RZ ;  /* 0x0000000f0e0d7224 */ /* 0x000fe400078e02ff */
[----:B------:R-:W-:Y:S02]  /*6b30*/  IMAD.IADD R0, R19, 0x1, R0 ;  /* 0x0000000113007824 */ /* 0x000fe400078e0200 */
[CC--:B------:R-:W-:Y:S02]  /*6b40*/  IMAD R9, R13.reuse, R16.reuse, R19 ;  /* 0x000000100d097224 */ /* 0x0c0fe400078e0213 */
[----:B------:R-:W-:Y:S02]  /*6b50*/  IMAD R0, R13, R16, R0 ;  /* 0x000000100d007224 */ /* 0x000fe400078e0200 */
[----:B------:R-:W-:-:S03]  /*6b60*/  IMAD R9, R17, R14, R9 ;  /* 0x0000000e11097224 */ /* 0x000fc600078e0209 */
[----:B------:R-:W-:Y:S01]  /*6b70*/  IADD3 R2, PT, PT, R13, R0, RZ ;  /* 0x000000000d027210 */ /* 0x000fe20007ffe0ff */
[----:B------:R-:W-:Y:S01]  /*6b80*/  VIADD R11, R9, 0x1 ;  /* 0x00000001090b7836 */ /* 0x000fe20000000000 */
[----:B------:R-:W-:Y:S06]  /*6b90*/  BRA `(.L_x_598) ;  /* 0x0000000000787947 */ /* 0x000fec0003800000 */
.L_x_597:
[----:B------:R-:W-:-:S05]  /*6ba0*/  IMAD.MOV.U32 R9, RZ, RZ, -0x3 ;  /* 0xfffffffdff097424 */ /* 0x000fca00078e00ff */
[----:B------:R-:W-:-:S05]  /*6bb0*/  VIADDMNMX.U32 R0, R0, R9, 0x3, PT ;  /* 0x0000000300007446 */ /* 0x000fca0003800009 */
[----:B------:R-:W-:-:S04]  /*6bc0*/  IMAD.SHL.U32 R0, R0, 0x4, RZ ;  /* 0x0000000400007824 */ /* 0x000fc800078e00ff */
[----:B------:R-:W0:Y:S02]  /*6bd0*/  LDC R12, c[0x2][R0+0x5c] ;  /* 0x00801700000c7b82 */ /* 0x000e240000000800 */
[----:B0-----:R-:W-:-:S04]  /*6be0*/  SHF.R.S32.HI R13, RZ, 0x1f, R12 ;  /* 0x0000001fff0d7819 */ /* 0x001fc8000001140c */
.L_x_1815:
[----:B------:R-:W-:Y:S05]  /*6bf0*/  BRX R12 -0x6c00                                                 (*"BRANCH_TARGETS .L_x_1816,.L_x_1817,.L_x_1818,.L_x_598"*) ;  /* 0xffffff940c007949 */ /* 0x000fea000383ffff */
.L_x_1818:
        /* <DEDUP_REMOVED lines=9> */
.L_x_1816:
[----:B------:R-:W-:Y:S02]  /*6c90*/  IMAD R0, R17, R14, R19 ;  /* 0x0000000e11007224 */ /* 0x000fe400078e0213 */
[----:B------:R-:W-:-:S04]  /*6ca0*/  IMAD R9, R14, R15, RZ ;  /* 0x0000000f0e097224 */ /* 0x000fc800078e02ff */
[----:B------:R-:W-:-:S05]  /*6cb0*/  IMAD R11, R9, R16, R0 ;  /* 0x00000010090b7224 */ /* 0x000fca00078e0200 */
[----:B------:R-:W-:Y:S01]  /*6cc0*/  IADD3 R0, PT, PT, R9, R11, RZ ;  /* 0x0000000b09007210 */ /* 0x000fe20007ffe0ff */
[----:B------:R-:W-:-:S04]  /*6cd0*/  VIADD R11, R11, 0x1 ;  /* 0x000000010b0b7836 */ /* 0x000fc80000000000 */
[----:B------:R-:W-:Y:S01]  /*6ce0*/  IMAD.IADD R2, R0, 0x1, R14 ;  /* 0x0000000100027824 */ /* 0x000fe200078e020e */
[----:B------:R-:W-:Y:S06]  /*6cf0*/  BRA `(.L_x_598) ;  /* 0x0000000000207947 */ /* 0x000fec0003800000 */
.L_x_1817:
        /* <DEDUP_REMOVED lines=8> */
.L_x_598:
[----:B------:R-:W-:Y:S05]  /*6d80*/  BSYNC.RECONVERGENT B1 ;  /* 0x0000000000017941 */ /* 0x000fea0003800200 */
.L_x_596:
[CC--:B------:R-:W-:Y:S02]  /*6d90*/  VIMNMX R9, PT, PT, R0.reuse, R11.reuse, !PT ;  /* 0x0000000b00097248 */ /* 0x0c0fe40007fe0100 */
[----:B------:R-:W-:Y:S02]  /*6da0*/  VIMNMX R0, PT, PT, R0, R11, PT ;  /* 0x0000000b00007248 */ /* 0x000fe40003fe0100 */
[CC--:B------:R-:W-:Y:S02]  /*6db0*/  VIMNMX R17, PT, PT, R9.reuse, R2.reuse, PT ;  /* 0x0000000209117248 */ /* 0x0c0fe40003fe0100 */
[----:B------:R-:W-:Y:S02]  /*6dc0*/  VIMNMX R2, PT, PT, R9, R2, !PT ;  /* 0x0000000209027248 */ /* 0x000fe40007fe0100 */
[CC--:B------:R-:W-:Y:S02]  /*6dd0*/  VIMNMX R16, PT, PT, R0.reuse, R17.reuse, !PT ;  /* 0x0000001100107248 */ /* 0x0c0fe40007fe0100 */
[----:B------:R-:W-:-:S07]  /*6de0*/  VIMNMX R17, PT, PT, R0, R17, PT ;  /* 0x0000001100117248 */ /* 0x000fce0003fe0100 */
.L_x_593:
[----:B------:R-:W-:Y:S05]  /*6df0*/  BSYNC.RECONVERGENT B0 ;  /* 0x0000000000007941 */ /* 0x000fea0003800200 */
.L_x_588:
[----:B------:R-:W-:Y:S01]  /*6e00*/  IMAD R9, R8, R3, RZ ;  /* 0x0000000308097224 */ /* 0x000fe200078e02ff */
[-C--:B------:R-:W-:Y:S01]  /*6e10*/  IABS R24, R8.reuse ;  /* 0x0000000800187213 */ /* 0x080fe20000000000 */
[----:B------:R-:W-:Y:S01]  /*6e20*/  IMAD.HI R4, R10, 0x2aaaaaab, RZ ;  /* 0x2aaaaaab0a047827 */ /* 0x000fe200078e02ff */
[----:B------:R-:W-:Y:S01]  /*6e30*/  IABS R22, R8 ;  /* 0x0000000800167213 */ /* 0x000fe20000000000 */
[----:B------:R-:W-:Y:S01]  /*6e40*/  BSSY.RECONVERGENT B0, `(.L_x_599) ;  /* 0x0000086000007945 */ /* 0x000fe20003800200 */
[-C--:B------:R-:W-:Y:S02]  /*6e50*/  IABS R0, R9.reuse ;  /* 0x0000000900007213 */ /* 0x080fe40000000000 */
[----:B------:R-:W-:Y:S01]  /*6e60*/  LEA.HI R20, R4, R4, RZ, 0x1 ;  /* 0x0000000404147211 */ /* 0x000fe200078f08ff */
[----:B------:R-:W-:Y:S01]  /*6e70*/  IMAD.MOV R28, RZ, RZ, -R22 ;  /* 0x000000ffff1c7224 */ /* 0x000fe200078e0a16 */
[----:B------:R-:W0:Y:S01]  /*6e80*/  I2F.RP R11, R0 ;  /* 0x00000000000b7306 */ /* 0x000e220000209400 */
[----:B------:R-:W-:-:S02]  /*6e90*/  IABS R21, R9 ;  /* 0x0000000900157213 */ /* 0x000fc40000000000 */
[----:B------:R-:W-:Y:S02]  /*6ea0*/  IABS R18, R20 ;  /* 0x0000001400127213 */ /* 0x000fe40000000000 */
[----:B------:R-:W-:Y:S02]  /*6eb0*/  IADD3 R25, PT, PT, RZ, -R21, RZ ;  /* 0x80000015ff197210 */ /* 0x000fe40007ffe0ff */
[----:B------:R-:W-:Y:S02]  /*6ec0*/  ISETP.NE.AND P3, PT, R9, RZ, PT ;  /* 0x000000ff0900720c */ /* 0x000fe40003f65270 */
[----:B------:R-:W-:Y:S02]  /*6ed0*/  LOP3.LUT R26, RZ, R9, RZ, 0x33, !PT ;  /* 0x00000009ff1a7212 */ /* 0x000fe400078e33ff */
[----:B------:R-:W-:Y:S01]  /*6ee0*/  LOP3.LUT R29, RZ, R8, RZ, 0x33, !PT ;  /* 0x00000008ff1d7212 */ /* 0x000fe200078e33ff */
[----:B0-----:R-:W0:Y:S02]  /*6ef0*/  MUFU.RCP R11, R11 ;  /* 0x0000000b000b7308 */ /* 0x001e240000001000 */
[----:B0-----:R-:W-:-:S06]  /*6f00*/  VIADD R12, R11, 0xffffffe ;  /* 0x0ffffffe0b0c7836 */ /* 0x001fcc0000000000 */
[----:B------:R0:W1:Y:S02]  /*6f10*/  F2I.FTZ.U32.TRUNC.NTZ R13, R12 ;  /* 0x0000000c000d7305 */ /* 0x000064000021f000 */
[----:B0-----:R-:W-:Y:S02]  /*6f20*/  IMAD.MOV.U32 R12, RZ, RZ, RZ ;  /* 0x000000ffff0c7224 */ /* 0x001fe400078e00ff */
[----:B-1----:R-:W-:-:S04]  /*6f30*/  IMAD.MOV R19, RZ, RZ, -R13 ;  /* 0x000000ffff137224 */ /* 0x002fc800078e0a0d */
[----:B------:R-:W-:-:S04]  /*6f40*/  IMAD R19, R19, R0, RZ ;  /* 0x0000000013137224 */ /* 0x000fc800078e02ff */
[----:B------:R-:W-:Y:S01]  /*6f50*/  IMAD.HI.U32 R4, R13, R19, R12 ;  /* 0x000000130d047227 */ /* 0x000fe200078e000c */
[----:B------:R-:W-:-:S03]  /*6f60*/  LOP3.LUT R12, R20, R9, RZ, 0x3c, !PT ;  /* 0x00000009140c7212 */ /* 0x000fc600078e3cff */
[----:B------:R-:W-:Y:S01]  /*6f70*/  IMAD.MOV.U32 R19, RZ, RZ, R18 ;  /* 0x000000ffff137224 */ /* 0x000fe200078e0012 */
[----:B------:R-:W-:Y:S01]  /*6f80*/  ISETP.GE.AND P2, PT, R12, RZ, PT ;  /* 0x000000ff0c00720c */ /* 0x000fe20003f46270 */
[----:B------:R-:W0:Y:S02]  /*6f90*/  I2F.RP R18, R24 ;  /* 0x0000001800127306 */ /* 0x000e240000209400 */
[----:B------:R-:W-:-:S04]  /*6fa0*/  IMAD.HI.U32 R11, R4, R19, RZ ;  /* 0x00000013040b7227 */ /* 0x000fc800078e00ff */
[----:B------:R-:W-:-:S05]  /*6fb0*/  IMAD R13, R11, R25, R19 ;  /* 0x000000190b0d7224 */ /* 0x000fca00078e0213 */
[----:B------:R-:W-:Y:S01]  /*6fc0*/  ISETP.GT.U32.AND P0, PT, R0, R13, PT ;  /* 0x0000000d0000720c */ /* 0x000fe20003f04070 */
[----:B0-----:R-:W0:-:S12]  /*6fd0*/  MUFU.RCP R18, R18 ;  /* 0x0000001200127308 */ /* 0x001e180000001000 */
[----:B------:R-:W-:Y:S01]  /*6fe0*/  @!P0 IMAD.IADD R13, R13, 0x1, -R0 ;  /* 0x000000010d0d8824 */ /* 0x000fe200078e0a00 */
[----:B------:R-:W-:-:S04]  /*6ff0*/  @!P0 IADD3 R11, PT, PT, R11, 0x1, RZ ;  /* 0x000000010b0b8810 */ /* 0x000fc80007ffe0ff */
[----:B------:R-:W-:Y:S01]  /*7000*/  ISETP.GE.U32.AND P1, PT, R13, R0, PT ;  /* 0x000000000d00720c */ /* 0x000fe20003f26070 */
[----:B0-----:R-:W-:-:S06]  /*7010*/  VIADD R13, R18, 0xffffffe ;  /* 0x0ffffffe120d7836 */ /* 0x001fcc0000000000 */
[----:B------:R-:W0:Y:S06]  /*7020*/  F2I.FTZ.U32.TRUNC.NTZ R13, R13 ;  /* 0x0000000d000d7305 */ /* 0x000e2c000021f000 */
[----:B------:R-:W-:Y:S01]  /*7030*/  @P1 VIADD R11, R11, 0x1 ;  /* 0x000000010b0b1836 */ /* 0x000fe20000000000 */
[----:B------:R-:W-:-:S03]  /*7040*/  ISETP.GE.AND P1, PT, R20, RZ, PT ;  /* 0x000000ff1400720c */ /* 0x000fc60003f26270 */
[----:B------:R-:W-:-:S05]  /*7050*/  @!P2 IMAD.MOV R11, RZ, RZ, -R11 ;  /* 0x000000ffff0ba224 */ /* 0x000fca00078e0a0b */
[----:B------:R-:W-:Y:S01]  /*7060*/  SEL R18, R26, R11, !P3 ;  /* 0x0000000b1a127207 */ /* 0x000fe20005800000 */
[----:B0-----:R-:W-:-:S03]  /*7070*/  IMAD.MOV R27, RZ, RZ, -R13 ;  /* 0x000000ffff1b7224 */ /* 0x001fc600078e0a0d */
[----:B------:R-:W-:Y:S01]  /*7080*/  IADD3 R12, PT, PT, -R18, RZ, RZ ;  /* 0x000000ff120c7210 */ /* 0x000fe20007ffe1ff */
[----:B------:R-:W-:-:S04]  /*7090*/  IMAD R27, R27, R24, RZ ;  /* 0x000000181b1b7224 */ /* 0x000fc800078e02ff */
[----:B------:R-:W-:Y:S02]  /*70a0*/  IMAD R11, R9, R12, R20 ;  /* 0x0000000c090b7224 */ /* 0x000fe400078e0214 */
[----:B------:R-:W-:Y:S02]  /*70b0*/  IMAD.MOV.U32 R12, RZ, RZ, RZ ;  /* 0x000000ffff0c7224 */ /* 0x000fe400078e00ff */
[----:B------:R-:W-:Y:S01]  /*70c0*/  IMAD R20, R20, -0x6, R10 ;  /* 0xfffffffa14147824 */ /* 0x000fe200078e020a */
        /* <DEDUP_REMOVED lines=19> */
[----:B------:R-:W-:Y:S01]  /*7200*/  ISETP.GT.AND P2, PT, R20, 0x2, PT ;  /* 0x000000021400780c */ /* 0x000fe20003f44270 */
[----:B------:R-:W-:Y:S02]  /*7210*/  IMAD.MOV.U32 R10, RZ, RZ, R21 ;  /* 0x000000ffff0a7224 */ /* 0x000fe400078e0015 */
[----:B------:R-:W-:Y:S02]  /*7220*/  @!P0 IMAD.MOV R13, RZ, RZ, -R13 ;  /* 0x000000ffff0d8224 */ /* 0x000fe400078e0a0d */
[----:B------:R-:W-:-:S03]  /*7230*/  @!P1 IMAD.MOV R10, RZ, RZ, -R10 ;  /* 0x000000ffff0a9224 */ /* 0x000fc600078e0a0a */
[C---:B------:R-:W-:Y:S02]  /*7240*/  SEL R19, R29.reuse, R13, !P4 ;  /* 0x0000000d1d137207 */ /* 0x040fe40006000000 */
[----:B------:R-:W-:-:S03]  /*7250*/  SEL R31, R29, R10, !P4 ;  /* 0x0000000a1d1f7207 */ /* 0x000fc60006000000 */
[----:B------:R-:W-:Y:S05]  /*7260*/  @P2 BRA `(.L_x_600) ;  /* 0x0000000000802947 */ /* 0x000fea0003800000 */
[----:B------:R-:W-:-:S04]  /*7270*/  VIMNMX.U32 R20, PT, PT, R20, 0x3, PT ;  /* 0x0000000314147848 */ /* 0x000fc80003fe0000 */
[----:B------:R-:W-:-:S04]  /*7280*/  SHF.L.U32 R20, R20, 0x2, RZ ;  /* 0x0000000214147819 */ /* 0x000fc800000006ff */
[----:B------:R-:W0:Y:S02]  /*7290*/  LDC R10, c[0x2][R20+0x6c] ;  /* 0x00801b00140a7b82 */ /* 0x000e240000000800 */
[----:B0-----:R-:W-:-:S04]  /*72a0*/  SHF.R.S32.HI R11, RZ, 0x1f, R10 ;  /* 0x0000001fff0b7819 */ /* 0x001fc8000001140a */
.L_x_1820:
[----:B------:R-:W-:Y:S05]  /*72b0*/  BRX R10 -0x72c0                                                 (*"BRANCH_TARGETS .L_x_1821,.L_x_1822,.L_x_1823,.L_x_601"*) ;  /* 0xffffff8c0a507949 */ /* 0x000fea000383ffff */
.L_x_1823:
        /* <DEDUP_REMOVED lines=9> */
.L_x_1821:
[----:B------:R-:W-:Y:S02]  /*7350*/  IMAD R10, R14, R15, RZ ;  /* 0x0000000f0e0a7224 */ /* 0x000fe400078e02ff */
[----:B------:R-:W-:Y:S02]  /*7360*/  IMAD R21, R19, R14, R14 ;  /* 0x0000000e13157224 */ /* 0x000fe400078e020e */
[----:B------:R-:W-:-:S04]  /*7370*/  IMAD R18, R10, R18, RZ ;  /* 0x000000120a127224 */ /* 0x000fc800078e02ff */
[--C-:B------:R-:W-:Y:S01]  /*7380*/  IMAD.IADD R11, R31, 0x1, R18.reuse ;  /* 0x000000011f0b7824 */ /* 0x100fe200078e0212 */
[----:B------:R-:W-:Y:S01]  /*7390*/  IADD3 R21, PT, PT, R18, R21, R31 ;  /* 0x0000001512157210 */ /* 0x000fe20007ffe01f */
[CC--:B------:R-:W-:Y:S02]  /*73a0*/  IMAD R12, R19.reuse, R14.reuse, R18 ;  /* 0x0000000e130c7224 */ /* 0x0c0fe400078e0212 */
[----:B------:R-:W-:Y:S02]  /*73b0*/  IMAD R18, R19, R14, R11 ;  /* 0x0000000e13127224 */ /* 0x000fe400078e020b */
[----:B------:R-:W-:Y:S01]  /*73c0*/  IMAD.IADD R10, R10, 0x1, R21 ;  /* 0x000000010a0a7824 */ /* 0x000fe200078e0215 */
[----:B------:R-:W-:Y:S01]  /*73d0*/  IADD3 R11, PT, PT, R31, R12, RZ ;  /* 0x0000000c1f0b7210 */ /* 0x000fe20007ffe0ff */
[----:B------:R-:W-:Y:S01]  /*73e0*/  VIADD R18, R18, 0x1 ;  /* 0x0000000112127836 */ /* 0x000fe20000000000 */
[----:B------:R-:W-:Y:S06]  /*73f0*/  BRA `(.L_x_601) ;  /* 0x0000000000a87947 */ /* 0x000fec0003800000 */
.L_x_1822:
[----:B------:R-:W-:Y:S02]  /*7400*/  IMAD R11, R19, R14, R31 ;  /* 0x0000000e130b7224 */ /* 0x000fe400078e021f */
[----:B------:R-:W-:-:S04]  /*7410*/  IMAD R10, R14, R15, RZ ;  /* 0x0000000f0e0a7224 */ /* 0x000fc800078e02ff */
[----:B------:R-:W-:-:S04]  /*7420*/  IMAD R11, R10, R18, R11 ;  /* 0x000000120a0b7224 */ /* 0x000fc800078e020b */
[----:B------:R-:W-:Y:S01]  /*7430*/  IMAD.IADD R21, R10, 0x1, R11 ;  /* 0x000000010a157824 */ /* 0x000fe200078e020b */
[----:B------:R-:W-:-:S03]  /*7440*/  IADD3 R18, PT, PT, R11, 0x1, RZ ;  /* 0x000000010b127810 */ /* 0x000fc60007ffe0ff */
[----:B------:R-:W-:Y:S01]  /*7450*/  IMAD.IADD R10, R21, 0x1, R14 ;  /* 0x00000001150a7824 */ /* 0x000fe200078e020e */
[----:B------:R-:W-:Y:S06]  /*7460*/  BRA `(.L_x_601) ;  /* 0x00000000008c7947 */ /* 0x000fec0003800000 */
.L_x_600:
[----:B------:R-:W-:-:S05]  /*7470*/  IMAD.MOV.U32 R11, RZ, RZ, -0x3 ;  /* 0xfffffffdff0b7424 */ /* 0x000fca00078e00ff */
[----:B------:R-:W-:-:S05]  /*7480*/  VIADDMNMX.U32 R11, R20, R11, 0x3, PT ;  /* 0x00000003140b7446 */ /* 0x000fca000380000b */
[----:B------:R-:W-:-:S04]  /*7490*/  IMAD.SHL.U32 R12, R11, 0x4, RZ ;  /* 0x000000040b0c7824 */ /* 0x000fc800078e00ff */
[----:B------:R-:W0:Y:S02]  /*74a0*/  LDC R10, c[0x2][R12+0x7c] ;  /* 0x00801f000c0a7b82 */ /* 0x000e240000000800 */
[----:B0-----:R-:W-:-:S04]  /*74b0*/  SHF.R.S32.HI R11, RZ, 0x1f, R10 ;  /* 0x0000001fff0b7819 */ /* 0x001fc8000001140a */
.L_x_1825:
[----:B------:R-:W-:Y:S05]  /*74c0*/  BRX R10 -0x74d0                                                 (*"BRANCH_TARGETS .L_x_1826,.L_x_1827,.L_x_1828,.L_x_601"*) ;  /* 0xffffff880acc7949 */ /* 0x000fea000383ffff */
.L_x_1828:
[----:B------:R-:W-:Y:S01]  /*74d0*/  IADD3 R13, PT, PT, R31, 0x1, RZ ;  /* 0x000000011f0d7810 */ /* 0x000fe20007ffe0ff */
[----:B------:R-:W-:-:S04]  /*74e0*/  IMAD R12, R14, R15, RZ ;  /* 0x0000000f0e0c7224 */ /* 0x000fc800078e02ff */
        /* <DEDUP_REMOVED lines=8> */
.L_x_1826:
[----:B------:R-:W-:Y:S02]  /*7570*/  IMAD R13, R14, R15, RZ ;  /* 0x0000000f0e0d7224 */ /* 0x000fe400078e02ff */
[----:B------:R-:W-:Y:S02]  /*7580*/  IMAD R12, R19, R14, R14 ;  /* 0x0000000e130c7224 */ /* 0x000fe400078e020e */
[----:B------:R-:W-:Y:S02]  /*7590*/  IMAD R18, R13, R18, RZ ;  /* 0x000000120d127224 */ /* 0x000fe400078e02ff */
[----:B------:R-:W-:Y:S02]  /*75a0*/  VIADD R11, R31, 0x1 ;  /* 0x000000011f0b7836 */ /* 0x000fe40000000000 */
[----:B------:R-:W-:Y:S01]  /*75b0*/  IMAD R10, R19, R14, R18 ;  /* 0x0000000e130a7224 */ /* 0x000fe200078e0212 */
[----:B------:R-:W-:Y:S02]  /*75c0*/  IADD3 R21, PT, PT, R31, R18, R13 ;  /* 0x000000121f157210 */ /* 0x000fe40007ffe00d */
[----:B------:R-:W-:Y:S01]  /*75d0*/  IADD3 R18, PT, PT, R18, R11, R12 ;  /* 0x0000000b12127210 */ /* 0x000fe20007ffe00c */
[----:B------:R-:W-:Y:S01]  /*75e0*/  IMAD.IADD R11, R10, 0x1, R11 ;  /* 0x000000010a0b7824 */ /* 0x000fe200078e020b */
[----:B------:R-:W-:-:S03]  /*75f0*/  IADD3 R21, PT, PT, R12, R21, RZ ;  /* 0x000000150c157210 */ /* 0x000fc60007ffe0ff */
[----:B------:R-:W-:Y:S01]  /*7600*/  IMAD.IADD R10, R13, 0x1, R18 ;  /* 0x000000010d0a7824 */ /* 0x000fe200078e0212 */
[----:B------:R-:W-:Y:S06]  /*7610*/  BRA `(.L_x_601) ;  /* 0x0000000000207947 */ /* 0x000fec0003800000 */
.L_x_1827:
[----:B------:R-:W-:Y:S02]  /*7620*/  IMAD R11, R14, R15, RZ ;  /* 0x0000000f0e0b7224 */ /* 0x000fe400078e02ff */
[----:B------:R-:W-:Y:S02]  /*7630*/  IMAD R19, R19, R14, R31 ;  /* 0x0000000e13137224 */ /* 0x000fe400078e021f */
[CC--:B------:R-:W-:Y:S02]  /*7640*/  IMAD R10, R11.reuse, R18.reuse, R11 ;  /* 0x000000120b0a7224 */ /* 0x0c0fe400078e020b */
[--C-:B------:R-:W-:Y:S02]  /*7650*/  IMAD R11, R11, R18, R19.reuse ;  /* 0x000000120b0b7224 */ /* 0x100fe400078e0213 */
[----:B------:R-:W-:Y:S02]  /*7660*/  IMAD.IADD R18, R10, 0x1, R19 ;  /* 0x000000010a127824 */ /* 0x000fe400078e0213 */
[----:B------:R-:W-:-:S02]  /*7670*/  VIADD R11, R11, 0x1 ;  /* 0x000000010b0b7836 */ /* 0x000fc40000000000 */
[C---:B------:R-:W-:Y:S01]  /*7680*/  IMAD.IADD R10, R18.reuse, 0x1, R14 ;  /* 0x00000001120a7824 */ /* 0x040fe200078e020e */
[----:B------:R-:W-:-:S07]  /*7690*/  IADD3 R21, PT, PT, R18, 0x1, RZ ;  /* 0x0000000112157810 */ /* 0x000fce0007ffe0ff */
.L_x_601:
[----:B------:R-:W-:Y:S05]  /*76a0*/  BSYNC.RECONVERGENT B0 ;  /* 0x0000000000007941 */ /* 0x000fea0003800200 */
.L_x_599:
        /* <DEDUP_REMOVED lines=18> */
[----:B------:R-:W-:Y:S01]  /*77d0*/  ISETP.NE.AND P0, PT, R31, R16, PT ;  /* 0x000000101f00720c */ /* 0x000fe20003f05270 */
[----:B------:R-:W-:-:S03]  /*77e0*/  IMAD.MOV.U32 R19, RZ, RZ, R31 ;  /* 0x000000ffff137224 */ /* 0x000fc600078e001f */
[----:B------:R-:W-:-:S04]  /*77f0*/  ISETP.NE.AND P0, PT, R31, R2, P0 ;  /* 0x000000021f00720c */ /* 0x000fc80000705270 */
[----:B------:R-:W-:-:S13]  /*7800*/  ISETP.NE.AND P0, PT, R31, R17, P0 ;  /* 0x000000111f00720c */ /* 0x000fda0000705270 */
[CC--:B------:R-:W-:Y:S02]  /*7810*/  @!P0 VIMNMX R11, PT, PT, R20.reuse, R21.reuse, !PT ;  /* 0x00000015140b8248 */ /* 0x0c0fe40007fe0100 */
[----:B------:R-:W-:Y:S02]  /*7820*/  @!P0 VIMNMX R10, PT, PT, R20, R21, PT ;  /* 0x00000015140a8248 */ /* 0x000fe40003fe0100 */
[C---:B------:R-:W-:Y:S02]  /*7830*/  ISETP.NE.AND P5, PT, R11.reuse, R2, !P0 ;  /* 0x000000020b00720c */ /* 0x040fe400047a5270 */
[C---:B------:R-:W-:Y:S02]  /*7840*/  @!P0 ISETP.NE.AND P2, PT, R11.reuse, R17, PT ;  /* 0x000000110b00820c */ /* 0x040fe40003f45270 */
[----:B------:R-:W-:Y:S02]  /*7850*/  @!P0 ISETP.NE.AND P1, PT, R11, R16, PT ;  /* 0x000000100b00820c */ /* 0x000fe40003f25270 */
[----:B------:R-:W-:-:S07]  /*7860*/  @!P0 SEL R11, R10, R11, !P2 ;  /* 0x0000000b0a0b8207 */ /* 0x000fce0005000000 */
[----:B------:R-:W-:-:S05]  /*7870*/  @P5 SEL R10, R10, R11, !P1 ;  /* 0x0000000b0a0a5207 */ /* 0x000fca0004800000 */
[----:B------:R-:W-:-:S07]  /*7880*/  @!P0 IMAD.MOV.U32 R19, RZ, RZ, R10 ;  /* 0x000000ffff138224 */ /* 0x000fce00078e000a */
.L_x_603:
[----:B------:R-:W-:Y:S05]  /*7890*/  BSYNC.RECONVERGENT B0 ;  /* 0x0000000000007941 */ /* 0x000fea0003800200 */
.L_x_602:
[--C-:B------:R-:W-:Y:S01]  /*78a0*/  IMAD.WIDE R32, R19, 0x8, R12.reuse ;  /* 0x0000000813207825 */ /* 0x100fe200078e020c */
[----:B------:R-:W2:Y:S01]  /*78b0*/  LD.E.64 R34, desc[UR36][R34.64] ;  /* 0x0000002422227980 */ /* 0x000ea2000c101b00 */
[----:B------:R-:W-:Y:S02]  /*78c0*/  P2R R31, PR, RZ, 0x8 ;  /* 0x00000008ff1f7803 */ /* 0x000fe40000000000 */
[--C-:B------:R-:W-:Y:S02]  /*78d0*/  IMAD.WIDE R20, R2, 0x8, R12.reuse ;  /* 0x0000000802147825 */ /* 0x100fe400078e020c */
[----:B------:R-:W2:Y:S01]  /*78e0*/  LD.E.64 R32, desc[UR36][R32.64] ;  /* 0x0000002420207980 */ /* 0x000ea2000c101b00 */
[----:B------:R-:W0:Y:S01]  /*78f0*/  LDC.64 R10, c[0x4][0x18] ;  /* 0x01000600ff0a7b82 */ /* 0x000e220000000a00 */
[----:B------:R-:W-:Y:S02]  /*7900*/  IMAD.WIDE R36, R17, 0x8, R12 ;  /* 0x0000000811247825 */ /* 0x000fe400078e020c */
[----:B------:R-:W3:Y:S04]  /*7910*/  LD.E.64 R20, desc[UR36][R20.64] ;  /* 0x0000002414147980 */ /* 0x000ee8000c101b00 */
[----:B------:R-:W4:Y:S04]  /*7920*/  LD.E.64 R36, desc[UR36][R36.64] ;  /* 0x0000002424247980 */ /* 0x000f28000c101b00 */
[----:B0-----:R-:W5:Y:S01]  /*7930*/  LDG.E.64 R10, desc[UR36][R10.64] ;  /* 0x000000240a0a7981 */ /* 0x001f62000c1e1b00 */
        /* <DEDUP_REMOVED lines=10> */
[----:B-----5:R-:W-:-:S04]  /*79e0*/  IMAD.WIDE R34, R19, 0x8, R10 ;  /* 0x0000000813227825 */ /* 0x020fc800078e020a */
[--C-:B------:R-:W-:Y:S01]  /*79f0*/  IMAD.WIDE R36, R16, 0x8, R10.reuse ;  /* 0x0000000810247825 */ /* 0x100fe200078e020a */
[----:B------:R0:W2:Y:S05]  /*7a00*/  LD.E.64 R38, desc[UR36][R34.64] ;  /* 0x0000002422267980 */ /* 0x0000aa000c101b00 */
[----:B------:R-:W2:Y:S01]  /*7a10*/  LD.E.64 R36, desc[UR36][R36.64] ;  /* 0x0000002424247980 */ /* 0x000ea2000c101b00 */
[----:B------:R-:W-:-:S06]  /*7a20*/  IMAD.WIDE R32, R2, 0x8, R10 ;  /* 0x0000000802207825 */ /* 0x000fcc00078e020a */
[----:B------:R-:W3:Y:S01]  /*7a30*/  LD.E.64 R32, desc[UR36][R32.64] ;  /* 0x0000002420207980 */ /* 0x000ee2000c101b00 */
[----:B0-----:R-:W-:-:S06]  /*7a40*/  IMAD.WIDE R34, R17, 0x8, R10 ;  /* 0x0000000811227825 */ /* 0x001fcc00078e020a */
[----:B------:R-:W4:Y:S01]  /*7a50*/  LD.E.64 R34, desc[UR36][R34.64] ;  /* 0x0000002422227980 */ /* 0x000f22000c101b00 */
[----:B------:R-:W-:Y:S02]  /*7a60*/  PLOP3.LUT P2, PT, PT, PT, PT, 0x80, 0x8 ;  /* 0x000000000008781c */ /* 0x000fe40003f4f070 */
[----:B------:R-:W-:Y:S02]  /*7a70*/  @!P5 ISETP.GT.AND P2, PT, R17, R19, !P6 ;  /* 0x000000131100d20c */ /* 0x000fe40007744270 */
[----:B------:R-:W-:Y:S01]  /*7a80*/  PLOP3.LUT P3, PT, PT, PT, PT, 0x80, 0x8 ;  /* 0x000000000008781c */ /* 0x000fe20003f6f070 */
[----:B--2---:R-:W-:-:S14]  /*7a90*/  DSETP.GT.AND P5, PT, R36, R38, PT ;  /* 0x000000262400722a */ /* 0x004fdc0003fa4000 */
[----:B------:R-:W-:-:S06]  /*7aa0*/  @!P5 DSETP.NEU.AND P6, PT, R36, R38, PT ;  /* 0x000000262400d22a */ /* 0x000fcc0003fcd000 */
[----:B------:R-:W-:Y:S01]  /*7ab0*/  @!P5 ISETP.GT.AND P3, PT, R16, R19, !P6 ;  /* 0x000000131000d20c */ /* 0x000fe20007764270 */
[----:B---3--:R-:W-:-:S03]  /*7ac0*/  DSETP.GT.AND P5, PT, R32, R38, PT ;  /* 0x000000262000722a */ /* 0x008fc60003fa4000 */
[----:B------:R-:W-:Y:S02]  /*7ad0*/  P2R R18, PR, RZ, 0x8 ;  /* 0x00000008ff127803 */ /* 0x000fe40000000000 */
[----:B------:R-:W-:-:S09]  /*7ae0*/  PLOP3.LUT P3, PT, PT, PT, PT, 0x80, 0x8 ;  /* 0x000000000008781c */ /* 0x000fd20003f6f070 */
[----:B------:R-:W-:-:S06]  /*7af0*/  @!P5 DSETP.NEU.AND P6, PT, R32, R38, PT ;  /* 0x000000262000d22a */ /* 0x000fcc0003fcd000 */
[----:B------:R-:W-:Y:S01]  /*7b00*/  @!P5 ISETP.GT.AND P3, PT, R2, R19, !P6 ;  /* 0x000000130200d20c */ /* 0x000fe20007764270 */
[----:B----4-:R-:W-:-:S03]  /*7b10*/  DSETP.GT.AND P5, PT, R34, R38, PT ;  /* 0x000000262200722a */ /* 0x010fc60003fa4000 */
[----:B------:R-:W-:Y:S02]  /*7b20*/  P2R R22, PR, RZ, 0x8 ;  /* 0x00000008ff167803 */ /* 0x000fe40000000000 */
[----:B------:R-:W-:-:S09]  /*7b30*/  PLOP3.LUT P3, PT, PT, PT, PT, 0x80, 0x8 ;  /* 0x000000000008781c */ /* 0x000fd20003f6f070 */
[----:B------:R-:W-:-:S06]  /*7b40*/  @!P5 DSETP.NEU.AND P6, PT, R34, R38, PT ;  /* 0x000000262200d22a */ /* 0x000fcc0003fcd000 */
[----:B------:R-:W-:Y:S02]  /*7b50*/  @!P5 ISETP.GT.AND P3, PT, R17, R19, !P6 ;  /* 0x000000131100d20c */ /* 0x000fe40007764270 */
[----:B------:R-:W-:Y:S02]  /*7b60*/  PLOP3.LUT P5, PT, P2, P1, P0, 0x80, 0x0 ;  /* 0x000000000000781c */ /* 0x000fe400017a3000 */
[----:B------:R-:W-:Y:S02]  /*7b70*/  P2R R19, PR, RZ, 0x8 ;  /* 0x00000008ff137803 */ /* 0x000fe40000000000 */
[----:B------:R-:W-:-:S09]  /*7b80*/  ISETP.NE.AND P3, PT, R31, RZ, PT ;  /* 0x000000ff1f00720c */ /* 0x000fd20003f65270 */
[----:B------:R-:W-:Y:S05]  /*7b90*/  @!P5 BRA `(.L_x_604) ;  /* 0x0000001c0040d947 */ /* 0x000fea0003800000 */
[----:B------:R-:W-:Y:S01]  /*7ba0*/  ISETP.NE.AND P6, PT, R22, RZ, PT ;  /* 0x000000ff1600720c */ /* 0x000fe20003fc5270 */
[----:B------:R-:W-:-:S12]  /*7bb0*/  BSSY B0, `(.L_x_605) ;  /* 0x0000040000007945 */ /* 0x000fd80003800000 */
[----:B------:R-:W-:Y:S05]  /*7bc0*/  @P6 BRA `(.L_x_606) ;  /* 0x0000000000f86947 */ /* 0x000fea0003800000 */
[----:B------:R-:W0:Y:S02]  /*7bd0*/  LDC.64 R6, c[0x4][0x178] ;  /* 0x01005e00ff067b82 */ /* 0x000e240000000a00 */
[----:B0-----:R-:W2:Y:S02]  /*7be0*/  LDG.E R6, desc[UR36][R6.64] ;  /* 0x0000002406067981 */ /* 0x001ea4000c1e1900 */
[----:B--2---:R-:W-:-:S13]  /*7bf0*/  ISETP.NE.AND P0, PT, R6, 0x1, PT ;  /* 0x000000010600780c */ /* 0x004fda0003f05270 */
[----:B------:R-:W-:Y:S05]  /*7c00*/  @P0 BRA `(.L_x_607) ;  /* 0x0000000000500947 */ /* 0x000fea0003800000 */
[----:B------:R-:W0:Y:S02]  /*7c10*/  LDC.64 R14, c[0x4][0xd8] ;  /* 0x01003600ff0e7b82 */ /* 0x000e240000000a00 */
[----:B0-----:R-:W2:Y:S02]  /*7c20*/  LDG.E.64 R10, desc[UR36][R14.64] ;  /* 0x000000240e0a7981 */ /* 0x001ea4000c1e1b00 */
[----:B--2---:R-:W-:-:S05]  /*7c30*/  IMAD.WIDE R10, R2, 0x4, R10 ;  /* 0x00000004020a7825 */ /* 0x004fca00078e020a */
[----:B------:R-:W2:Y:S01]  /*7c40*/  LD.E R7, desc[UR36][R10.64] ;  /* 0x000000240a077980 */ /* 0x000ea2000c101900 */
[----:B------:R-:W-:Y:S01]  /*7c50*/  BSSY.RECONVERGENT B1, `(.L_x_608) ;  /* 0x0000007000017945 */ /* 0x000fe20003800200 */
[----:B------:R-:W-:Y:S02]  /*7c60*/  MOV R0, 0x7cc0 ;  /* 0x00007cc000007802 */ /* 0x000fe40000000f00 */
[----:B--2---:R-:W-:-:S06]  /*7c70*/  IADD3 R12, PT, PT, -R7, RZ, RZ ;  /* 0x000000ff070c7210 */ /* 0x004fcc0007ffe1ff */
[----:B------:R-:W0:Y:S02]  /*7c80*/  I2F.F64 R12, R12 ;  /* 0x0000000c000c7312 */ /* 0x000e240000201c00 */
[----:B0-----:R-:W-:Y:S02]  /*7c90*/  IMAD.MOV.U32 R4, RZ, RZ, R12 ;  /* 0x000000ffff047224 */ /* 0x001fe400078e000c */
[----:B------:R-:W-:-:S07]  /*7ca0*/  IMAD.MOV.U32 R3, RZ, RZ, R13 ;  /* 0x000000ffff037224 */ /* 0x000fce00078e000d */
[----:B------:R-:W-:Y:S05]  /*7cb0*/  CALL.REL.NOINC `($_Z11fix_maximumiii$__internal_accurate_pow) ;  /* 0x0000006800b47944 */ /* 0x000fea0003c00000 */
[----:B------:R-:W-:Y:S05]  /*7cc0*/  BSYNC.RECONVERGENT B1 ;  /* 0x0000000000017941 */ /* 0x000fea0003800200 */
.L_x_608:
        /* <DEDUP_REMOVED lines=8> */
.L_x_607:
[----:B------:R-:W0:Y:S02]  /*7d50*/  LDC.64 R10, c[0x4][0x180] ;  /* 0x01006000ff0a7b82 */ /* 0x000e240000000a00 */
[----:B0-----:R-:W2:Y:S02]  /*7d60*/  LDG.E.64 R10, desc[UR36][R10.64] ;  /* 0x000000240a0a7981 */ /* 0x001ea4000c1e1b00 */
[----:B--2---:R-:W-:-:S08]  /*7d70*/  DADD R32, R32, -R10 ;  /* 0x0000000020207229 */ /* 0x004fd0000000080a */
[----:B------:R-:W-:-:S08]  /*7d80*/  DADD R32, -R20, R32 ;  /* 0x0000000014207229 */ /* 0x000fd00000000120 */
[----:B------:R-:W-:-:S11]  /*7d90*/  DMUL R14, R32, 0.5 ;  /* 0x3fe00000200e7828 */ /* 0x000fd60000000000 */
.L_x_609:
[----:B------:R-:W-:-:S13]  /*7da0*/  ISETP.NE.AND P0, PT, R6, RZ, PT ;  /* 0x000000ff0600720c */ /* 0x000fda0003f05270 */
[----:B------:R-:W-:Y:S05]  /*7db0*/  @P0 BRA `(.L_x_610) ;  /* 0x00000000006c0947 */ /* 0x000fea0003800000 */
[----:B------:R-:W0:Y:S02]  /*7dc0*/  LDC.64 R24, c[0x4][0x198] ;  /* 0x01006600ff187b82 */ /* 0x000e240000000a00 */
[----:B0-----:R-:W2:Y:S02]  /*7dd0*/  LDG.E.64 R6, desc[UR36][R24.64] ;  /* 0x0000002418067981 */ /* 0x001ea4000c1e1b00 */
[----:B--2---:R-:W-:-:S06]  /*7de0*/  IMAD.WIDE R6, R2, 0x8, R6 ;  /* 0x0000000802067825 */ /* 0x004fcc00078e0206 */
[----:B------:R-:W2:Y:S01]  /*7df0*/  LD.E.64 R6, desc[UR36][R6.64] ;  /* 0x0000002406067980 */ /* 0x000ea2000c101b00 */
[----:B------:R-:W-:Y:S01]  /*7e00*/  BSSY B1, `(.L_x_611) ;  /* 0x0000015000017945 */ /* 0x000fe20003800000 */
[----:B--2---:R-:W-:-:S14]  /*7e10*/  DSETP.GT.AND P0, PT, R14, R6, PT ;  /* 0x000000060e00722a */ /* 0x004fdc0003f04000 */
[----:B------:R-:W-:Y:S05]  /*7e20*/  @!P0 BRA `(.L_x_612) ;  /* 0x0000000000488947 */ /* 0x000fea0003800000 */
.L_x_615:
[----:B------:R-:W2:Y:S02]  /*7e30*/  LDG.E.64 R6, desc[UR36][R24.64] ;  /* 0x0000002418067981 */ /* 0x000ea4000c1e1b00 */
[----:B0-2---:R-:W-:-:S05]  /*7e40*/  IMAD.WIDE R20, R2, 0x8, R6 ;  /* 0x0000000802147825 */ /* 0x005fca00078e0206 */
[----:B------:R-:W2:Y:S01]  /*7e50*/  LD.E.64 R12, desc[UR36][R20.64] ;  /* 0x00000024140c7980 */ /* 0x000ea2000c101b00 */
[----:B------:R-:W-:Y:S05]  /*7e60*/  YIELD ;  /* 0x0000000000007946 */ /* 0x000fea0003800000 */
[----:B--2---:R-:W-:-:S14]  /*7e70*/  DSETP.GT.AND P0, PT, R14, R12, PT ;  /* 0x0000000c0e00722a */ /* 0x004fdc0003f04000 */
        /* <DEDUP_REMOVED lines=10> */
.L_x_614:
[----:B------:R-:W-:Y:S05]  /*7f20*/  BSYNC.RECONVERGENT B2 ;  /* 0x0000000000027941 */ /* 0x000fea0003800200 */
.L_x_613:
[----:B-----5:R-:W-:-:S14]  /*7f30*/  DSETP.NEU.AND P0, PT, R12, R6, PT ;  /* 0x000000060c00722a */ /* 0x020fdc0003f0d000 */
[----:B------:R-:W-:Y:S05]  /*7f40*/  @P0 BRA `(.L_x_615) ;  /* 0xfffffffc00b80947 */ /* 0x000fea000383ffff */
.L_x_612:
[----:B------:R-:W-:Y:S05]  /*7f50*/  BSYNC B1 ;  /* 0x0000000000017941 */ /* 0x000fea0003800000 */
.L_x_611:
[----:B------:R-:W-:Y:S05]  /*7f60*/  BRA `(.L_x_606) ;  /* 0x0000000000107947 */ /* 0x000fea0003800000 */
.L_x_610:
[----:B------:R-:W0:Y:S02]  /*7f70*/  LDC.64 R10, c[0x4][0x198] ;  /* 0x01006600ff0a7b82 */ /* 0x000e240000000a00 */
[----:B0-----:R-:W2:Y:S02]  /*7f80*/  LDG.E.64 R6, desc[UR36][R10.64] ;  /* 0x000000240a067981 */ /* 0x001ea4000c1e1b00 */
[----:B--2---:R-:W-:-:S05]  /*7f90*/  IMAD.WIDE R6, R2, 0x8, R6 ;  /* 0x0000000802067825 */ /* 0x004fca00078e0206 */
[----:B------:R0:W-:Y:S02]  /*7fa0*/  ST.E.64 desc[UR36][R6.64], R14 ;  /* 0x0000000e06007985 */ /* 0x0001e4000c101b24 */
.L_x_606:
[----:B------:R-:W-:Y:S05]  /*7fb0*/  BSYNC B0 ;  /* 0x0000000000007941 */ /* 0x000fea0003800000 */
.L_x_605:
[----:B------:R-:W-:Y:S01]  /*7fc0*/  ISETP.NE.AND P0, PT, R18, RZ, PT ;  /* 0x000000ff1200720c */ /* 0x000fe20003f05270 */
[----:B------:R-:W-:-:S12]  /*7fd0*/  BSSY B0, `(.L_x_616) ;  /* 0x0000048000007945 */ /* 0x000fd80003800000 */
[----:B------:R-:W-:Y:S05]  /*7fe0*/  @P0 BRA `(.L_x_617) ;  /* 0x0000000400180947 */ /* 0x000fea0003800000 */
[----:B0-----:R-:W0:Y:S02]  /*7ff0*/  LDC.64 R6, c[0x4][0x178] ;  /* 0x01005e00ff067b82 */ /* 0x001e240000000a00 */
        /* <DEDUP_REMOVED lines=11> */
[----:B0-----:R-:W-:Y:S01]  /*80b0*/  MOV R4, R12 ;  /* 0x0000000c00047202 */ /* 0x001fe20000000f00 */
[----:B------:R-:W-:-:S07]  /*80c0*/  IMAD.MOV.U32 R3, RZ, RZ, R13 ;  /* 0x000000ffff037224 */ /* 0x000fce00078e000d */
[----:B------:R-:W-:Y:S05]  /*80d0*/  CALL.REL.NOINC `($_Z11fix_maximumiii$__internal_accurate_pow) ;  /* 0x0000006400ac7944 */ /* 0x000fea0003c00000 */
[----:B------:R-:W-:Y:S05]  /*80e0*/  BSYNC.RECONVERGENT B1 ;  /* 0x0000000000017941 */ /* 0x000fea0003800200 */
.L_x_619:
        /* <DEDUP_REMOVED lines=8> */
.L_x_618:
        /* <DEDUP_REMOVED lines=13> */
.L_x_620:
        /* <DEDUP_REMOVED lines=9> */
.L_x_626:
        /* <DEDUP_REMOVED lines=15> */
.L_x_625:
[----:B------:R-:W-:Y:S05]  /*83c0*/  BSYNC.RECONVERGENT B2 ;  /* 0x0000000000027941 */ /* 0x000fea0003800200 */
.L_x_624:
[----:B-----5:R-:W-:-:S14]  /*83d0*/  DSETP.NEU.AND P0, PT, R12, R6, PT ;  /* 0x000000060c00722a */ /* 0x020fdc0003f0d000 */
[----:B------:R-:W-:Y:S05]  /*83e0*/  @P0 BRA `(.L_x_626) ;  /* 0xfffffffc00b80947 */ /* 0x000fea000383ffff */
.L_x_623:
[----:B------:R-:W-:Y:S05]  /*83f0*/  BSYNC B1 ;  /* 0x0000000000017941 */ /* 0x000fea0003800000 */
.L_x_622:
[----:B------:R-:W-:Y:S05]  /*8400*/  BRA `(.L_x_617) ;  /* 0x0000000000107947 */ /* 0x000fea0003800000 */
.L_x_621:
[----:B------:R-:W0:Y:S02]  /*8410*/  LDC.64 R10, c[0x4][0x198] ;  /* 0x01006600ff0a7b82 */ /* 0x000e240000000a00 */
[----:B0-----:R-:W2:Y:S02]  /*8420*/  LDG.E.64 R6, desc[UR36][R10.64] ;  /* 0x000000240a067981 */ /* 0x001ea4000c1e1b00 */
[----:B--2---:R-:W-:-:S05]  /*8430*/  IMAD.WIDE R6, R16, 0x8, R6 ;  /* 0x0000000810067825 */ /* 0x004fca00078e0206 */
[----:B------:R1:W-:Y:S02]  /*8440*/  ST.E.64 desc[UR36][R6.64], R14 ;  /* 0x0000000e06007985 */ /* 0x0003e4000c101b24 */
.L_x_617:
[----:B------:R-:W-:Y:S05]  /*8450*/  BSYNC B0 ;  /* 0x0000000000007941 */ /* 0x000fea0003800000 */
.L_x_616:
[----:B------:R-:W-:Y:S01]  /*8460*/  ISETP.NE.AND P0, PT, R19, RZ, PT ;  /* 0x000000ff1300720c */ /* 0x000fe20003f05270 */
[----:B------:R-:W-:-:S12]  /*8470*/  BSSY B0, `(.L_x_627) ;  /* 0x0000048000007945 */ /* 0x000fd80003800000 */
[----:B------:R-:W-:Y:S05]  /*8480*/  @P0 BRA `(.L_x_628) ;  /* 0x0000000400180947 */ /* 0x000fea0003800000 */
[----:B01----:R-:W0:Y:S02]  /*8490*/  LDC.64 R6, c[0x4][0x178] ;  /* 0x01005e00ff067b82 */ /* 0x003e240000000a00 */
        /* <DEDUP_REMOVED lines=15> */
.L_x_630:
        /* <DEDUP_REMOVED lines=8> */
.L_x_629:
        /* <DEDUP_REMOVED lines=13> */
.L_x_631:
        /* <DEDUP_REMOVED lines=9> */
.L_x_637:
        /* <DEDUP_REMOVED lines=15> */
.L_x_636:
[----:B------:R-:W-:Y:S05]  /*8860*/  BSYNC.RECONVERGENT B2 ;  /* 0x0000000000027941 */ /* 0x000fea0003800200 */
.L_x_635:
[----:B-----5:R-:W-:-:S14]  /*8870*/  DSETP.NEU.AND P0, PT, R12, R6, PT ;  /* 0x000000060c00722a */ /* 0x020fdc0003f0d000 */
[----:B------:R-:W-:Y:S05]  /*8880*/  @P0 BRA `(.L_x_637) ;  /* 0xfffffffc00b80947 */ /* 0x000fea000383ffff */
.L_x_634:
[----:B------:R-:W-:Y:S05]  /*8890*/  BSYNC B1 ;  /* 0x0000000000017941 */ /* 0x000fea0003800000 */
.L_x_633:
[----:B------:R-:W-:Y:S05]  /*88a0*/  BRA `(.L_x_628) ;  /* 0x0000000000107947 */ /* 0x000fea0003800000 */
.L_x_632:
[----:B------:R-:W0:Y:S02]  /*88b0*/  LDC.64 R10, c[0x4][0x198] ;  /* 0x01006600ff0a7b82 */ /* 0x000e240000000a00 */
[----:B0-----:R-:W2:Y:S02]  /*88c0*/  LDG.E.64 R6, desc[UR36][R10.64] ;  /* 0x000000240a067981 */ /* 0x001ea4000c1e1b00 */
[----:B--2---:R-:W-:-:S05]  /*88d0*/  IMAD.WIDE R6, R17, 0x8, R6 ;  /* 0x0000000811067825 */ /* 0x004fca00078e0206 */
[----:B------:R2:W-:Y:S02]  /*88e0*/  ST.E.64 desc[UR36][R6.64], R14 ;  /* 0x0000000e06007985 */ /* 0x0005e4000c101b24 */
.L_x_628:
[----:B------:R-:W-:Y:S05]  /*88f0*/  BSYNC B0 ;  /* 0x0000000000007941 */ /* 0x000fea0003800000 */
.L_x_627:
[----:B------:R-:W-:Y:S02]  /*8900*/  ISETP.NE.AND P2, PT, R18, RZ, PT ;  /* 0x000000ff1200720c */ /* 0x000fe40003f45270 */
[----:B------:R-:W-:Y:S02]  /*8910*/  ISETP.NE.AND P1, PT, R22, RZ, PT ;  /* 0x000000ff1600720c */ /* 0x000fe40003f25270 */
[----:B------:R-:W-:-:S04]  /*8920*/  ISETP.NE.AND P0, PT, R19, RZ, PT ;  /* 0x000000ff1300720c */ /* 0x000fc80003f05270 */
[----:B------:R-:W-:-:S13]  /*8930*/  PLOP3.LUT P0, PT, P0, P1, P2, 0x80, 0x0 ;  /* 0x000000000000781c */ /* 0x000fda0000703020 */
[----:B------:R-:W-:Y:S05]  /*8940*/  @!P0 EXIT ;  /* 0x000000000000894d */ /* 0x000fea0003800000 */
[----:B012---:R-:W0:Y:S02]  /*8950*/  LDC.64 R6, c[0x4][0xb0] ;  /* 0x01002c00ff067b82 */ /* 0x007e240000000a00 */
[----:B0-----:R-:W2:Y:S02]  /*8960*/  LDG.E.64 R6, desc[UR36][R6.64] ;  /* 0x0000002406067981 */ /* 0x001ea4000c1e1b00 */
[----:B--2---:R-:W-:-:S05]  /*8970*/  IMAD.WIDE R4, R5, 0x4, R6 ;  /* 0x0000000405047825 */ /* 0x004fca00078e0206 */
[----:B------:R-:W2:Y:S02]  /*8980*/  LD.E R0, desc[UR36][R4.64] ;  /* 0x0000002404007980 */ /* 0x000ea4000c101900 */
[----:B--2---:R-:W-:-:S13]  /*8990*/  ISETP.NE.AND P0, PT, R0, -0x1, PT ;  /* 0xffffffff0000780c */ /* 0x004fda0003f05270 */
[----:B------:R-:W-:Y:S05]  /*89a0*/  @!P0 EXIT ;  /* 0x000000000000894d */ /* 0x000fea0003800000 */
[-C--:B------:R-:W-:Y:S01]  /*89b0*/  IABS R11, R9.reuse ;  /* 0x00000009000b7213 */ /* 0x080fe20000000000 */
[----:B------:R-:W-:Y:S01]  /*89c0*/  IMAD.HI R3, R0, 0x2aaaaaab, RZ ;  /* 0x2aaaaaab00037827 */ /* 0x000fe200078e02ff */
[----:B------:R-:W-:Y:S01]  /*89d0*/  IABS R12, R9 ;  /* 0x00000009000c7213 */ /* 0x000fe20000000000 */
[----:B------:R-:W-:Y:S01]  /*89e0*/  BSSY.RECONVERGENT B0, `(.L_x_638) ;  /* 0x000008a000007945 */ /* 0x000fe20003800200 */
[----:B------:R-:W0:Y:S02]  /*89f0*/  I2F.RP R7, R11 ;  /* 0x0000000b00077306 */ /* 0x000e240000209400 */
[----:B------:R-:W-:-:S04]  /*8a00*/  LEA.HI R6, R3, R3, RZ, 0x1 ;  /* 0x0000000303067211 */ /* 0x000fc800078f08ff */
        /* <DEDUP_REMOVED lines=10> */
[----:B------:R-:W-:Y:S02]  /*8ab0*/  IABS R3, R8 ;  /* 0x0000000800037213 */ /* 0x000fe40000000000 */
[----:B------:R-:W-:-:S03]  /*8ac0*/  IADD3 R4, PT, PT, RZ, -R12, RZ ;  /* 0x8000000cff047210 */ /* 0x000fc60007ffe0ff */
        /* <DEDUP_REMOVED lines=22> */
[----:B------:R-:W-:Y:S01]  /*8c30*/  IMAD R3, R13, R12, RZ ;  /* 0x0000000c0d037224 */ /* 0x000fe200078e02ff */
[-C--:B------:R-:W-:Y:S02]  /*8c40*/  IABS R13, R8.reuse ;  /* 0x00000008000d7213 */ /* 0x080fe40000000000 */
        /* <DEDUP_REMOVED lines=15> */
[----:B------:R-:W-:Y:S02]  /*8d40*/  ISETP.NE.AND P1, PT, R8, RZ, PT ;  /* 0x000000ff0800720c */ /* 0x000fe40003f25270 */
[----:B------:R-:W-:Y:S02]  /*8d50*/  ISETP.GE.U32.AND P0, PT, R4, R12, PT ;  /* 0x0000000c0400720c */ /* 0x000fe40003f06070 */
[----:B------:R-:W-:-:S07]  /*8d60*/  LOP3.LUT R8, RZ, R8, RZ, 0x33, !PT ;  /* 0x00000008ff087212 */ /* 0x000fce00078e33ff */
[----:B------:R-:W-:-:S04]  /*8d70*/  @!P3 IMAD.IADD R5, R5, 0x1, -R12 ;  /* 0x000000010505b824 */ /* 0x000fc800078e0a0c */
[----:B------:R-:W-:Y:S01]  /*8d80*/  @P0 IADD3 R3, PT, PT, R3, 0x1, RZ ;  /* 0x0000000103030810 */ /* 0x000fe20007ffe0ff */
[----:B------:R-:W-:Y:S01]  /*8d90*/  @!P4 IMAD.MOV R5, RZ, RZ, -R5 ;  /* 0x000000ffff05c224 */ /* 0x000fe200078e0a05 */
[----:B------:R-:W-:-:S03]  /*8da0*/  ISETP.GT.AND P0, PT, R0, 0x2, PT ;  /* 0x000000020000780c */ /* 0x000fc60003f04270 */
[----:B------:R-:W-:Y:S01]  /*8db0*/  @!P2 IMAD.MOV R3, RZ, RZ, -R3 ;  /* 0x000000ffff03a224 */ /* 0x000fe200078e0a03 */
[----:B------:R-:W-:-:S04]  /*8dc0*/  SEL R9, R8, R5, !P1 ;  /* 0x0000000508097207 */ /* 0x000fc80004800000 */
[----:B------:R-:W-:-:S05]  /*8dd0*/  SEL R7, R8, R3, !P1 ;  /* 0x0000000308077207 */ /* 0x000fca0004800000 */
[----:B------:R-:W-:Y:S05]  /*8de0*/  @P0 BRA `(.L_x_639) ;  /* 0x00000000008c0947 */ /* 0x000fea0003800000 */
[----:B------:R-:W-:-:S05]  /*8df0*/  VIMNMX.U32 R0, PT, PT, R0, 0x3, PT ;  /* 0x0000000300007848 */ /* 0x000fca0003fe0000 */
[----:B------:R-:W-:-:S04]  /*8e00*/  IMAD.SHL.U32 R0, R0, 0x4, RZ ;  /* 0x0000000400007824 */ /* 0x000fc800078e00ff */
[----:B------:R-:W0:Y:S02]  /*8e10*/  LDC R4, c[0x2][R0+0x8c] ;  /* 0x0080230000047b82 */ /* 0x000e240000000800 */
[----:B0-----:R-:W-:-:S04]  /*8e20*/  SHF.R.S32.HI R5, RZ, 0x1f, R4 ;  /* 0x0000001fff057819 */ /* 0x001fc80000011404 */
.L_x_1830:
[----:B------:R-:W-:Y:S05]  /*8e30*/  BRX R4 -0x8e40                                                  (*"BRANCH_TARGETS .L_x_1831,.L_x_1832,.L_x_1833,.L_x_640"*) ;  /* 0xffffff7004707949 */ /* 0x000fea000383ffff */
.L_x_1833:
[----:B------:R-:W0:Y:S02]  /*8e40*/  LDC.64 R12, c[0x0][0x380] ;  /* 0x0000e000ff0c7b82 */ /* 0x000e240000000a00 */
[----:B0-----:R-:W-:Y:S02]  /*8e50*/  IMAD R6, R12, R13, RZ ;  /* 0x0000000d0c067224 */ /* 0x001fe400078e02ff */
        /* <DEDUP_REMOVED lines=8> */
.L_x_1831:
[----:B------:R-:W0:Y:S02]  /*8ee0*/  LDC.64 R4, c[0x0][0x380] ;  /* 0x0000e000ff047b82 */ /* 0x000e240000000a00 */
[----:B0-----:R-:W-:Y:S02]  /*8ef0*/  IMAD R5, R4, R5, RZ ;  /* 0x0000000504057224 */ /* 0x001fe400078e02ff */
[----:B------:R-:W-:Y:S02]  /*8f00*/  IMAD R8, R7, R4, R4 ;  /* 0x0000000407087224 */ /* 0x000fe400078e0204 */
[----:B------:R-:W-:-:S04]  /*8f10*/  IMAD R6, R5, R11, RZ ;  /* 0x0000000b05067224 */ /* 0x000fc800078e02ff */
[--C-:B------:R-:W-:Y:S02]  /*8f20*/  IMAD.IADD R3, R9, 0x1, R6.reuse ;  /* 0x0000000109037824 */ /* 0x100fe400078e0206 */
[C---:B------:R-:W-:Y:S01]  /*8f30*/  IMAD R0, R7.reuse, R4, R6 ;  /* 0x0000000407007224 */ /* 0x040fe200078e0206 */
[----:B------:R-:W-:Y:S01]  /*8f40*/  IADD3 R6, PT, PT, R6, R8, R9 ;  /* 0x0000000806067210 */ /* 0x000fe20007ffe009 */
[----:B------:R-:W-:Y:S02]  /*8f50*/  IMAD R3, R7, R4, R3 ;  /* 0x0000000407037224 */ /* 0x000fe400078e0203 */
[----:B------:R-:W-:Y:S01]  /*8f60*/  IMAD.IADD R0, R9, 0x1, R0 ;  /* 0x0000000109007824 */ /* 0x000fe200078e0200 */
[----:B------:R-:W-:Y:S01]  /*8f70*/  IADD3 R4, PT, PT, R5, R6, RZ ;  /* 0x0000000605047210 */ /* 0x000fe20007ffe0ff */
[----:B------:R-:W-:Y:S01]  /*8f80*/  VIADD R3, R3, 0x1 ;  /* 0x0000000103037836 */ /* 0x000fe20000000000 */
[----:B------:R-:W-:Y:S06]  /*8f90*/  BRA `(.L_x_640) ;  /* 0x0000000000b87947 */ /* 0x000fec0003800000 */
.L_x_1832:
[----:B------:R-:W0:Y:S02]  /*8fa0*/  LDCU.64 UR6, c[0x0][0x380] ;  /* 0x00007000ff0677ac */ /* 0x000e240008000a00 */
[----:B0-----:R-:W-:Y:S02]  /*8fb0*/  UIMAD UR4, UR6, UR7, URZ ;  /* 0x00000007060472a4 */ /* 0x001fe4000f8e02ff */
[----:B------:R-:W-:-:S04]  /*8fc0*/  IMAD R0, R7, UR6, R9 ;  /* 0x0000000607007c24 */ /* 0x000fc8000f8e0209 */
[----:B------:R-:W-:-:S04]  /*8fd0*/  IMAD R0, R11, UR4, R0 ;  /* 0x000000040b007c24 */ /* 0x000fc8000f8e0200 */
[C---:B------:R-:W-:Y:S02]  /*8fe0*/  VIADD R6, R0.reuse, UR4 ;  /* 0x0000000400067c36 */ /* 0x040fe40008000000 */
[----:B------:R-:W-:-:S03]  /*8ff0*/  VIADD R3, R0, 0x1 ;  /* 0x0000000100037836 */ /* 0x000fc60000000000 */
[----:B------:R-:W-:Y:S01]  /*9000*/  IADD3 R4, PT, PT, R6, UR6, RZ ;  /* 0x0000000606047c10 */ /* 0x000fe2000fffe0ff */
[----:B------:R-:W-:Y:S06]  /*9010*/  BRA `(.L_x_640) ;  /* 0x0000000000987947 */ /* 0x000fec0003800000 */
.L_x_639:
[----:B------:R-:W-:-:S05]  /*9020*/  IMAD.MOV.U32 R3, RZ, RZ, -0x3 ;  /* 0xfffffffdff037424 */ /* 0x000fca00078e00ff */
[----:B------:R-:W-:-:S05]  /*9030*/  VIADDMNMX.U32 R0, R0, R3, 0x3, PT ;  /* 0x0000000300007446 */ /* 0x000fca0003800003 */
[----:B------:R-:W-:-:S04]  /*9040*/  IMAD.SHL.U32 R0, R0, 0x4, RZ ;  /* 0x0000000400007824 */ /* 0x000fc800078e00ff */
[----:B------:R-:W0:Y:S02]  /*9050*/  LDC R4, c[0x2][R0+0x9c] ;  /* 0x0080270000047b82 */ /* 0x000e240000000800 */
[----:B0-----:R-:W-:-:S04]  /*9060*/  SHF.R.S32.HI R5, RZ, 0x1f, R4 ;  /* 0x0000001fff057819 */ /* 0x001fc80000011404 */
.L_x_1835:
[----:B------:R-:W-:Y:S05]  /*9070*/  BRX R4 -0x9080                                                  (*"BRANCH_TARGETS .L_x_1836,.L_x_1837,.L_x_1838,.L_x_640"*) ;  /* 0xffffff6c04e07949 */ /* 0x000fea000383ffff */
.L_x_1838:
[----:B------:R-:W0:Y:S01]  /*9080*/  LDC.64 R4, c[0x0][0x380] ;  /* 0x0000e000ff047b82 */ /* 0x000e220000000a00 */
[----:B------:R-:W-:Y:S02]  /*9090*/  VIADD R3, R9, 0x1 ;  /* 0x0000000109037836 */ /* 0x000fe40000000000 */
[----:B0-----:R-:W-:Y:S02]  /*90a0*/  IMAD R5, R4, R5, RZ ;  /* 0x0000000504057224 */ /* 0x001fe400078e02ff */
[CC--:B------:R-:W-:Y:S02]  /*90b0*/  IMAD R0, R7.reuse, R4.reuse, R3 ;  /* 0x0000000407007224 */ /* 0x0c0fe400078e0203 */
[----:B------:R-:W-:Y:S02]  /*90c0*/  IMAD R7, R7, R4, R4 ;  /* 0x0000000407077224 */ /* 0x000fe400078e0204 */
[CC--:B------:R-:W-:Y:S02]  /*90d0*/  IMAD R4, R5.reuse, R11.reuse, R5 ;  /* 0x0000000b05047224 */ /* 0x0c0fe400078e0205 */
[----:B------:R-:W-:-:S03]  /*90e0*/  IMAD R0, R5, R11, R0 ;  /* 0x0000000b05007224 */ /* 0x000fc600078e0200 */
[----:B------:R-:W-:Y:S02]  /*90f0*/  IADD3 R6, PT, PT, R7, R4, R9 ;  /* 0x0000000407067210 */ /* 0x000fe40007ffe009 */
[----:B------:R-:W-:Y:S02]  /*9100*/  IADD3 R4, PT, PT, R3, R7, R4 ;  /* 0x0000000703047210 */ /* 0x000fe40007ffe004 */
[----:B------:R-:W-:Y:S01]  /*9110*/  IADD3 R3, PT, PT, R5, R0, RZ ;  /* 0x0000000005037210 */ /* 0x000fe20007ffe0ff */
[----:B------:R-:W-:Y:S06]  /*9120*/  BRA `(.L_x_640) ;  /* 0x0000000000547947 */ /* 0x000fec0003800000 */
.L_x_1836:
[----:B------:R-:W0:Y:S01]  /*9130*/  LDC.64 R4, c[0x0][0x380] ;  /* 0x0000e000ff047b82 */ /* 0x000e220000000a00 */
[----:B------:R-:W-:Y:S02]  /*9140*/  VIADD R0, R9, 0x1 ;  /* 0x0000000109007836 */ /* 0x000fe40000000000 */
[----:B0-----:R-:W-:Y:S02]  /*9150*/  IMAD R8, R4, R5, RZ ;  /* 0x0000000504087224 */ /* 0x001fe400078e02ff */
[----:B------:R-:W-:Y:S02]  /*9160*/  IMAD R5, R7, R4, R4 ;  /* 0x0000000407057224 */ /* 0x000fe400078e0204 */
[----:B------:R-:W-:-:S04]  /*9170*/  IMAD R3, R8, R11, RZ ;  /* 0x0000000b08037224 */ /* 0x000fc800078e02ff */
[----:B------:R-:W-:Y:S01]  /*9180*/  IMAD R7, R7, R4, R3 ;  /* 0x0000000407077224 */ /* 0x000fe200078e0203 */
[----:B------:R-:W-:Y:S02]  /*9190*/  IADD3 R6, PT, PT, R9, R3, R8 ;  /* 0x0000000309067210 */ /* 0x000fe40007ffe008 */
[----:B------:R-:W-:Y:S01]  /*91a0*/  IADD3 R3, PT, PT, R3, R0, R5 ;  /* 0x0000000003037210 */ /* 0x000fe20007ffe005 */
[----:B------:R-:W-:Y:S02]  /*91b0*/  IMAD.IADD R0, R7, 0x1, R0 ;  /* 0x0000000107007824 */ /* 0x000fe400078e0200 */
[----:B------:R-:W-:Y:S01]  /*91c0*/  IMAD.IADD R6, R5, 0x1, R6 ;  /* 0x0000000105067824 */ /* 0x000fe200078e0206 */
[----:B------:R-:W-:Y:S01]  /*91d0*/  IADD3 R4, PT, PT, R8, R3, RZ ;  /* 0x0000000308047210 */ /* 0x000fe20007ffe0ff */
[----:B------:R-:W-:Y:S06]  /*91e0*/  BRA `(.L_x_640) ;  /* 0x0000000000247947 */ /* 0x000fec0003800000 */
.L_x_1837:
[----:B------:R-:W0:Y:S02]  /*91f0*/  LDC.64 R4, c[0x0][0x380] ;  /* 0x0000e000ff047b82 */ /* 0x000e240000000a00 */
[----:B0-----:R-:W-:Y:S02]  /*9200*/  IMAD R0, R4, R5, RZ ;  /* 0x0000000504007224 */ /* 0x001fe400078e02ff */
[----:B------:R-:W-:Y:S02]  /*9210*/  IMAD R3, R7, R4, R9 ;  /* 0x0000000407037224 */ /* 0x000fe400078e0209 */
[CC--:B------:R-:W-:Y:S02]  /*9220*/  IMAD R6, R0.reuse, R11.reuse, R0 ;  /* 0x0000000b00067224 */ /* 0x0c0fe400078e0200 */
[--C-:B------:R-:W-:Y:S02]  /*9230*/  IMAD R0, R0, R11, R3.reuse ;  /* 0x0000000b00007224 */ /* 0x100fe400078e0203 */
[----:B------:R-:W-:-:S02]  /*9240*/  IMAD.IADD R3, R6, 0x1, R3 ;  /* 0x0000000106037824 */ /* 0x000fc400078e0203 */
[----:B------:R-:W-:Y:S02]  /*9250*/  VIADD R0, R0, 0x1 ;  /* 0x0000000100007836 */ /* 0x000fe40000000000 */
[C---:B------:R-:W-:Y:S01]  /*9260*/  IMAD.IADD R4, R3.reuse, 0x1, R4 ;  /* 0x0000000103047824 */ /* 0x040fe200078e0204 */
[----:B------:R-:W-:-:S07]  /*9270*/  IADD3 R6, PT, PT, R3, 0x1, RZ ;  /* 0x0000000103067810 */ /* 0x000fce0007ffe0ff */
.L_x_640:
[----:B------:R-:W-:Y:S05]  /*9280*/  BSYNC.RECONVERGENT B0 ;  /* 0x0000000000007941 */ /* 0x000fea0003800200 */
.L_x_638:
        /* <DEDUP_REMOVED lines=14> */
[CC--:B0-----:R-:W-:Y:S02]  /*9370*/  VIMNMX R9, PT, PT, R4.reuse, R3.reuse, !PT ;  /* 0x0000000304097248 */ /* 0x0c1fe40007fe0100 */
[----:B------:R-:W-:Y:S02]  /*9380*/  VIMNMX R11, PT, PT, R4, R3, PT ;  /* 0x00000003040b7248 */ /* 0x000fe40003fe0100 */
[----:B--2---:R-:W-:-:S03]  /*9390*/  ISETP.NE.AND P1, PT, R5, 0x1, PT ;  /* 0x000000010500780c */ /* 0x004fc60003f25270 */
[----:B------:R-:W-:Y:S10]  /*93a0*/  @P0 BRA P2, `(.L_x_642) ;  /* 0x0000000000300947 */ /* 0x000ff40001000000 */
        /* <DEDUP_REMOVED lines=12> */
.L_x_642:
[----:B------:R-:W-:Y:S05]  /*9470*/  BSYNC.RECONVERGENT B0 ;  /* 0x0000000000007941 */ /* 0x000fea0003800200 */
.L_x_641:
        /* <DEDUP_REMOVED lines=13> */
.L_x_644:
        /* <DEDUP_REMOVED lines=8> */
.L_x_643:
        /* <DEDUP_REMOVED lines=13> */
.L_x_645:
        /* <DEDUP_REMOVED lines=8> */
.L_x_649:
        /* <DEDUP_REMOVED lines=15> */
.L_x_648:
[----:B------:R-:W-:Y:S05]  /*9810*/  BSYNC.RECONVERGENT B0 ;  /* 0x0000000000007941 */ /* 0x000fea0003800200 */
.L_x_647:
[----:B-----5:R-:W-:-:S14]  /*9820*/  DSETP.NEU.AND P0, PT, R12, R2, PT ;  /* 0x000000020c00722a */ /* 0x020fdc0003f0d000 */
[----:B------:R-:W-:Y:S05]  /*9830*/  @P0 BRA `(.L_x_649) ;  /* 0xfffffffc00b80947 */ /* 0x000fea000383ffff */
[----:B------:R-:W-:Y:S05]  /*9840*/  EXIT ;  /* 0x000000000000794d */ /* 0x000fea0003800000 */
.L_x_646:
[----:B------:R-:W0:Y:S02]  /*9850*/  LDC.64 R4, c[0x4][0x198] ;  /* 0x01006600ff047b82 */ /* 0x000e240000000a00 */
[----:B0-----:R-:W2:Y:S02]  /*9860*/  LDG.E.64 R2, desc[UR36][R4.64] ;  /* 0x0000002404027981 */ /* 0x001ea4000c1e1b00 */
[----:B--2---:R-:W-:-:S05]  /*9870*/  IMAD.WIDE R2, R7, 0x8, R2 ;  /* 0x0000000807027825 */ /* 0x004fca00078e0202 */
[----:B------:R-:W-:Y:S01]  /*9880*/  ST.E.64 desc[UR36][R2.64], R14 ;  /* 0x0000000e02007985 */ /* 0x000fe2000c101b24 */
[----:B------:R-:W-:Y:S05]  /*9890*/  EXIT ;  /* 0x000000000000794d */ /* 0x000fea0003800000 */
.L_x_604:
[----:B------:R-:W0:Y:S02]  /*98a0*/  LDC.64 R32, c[0x4][0xb0] ;  /* 0x01002c00ff207b82 */ /* 0x000e240000000a00 */
[----:B0-----:R-:W2:Y:S02]  /*98b0*/  LDG.E.64 R20, desc[UR36][R32.64] ;  /* 0x0000002420147981 */ /* 0x001ea4000c1e1b00 */
[----:B--2---:R-:W-:-:S06]  /*98c0*/  IMAD.WIDE R20, R5, 0x4, R20 ;  /* 0x0000000405147825 */ /* 0x004fcc00078e0214 */
[----:B------:R-:W2:Y:S02]  /*98d0*/  LD.E R20, desc[UR36][R20.64] ;  /* 0x0000002414147980 */ /* 0x000ea4000c101900 */
[----:B--2---:R-:W-:-:S13]  /*98e0*/  ISETP.NE.AND P5, PT, R20, -0x1, PT ;  /* 0xffffffff1400780c */ /* 0x004fda0003fa5270 */
[----:B------:R-:W-:Y:S05]  /*98f0*/  @!P5 BRA `(.L_x_650) ;  /* 0x0000003c00e4d947 */ /* 0x000fea0003800000 */
[----:B------:R-:W0:Y:S02]  /*9900*/  LDC.64 R6, c[0x4][0x160] ;  /* 0x01005800ff067b82 */ /* 0x000e240000000a00 */
[----:B0-----:R-:W2:Y:S01]  /*9910*/  LDG.E R7, desc[UR36][R6.64] ;  /* 0x0000002406077981 */ /* 0x001ea2000c1e1900 */
[----:B------:R-:W-:Y:S01]  /*9920*/  BSSY.RECONVERGENT B0, `(.L_x_651) ;  /* 0x000026f000007945 */ /* 0x000fe20003800200 */
[----:B--2---:R-:W-:-:S04]  /*9930*/  ISETP.GE.AND P0, PT, R20, R7, PT ;  /* 0x000000071400720c */ /* 0x004fc80003f06270 */
[----:B------:R-:W-:-:S13]  /*9940*/  ISETP.LT.OR P0, PT, R20, RZ, P0 ;  /* 0x000000ff1400720c */ /* 0x000fda0000701670 */
[----:B------:R-:W-:Y:S05]  /*9950*/  @P0 BRA `(.L_x_652) ;  /* 0x0000002400ac0947 */ /* 0x000fea0003800000 */
[----:B------:R-:W0:Y:S02]  /*9960*/  LDC.64 R6, c[0x4][0xb8] ;  /* 0x01002e00ff067b82 */ /* 0x000e240000000a00 */
[----:B0-----:R-:W2:Y:S02]  /*9970*/  LDG.E.64 R6, desc[UR36][R6.64] ;  /* 0x0000002406067981 */ /* 0x001ea4000c1e1b00 */
[----:B--2---:R-:W-:-:S06]  /*9980*/  IMAD.WIDE.U32 R16, R20, 0x4, R6 ;  /* 0x0000000414107825 */ /* 0x004fcc00078e0006 */
[----:B------:R-:W2:Y:S02]  /*9990*/  LD.E R16, desc[UR36][R16.64] ;  /* 0x0000002410107980 */ /* 0x000ea4000c101900 */
[----:B--2---:R-:W-:-:S13]  /*99a0*/  ISETP.NE.AND P0, PT, R16, R5, PT ;  /* 0x000000051000720c */ /* 0x004fda0003f05270 */
[----:B------:R-:W-:Y:S05]  /*99b0*/  @P0 BRA `(.L_x_652) ;  /* 0x0000002400940947 */ /* 0x000fea0003800000 */
[-C--:B------:R-:W-:Y:S01]  /*99c0*/  IMAD R19, R8, R15.reuse, RZ ;  /* 0x0000000f08137224 */ /* 0x080fe200078e02ff */
[----:B------:R-:W-:Y:S04]  /*99d0*/  BSSY.RECONVERGENT B1, `(.L_x_653) ;  /* 0x00001ca000017945 */ /* 0x000fe80003800200 */
[----:B------:R-:W-:Y:S01]  /*99e0*/  BSSY.RELIABLE B2, `(.L_x_654) ;  /* 0x000002e000027945 */ /* 0x000fe20003800100 */
[----:B------:R-:W-:Y:S02]  /*99f0*/  IMAD R2, R14, R15, RZ ;  /* 0x0000000f0e027224 */ /* 0x000fe400078e02ff */
[----:B------:R-:W-:Y:S02]  /*9a00*/  IMAD R6, R19, R30, RZ ;  /* 0x0000001e13067224 */ /* 0x000fe400078e02ff */
[----:B------:R-:W-:-:S02]  /*9a10*/  IMAD R5, R3, R14, RZ ;  /* 0x0000000e03057224 */ /* 0x000fc400078e02ff */
[----:B------:R-:W-:Y:S01]  /*9a20*/  IMAD.MOV.U32 R7, RZ, RZ, RZ ;  /* 0x000000ffff077224 */ /* 0x000fe200078e00ff */
[----:B------:R-:W-:Y:S01]  /*9a30*/  ISETP.GE.AND P0, PT, R20, R6, PT ;  /* 0x000000061400720c */ /* 0x000fe20003f06270 */
[----:B------:R-:W-:-:S12]  /*9a40*/  IMAD.MOV.U32 R15, RZ, RZ, RZ ;  /* 0x000000ffff0f7224 */ /* 0x000fd800078e00ff */
[----:B------:R-:W-:Y:S05]  /*9a50*/  @!P0 BRA `(.L_x_655) ;  /* 0x0000000000988947 */ /* 0x000fea0003800000 */
[----:B------:R-:W-:Y:S01]  /*9a60*/  IADD3 R7, PT, PT, R5, R19, RZ ;  /* 0x0000001305077210 */ /* 0x000fe20007ffe0ff */
[----:B------:R-:W-:-:S04]  /*9a70*/  IMAD.MOV.U32 R15, RZ, RZ, R6 ;  /* 0x000000ffff0f7224 */ /* 0x000fc800078e0006 */
[----:B------:R-:W-:Y:S02]  /*9a80*/  IMAD R17, R7, R30, RZ ;  /* 0x0000001e07117224 */ /* 0x000fe400078e02ff */
[----:B------:R-:W-:-:S03]  /*9a90*/  IMAD.MOV.U32 R7, RZ, RZ, 0x1 ;  /* 0x00000001ff077424 */ /* 0x000fc600078e00ff */
[----:B------:R-:W-:-:S13]  /*9aa0*/  ISETP.GE.AND P0, PT, R20, R17, PT ;  /* 0x000000111400720c */ /* 0x000fda0003f06270 */
[----:B------:R-:W-:Y:S05]  /*9ab0*/  @!P0 BRA `(.L_x_655) ;  /* 0x0000000000808947 */ /* 0x000fea0003800000 */
[--C-:B------:R-:W-:Y:S02]  /*9ac0*/  IMAD R21, R2, R23, R17.reuse ;  /* 0x0000001702157224 */ /* 0x100fe400078e0211 */
[----:B------:R-:W-:Y:S02]  /*9ad0*/  HFMA2 R7, -RZ, RZ, 0, 1.1920928955078125e-07 ;  /* 0x00000002ff077431 */ /* 0x000fe400000001ff */
[----:B------:R-:W-:Y:S01]  /*9ae0*/  IMAD.MOV.U32 R15, RZ, RZ, R17 ;  /* 0x000000ffff0f7224 */ /* 0x000fe200078e0011 */
        /* <DEDUP_REMOVED lines=19> */
[----:B------:R-:W-:Y:S02]  /*9c20*/  IMAD.MOV.U32 R16, RZ, RZ, -0x1 ;  /* 0xffffffffff107424 */ /* 0x000fe400078e00ff */
[----:B------:R-:W-:Y:S01]  /*9c30*/  IMAD.MOV.U32 R17, RZ, RZ, -0x1 ;  /* 0xffffffffff117424 */ /* 0x000fe200078e00ff */
[----:B------:R-:W-:Y:S01]  /*9c40*/  IADD3 R7, PT, PT, R31, R30, RZ ;  /* 0x0000001e1f077210 */ /* 0x000fe20007ffe0ff */
[----:B------:R-:W-:-:S03]  /*9c50*/  IMAD.MOV.U32 R6, RZ, RZ, -0x1 ;  /* 0xffffffffff067424 */ /* 0x000fc600078e00ff */
[----:B------:R-:W-:Y:S02]  /*9c60*/  ISETP.GE.AND P0, PT, R20, R7, PT ;  /* 0x000000071400720c */ /* 0x000fe40003f06270 */
[----:B------:R-:W-:-:S11]  /*9c70*/  MOV R7, 0xffffffff ;  /* 0xffffffff00077802 */ /* 0x000fd60000000f00 */
[----:B------:R-:W-:Y:S05]  /*9c80*/  @P0 BREAK.RELIABLE B2 ;  /* 0x0000000000020942 */ /* 0x000fea0003800100 */
[----:B------:R-:W-:Y:S05]  /*9c90*/  @P0 BRA `(.L_x_656) ;  /* 0x0000001800740947 */ /* 0x000fea0003800000 */
[----:B------:R-:W-:Y:S02]  /*9ca0*/  IMAD.MOV.U32 R15, RZ, RZ, R31 ;  /* 0x000000ffff0f7224 */ /* 0x000fe400078e001f */
[----:B------:R-:W-:-:S07]  /*9cb0*/  IMAD.MOV.U32 R7, RZ, RZ, 0x6 ;  /* 0x00000006ff077424 */ /* 0x000fce00078e00ff */
.L_x_655:
[----:B------:R-:W-:Y:S05]  /*9cc0*/  BSYNC.RELIABLE B2 ;  /* 0x0000000000027941 */ /* 0x000fea0003800100 */
.L_x_654:
        /* <DEDUP_REMOVED lines=8> */
.L_x_1840:
[----:B------:R-:W-:Y:S05]  /*9d50*/  BRX R16 -0x9d60                                                 (*"BRANCH_TARGETS .L_x_1841,.L_x_1842,.L_x_1843"*) ;  /* 0xffffff6010a87949 */ /* 0x000fea000383ffff */
.L_x_1842:
[-C--:B------:R-:W-:Y:S02]  /*9d60*/  IABS R7, R5.reuse ;  /* 0x0000000500077213 */ /* 0x080fe40000000000 */
[----:B------:R-:W-:Y:S02]  /*9d70*/  IABS R17, R5 ;  /* 0x0000000500117213 */ /* 0x000fe40000000000 */
[----:B------:R-:W0:Y:S01]  /*9d80*/  I2F.RP R0, R7 ;  /* 0x0000000700007306 */ /* 0x000e220000209400 */
[----:B------:R-:W-:Y:S02]  /*9d90*/  IABS R16, R6 ;  /* 0x0000000600107213 */ /* 0x000fe40000000000 */
[----:B------:R-:W-:-:S05]  /*9da0*/  ISETP.GE.AND P4, PT, R6, RZ, PT ;  /* 0x000000ff0600720c */ /* 0x000fca0003f86270 */
[----:B0-----:R-:W0:Y:S02]  /*9db0*/  MUFU.RCP R0, R0 ;  /* 0x0000000000007308 */ /* 0x001e240000001000 */
[----:B0-----:R-:W-:-:S06]  /*9dc0*/  VIADD R8, R0, 0xffffffe ;  /* 0x0ffffffe00087836 */ /* 0x001fcc0000000000 */
[----:B------:R0:W1:Y:S02]  /*9dd0*/  F2I.FTZ.U32.TRUNC.NTZ R9, R8 ;  /* 0x0000000800097305 */ /* 0x000064000021f000 */
[----:B0-----:R-:W-:Y:S02]  /*9de0*/  IMAD.MOV.U32 R8, RZ, RZ, RZ ;  /* 0x000000ffff087224 */ /* 0x001fe400078e00ff */
[----:B-1----:R-:W-:-:S04]  /*9df0*/  IMAD.MOV R4, RZ, RZ, -R9 ;  /* 0x000000ffff047224 */ /* 0x002fc800078e0a09 */
[----:B------:R-:W-:-:S04]  /*9e00*/  IMAD R15, R4, R7, RZ ;  /* 0x00000007040f7224 */ /* 0x000fc800078e02ff */
[----:B------:R-:W-:Y:S01]  /*9e10*/  IMAD.HI.U32 R4, R9, R15, R8 ;  /* 0x0000000f09047227 */ /* 0x000fe200078e0008 */
[----:B------:R-:W-:Y:S02]  /*9e20*/  IABS R9, R3 ;  /* 0x0000000300097213 */ /* 0x000fe40000000000 */
[----:B------:R-:W-:Y:S01]  /*9e30*/  MOV R15, R16 ;  /* 0x00000010000f7202 */ /* 0x000fe20000000f00 */
        /* <DEDUP_REMOVED lines=15> */
[----:B------:R-:W-:-:S03]  /*9f30*/  IMAD.MOV R18, RZ, RZ, -R7 ;  /* 0x000000ffff127224 */ /* 0x000fc600078e0a07 */
        /* <DEDUP_REMOVED lines=22> */
[----:B------:R-:W-:Y:S02]  /*a0a0*/  @!P1 VIADD R5, R5, 0x1 ;  /* 0x0000000105059836 */ /* 0x000fe40000000000 */
[----:B------:R-:W-:Y:S02]  /*a0b0*/  ISETP.GE.U32.AND P0, PT, R7, R17, PT ;  /* 0x000000110700720c */ /* 0x000fe40003f06070 */
[----:B------:R-:W-:-:S08]  /*a0c0*/  MOV R7, R0 ;  /* 0x0000000000077202 */ /* 0x000fd00000000f00 */
[----:B------:R-:W-:-:S03]  /*a0d0*/  @!P3 IMAD.IADD R8, R8, 0x1, -R17 ;  /* 0x000000010808b824 */ /* 0x000fc600078e0a11 */
[----:B------:R-:W-:Y:S01]  /*a0e0*/  @P0 IADD3 R5, PT, PT, R5, 0x1, RZ ;  /* 0x0000000105050810 */ /* 0x000fe20007ffe0ff */
[----:B------:R-:W-:Y:S01]  /*a0f0*/  @!P4 IMAD.MOV R8, RZ, RZ, -R8 ;  /* 0x000000ffff08c224 */ /* 0x000fe200078e0a08 */
[----:B------:R-:W-:Y:S02]  /*a100*/  ISETP.NE.AND P0, PT, R3, RZ, PT ;  /* 0x000000ff0300720c */ /* 0x000fe40003f05270 */
[----:B------:R-:W-:Y:S01]  /*a110*/  LOP3.LUT R3, RZ, R3, RZ, 0x33, !PT ;  /* 0x00000003ff037212 */ /* 0x000fe200078e33ff */
[----:B------:R-:W-:-:S03]  /*a120*/  @!P2 IMAD.MOV R5, RZ, RZ, -R5 ;  /* 0x000000ffff05a224 */ /* 0x000fc600078e0a05 */
[C---:B------:R-:W-:Y:S02]  /*a130*/  SEL R8, R3.reuse, R8, !P0 ;  /* 0x0000000803087207 */ /* 0x040fe40004000000 */
[----:B------:R-:W-:-:S03]  /*a140*/  SEL R5, R3, R5, !P0 ;  /* 0x0000000503057207 */ /* 0x000fc60004000000 */
[----:B------:R-:W-:Y:S02]  /*a150*/  VIADD R3, R8, 0x1 ;  /* 0x0000000108037836 */ /* 0x000fe40000000000 */
[----:B------:R-:W-:Y:S01]  /*a160*/  IMAD.MOV.U32 R4, RZ, RZ, R5 ;  /* 0x000000ffff047224 */ /* 0x000fe200078e0005 */
[----:B------:R-:W-:Y:S06]  /*a170*/  BRA `(.L_x_659) ;  /* 0x0000001400187947 */ /* 0x000fec0003800000 */
.L_x_1841:
        /* <DEDUP_REMOVED lines=8> */
[----:B0-----:R-:W-:Y:S02]  /*a200*/  HFMA2 R4, -RZ, RZ, 0, 0 ;  /* 0x00000000ff047431 */ /* 0x001fe400000001ff */
[----:B-1----:R-:W-:-:S04]  /*a210*/  IMAD.MOV R3, RZ, RZ, -R5 ;  /* 0x000000ffff037224 */ /* 0x002fc800078e0a05 */
[----:B------:R-:W-:-:S04]  /*a220*/  IMAD R3, R3, R16, RZ ;  /* 0x0000001003037224 */ /* 0x000fc800078e02ff */
[----:B------:R-:W-:-:S04]  /*a230*/  IMAD.HI.U32 R3, R5, R3, R4 ;  /* 0x0000000305037227 */ /* 0x000fc800078e0004 */
[----:B------:R-:W-:Y:S02]  /*a240*/  IMAD.MOV R5, RZ, RZ, -R7 ;  /* 0x000000ffff057224 */ /* 0x000fe400078e0a07 */
[----:B------:R-:W-:-:S04]  /*a250*/  IMAD.HI.U32 R0, R3, R18, RZ ;  /* 0x0000001203007227 */ /* 0x000fc800078e00ff */
[----:B------:R-:W-:Y:S02]  /*a260*/  IMAD R3, R0, R5, R18 ;  /* 0x0000000500037224 */ /* 0x000fe400078e0212 */
[----:B------:R-:W-:-:S03]  /*a270*/  IMAD.HI.U32 R5, R27, R18, RZ ;  /* 0x000000121b057227 */ /* 0x000fc600078e00ff */
[----:B------:R-:W-:Y:S01]  /*a280*/  ISETP.GT.U32.AND P1, PT, R16, R3, PT ;  /* 0x000000031000720c */ /* 0x000fe20003f24070 */
[----:B------:R-:W-:-:S12]  /*a290*/  IMAD R7, R5, R28, R18 ;  /* 0x0000001c05077224 */ /* 0x000fd800078e0212 */
[----:B------:R-:W-:Y:S02]  /*a2a0*/  @!P1 IMAD.IADD R3, R3, 0x1, -R16 ;  /* 0x0000000103039824 */ /* 0x000fe400078e0a10 */
[----:B------:R-:W-:Y:S01]  /*a2b0*/  @!P1 VIADD R0, R0, 0x1 ;  /* 0x0000000100009836 */ /* 0x000fe20000000000 */
[----:B------:R-:W-:Y:S02]  /*a2c0*/  ISETP.NE.AND P1, PT, R19, RZ, PT ;  /* 0x000000ff1300720c */ /* 0x000fe40003f25270 */
[----:B------:R-:W-:Y:S02]  /*a2d0*/  ISETP.GE.U32.AND P0, PT, R3, R16, PT ;  /* 0x000000100300720c */ /* 0x000fe40003f06070 */
[----:B------:R-:W-:-:S04]  /*a2e0*/  LOP3.LUT R3, R6, R19, RZ, 0x3c, !PT ;  /* 0x0000001306037212 */ /* 0x000fc800078e3cff */
[----:B------:R-:W-:-:S07]  /*a2f0*/  ISETP.GE.AND P2, PT, R3, RZ, PT ;  /* 0x000000ff0300720c */ /* 0x000fce0003f46270 */
[----:B------:R-:W-:Y:S02]  /*a300*/  @P0 IADD3 R0, PT, PT, R0, 0x1, RZ ;  /* 0x0000000100000810 */ /* 0x000fe40007ffe0ff */
[----:B------:R-:W-:-:S04]  /*a310*/  ISETP.GT.U32.AND P0, PT, R24, R7, PT ;  /* 0x000000071800720c */ /* 0x000fc80003f04070 */
[----:B------:R-:W-:Y:S01]  /*a320*/  @!P2 IMAD.MOV R0, RZ, RZ, -R0 ;  /* 0x000000ffff00a224 */ /* 0x000fe200078e0a00 */
[----:B------:R-:W-:-:S05]  /*a330*/  @!P1 LOP3.LUT R0, RZ, R19, RZ, 0x33, !PT ;  /* 0x00000013ff009212 */ /* 0x000fca00078e33ff */
[----:B------:R-:W-:-:S03]  /*a340*/  IMAD.MOV R3, RZ, RZ, -R0 ;  /* 0x000000ffff037224 */ /* 0x000fc600078e0a00 */
        /* <DEDUP_REMOVED lines=9> */
[----:B------:R-:W-:Y:S02]  /*a3e0*/  ISETP.GT.U32.AND P1, PT, R24, R5, PT ;  /* 0x000000051800720c */ /* 0x000fe40003f24070 */
[----:B------:R-:W-:-:S11]  /*a3f0*/  @!P5 IADD3 R7, PT, PT, -R7, RZ, RZ ;  /* 0x000000ff0707d210 */ /* 0x000fd60007ffe1ff */
[----:B------:R-:W-:Y:S01]  /*a400*/  @!P1 IADD3 R5, PT, PT, R5, -R24, RZ ;  /* 0x8000001805059210 */ /* 0x000fe20007ffe0ff */
[----:B------:R-:W-:-:S03]  /*a410*/  @!P1 VIADD R27, R27, 0x1 ;  /* 0x000000011b1b9836 */ /* 0x000fc60000000000 */
[----:B------:R-:W-:Y:S02]  /*a420*/  ISETP.GE.U32.AND P0, PT, R5, R24, PT ;  /* 0x000000180500720c */ /* 0x000fe40003f06070 */
[----:B------:R-:W-:Y:S01]  /*a430*/  SEL R5, R29, R7, !P4 ;  /* 0x000000071d057207 */ /* 0x000fe20006000000 */
[----:B------:R-:W-:-:S04]  /*a440*/  IMAD.MOV.U32 R7, RZ, RZ, R0 ;  /* 0x000000ffff077224 */ /* 0x000fc800078e0000 */
[----:B------:R-:W-:-:S06]  /*a450*/  VIADD R4, R5, 0x1 ;  /* 0x0000000105047836 */ /* 0x000fcc0000000000 */
[----:B------:R-:W-:-:S04]  /*a460*/  @P0 VIADD R27, R27, 0x1 ;  /* 0x000000011b1b0836 */ /* 0x000fc80000000000 */
[----:B------:R-:W-:-:S05]  /*a470*/  @!P2 IMAD.MOV R27, RZ, RZ, -R27 ;  /* 0x000000ffff1ba224 */ /* 0x000fca00078e0a1b */
[----:B------:R-:W-:-:S04]  /*a480*/  SEL R8, R29, R27, !P4 ;  /* 0x0000001b1d087207 */ /* 0x000fc80006000000 */
[----:B------:R-:W-:Y:S01]  /*a490*/  MOV R3, R8 ;  /* 0x0000000800037202 */ /* 0x000fe20000000f00 */
[----:B------:R-:W-:Y:S06]  /*a4a0*/  BRA `(.L_x_659) ;  /* 0x00000010004c7947 */ /* 0x000fec0003800000 */
.L_x_1843:
        /* <DEDUP_REMOVED lines=34> */
[----:B------:R-:W-:-:S05]  /*a6d0*/  IADD3 R3, PT, PT, -R8, RZ, RZ ;  /* 0x000000ff08037210 */ /* 0x000fca0007ffe1ff */
[----:B------:R-:W-:Y:S01]  /*a6e0*/  IMAD R0, R7, R3, R6 ;  /* 0x0000000307007224 */ /* 0x000fe200078e0206 */
[----:B------:R-:W-:Y:S01]  /*a6f0*/  IABS R7, R23 ;  /* 0x0000001700077213 */ /* 0x000fe20000000000 */
[----:B------:R-:W-:-:S03]  /*a700*/  IMAD R3, R15, R18, RZ ;  /* 0x000000120f037224 */ /* 0x000fc600078e02ff */
        /* <DEDUP_REMOVED lines=14> */
[----:B------:R-:W-:Y:S02]  /*a7f0*/  ISETP.GT.U32.AND P3, PT, R18, R5, PT ;  /* 0x000000051200720c */ /* 0x000fe40003f64070 */
[----:B------:R-:W-:Y:S02]  /*a800*/  ISETP.GE.U32.AND P0, PT, R4, R18, PT ;  /* 0x000000120400720c */ /* 0x000fe40003f06070 */
[----:B------:R-:W-:-:S09]  /*a810*/  LOP3.LUT R4, RZ, R23, RZ, 0x33, !PT ;  /* 0x00000017ff047212 */ /* 0x000fd200078e33ff */
[----:B------:R-:W-:Y:S02]  /*a820*/  @!P3 IMAD.IADD R5, R5, 0x1, -R18 ;  /* 0x000000010505b824 */ /* 0x000fe400078e0a12 */
[----:B------:R-:W-:Y:S01]  /*a830*/  @P0 VIADD R3, R3, 0x1 ;  /* 0x0000000103030836 */ /* 0x000fe20000000000 */
[----:B------:R-:W-:Y:S02]  /*a840*/  ISETP.NE.AND P0, PT, R23, RZ, PT ;  /* 0x000000ff1700720c */ /* 0x000fe40003f05270 */
[----:B------:R-:W-:Y:S01]  /*a850*/  @!P4 IADD3 R5, PT, PT, -R5, RZ, RZ ;  /* 0x000000ff0505c210 */ /* 0x000fe20007ffe1ff */
[----:B------:R-:W-:-:S03]  /*a860*/  @!P2 IMAD.MOV R3, RZ, RZ, -R3 ;  /* 0x000000ffff03a224 */ /* 0x000fc600078e0a03 */
[C---:B------:R-:W-:Y:S02]  /*a870*/  SEL R0, R4.reuse, R5, !P0 ;  /* 0x0000000504007207 */ /* 0x040fe40004000000 */
[----:B------:R-:W-:Y:S01]  /*a880*/  SEL R5, R4, R3, !P0 ;  /* 0x0000000304057207 */ /* 0x000fe20004000000 */
[----:B------:R-:W-:Y:S02]  /*a890*/  IMAD.MOV.U32 R3, RZ, RZ, R8 ;  /* 0x000000ffff037224 */ /* 0x000fe400078e0008 */
[----:B------:R-:W-:Y:S01]  /*a8a0*/  VIADD R7, R0, 0x1 ;  /* 0x0000000100077836 */ /* 0x000fe20000000000 */
[----:B------:R-:W-:Y:S01]  /*a8b0*/  MOV R4, R5 ;  /* 0x0000000500047202 */ /* 0x000fe20000000f00 */
[----:B------:R-:W-:Y:S06]  /*a8c0*/  BRA `(.L_x_659) ;  /* 0x0000000c00447947 */ /* 0x000fec0003800000 */
.L_x_658:
[----:B------:R-:W-:-:S13]  /*a8d0*/  ISETP.GT.AND P0, PT, R7, 0x4, PT ;  /* 0x000000040700780c */ /* 0x000fda0003f04270 */
[----:B------:R-:W-:Y:S05]  /*a8e0*/  @P0 BRA `(.L_x_660) ;  /* 0x0000000400c00947 */ /* 0x000fea0003800000 */
[----:B------:R-:W-:-:S13]  /*a8f0*/  ISETP.NE.AND P0, PT, R7, 0x3, PT ;  /* 0x000000030700780c */ /* 0x000fda0003f05270 */
[----:B------:R-:W-:Y:S05]  /*a900*/  @!P0 BRA `(.L_x_661) ;  /* 0x0000000400188947 */ /* 0x000fea0003800000 */
[-C--:B------:R-:W-:Y:S01]  /*a910*/  IMAD R9, R3, R23.reuse, RZ ;  /* 0x0000001703097224 */ /* 0x080fe200078e02ff */
        /* <DEDUP_REMOVED lines=42> */
[----:B------:R-:W-:Y:S02]  /*abc0*/  IMAD.MOV.U32 R5, RZ, RZ, R8 ;  /* 0x000000ffff057224 */ /* 0x000fe400078e0008 */
[----:B------:R-:W-:Y:S01]  /*abd0*/  IMAD.HI.U32 R7, R4, R15, RZ ;  /* 0x0000000f04077227 */ /* 0x000fe200078e00ff */
[----:B------:R-:W-:-:S03]  /*abe0*/  MOV R8, R9 ;  /* 0x0000000900087202 */ /* 0x000fc60000000f00 */
        /* <DEDUP_REMOVED lines=9> */
[----:B------:R-:W-:Y:S01]  /*ac80*/  ISETP.GE.U32.AND P0, PT, R5, R16, PT ;  /* 0x000000100500720c */ /* 0x000fe20003f06070 */
[----:B------:R-:W-:-:S10]  /*ac90*/  IMAD.MOV.U32 R5, RZ, RZ, R3 ;  /* 0x000000ffff057224 */ /* 0x000fd400078e0003 */
[----:B------:R-:W-:Y:S02]  /*aca0*/  @!P3 IADD3 R7, PT, PT, R7, -R16, RZ ;  /* 0x800000100707b210 */ /* 0x000fe40007ffe0ff */
[----:B------:R-:W-:Y:S01]  /*acb0*/  @P0 VIADD R4, R4, 0x1 ;  /* 0x0000000104040836 */ /* 0x000fe20000000000 */
[----:B------:R-:W-:Y:S02]  /*acc0*/  ISETP.NE.AND P0, PT, R23, RZ, PT ;  /* 0x000000ff1700720c */ /* 0x000fe40003f05270 */
[----:B------:R-:W-:Y:S01]  /*acd0*/  IMAD.MOV.U32 R0, RZ, RZ, R7 ;  /* 0x000000ffff007224 */ /* 0x000fe200078e0007 */
[----:B------:R-:W-:Y:S02]  /*ace0*/  LOP3.LUT R23, RZ, R23, RZ, 0x33, !PT ;  /* 0x00000017ff177212 */ /* 0x000fe400078e33ff */
[----:B------:R-:W-:Y:S01]  /*acf0*/  @!P2 IADD3 R4, PT, PT, -R4, RZ, RZ ;  /* 0x000000ff0404a210 */ /* 0x000fe20007ffe1ff */
[----:B------:R-:W-:-:S03]  /*ad00*/  @!P4 IMAD.MOV R0, RZ, RZ, -R0 ;  /* 0x000000ffff00c224 */ /* 0x000fc600078e0a00 */
[C---:B------:R-:W-:Y:S01]  /*ad10*/  SEL R8, R23.reuse, R4, !P0 ;  /* 0x0000000417087207 */ /* 0x040fe20004000000 */
[----:B------:R-:W-:Y:S01]  /*ad20*/  IMAD.MOV.U32 R4, RZ, RZ, R5 ;  /* 0x000000ffff047224 */ /* 0x000fe200078e0005 */
[----:B------:R-:W-:Y:S02]  /*ad30*/  SEL R0, R23, R0, !P0 ;  /* 0x0000000017007207 */ /* 0x000fe40004000000 */
[----:B------:R-:W-:-:S03]  /*ad40*/  IADD3 R3, PT, PT, R8, 0x1, RZ ;  /* 0x0000000108037810 */ /* 0x000fc60007ffe0ff */
[----:B------:R-:W-:Y:S01]  /*ad50*/  VIADD R7, R0, 0x1 ;  /* 0x0000000100077836 */ /* 0x000fe20000000000 */
[----:B------:R-:W-:Y:S06]  /*ad60*/  BRA `(.L_x_659) ;  /* 0x00000008001c7947 */ /* 0x000fec0003800000 */
.L_x_661:
[----:B------:R-:W-:Y:S02]  /*ad70*/  IABS R5, R6 ;  /* 0x0000000600057213 */ /* 0x000fe40000000000 */
[----:B------:R-:W-:-:S03]  /*ad80*/  ISETP.GE.AND P5, PT, R6, RZ, PT ;  /* 0x000000ff0600720c */ /* 0x000fc60003fa6270 */
[----:B------:R-:W-:-:S04]  /*ad90*/  IMAD.HI.U32 R4, R4, R5, RZ ;  /* 0x0000000504047227 */ /* 0x000fc800078e00ff */
[----:B------:R-:W-:-:S05]  /*ada0*/  IMAD R25, R4, R25, R5 ;  /* 0x0000001904197224 */ /* 0x000fca00078e0205 */
[----:B------:R-:W-:-:S13]  /*adb0*/  ISETP.GT.U32.AND P1, PT, R0, R25, PT ;  /* 0x000000190000720c */ /* 0x000fda0003f24070 */
[----:B------:R-:W-:Y:S02]  /*adc0*/  @!P1 IMAD.IADD R25, R25, 0x1, -R0 ;  /* 0x0000000119199824 */ /* 0x000fe400078e0a00 */
[----:B------:R-:W-:-:S03]  /*add0*/  @!P1 VIADD R4, R4, 0x1 ;  /* 0x0000000104049836 */ /* 0x000fc60000000000 */
[----:B------:R-:W-:Y:S02]  /*ade0*/  ISETP.GE.U32.AND P0, PT, R25, R0, PT ;  /* 0x000000001900720c */ /* 0x000fe40003f06070 */
[----:B------:R-:W-:-:S04]  /*adf0*/  LOP3.LUT R0, R6, R9, RZ, 0x3c, !PT ;  /* 0x0000000906007212 */ /* 0x000fc800078e3cff */
[----:B------:R-:W-:-:S07]  /*ae00*/  ISETP.GE.AND P2, PT, R0, RZ, PT ;  /* 0x000000ff0000720c */ /* 0x000fce0003f46270 */
[----:B------:R-:W-:-:S06]  /*ae10*/  @P0 VIADD R4, R4, 0x1 ;  /* 0x0000000104040836 */ /* 0x000fcc0000000000 */
[----:B------:R-:W-:-:S04]  /*ae20*/  @!P2 IADD3 R4, PT, PT, -R4, RZ, RZ ;  /* 0x000000ff0404a210 */ /* 0x000fc80007ffe1ff */
[----:B------:R-:W-:-:S05]  /*ae30*/  SEL R0, R26, R4, !P3 ;  /* 0x000000041a007207 */ /* 0x000fca0005800000 */
[--C-:B------:R-:W-:Y:S02]  /*ae40*/  IMAD.MOV R3, RZ, RZ, -R0.reuse ;  /* 0x000000ffff037224 */ /* 0x100fe400078e0a00 */
[----:B------:R-:W-:Y:S02]  /*ae50*/  IMAD.MOV.U32 R7, RZ, RZ, R0 ;  /* 0x000000ffff077224 */ /* 0x000fe400078e0000 */
[----:B------:R-:W-:Y:S02]  /*ae60*/  IMAD R9, R9, R3, R6 ;  /* 0x0000000309097224 */ /* 0x000fe400078e0206 */
[----:B------:R-:W-:-:S03]  /*ae70*/  IMAD.HI.U32 R3, R27, R5, RZ ;  /* 0x000000051b037227 */ /* 0x000fc600078e00ff */
[----:B------:R-:W-:Y:S01]  /*ae80*/  IABS R4, R9 ;  /* 0x0000000900047213 */ /* 0x000fe20000000000 */
[----:B------:R-:W-:Y:S01]  /*ae90*/  IMAD R5, R3, R28, R5 ;  /* 0x0000001c03057224 */ /* 0x000fe200078e0205 */
[----:B------:R-:W-:-:S03]  /*aea0*/  LOP3.LUT R8, R9, R8, RZ, 0x3c, !PT ;  /* 0x0000000809087212 */ /* 0x000fc600078e3cff */
[----:B------:R-:W-:Y:S01]  /*aeb0*/  IMAD.HI.U32 R27, R27, R4, RZ ;  /* 0x000000041b1b7227 */ /* 0x000fe200078e00ff */
[----:B------:R-:W-:Y:S02]  /*aec0*/  ISETP.GT.U32.AND P0, PT, R24, R5, PT ;  /* 0x000000051800720c */ /* 0x000fe40003f04070 */
[----:B------:R-:W-:Y:S01]  /*aed0*/  ISETP.GE.AND P2, PT, R8, RZ, PT ;  /* 0x000000ff0800720c */ /* 0x000fe20003f46270 */
[----:B------:R-:W-:-:S05]  /*aee0*/  IMAD R3, R27, R28, R4 ;  /* 0x0000001c1b037224 */ /* 0x000fca00078e0204 */
[----:B------:R-:W-:-:S05]  /*aef0*/  ISETP.GT.U32.AND P1, PT, R24, R3, PT ;  /* 0x000000031800720c */ /* 0x000fca0003f24070 */
[----:B------:R-:W-:-:S05]  /*af00*/  @!P0 IMAD.IADD R5, R5, 0x1, -R24 ;  /* 0x0000000105058824 */ /* 0x000fca00078e0a18 */
[----:B------:R-:W-:-:S03]  /*af10*/  ISETP.GT.U32.AND P3, PT, R24, R5, PT ;  /* 0x000000051800720c */ /* 0x000fc60003f64070 */
[----:B------:R-:W-:Y:S01]  /*af20*/  @!P1 IMAD.IADD R3, R3, 0x1, -R24 ;  /* 0x0000000103039824 */ /* 0x000fe200078e0a18 */
[----:B------:R-:W-:-:S04]  /*af30*/  @!P1 IADD3 R27, PT, PT, R27, 0x1, RZ ;  /* 0x000000011b1b9810 */ /* 0x000fc80007ffe0ff */
[----:B------:R-:W-:-:S05]  /*af40*/  ISETP.GE.U32.AND P0, PT, R3, R24, PT ;  /* 0x000000180300720c */ /* 0x000fca0003f06070 */
[----:B------:R-:W-:-:S04]  /*af50*/  @!P3 IMAD.IADD R5, R5, 0x1, -R24 ;  /* 0x000000010505b824 */ /* 0x000fc800078e0a18 */
[----:B------:R-:W-:-:S04]  /*af60*/  IMAD.MOV.U32 R4, RZ, RZ, R5 ;  /* 0x000000ffff047224 */ /* 0x000fc800078e0005 */
[----:B------:R-:W-:Y:S01]  /*af70*/  @P0 VIADD R27, R27, 0x1 ;  /* 0x000000011b1b0836 */ /* 0x000fe20000000000 */
[----:B------:R-:W-:-:S03]  /*af80*/  @!P5 IADD3 R4, PT, PT, -R4, RZ, RZ ;  /* 0x000000ff0404d210 */ /* 0x000fc60007ffe1ff */
[----:B------:R-:W-:Y:S01]  /*af90*/  @!P2 IMAD.MOV R27, RZ, RZ, -R27 ;  /* 0x000000ffff1ba224 */ /* 0x000fe200078e0a1b */
[----:B------:R-:W-:-:S04]  /*afa0*/  SEL R4, R29, R4, !P4 ;  /* 0x000000041d047207 */ /* 0x000fc80006000000 */
[----:B------:R-:W-:Y:S01]  /*afb0*/  SEL R8, R29, R27, !P4 ;  /* 0x0000001b1d087207 */ /* 0x000fe20006000000 */
[----:B------:R-:W-:-:S03]  /*afc0*/  VIADD R5, R4, 0x1 ;  /* 0x0000000104057836 */ /* 0x000fc60000000000 */
[----:B------:R-:W-:Y:S01]  /*afd0*/  IADD3 R3, PT, PT, R8, 0x1, RZ ;  /* 0x0000000108037810 */ /* 0x000fe20007ffe0ff */
[----:B------:R-:W-:Y:S06]  /*afe0*/  BRA `(.L_x_659) ;  /* 0x00000004007c7947 */ /* 0x000fec0003800000 */
.L_x_660:
[----:B------:R-:W-:-:S13]  /*aff0*/  ISETP.NE.AND P0, PT, R7, 0x5, PT ;  /* 0x000000050700780c */ /* 0x000fda0003f05270 */
[----:B------:R-:W-:Y:S05]  /*b000*/  @!P0 BRA `(.L_x_662) ;  /* 0x0000000000a08947 */ /* 0x000fea0003800000 */
        /* <DEDUP_REMOVED lines=13> */
[----:B------:R-:W-:Y:S02]  /*b0e0*/  IMAD.MOV R3, RZ, RZ, -R0 ;  /* 0x000000ffff037224 */ /* 0x000fe400078e0a00 */
[----:B------:R-:W-:Y:S02]  /*b0f0*/  VIADD R7, R0, 0x1 ;  /* 0x0000000100077836 */ /* 0x000fe40000000000 */
        /* <DEDUP_REMOVED lines=25> */
.L_x_662:
[----:B------:R-:W-:Y:S01]  /*b290*/  IMAD R23, R8, R23, RZ ;  /* 0x0000001708177224 */ /* 0x000fe200078e02ff */
[----:B------:R-:W-:Y:S02]  /*b2a0*/  IABS R7, R6 ;  /* 0x0000000600077213 */ /* 0x000fe40000000000 */
[----:B------:R-:W-:Y:S02]  /*b2b0*/  ISETP.GE.AND P5, PT, R6, RZ, PT ;  /* 0x000000ff0600720c */ /* 0x000fe40003fa6270 */
[-C--:B------:R-:W-:Y:S02]  /*b2c0*/  IABS R16, R23.reuse ;  /* 0x0000001700107213 */ /* 0x080fe40000000000 */
        /* <DEDUP_REMOVED lines=39> */
[----:B------:R-:W-:-:S04]  /*b540*/  @!P5 IADD3 R4, PT, PT, -R4, RZ, RZ ;  /* 0x000000ff0404d210 */ /* 0x000fc80007ffe1ff */
[----:B------:R-:W-:-:S03]  /*b550*/  SEL R4, R29, R4, !P4 ;  /* 0x000000041d047207 */ /* 0x000fc60006000000 */
[----:B------:R-:W-:Y:S01]  /*b560*/  @!P1 IMAD.IADD R5, R5, 0x1, -R24 ;  /* 0x0000000105059824 */ /* 0x000fe200078e0a18 */
[----:B------:R-:W-:-:S04]  /*b570*/  @!P1 IADD3 R27, PT, PT, R27, 0x1, RZ ;  /* 0x000000011b1b9810 */ /* 0x000fc80007ffe0ff */
[----:B------:R-:W-:Y:S01]  /*b580*/  ISETP.GE.U32.AND P0, PT, R5, R24, PT ;  /* 0x000000180500720c */ /* 0x000fe20003f06070 */
[----:B------:R-:W-:-:S12]  /*b590*/  VIADD R5, R4, 0x1 ;  /* 0x0000000104057836 */ /* 0x000fd80000000000 */
[----:B------:R-:W-:-:S04]  /*b5a0*/  @P0 VIADD R27, R27, 0x1 ;  /* 0x000000011b1b0836 */ /* 0x000fc80000000000 */
[----:B------:R-:W-:-:S05]  /*b5b0*/  @!P2 IMAD.MOV R27, RZ, RZ, -R27 ;  /* 0x000000ffff1ba224 */ /* 0x000fca00078e0a1b */
[----:B------:R-:W-:-:S05]  /*b5c0*/  SEL R0, R29, R27, !P4 ;  /* 0x0000001b1d007207 */ /* 0x000fca0006000000 */
[----:B------:R-:W-:-:S07]  /*b5d0*/  VIADD R7, R0, 0x1 ;  /* 0x0000000100077836 */ /* 0x000fce0000000000 */
.L_x_659:
[----:B------:R-:W-:Y:S05]  /*b5e0*/  BSYNC.RECONVERGENT B3 ;  /* 0x0000000000037941 */ /* 0x000fea0003800200 */
.L_x_657:
        /* <DEDUP_REMOVED lines=8> */
.L_x_656:
[----:B------:R-:W-:Y:S05]  /*b670*/  BSYNC.RECONVERGENT B1 ;  /* 0x0000000000017941 */ /* 0x000fea0003800200 */
.L_x_653:
[----:B------:R-:W0:Y:S02]  /*b680*/  LDC.64 R2, c[0x4][0x178] ;  /* 0x01005e00ff027b82 */ /* 0x000e240000000a00 */
[----:B0-----:R-:W2:Y:S02]  /*b690*/  LDG.E R2, desc[UR36][R2.64] ;  /* 0x0000002402027981 */ /* 0x001ea4000c1e1900 */
[----:B--2---:R-:W-:-:S13]  /*b6a0*/  ISETP.NE.AND P0, PT, R2, 0x1, PT ;  /* 0x000000010200780c */ /* 0x004fda0003f05270 */
        /* <DEDUP_REMOVED lines=14> */
.L_x_664:
        /* <DEDUP_REMOVED lines=8> */
.L_x_663:
[----:B------:R-:W0:Y:S01]  /*b810*/  LDC.64 R18, c[0x4][0x180] ;  /* 0x01006000ff127b82 */ /* 0x000e220000000a00 */
[C---:B------:R-:W-:Y:S01]  /*b820*/  IMAD.SHL.U32 R9, R16.reuse, 0x8, RZ ;  /* 0x0000000810097824 */ /* 0x040fe200078e00ff */
[----:B------:R-:W-:-:S04]  /*b830*/  SHF.L.U64.HI R3, R16, 0x3, R17 ;  /* 0x0000000310037819 */ /* 0x000fc80000010211 */
[----:B------:R-:W-:-:S05]  /*b840*/  IADD3 R14, P0, PT, R10, R9, RZ ;  /* 0x000000090a0e7210 */ /* 0x000fca0007f1e0ff */
[----:B------:R-:W-:Y:S01]  /*b850*/  IMAD.X R15, R11, 0x1, R3, P0 ;  /* 0x000000010b0f7824 */ /* 0x000fe200000e0603 */
[----:B------:R-:W-:-:S04]  /*b860*/  IADD3 R8, P0, PT, R12, R9, RZ ;  /* 0x000000090c087210 */ /* 0x000fc80007f1e0ff */
[----:B------:R-:W2:Y:S01]  /*b870*/  LD.E.64 R4, desc[UR36][R14.64] ;  /* 0x000000240e047980 */ /* 0x000ea2000c101b00 */
[----:B------:R-:W-:-:S06]  /*b880*/  IMAD.X R9, R13, 0x1, R3, P0 ;  /* 0x000000010d097824 */ /* 0x000fcc00000e0603 */
[----:B------:R-:W3:Y:S04]  /*b890*/  LD.E.64 R8, desc[UR36][R8.64] ;  /* 0x0000002408087980 */ /* 0x000ee8000c101b00 */
[----:B0-----:R-:W2:Y:S02]  /*b8a0*/  LDG.E.64 R18, desc[UR36][R18.64] ;  /* 0x0000002412127981 */ /* 0x001ea4000c1e1b00 */
[----:B--2---:R-:W-:-:S08]  /*b8b0*/  DADD R4, -R18, R4 ;  /* 0x0000000012047229 */ /* 0x004fd00000000104 */
[----:B---3--:R-:W-:-:S08]  /*b8c0*/  DADD R4, R4, -R8 ;  /* 0x0000000004047229 */ /* 0x008fd00000000808 */
[----:B------:R-:W-:-:S11]  /*b8d0*/  DMUL R10, R4, 0.5 ;  /* 0x3fe00000040a7828 */ /* 0x000fd60000000000 */
.L_x_665:
[----:B------:R-:W-:-:S13]  /*b8e0*/  ISETP.NE.AND P0, PT, R2, RZ, PT ;  /* 0x000000ff0200720c */ /* 0x000fda0003f05270 */
[----:B------:R-:W-:Y:S05]  /*b8f0*/  @P0 BRA `(.L_x_666) ;  /* 0x00000000007c0947 */ /* 0x000fea0003800000 */
[----:B------:R-:W0:Y:S02]  /*b900*/  LDC.64 R18, c[0x4][0x198] ;  /* 0x01006600ff127b82 */ /* 0x000e240000000a00 */
[----:B0-----:R-:W2:Y:S01]  /*b910*/  LDG.E.64 R4, desc[UR36][R18.64] ;  /* 0x0000002412047981 */ /* 0x001ea2000c1e1b00 */
[C---:B------:R-:W-:Y:S02]  /*b920*/  SHF.L.U32 R3, R16.reuse, 0x3, RZ ;  /* 0x0000000310037819 */ /* 0x040fe400000006ff */
[----:B------:R-:W-:Y:S02]  /*b930*/  SHF.L.U64.HI R17, R16, 0x3, R17 ;  /* 0x0000000310117819 */ /* 0x000fe40000010211 */
[----:B--2---:R-:W-:-:S05]  /*b940*/  IADD3 R4, P0, PT, R4, R3, RZ ;  /* 0x0000000304047210 */ /* 0x004fca0007f1e0ff */
[----:B------:R-:W-:-:S06]  /*b950*/  IMAD.X R5, R5, 0x1, R17, P0 ;  /* 0x0000000105057824 */ /* 0x000fcc00000e0611 */
[----:B------:R-:W2:Y:S01]  /*b960*/  LD.E.64 R4, desc[UR36][R4.64] ;  /* 0x0000002404047980 */ /* 0x000ea2000c101b00 */
[----:B------:R-:W-:Y:S01]  /*b970*/  BSSY B1, `(.L_x_667) ;  /* 0x0000016000017945 */ /* 0x000fe20003800000 */
[----:B--2---:R-:W-:-:S14]  /*b980*/  DSETP.GT.AND P0, PT, R10, R4, PT ;  /* 0x000000040a00722a */ /* 0x004fdc0003f04000 */
[----:B------:R-:W-:Y:S05]  /*b990*/  @!P0 BRA `(.L_x_668) ;  /* 0x00000000004c8947 */ /* 0x000fea0003800000 */
.L_x_671:
[----:B------:R-:W2:Y:S02]  /*b9a0*/  LDG.E.64 R4, desc[UR36][R18.64] ;  /* 0x0000002412047981 */ /* 0x000ea4000c1e1b00 */
[----:B0-2---:R-:W-:-:S05]  /*b9b0*/  IADD3 R14, P0, PT, R4, R3, RZ ;  /* 0x00000003040e7210 */ /* 0x005fca0007f1e0ff */
[----:B------:R-:W-:-:S05]  /*b9c0*/  IMAD.X R15, R5, 0x1, R17, P0 ;  /* 0x00000001050f7824 */ /* 0x000fca00000e0611 */
        /* <DEDUP_REMOVED lines=13> */
.L_x_670:
[----:B------:R-:W-:Y:S05]  /*baa0*/  BSYNC.RECONVERGENT B3 ;  /* 0x0000000000037941 */ /* 0x000fea0003800200 */
.L_x_669:
[----:B-----5:R-:W-:-:S14]  /*bab0*/  DSETP.NEU.AND P0, PT, R8, R4, PT ;  /* 0x000000040800722a */ /* 0x020fdc0003f0d000 */
[----:B------:R-:W-:Y:S05]  /*bac0*/  @P0 BRA `(.L_x_671) ;  /* 0xfffffffc00b40947 */ /* 0x000fea000383ffff */
.L_x_668:
[----:B------:R-:W-:Y:S05]  /*bad0*/  BSYNC B1 ;  /* 0x0000000000017941 */ /* 0x000fea0003800000 */
.L_x_667:
[----:B------:R-:W-:Y:S05]  /*bae0*/  BRA `(.L_x_672) ;  /* 0x0000000000147947 */ /* 0x000fea0003800000 */
.L_x_666:
[----:B------:R-:W0:Y:S02]  /*baf0*/  LDC.64 R8, c[0x4][0x198] ;  /* 0x01006600ff087b82 */ /* 0x000e240000000a00 */
[----:B0-----:R-:W2:Y:S02]  /*bb00*/  LDG.E.64 R4, desc[UR36][R8.64] ;  /* 0x0000002408047981 */ /* 0x001ea4000c1e1b00 */
[----:B--2---:R-:W-:-:S04]  /*bb10*/  LEA R4, P0, R16, R4, 0x3 ;  /* 0x0000000410047211 */ /* 0x004fc800078018ff */
[----:B------:R-:W-:-:S05]  /*bb20*/  LEA.HI.X R5, R16, R5, R17, 0x3, P0 ;  /* 0x0000000510057211 */ /* 0x000fca00000f1c11 */
[----:B------:R0:W-:Y:S04]  /*bb30*/  ST.E.64 desc[UR36][R4.64], R10 ;  /* 0x0000000a04007985 */ /* 0x0001e8000c101b24 */
.L_x_672:
[----:B------:R-:W-:-:S13]  /*bb40*/  ISETP.NE.AND P0, PT, R2, 0x1, PT ;  /* 0x000000010200780c */ /* 0x000fda0003f05270 */
[----:B------:R-:W-:Y:S05]  /*bb50*/  @!P0 BRA `(.L_x_673) ;  /* 0x0000000000488947 */ /* 0x000fea0003800000 */
[----:B0-----:R-:W0:Y:S08]  /*bb60*/  LDC.64 R14, c[0x4][0x18] ;  /* 0x01000600ff0e7b82 */ /* 0x001e300000000a00 */
[----:B------:R-:W1:Y:S01]  /*bb70*/  LDC.64 R16, c[0x4][0x10] ;  /* 0x01000400ff107b82 */ /* 0x000e620000000a00 */
[----:B0-----:R-:W2:Y:S04]  /*bb80*/  LDG.E.64 R4, desc[UR36][R14.64] ;  /* 0x000000240e047981 */ /* 0x001ea8000c1e1b00 */
[----:B-1----:R-:W3:Y:S03]  /*bb90*/  LDG.E.64 R10, desc[UR36][R16.64] ;  /* 0x00000024100a7981 */ /* 0x002ee6000c1e1b00 */
[----:B------:R-:W0:Y:S01]  /*bba0*/  LDC.64 R8, c[0x4][0x180] ;  /* 0x01006000ff087b82 */ /* 0x000e220000000a00 */
[C---:B------:R-:W-:Y:S01]  /*bbb0*/  IMAD.SHL.U32 R3, R6.reuse, 0x8, RZ ;  /* 0x0000000806037824 */ /* 0x040fe200078e00ff */
[----:B------:R-:W-:Y:S01]  /*bbc0*/  SHF.L.U64.HI R19, R6, 0x3, R7 ;  /* 0x0000000306137819 */ /* 0x000fe20000010207 */
[----:B0-----:R-:W4:Y:S03]  /*bbd0*/  LDG.E.64 R8, desc[UR36][R8.64] ;  /* 0x0000002408087981 */ /* 0x001f26000c1e1b00 */
[----:B--2---:R-:W-:-:S04]  /*bbe0*/  IADD3 R12, P0, PT, R4, R3, RZ ;  /* 0x00000003040c7210 */ /* 0x004fc80007f1e0ff */
[----:B------:R-:W-:Y:S02]  /*bbf0*/  IADD3.X R13, PT, PT, R5, R19, RZ, P0, !PT ;  /* 0x00000013050d7210 */ /* 0x000fe400007fe4ff */
[----:B---3--:R-:W-:-:S03]  /*bc00*/  IADD3 R10, P0, PT, R10, R3, RZ ;  /* 0x000000030a0a7210 */ /* 0x008fc60007f1e0ff */
[----:B------:R-:W4:Y:S02]  /*bc10*/  LD.E.64 R4, desc[UR36][R12.64] ;  /* 0x000000240c047980 */ /* 0x000f24000c101b00 */
[----:B------:R-:W-:-:S06]  /*bc20*/  IMAD.X R11, R11, 0x1, R19, P0 ;  /* 0x000000010b0b7824 */ /* 0x000fcc00000e0613 */
[----:B------:R-:W2:Y:S01]  /*bc30*/  LD.E.64 R10, desc[UR36][R10.64] ;  /* 0x000000240a0a7980 */ /* 0x000ea2000c101b00 */
[----:B----4-:R-:W-:-:S08]  /*bc40*/  DADD R4, R4, -R8 ;  /* 0x0000000004047229 */ /* 0x010fd00000000808 */
[----:B--2---:R-:W-:-:S08]  /*bc50*/  DADD R4, R4, -R10 ;  /* 0x0000000004047229 */ /* 0x004fd0000000080a */
[----:B------:R-:W-:Y:S01]  /*bc60*/  DMUL R14, R4, 0.5 ;  /* 0x3fe00000040e7828 */ /* 0x000fe20000000000 */
[----:B------:R-:W-:Y:S10]  /*bc70*/  BRA `(.L_x_674) ;  /* 0x0000000000507947 */ /* 0x000ff40003800000 */
.L_x_673:
[----:B0-----:R-:W0:Y:S02]  /*bc80*/  LDC.64 R12, c[0x4][0xd8] ;  /* 0x01003600ff0c7b82 */ /* 0x001e240000000a00 */
        /* <DEDUP_REMOVED lines=12> */
.L_x_675:
[----:B------:R-:W0:Y:S02]  /*bd50*/  LDC.64 R8, c[0x4][0x180] ;  /* 0x01006000ff087b82 */ /* 0x000e240000000a00 */
[----:B0-----:R-:W2:Y:S01]  /*bd60*/  LDG.E.64 R8, desc[UR36][R8.64] ;  /* 0x0000002408087981 */ /* 0x001ea2000c1e1b00 */
[----:B------:R-:W-:Y:S01]  /*bd70*/  DADD R12, -RZ, -R12 ;  /* 0x00000000ff0c7229 */ /* 0x000fe2000000090c */
[----:B------:R-:W-:-:S09]  /*bd80*/  ISETP.NE.AND P0, PT, R5, RZ, PT ;  /* 0x000000ff0500720c */ /* 0x000fd20003f05270 */
[----:B------:R-:W-:Y:S02]  /*bd90*/  FSEL R4, R12, RZ, P0 ;  /* 0x000000ff0c047208 */ /* 0x000fe40000000000 */
[----:B------:R-:W-:-:S06]  /*bda0*/  FSEL R5, R13, -1.875, P0 ;  /* 0xbff000000d057808 */ /* 0x000fcc0000000000 */
[----:B--2---:R-:W-:-:S11]  /*bdb0*/  DMUL R14, R8, R4 ;  /* 0x00000004080e7228 */ /* 0x004fd60000000000 */
.L_x_674:
[----:B------:R-:W-:-:S13]  /*bdc0*/  ISETP.NE.AND P0, PT, R2, RZ, PT ;  /* 0x000000ff0200720c */ /* 0x000fda0003f05270 */
[----:B------:R-:W-:Y:S05]  /*bdd0*/  @!P0 BRA `(.L_x_676) ;  /* 0x0000000000188947 */ /* 0x000fea0003800000 */
[----:B------:R-:W0:Y:S02]  /*bde0*/  LDC.64 R4, c[0x4][0x198] ;  /* 0x01006600ff047b82 */ /* 0x000e240000000a00 */
[----:B0-----:R-:W2:Y:S02]  /*bdf0*/  LDG.E.64 R2, desc[UR36][R4.64] ;  /* 0x0000002404027981 */ /* 0x001ea4000c1e1b00 */
[----:B--2---:R-:W-:-:S04]  /*be00*/  LEA R2, P0, R6, R2, 0x3 ;  /* 0x0000000206027211 */ /* 0x004fc800078018ff */
[----:B------:R-:W-:-:S05]  /*be10*/  LEA.HI.X R3, R6, R3, R7, 0x3, P0 ;  /* 0x0000000306037211 */ /* 0x000fca00000f1c07 */
[----:B------:R-:W-:Y:S01]  /*be20*/  ST.E.64 desc[UR36][R2.64], R14 ;  /* 0x0000000e02007985 */ /* 0x000fe2000c101b24 */
[----:B------:R-:W-:Y:S05]  /*be30*/  EXIT ;  /* 0x000000000000794d */ /* 0x000fea0003800000 */
.L_x_676:
[----:B------:R-:W0:Y:S02]  /*be40*/  LDC.64 R8, c[0x4][0x198] ;  /* 0x01006600ff087b82 */ /* 0x000e240000000a00 */
[----:B0-----:R-:W2:Y:S01]  /*be50*/  LDG.E.64 R2, desc[UR36][R8.64] ;  /* 0x0000002408027981 */ /* 0x001ea2000c1e1b00 */
[C---:B------:R-:W-:Y:S01]  /*be60*/  IMAD.SHL.U32 R17, R6.reuse, 0x8, RZ ;  /* 0x0000000806117824 */ /* 0x040fe200078e00ff */
[----:B------:R-:W-:-:S04]  /*be70*/  SHF.L.U64.HI R11, R6, 0x3, R7 ;  /* 0x00000003060b7819 */ /* 0x000fc80000010207 */
[----:B--2---:R-:W-:-:S05]  /*be80*/  IADD3 R2, P0, PT, R2, R17, RZ ;  /* 0x0000001102027210 */ /* 0x004fca0007f1e0ff */
[----:B------:R-:W-:-:S06]  /*be90*/  IMAD.X R3, R3, 0x1, R11, P0 ;  /* 0x0000000103037824 */ /* 0x000fcc00000e060b */
[----:B------:R-:W2:Y:S02]  /*bea0*/  LD.E.64 R2, desc[UR36][R2.64] ;  /* 0x0000002402027980 */ /* 0x000ea4000c101b00 */
[----:B--2---:R-:W-:-:S14]  /*beb0*/  DSETP.GT.AND P0, PT, R14, R2, PT ;  /* 0x000000020e00722a */ /* 0x004fdc0003f04000 */
[----:B------:R-:W-:Y:S05]  /*bec0*/  @!P0 EXIT ;  /* 0x000000000000894d */ /* 0x000fea0003800000 */
.L_x_679:
[----:B------:R-:W2:Y:S02]  /*bed0*/  LDG.E.64 R2, desc[UR36][R8.64] ;  /* 0x0000002408027981 */ /* 0x000ea4000c1e1b00 */
[----:B0-2---:R-:W-:-:S05]  /*bee0*/  IADD3 R6, P0, PT, R2, R17, RZ ;  /* 0x0000001102067210 */ /* 0x005fca0007f1e0ff */
[----:B------:R-:W-:-:S05]  /*bef0*/  IMAD.X R7, R3, 0x1, R11, P0 ;  /* 0x0000000103077824 */ /* 0x000fca00000e060b */
        /* <DEDUP_REMOVED lines=13> */
.L_x_678:
[----:B------:R-:W-:Y:S05]  /*bfd0*/  BSYNC.RECONVERGENT B1 ;  /* 0x0000000000017941 */ /* 0x000fea0003800200 */
.L_x_677:
[----:B-----5:R-:W-:-:S14]  /*bfe0*/  DSETP.NEU.AND P0, PT, R12, R2, PT ;  /* 0x000000020c00722a */ /* 0x020fdc0003f0d000 */
[----:B------:R-:W-:Y:S05]  /*bff0*/  @P0 BRA `(.L_x_679) ;  /* 0xfffffffc00b40947 */ /* 0x000fea000383ffff */
[----:B------:R-:W-:Y:S05]  /*c000*/  EXIT ;  /* 0x000000000000794d */ /* 0x000fea0003800000 */
.L_x_652:
[----:B------:R-:W-:Y:S05]  /*c010*/  BSYNC.RECONVERGENT B0 ;  /* 0x0000000000007941 */ /* 0x000fea0003800200 */
.L_x_651:
[----:B------:R-:W-:Y:S01]  /*c020*/  IMAD.HI R2, R20, 0x2aaaaaab, RZ ;  /* 0x2aaaaaab14027827 */ /* 0x000fe200078e02ff */
[----:B------:R-:W-:Y:S04]  /*c030*/  BSSY.RECONVERGENT B0, `(.L_x_680) ;  /* 0x000006b000007945 */ /* 0x000fe80003800200 */
[----:B------:R-:W-:-:S04]  /*c040*/  LEA.HI R2, R2, R2, RZ, 0x1 ;  /* 0x0000000202027211 */ /* 0x000fc800078f08ff */
[----:B------:R-:W-:Y:S02]  /*c050*/  IABS R5, R2 ;  /* 0x0000000200057213 */ /* 0x000fe40000000000 */
[----:B------:R-:W-:-:S03]  /*c060*/  ISETP.GE.AND P5, PT, R2, RZ, PT ;  /* 0x000000ff0200720c */ /* 0x000fc60003fa6270 */
[----:B------:R-:W-:-:S04]  /*c070*/  IMAD.HI.U32 R4, R4, R5, RZ ;  /* 0x0000000504047227 */ /* 0x000fc800078e00ff */
[----:B------:R-:W-:Y:S02]  /*c080*/  IMAD R25, R4, R25, R5 ;  /* 0x0000001904197224 */ /* 0x000fe400078e0205 */
[----:B------:R-:W-:-:S03]  /*c090*/  IMAD.HI.U32 R3, R27, R5, RZ ;  /* 0x000000051b037227 */ /* 0x000fc600078e00ff */
[----:B------:R-:W-:Y:S01]  /*c0a0*/  ISETP.GT.U32.AND P1, PT, R0, R25, PT ;  /* 0x000000190000720c */ /* 0x000fe20003f24070 */
[----:B------:R-:W-:-:S12]  /*c0b0*/  IMAD R5, R3, R28, R5 ;  /* 0x0000001c03057224 */ /* 0x000fd800078e0205 */
[----:B------:R-:W-:Y:S01]  /*c0c0*/  @!P1 IADD3 R25, PT, PT, R25, -R0, RZ ;  /* 0x8000000019199210 */ /* 0x000fe20007ffe0ff */
[----:B------:R-:W-:-:S03]  /*c0d0*/  @!P1 VIADD R4, R4, 0x1 ;  /* 0x0000000104049836 */ /* 0x000fc60000000000 */
[----:B------:R-:W-:Y:S02]  /*c0e0*/  ISETP.GE.U32.AND P0, PT, R25, R0, PT ;  /* 0x000000001900720c */ /* 0x000fe40003f06070 */
[----:B------:R-:W-:-:S04]  /*c0f0*/  LOP3.LUT R0, R2, R9, RZ, 0x3c, !PT ;  /* 0x0000000902007212 */ /* 0x000fc800078e3cff */
[----:B------:R-:W-:-:S07]  /*c100*/  ISETP.GE.AND P2, PT, R0, RZ, PT ;  /* 0x000000ff0000720c */ /* 0x000fce0003f46270 */
[----:B------:R-:W-:Y:S01]  /*c110*/  @P0 VIADD R4, R4, 0x1 ;  /* 0x0000000104040836 */ /* 0x000fe20000000000 */
[----:B------:R-:W-:-:S05]  /*c120*/  ISETP.GT.U32.AND P0, PT, R24, R5, PT ;  /* 0x000000051800720c */ /* 0x000fca0003f04070 */
[----:B------:R-:W-:-:S05]  /*c130*/  @!P2 IMAD.MOV R4, RZ, RZ, -R4 ;  /* 0x000000ffff04a224 */ /* 0x000fca00078e0a04 */
[----:B------:R-:W-:-:S03]  /*c140*/  SEL R4, R26, R4, !P3 ;  /* 0x000000041a047207 */ /* 0x000fc60005800000 */
[----:B------:R-:W-:Y:S01]  /*c150*/  @!P0 IMAD.IADD R5, R5, 0x1, -R24 ;  /* 0x0000000105058824 */ /* 0x000fe200078e0a18 */
[----:B------:R-:W-:-:S04]  /*c160*/  IADD3 R0, PT, PT, -R4, RZ, RZ ;  /* 0x000000ff04007210 */ /* 0x000fc80007ffe1ff */
[----:B------:R-:W-:Y:S01]  /*c170*/  ISETP.GT.U32.AND P3, PT, R24, R5, PT ;  /* 0x000000051800720c */ /* 0x000fe20003f64070 */
[----:B------:R-:W-:-:S05]  /*c180*/  IMAD R9, R9, R0, R2 ;  /* 0x0000000009097224 */ /* 0x000fca00078e0202 */
[----:B------:R-:W-:Y:S02]  /*c190*/  IABS R0, R9 ;  /* 0x0000000900007213 */ /* 0x000fe40000000000 */
[----:B------:R-:W-:-:S03]  /*c1a0*/  LOP3.LUT R8, R9, R8, RZ, 0x3c, !PT ;  /* 0x0000000809087212 */ /* 0x000fc600078e3cff */
[----:B------:R-:W-:Y:S01]  /*c1b0*/  IMAD.HI.U32 R27, R27, R0, RZ ;  /* 0x000000001b1b7227 */ /* 0x000fe200078e00ff */
[----:B------:R-:W-:Y:S02]  /*c1c0*/  ISETP.GE.AND P2, PT, R8, RZ, PT ;  /* 0x000000ff0800720c */ /* 0x000fe40003f46270 */
[----:B------:R-:W-:Y:S01]  /*c1d0*/  @!P3 IADD3 R5, PT, PT, R5, -R24, RZ ;  /* 0x800000180505b210 */ /* 0x000fe20007ffe0ff */
[----:B------:R-:W-:Y:S02]  /*c1e0*/  IMAD R3, R27, R28, R0 ;  /* 0x0000001c1b037224 */ /* 0x000fe400078e0200 */
[----:B------:R-:W-:Y:S02]  /*c1f0*/  IMAD R0, R2, -0x6, R20 ;  /* 0xfffffffa02007824 */ /* 0x000fe400078e0214 */
[----:B------:R-:W-:Y:S01]  /*c200*/  @!P5 IMAD.MOV R5, RZ, RZ, -R5 ;  /* 0x000000ffff05d224 */ /* 0x000fe200078e0a05 */
[----:B------:R-:W-:-:S04]  /*c210*/  ISETP.GT.U32.AND P1, PT, R24, R3, PT ;  /* 0x000000031800720c */ /* 0x000fc80003f24070 */
[----:B------:R-:W-:-:S09]  /*c220*/  SEL R7, R29, R5, !P4 ;  /* 0x000000051d077207 */ /* 0x000fd20006000000 */
[----:B------:R-:W-:Y:S02]  /*c230*/  @!P1 IMAD.IADD R3, R3, 0x1, -R24 ;  /* 0x0000000103039824 */ /* 0x000fe400078e0a18 */
[----:B------:R-:W-:-:S03]  /*c240*/  @!P1 VIADD R27, R27, 0x1 ;  /* 0x000000011b1b9836 */ /* 0x000fc60000000000 */
[----:B------:R-:W-:-:S13]  /*c250*/  ISETP.GE.U32.AND P0, PT, R3, R24, PT ;  /* 0x000000180300720c */ /* 0x000fda0003f06070 */
[----:B------:R-:W-:Y:S01]  /*c260*/  @P0 VIADD R27, R27, 0x1 ;  /* 0x000000011b1b0836 */ /* 0x000fe20000000000 */
[----:B------:R-:W-:-:S03]  /*c270*/  ISETP.GT.AND P0, PT, R0, 0x2, PT ;  /* 0x000000020000780c */ /* 0x000fc60003f04270 */
[----:B------:R-:W-:-:S05]  /*c280*/  @!P2 IMAD.MOV R27, RZ, RZ, -R27 ;  /* 0x000000ffff1ba224 */ /* 0x000fca00078e0a1b */
[----:B------:R-:W-:-:S05]  /*c290*/  SEL R27, R29, R27, !P4 ;  /* 0x0000001b1d1b7207 */ /* 0x000fca0006000000 */
[----:B------:R-:W-:Y:S05]  /*c2a0*/  @P0 BRA `(.L_x_681) ;  /* 0x0000000000800947 */ /* 0x000fea0003800000 */
[----:B------:R-:W-:-:S04]  /*c2b0*/  VIMNMX.U32 R0, PT, PT, R0, 0x3, PT ;  /* 0x0000000300007848 */ /* 0x000fc80003fe0000 */
[----:B------:R-:W-:-:S04]  /*c2c0*/  SHF.L.U32 R0, R0, 0x2, RZ ;  /* 0x0000000200007819 */ /* 0x000fc800000006ff */
[----:B------:R-:W0:Y:S02]  /*c2d0*/  LDC R2, c[0x2][R0+0xb8] ;  /* 0x00802e0000027b82 */ /* 0x000e240000000800 */
[----:B0-----:R-:W-:-:S04]  /*c2e0*/  SHF.R.S32.HI R3, RZ, 0x1f, R2 ;  /* 0x0000001fff037819 */ /* 0x001fc80000011402 */
.L_x_1844:
[----:B------:R-:W-:Y:S05]  /*c2f0*/  BRX R2 -0xc300                                                  (*"BRANCH_TARGETS .L_x_1845,.L_x_1846,.L_x_1847,.L_x_682"*) ;  /* 0xffffff3c02407949 */ /* 0x000fea000383ffff */
.L_x_1847:
        /* <DEDUP_REMOVED lines=9> */
.L_x_1845:
        /* <DEDUP_REMOVED lines=11> */
.L_x_1846:
[----:B------:R-:W-:Y:S02]  /*c440*/  IMAD R5, R27, R14, R7 ;  /* 0x0000000e1b057224 */ /* 0x000fe400078e0207 */
[----:B------:R-:W-:-:S04]  /*c450*/  IMAD R0, R14, R15, RZ ;  /* 0x0000000f0e007224 */ /* 0x000fc800078e02ff */
[----:B------:R-:W-:-:S04]  /*c460*/  IMAD R5, R0, R4, R5 ;  /* 0x0000000400057224 */ /* 0x000fc800078e0205 */
[----:B------:R-:W-:Y:S01]  /*c470*/  IMAD.IADD R9, R0, 0x1, R5 ;  /* 0x0000000100097824 */ /* 0x000fe200078e0205 */
[----:B------:R-:W-:-:S03]  /*c480*/  IADD3 R4, PT, PT, R5, 0x1, RZ ;  /* 0x0000000105047810 */ /* 0x000fc60007ffe0ff */
[----:B------:R-:W-:Y:S01]  /*c490*/  IMAD.IADD R8, R9, 0x1, R14 ;  /* 0x0000000109087824 */ /* 0x000fe200078e020e */
[----:B------:R-:W-:Y:S06]  /*c4a0*/  BRA `(.L_x_682) ;  /* 0x00000000008c7947 */ /* 0x000fec0003800000 */
.L_x_681:
[----:B------:R-:W-:-:S05]  /*c4b0*/  IMAD.MOV.U32 R3, RZ, RZ, -0x3 ;  /* 0xfffffffdff037424 */ /* 0x000fca00078e00ff */
[----:B------:R-:W-:-:S05]  /*c4c0*/  VIADDMNMX.U32 R0, R0, R3, 0x3, PT ;  /* 0x0000000300007446 */ /* 0x000fca0003800003 */
[----:B------:R-:W-:-:S04]  /*c4d0*/  IMAD.SHL.U32 R0, R0, 0x4, RZ ;  /* 0x0000000400007824 */ /* 0x000fc800078e00ff */
[----:B------:R-:W0:Y:S02]  /*c4e0*/  LDC R2, c[0x2][R0+0xc8] ;  /* 0x0080320000027b82 */ /* 0x000e240000000800 */
[----:B0-----:R-:W-:-:S04]  /*c4f0*/  SHF.R.S32.HI R3, RZ, 0x1f, R2 ;  /* 0x0000001fff037819 */ /* 0x001fc80000011402 */
.L_x_1849:
[----:B------:R-:W-:Y:S05]  /*c500*/  BRX R2 -0xc510                                                  (*"BRANCH_TARGETS .L_x_1850,.L_x_1851,.L_x_1852,.L_x_682"*) ;  /* 0xffffff3802bc7949 */ /* 0x000fea000383ffff */
.L_x_1852:
        /* <DEDUP_REMOVED lines=10> */
.L_x_1850:
        /* <DEDUP_REMOVED lines=11> */
.L_x_1851:
[----:B------:R-:W-:Y:S02]  /*c660*/  IMAD R15, R14, R15, RZ ;  /* 0x0000000f0e0f7224 */ /* 0x000fe400078e02ff */
[----:B------:R-:W-:Y:S02]  /*c670*/  IMAD R7, R27, R14, R7 ;  /* 0x0000000e1b077224 */ /* 0x000fe400078e0207 */
[CC--:B------:R-:W-:Y:S02]  /*c680*/  IMAD R0, R15.reuse, R4.reuse, R15 ;  /* 0x000000040f007224 */ /* 0x0c0fe400078e020f */
[--C-:B------:R-:W-:Y:S02]  /*c690*/  IMAD R5, R15, R4, R7.reuse ;  /* 0x000000040f057224 */ /* 0x100fe400078e0207 */
[----:B------:R-:W-:Y:S02]  /*c6a0*/  IMAD.IADD R4, R0, 0x1, R7 ;  /* 0x0000000100047824 */ /* 0x000fe400078e0207 */
[----:B------:R-:W-:-:S02]  /*c6b0*/  VIADD R5, R5, 0x1 ;  /* 0x0000000105057836 */ /* 0x000fc40000000000 */
[C---:B------:R-:W-:Y:S01]  /*c6c0*/  VIADD R9, R4.reuse, 0x1 ;  /* 0x0000000104097836 */ /* 0x040fe20000000000 */
[----:B------:R-:W-:-:S07]  /*c6d0*/  IADD3 R8, PT, PT, R4, R14, RZ ;  /* 0x0000000e04087210 */ /* 0x000fce0007ffe0ff */
.L_x_682:
[----:B------:R-:W-:Y:S05]  /*c6e0*/  BSYNC.RECONVERGENT B0 ;  /* 0x0000000000007941 */ /* 0x000fea0003800200 */
.L_x_680:
[----:B------:R-:W0:Y:S02]  /*c6f0*/  LDC.64 R2, c[0x4][0x178] ;  /* 0x01005e00ff027b82 */ /* 0x000e240000000a00 */
[----:B0-----:R0:W2:Y:S01]  /*c700*/  LDG.E R7, desc[UR36][R2.64] ;  /* 0x0000002402077981 */ /* 0x0010a2000c1e1900 */
[CC--:B------:R-:W-:Y:S02]  /*c710*/  VIMNMX R0, PT, PT, R4.reuse, R5.reuse, !PT ;  /* 0x0000000504007248 */ /* 0x0c0fe40007fe0100 */
[----:B------:R-:W-:Y:S02]  /*c720*/  VIMNMX R4, PT, PT, R4, R5, PT ;  /* 0x0000000504047248 */ /* 0x000fe40003fe0100 */
[CC--:B------:R-:W-:Y:S02]  /*c730*/  VIMNMX R5, PT, PT, R0.reuse, R9.reuse, !PT ;  /* 0x0000000900057248 */ /* 0x0c0fe40007fe0100 */
[----:B------:R-:W-:Y:S02]  /*c740*/  VIMNMX R9, PT, PT, R0, R9, PT ;  /* 0x0000000900097248 */ /* 0x000fe40003fe0100 */
[----:B------:R-:W-:-:S02]  /*c750*/  VIMNMX R6, PT, PT, R5, R8, PT ;  /* 0x0000000805067248 */ /* 0x000fc40003fe0100 */
[CC--:B------:R-:W-:Y:S02]  /*c760*/  VIMNMX R15, PT, PT, R4.reuse, R9.reuse, !PT ;  /* 0x00000009040f7248 */ /* 0x0c0fe40007fe0100 */
[----:B------:R-:W-:Y:S02]  /*c770*/  VIMNMX R4, PT, PT, R4, R9, PT ;  /* 0x0000000904047248 */ /* 0x000fe40003fe0100 */
[CC--:B------:R-:W-:Y:S02]  /*c780*/  VIMNMX R9, PT, PT, R6.reuse, R15.reuse, PT ;  /* 0x0000000f06097248 */ /* 0x0c0fe40003fe0100 */
[----:B------:R-:W-:Y:S02]  /*c790*/  VIMNMX R8, PT, PT, R5, R8, !PT ;  /* 0x0000000805087248 */ /* 0x000fe40007fe0100 */
[----:B------:R-:W-:Y:S02]  /*c7a0*/  VIMNMX R6, PT, PT, R6, R15, !PT ;  /* 0x0000000f06067248 */ /* 0x000fe40007fe0100 */
[----:B------:R-:W-:-:S02]  /*c7b0*/  VIMNMX R5, PT, PT, R4, R9, !PT ;  /* 0x0000000904057248 */ /* 0x000fc40007fe0100 */
[----:B0-----:R-:W-:Y:S02]  /*c7c0*/  VIMNMX R2, PT, PT, R4, R9, PT ;  /* 0x0000000904027248 */ /* 0x001fe40003fe0100 */
        /* <DEDUP_REMOVED lines=14> */
.L_x_684:
        /* <DEDUP_REMOVED lines=8> */
.L_x_683:
        /* <DEDUP_REMOVED lines=9> */
.L_x_685:
[----:B------:R-:W-:Y:S05]  /*c9c0*/  BSYNC.RECONVERGENT B6 ;  /* 0x0000000000067941 */ /* 0x000fea0003800200 */
.L_x_536:
        /* <DEDUP_REMOVED lines=9> */
.L_x_691:
        /* <DEDUP_REMOVED lines=15> */
.L_x_690:
[----:B------:R-:W-:Y:S05]  /*cb50*/  BSYNC.RECONVERGENT B1 ;  /* 0x0000000000017941 */ /* 0x000fea0003800200 */
.L_x_689:
[----:B-----5:R-:W-:-:S14]  /*cb60*/  DSETP.NEU.AND P0, PT, R12, R10, PT ;  /* 0x0000000a0c00722a */ /* 0x020fdc0003f0d000 */
[----:B------:R-:W-:Y:S05]  /*cb70*/  @P0 BRA `(.L_x_691) ;  /* 0xfffffffc00b80947 */ /* 0x000fea000383ffff */
.L_x_688:
[----:B------:R-:W-:Y:S05]  /*cb80*/  BSYNC B0 ;  /* 0x0000000000007941 */ /* 0x000fea0003800000 */
.L_x_687:
[----:B------:R-:W-:Y:S05]  /*cb90*/  BRA `(.L_x_692) ;  /* 0x0000000000107947 */ /* 0x000fea0003800000 */
.L_x_686:
[----:B------:R-:W0:Y:S02]  /*cba0*/  LDC.64 R12, c[0x4][0x198] ;  /* 0x01006600ff0c7b82 */ /* 0x000e240000000a00 */
[----:B0-----:R-:W2:Y:S02]  /*cbb0*/  LDG.E.64 R10, desc[UR36][R12.64] ;  /* 0x000000240c0a7981 */ /* 0x001ea4000c1e1b00 */
[----:B--2---:R-:W-:-:S05]  /*cbc0*/  IMAD.WIDE R10, R8, 0x8, R10 ;  /* 0x00000008080a7825 */ /* 0x004fca00078e020a */
[----:B------:R0:W-:Y:S02]  /*cbd0*/  ST.E.64 desc[UR36][R10.64], R14 ;  /* 0x0000000e0a007985 */ /* 0x0001e4000c101b24 */
.L_x_692:
[----:B------:R-:W-:-:S13]  /*cbe0*/  ISETP.NE.AND P0, PT, R7, 0x1, PT ;  /* 0x000000010700780c */ /* 0x000fda0003f05270 */
[----:B------:R-:W-:Y:S05]  /*cbf0*/  @!P0 BRA `(.L_x_693) ;  /* 0x0000000000388947 */ /* 0x000fea0003800000 */
[----:B0-----:R-:W0:Y:S08]  /*cc00*/  LDC.64 R14, c[0x4][0x18] ;  /* 0x01000600ff0e7b82 */ /* 0x001e300000000a00 */
        /* <DEDUP_REMOVED lines=9> */
[----:B----4-:R-:W-:-:S08]  /*cca0*/  DADD R10, R8, -R10 ;  /* 0x00000000080a7229 */ /* 0x010fd0000000080a */
[----:B--2---:R-:W-:-:S08]  /*ccb0*/  DADD R10, R10, -R12 ;  /* 0x000000000a0a7229 */ /* 0x004fd0000000080c */
[----:B------:R-:W-:Y:S01]  /*ccc0*/  DMUL R18, R10, 0.5 ;  /* 0x3fe000000a127828 */ /* 0x000fe20000000000 */
[----:B------:R-:W-:Y:S10]  /*ccd0*/  BRA `(.L_x_694) ;  /* 0x00000000004c7947 */ /* 0x000ff40003800000 */
.L_x_693:
[----:B------:R-:W1:Y:S02]  /*cce0*/  LDC.64 R12, c[0x4][0xd8] ;  /* 0x01003600ff0c7b82 */ /* 0x000e640000000a00 */
[----:B-1----:R-:W2:Y:S02]  /*ccf0*/  LDG.E.64 R8, desc[UR36][R12.64] ;  /* 0x000000240c087981 */ /* 0x002ea4000c1e1b00 */
[----:B--2---:R-:W-:-:S06]  /*cd00*/  IMAD.WIDE R8, R6, 0x4, R8 ;  /* 0x0000000406087825 */ /* 0x004fcc00078e0208 */
[----:B------:R-:W0:Y:S01]  /*cd10*/  LD.E R8, desc[UR36][R8.64] ;  /* 0x0000002408087980 */ /* 0x000e22000c101900 */
[----:B------:R-:W-:Y:S01]  /*cd20*/  BSSY.RECONVERGENT B0, `(.L_x_695) ;  /* 0x0000007000007945 */ /* 0x000fe20003800200 */
[----:B------:R-:W-:Y:S01]  /*cd30*/  MOV R0, 0xcd90 ;  /* 0x0000cd9000007802 */ /* 0x000fe20000000f00 */
[----:B0-----:R-:W-:-:S06]  /*cd40*/  IMAD.MOV R10, RZ, RZ, -R8 ;  /* 0x000000ffff0a7224 */ /* 0x001fcc00078e0a08 */
[----:B------:R-:W0:Y:S02]  /*cd50*/  I2F.F64 R10, R10 ;  /* 0x0000000a000a7312 */ /* 0x000e240000201c00 */
[----:B0-----:R-:W-:Y:S02]  /*cd60*/  IMAD.MOV.U32 R4, RZ, RZ, R10 ;  /* 0x000000ffff047224 */ /* 0x001fe400078e000a */
[----:B------:R-:W-:-:S07]  /*cd70*/  IMAD.MOV.U32 R3, RZ, RZ, R11 ;  /* 0x000000ffff037224 */ /* 0x000fce00078e000b */
[----:B------:R-:W-:Y:S05]  /*cd80*/  CALL.REL.NOINC `($_Z11fix_maximumiii$__internal_accurate_pow) ;  /* 0x0000001800807944 */ /* 0x000fea0003c00000 */
[----:B------:R-:W-:Y:S05]  /*cd90*/  BSYNC.RECONVERGENT B0 ;  /* 0x0000000000007941 */ /* 0x000fea0003800200 */
.L_x_695:
[----:B------:R-:W0:Y:S02]  /*cda0*/  LDC.64 R10, c[0x4][0x180] ;  /* 0x01006000ff0a7b82 */ /* 0x000e240000000a00 */
[----:B0-----:R-:W2:Y:S01]  /*cdb0*/  LDG.E.64 R10, desc[UR36][R10.64] ;  /* 0x000000240a0a7981 */ /* 0x001ea2000c1e1b00 */
[----:B------:R-:W-:Y:S01]  /*cdc0*/  DADD R12, -RZ, -R12 ;  /* 0x00000000ff0c7229 */ /* 0x000fe2000000090c */
[----:B------:R-:W-:-:S09]  /*cdd0*/  ISETP.NE.AND P0, PT, R8, RZ, PT ;  /* 0x000000ff0800720c */ /* 0x000fd20003f05270 */
[----:B------:R-:W-:Y:S02]  /*cde0*/  FSEL R8, R12, RZ, P0 ;  /* 0x000000ff0c087208 */ /* 0x000fe40000000000 */
[----:B------:R-:W-:-:S06]  /*cdf0*/  FSEL R9, R13, -1.875, P0 ;  /* 0xbff000000d097808 */ /* 0x000fcc0000000000 */
[----:B--2---:R-:W-:-:S11]  /*ce00*/  DMUL R18, R10, R8 ;  /* 0x000000080a127228 */ /* 0x004fd60000000000 */
.L_x_694:
[----:B------:R-:W-:Y:S01]  /*ce10*/  ISETP.NE.AND P0, PT, R7, RZ, PT ;  /* 0x000000ff0700720c */ /* 0x000fe20003f05270 */
[----:B------:R-:W-:-:S12]  /*ce20*/  BSSY B0, `(.L_x_696) ;  /* 0x000001f000007945 */ /* 0x000fd80003800000 */
[----:B------:R-:W-:Y:S05]  /*ce30*/  @!P0 BRA `(.L_x_697) ;  /* 0x0000000000148947 */ /* 0x000fea0003800000 */
[----:B------:R-:W0:Y:S02]  /*ce40*/  LDC.64 R10, c[0x4][0x198] ;  /* 0x01006600ff0a7b82 */ /* 0x000e240000000a00 */
[----:B0-----:R-:W2:Y:S02]  /*ce50*/  LDG.E.64 R8, desc[UR36][R10.64] ;  /* 0x000000240a087981 */ /* 0x001ea4000c1e1b00 */
[----:B--2---:R-:W-:-:S05]  /*ce60*/  IMAD.WIDE R8, R6, 0x8, R8 ;  /* 0x0000000806087825 */ /* 0x004fca00078e0208 */
[----:B------:R1:W-:Y:S01]  /*ce70*/  ST.E.64 desc[UR36][R8.64], R18 ;  /* 0x0000001208007985 */ /* 0x0003e2000c101b24 */
[----:B------:R-:W-:Y:S05]  /*ce80*/  BRA `(.L_x_698) ;  /* 0x0000000000607947 */ /* 0x000fea0003800000 */
.L_x_697:
[----:B------:R-:W0:Y:S02]  /*ce90*/  LDC.64 R14, c[0x4][0x198] ;  /* 0x01006600ff0e7b82 */ /* 0x000e240000000a00 */
[----:B0-----:R-:W2:Y:S02]  /*cea0*/  LDG.E.64 R8, desc[UR36][R14.64] ;  /* 0x000000240e087981 */ /* 0x001ea4000c1e1b00 */
[----:B--2---:R-:W-:-:S06]  /*ceb0*/  IMAD.WIDE R8, R6, 0x8, R8 ;  /* 0x0000000806087825 */ /* 0x004fcc00078e0208 */
[----:B------:R-:W2:Y:S02]  /*cec0*/  LD.E.64 R8, desc[UR36][R8.64] ;  /* 0x0000002408087980 */ /* 0x000ea4000c101b00 */
[----:B--2---:R-:W-:-:S14]  /*ced0*/  DSETP.GT.AND P0, PT, R18, R8, PT ;  /* 0x000000081200722a */ /* 0x004fdc0003f04000 */
[----:B------:R-:W-:Y:S05]  /*cee0*/  @!P0 BRA `(.L_x_698) ;  /* 0x0000000000488947 */ /* 0x000fea0003800000 */
.L_x_701:
        /* <DEDUP_REMOVED lines=15> */
.L_x_700:
[----:B------:R-:W-:Y:S05]  /*cfe0*/  BSYNC.RECONVERGENT B1 ;  /* 0x0000000000017941 */ /* 0x000fea0003800200 */
.L_x_699:
[----:B-----5:R-:W-:-:S14]  /*cff0*/  DSETP.NEU.AND P0, PT, R16, R8, PT ;  /* 0x000000081000722a */ /* 0x020fdc0003f0d000 */
[----:B------:R-:W-:Y:S05]  /*d000*/  @P0 BRA `(.L_x_701) ;  /* 0xfffffffc00b80947 */ /* 0x000fea000383ffff */
.L_x_698:
[----:B------:R-:W-:Y:S05]  /*d010*/  BSYNC B0 ;  /* 0x0000000000007941 */ /* 0x000fea0003800000 */
.L_x_696:
[----:B------:R-:W-:-:S13]  /*d020*/  ISETP.NE.AND P0, PT, R7, 0x1, PT ;  /* 0x000000010700780c */ /* 0x000fda0003f05270 */
[----:B------:R-:W-:Y:S05]  /*d030*/  @!P0 BRA `(.L_x_702) ;  /* 0x0000000000388947 */ /* 0x000fea0003800000 */
[----:B------:R-:W1:Y:S08]  /*d040*/  LDC.64 R14, c[0x4][0x18] ;  /* 0x01000600ff0e7b82 */ /* 0x000e700000000a00 */
[----:B------:R-:W0:Y:S01]  /*d050*/  LDC.64 R20, c[0x4][0x10] ;  /* 0x01000400ff147b82 */ /* 0x000e220000000a00 */
[----:B-1----:R-:W2:Y:S04]  /*d060*/  LDG.E.64 R8, desc[UR36][R14.64] ;  /* 0x000000240e087981 */ /* 0x002ea8000c1e1b00 */
[----:B0-----:R-:W3:Y:S03]  /*d070*/  LDG.E.64 R12, desc[UR36][R20.64] ;  /* 0x00000024140c7981 */ /* 0x001ee6000c1e1b00 */
        /* <DEDUP_REMOVED lines=10> */
.L_x_702:
[----:B0-----:R-:W1:Y:S02]  /*d120*/  LDC.64 R12, c[0x4][0xd8] ;  /* 0x01003600ff0c7b82 */ /* 0x001e640000000a00 */
[----:B-1----:R-:W2:Y:S02]  /*d130*/  LDG.E.64 R8, desc[UR36][R12.64] ;  /* 0x000000240c087981 */ /* 0x002ea4000c1e1b00 */
        /* <DEDUP_REMOVED lines=10> */
.L_x_704:
[----:B------:R-:W0:Y:S02]  /*d1e0*/  LDC.64 R8, c[0x4][0x180] ;  /* 0x01006000ff087b82 */ /* 0x000e240000000a00 */
[----:B0-----:R-:W2:Y:S01]  /*d1f0*/  LDG.E.64 R8, desc[UR36][R8.64] ;  /* 0x0000002408087981 */ /* 0x001ea2000c1e1b00 */
[----:B------:R-:W-:Y:S01]  /*d200*/  DADD R12, -RZ, -R12 ;  /* 0x00000000ff0c7229 */ /* 0x000fe2000000090c */
[----:B------:R-:W-:-:S09]  /*d210*/  ISETP.NE.AND P0, PT, R6, RZ, PT ;  /* 0x000000ff0600720c */ /* 0x000fd20003f05270 */
[----:B------:R-:W-:Y:S02]  /*d220*/  FSEL R10, R12, RZ, P0 ;  /* 0x000000ff0c0a7208 */ /* 0x000fe40000000000 */
[----:B------:R-:W-:-:S06]  /*d230*/  FSEL R11, R13, -1.875, P0 ;  /* 0xbff000000d0b7808 */ /* 0x000fcc0000000000 */
[----:B--2---:R-:W-:-:S11]  /*d240*/  DMUL R18, R8, R10 ;  /* 0x0000000a08127228 */ /* 0x004fd60000000000 */
.L_x_703:
        /* <DEDUP_REMOVED lines=8> */
.L_x_706:
[----:B------:R-:W0:Y:S02]  /*d2d0*/  LDC.64 R14, c[0x4][0x198] ;  /* 0x01006600ff0e7b82 */ /* 0x000e240000000a00 */
[----:B0-----:R-:W2:Y:S02]  /*d2e0*/  LDG.E.64 R8, desc[UR36][R14.64] ;  /* 0x000000240e087981 */ /* 0x001ea4000c1e1b00 */
[----:B--2---:R-:W-:-:S06]  /*d2f0*/  IMAD.WIDE R8, R5, 0x8, R8 ;  /* 0x0000000805087825 */ /* 0x004fcc00078e0208 */
[----:B------:R-:W2:Y:S02]  /*d300*/  LD.E.64 R8, desc[UR36][R8.64] ;  /* 0x0000002408087980 */ /* 0x000ea4000c101b00 */
[----:B--2---:R-:W-:-:S14]  /*d310*/  DSETP.GT.AND P0, PT, R18, R8, PT ;  /* 0x000000081200722a */ /* 0x004fdc0003f04000 */
[----:B------:R-:W-:Y:S05]  /*d320*/  @!P0 BRA `(.L_x_707) ;  /* 0x0000000000488947 */ /* 0x000fea0003800000 */
.L_x_710:
        /* <DEDUP_REMOVED lines=15> */
.L_x_709:
[----:B------:R-:W-:Y:S05]  /*d420*/  BSYNC.RECONVERGENT B1 ;  /* 0x0000000000017941 */ /* 0x000fea0003800200 */
.L_x_708:
[----:B-----5:R-:W-:-:S14]  /*d430*/  DSETP.NEU.AND P0, PT, R16, R8, PT ;  /* 0x000000081000722a */ /* 0x020fdc0003f0d000 */
[----:B------:R-:W-:Y:S05]  /*d440*/  @P0 BRA `(.L_x_710) ;  /* 0xfffffffc00b80947 */ /* 0x000fea000383ffff */
.L_x_707:
[----:B------:R-:W-:Y:S05]  /*d450*/  BSYNC B0 ;  /* 0x0000000000007941 */ /* 0x000fea0003800000 */
.L_x_705:
        /* <DEDUP_REMOVED lines=16> */
.L_x_711:
[----:B0-----:R-:W0:Y:S02]  /*d560*/  LDC.64 R12, c[0x4][0xd8] ;  /* 0x01003600ff0c7b82 */ /* 0x001e240000000a00 */
        /* <DEDUP_REMOVED lines=11> */
.L_x_713:
[----:B------:R-:W0:Y:S02]  /*d620*/  LDC.64 R8, c[0x4][0x180] ;  /* 0x01006000ff087b82 */ /* 0x000e240000000a00 */
[----:B0-----:R-:W2:Y:S01]  /*d630*/  LDG.E.64 R8, desc[UR36][R8.64] ;  /* 0x0000002408087981 */ /* 0x001ea2000c1e1b00 */
[----:B------:R-:W-:Y:S01]  /*d640*/  DADD R12, -RZ, -R12 ;  /* 0x00000000ff0c7229 */ /* 0x000fe2000000090c */
[----:B------:R-:W-:-:S09]  /*d650*/  ISETP.NE.AND P0, PT, R5, RZ, PT ;  /* 0x000000ff0500720c */ /* 0x000fd20003f05270 */
[----:B------:R-:W-:Y:S02]  /*d660*/  FSEL R4, R12, RZ, P0 ;  /* 0x000000ff0c047208 */ /* 0x000fe40000000000 */
[----:B------:R-:W-:-:S06]  /*d670*/  FSEL R5, R13, -1.875, P0 ;  /* 0xbff000000d057808 */ /* 0x000fcc0000000000 */
[----:B--2---:R-:W-:-:S11]  /*d680*/  DMUL R14, R8, R4 ;  /* 0x00000004080e7228 */ /* 0x004fd60000000000 */
.L_x_712:
[----:B------:R-:W-:-:S13]  /*d690*/  ISETP.NE.AND P0, PT, R7, RZ, PT ;  /* 0x000000ff0700720c */ /* 0x000fda0003f05270 */
[----:B------:R-:W-:Y:S05]  /*d6a0*/  @!P0 BRA `(.L_x_714) ;  /* 0x0000000000148947 */ /* 0x000fea0003800000 */
[----:B------:R-:W0:Y:S02]  /*d6b0*/  LDC.64 R6, c[0x4][0x198] ;  /* 0x01006600ff067b82 */ /* 0x000e240000000a00 */
[----:B0-----:R-:W2:Y:S02]  /*d6c0*/  LDG.E.64 R4, desc[UR36][R6.64] ;  /* 0x0000002406047981 */ /* 0x001ea4000c1e1b00 */
[----:B--2---:R-:W-:-:S05]  /*d6d0*/  IMAD.WIDE R4, R2, 0x8, R4 ;  /* 0x0000000802047825 */ /* 0x004fca00078e0204 */
[----:B------:R-:W-:Y:S01]  /*d6e0*/  ST.E.64 desc[UR36][R4.64], R14 ;  /* 0x0000000e04007985 */ /* 0x000fe2000c101b24 */
[----:B------:R-:W-:Y:S05]  /*d6f0*/  EXIT ;  /* 0x000000000000794d */ /* 0x000fea0003800000 */
.L_x_714:
[----:B------:R-:W0:Y:S02]  /*d700*/  LDC.64 R10, c[0x4][0x198] ;  /* 0x01006600ff0a7b82 */ /* 0x000e240000000a00 */
[----:B0-----:R-:W2:Y:S02]  /*d710*/  LDG.E.64 R4, desc[UR36][R10.64] ;  /* 0x000000240a047981 */ /* 0x001ea4000c1e1b00 */
[----:B--2---:R-:W-:-:S06]  /*d720*/  IMAD.WIDE R4, R2, 0x8, R4 ;  /* 0x0000000802047825 */ /* 0x004fcc00078e0204 */
[----:B------:R-:W2:Y:S02]  /*d730*/  LD.E.64 R4, desc[UR36][R4.64] ;  /* 0x0000002404047980 */ /* 0x000ea4000c101b00 */
[----:B--2---:R-:W-:-:S14]  /*d740*/  DSETP.GT.AND P0, PT, R14, R4, PT ;  /* 0x000000040e00722a */ /* 0x004fdc0003f04000 */
[----:B------:R-:W-:Y:S05]  /*d750*/  @!P0 EXIT ;  /* 0x000000000000894d */ /* 0x000fea0003800000 */
.L_x_717:
        /* <DEDUP_REMOVED lines=15> */
.L_x_716:
[----:B------:R-:W-:Y:S05]  /*d850*/  BSYNC.RECONVERGENT B0 ;  /* 0x0000000000007941 */ /* 0x000fea0003800200 */
.L_x_715:
[----:B-----5:R-:W-:-:S14]  /*d860*/  DSETP.NEU.AND P0, PT, R12, R4, PT ;  /* 0x000000040c00722a */ /* 0x020fdc0003f0d000 */
[----:B------:R-:W-:Y:S05]  /*d870*/  @P0 BRA `(.L_x_717) ;  /* 0xfffffffc00b80947 */ /* 0x000fea000383ffff */
[----:B------:R-:W-:Y:S05]  /*d880*/  EXIT ;  /* 0x000000000000794d */ /* 0x000fea0003800000 */
.L_x_650:
[----:B------:R-:W-:Y:S01]  /*d890*/  ISETP.NE.AND P5, PT, R22, RZ, PT ;  /* 0x000000ff1600720c */ /* 0x000fe20003fa5270 */
[----:B------:R-:W-:Y:S01]  /*d8a0*/  IMAD.MOV.U32 R20, RZ, RZ, -0x1 ;  /* 0xffffffffff147424 */ /* 0x000fe200078e00ff */
[----:B------:R-:W-:Y:S01]  /*d8b0*/  ISETP.NE.AND P4, PT, R18, RZ, PT ;  /* 0x000000ff1200720c */ /* 0x000fe20003f85270 */
[----:B------:R-:W0:Y:S01]  /*d8c0*/  LDCU.64 UR4, c[0x4][0x260] ;  /* 0x01004c00ff0477ac */ /* 0x000e220008000a00 */
[----:B------:R-:W-:Y:S02]  /*d8d0*/  ISETP.NE.AND P3, PT, R19, RZ, PT ;  /* 0x000000ff1300720c */ /* 0x000fe40003f65270 */
[----:B------:R-:W-:Y:S01]  /*d8e0*/  SEL R8, RZ, 0x1, !P1 ;  /* 0x00000001ff087807 */ /* 0x000fe20004800000 */
[----:B------:R1:W-:Y:S01]  /*d8f0*/  STL [R1+0x18], R20 ;  /* 0x0000181401007387 */ /* 0x0003e20000100800 */
[----:B------:R-:W-:Y:S02]  /*d900*/  SEL R9, RZ, 0x1, !P0 ;  /* 0x00000001ff097807 */ /* 0x000fe40004000000 */
[----:B------:R-:W-:-:S02]  /*d910*/  SEL R10, RZ, 0x1, !P2 ;  /* 0x00000001ff0a7807 */ /* 0x000fc40005000000 */
[----:B------:R-:W-:Y:S01]  /*d920*/  SEL R11, RZ, 0x1, !P5 ;  /* 0x00000001ff0b7807 */ /* 0x000fe20006800000 */
[----:B------:R1:W-:Y:S01]  /*d930*/  STL.64 [R1], R8 ;  /* 0x0000000801007387 */ /* 0x0003e20000100a00 */
[----:B------:R-:W-:Y:S02]  /*d940*/  SEL R12, RZ, 0x1, !P4 ;  /* 0x00000001ff0c7807 */ /* 0x000fe40006000000 */
[----:B------:R-:W-:Y:S01]  /*d950*/  SEL R13, RZ, 0x1, !P3 ;  /* 0x00000001ff0d7807 */ /* 0x000fe20005800000 */
[----:B------:R1:W-:Y:S01]  /*d960*/  STL.64 [R1+0x8], R10 ;  /* 0x0000080a01007387 */ /* 0x0003e20000100a00 */
[----:B------:R-:W-:-:S03]  /*d970*/  MOV R0, 0x278 ;  /* 0x0000027800007802 */ /* 0x000fc60000000f00 */
[----:B------:R1:W-:Y:S01]  /*d980*/  STL.64 [R1+0x10], R12 ;  /* 0x0000100c01007387 */ /* 0x0003e20000100a00 */
[----:B------:R1:W2:Y:S01]  /*d990*/  LDC.64 R14, c[0x4][R0] ;  /* 0x01000000000e7b82 */ /* 0x0002a20000000a00 */
[----:B0-----:R-:W-:Y:S01]  /*d9a0*/  IMAD.U32 R4, RZ, RZ, UR4 ;  /* 0x00000004ff047e24 */ /* 0x001fe2000f8e00ff */
[----:B------:R-:W-:-:S07]  /*d9b0*/  MOV R5, UR5 ;  /* 0x0000000500057c02 */ /* 0x000fce0008000f00 */
[----:B-1----:R-:W-:-:S07]  /*d9c0*/  LEPC R20, `(.L_x_718) ;  /* 0x000000001014794e */ /* 0x002fce0000000000 */
[----:B--2---:R-:W-:Y:S05]  /*d9d0*/  CALL.ABS.NOINC R14 ;  /* 0x000000000e007343 */ /* 0x004fea0003c00000 */
.L_x_718:
        /* <DEDUP_REMOVED lines=19> */
.L_x_722:
        /* <DEDUP_REMOVED lines=8> */
.L_x_721:
[----:B------:R-:W0:Y:S08]  /*db90*/  LDC.64 R12, c[0x4][0x18] ;  /* 0x01000600ff0c7b82 */ /* 0x000e300000000a00 */
[----:B------:R-:W1:Y:S01]  /*dba0*/  LDC.64 R20, c[0x4][0x10] ;  /* 0x01000400ff147b82 */ /* 0x000e620000000a00 */
[----:B0-----:R-:W2:Y:S04]  /*dbb0*/  LDG.E.64 R6, desc[UR36][R12.64] ;  /* 0x000000240c067981 */ /* 0x001ea8000c1e1b00 */
[----:B-1----:R-:W3:Y:S03]  /*dbc0*/  LDG.E.64 R10, desc[UR36][R20.64] ;  /* 0x00000024140a7981 */ /* 0x002ee6000c1e1b00 */
[----:B------:R-:W0:Y:S01]  /*dbd0*/  LDC.64 R14, c[0x4][0x180] ;  /* 0x01006000ff0e7b82 */ /* 0x000e220000000a00 */
[----:B--2---:R-:W-:-:S02]  /*dbe0*/  IMAD.WIDE R8, R2, 0x8, R6 ;  /* 0x0000000802087825 */ /* 0x004fc400078e0206 */
[----:B0-----:R-:W2:Y:S04]  /*dbf0*/  LDG.E.64 R6, desc[UR36][R14.64] ;  /* 0x000000240e067981 */ /* 0x001ea8000c1e1b00 */
[----:B------:R-:W2:Y:S01]  /*dc00*/  LD.E.64 R8, desc[UR36][R8.64] ;  /* 0x0000002408087980 */ /* 0x000ea2000c101b00 */
[----:B---3--:R-:W-:-:S06]  /*dc10*/  IMAD.WIDE R10, R2, 0x8, R10 ;  /* 0x00000008020a7825 */ /* 0x008fcc00078e020a */
[----:B------:R-:W3:Y:S01]  /*dc20*/  LD.E.64 R10, desc[UR36][R10.64] ;  /* 0x000000240a0a7980 */ /* 0x000ee2000c101b00 */
[----:B--2---:R-:W-:-:S08]  /*dc30*/  DADD R6, -R6, R8 ;  /* 0x0000000006067229 */ /* 0x004fd00000000108 */
[----:B---3--:R-:W-:-:S08]  /*dc40*/  DADD R6, R6, -R10 ;  /* 0x0000000006067229 */ /* 0x008fd0000000080a */
[----:B------:R-:W-:-:S11]  /*dc50*/  DMUL R6, R6, 0.5 ;  /* 0x3fe0000006067828 */ /* 0x000fd60000000000 */
.L_x_723:
        /* <DEDUP_REMOVED lines=9> */
.L_x_729:
        /* <DEDUP_REMOVED lines=15> */
.L_x_728:
[----:B------:R-:W-:Y:S05]  /*dde0*/  BSYNC.RECONVERGENT B2 ;  /* 0x0000000000027941 */ /* 0x000fea0003800200 */
.L_x_727:
[----:B-----5:R-:W-:-:S14]  /*ddf0*/  DSETP.NEU.AND P0, PT, R4, R8, PT ;  /* 0x000000080400722a */ /* 0x020fdc0003f0d000 */
[----:B------:R-:W-:Y:S05]  /*de00*/  @P0 BRA `(.L_x_729) ;  /* 0xfffffffc00b80947 */ /* 0x000fea000383ffff */
.L_x_726:
[----:B------:R-:W-:Y:S05]  /*de10*/  BSYNC B1 ;  /* 0x0000000000017941 */ /* 0x000fea0003800000 */
.L_x_725:
[----:B------:R-:W-:Y:S05]  /*de20*/  BRA `(.L_x_720) ;  /* 0x0000000000107947 */ /* 0x000fea0003800000 */
.L_x_724:
[----:B------:R-:W0:Y:S02]  /*de30*/  LDC.64 R8, c[0x4][0x198] ;  /* 0x01006600ff087b82 */ /* 0x000e240000000a00 */
[----:B0-----:R-:W2:Y:S02]  /*de40*/  LDG.E.64 R4, desc[UR36][R8.64] ;  /* 0x0000002408047981 */ /* 0x001ea4000c1e1b00 */
[----:B--2---:R-:W-:-:S05]  /*de50*/  IMAD.WIDE R4, R2, 0x8, R4 ;  /* 0x0000000802047825 */ /* 0x004fca00078e0204 */
[----:B------:R0:W-:Y:S02]  /*de60*/  ST.E.64 desc[UR36][R4.64], R6 ;  /* 0x0000000604007985 */ /* 0x0001e4000c101b24 */
.L_x_720:
[----:B------:R-:W-:Y:S05]  /*de70*/  BSYNC B0 ;  /* 0x0000000000007941 */ /* 0x000fea0003800000 */
.L_x_719:
[----:B------:R-:W-:Y:S01]  /*de80*/  ISETP.NE.AND P0, PT, R18, RZ, PT ;  /* 0x000000ff1200720c */ /* 0x000fe20003f05270 */
[----:B------:R-:W-:-:S12]  /*de90*/  BSSY B0, `(.L_x_730) ;  /* 0x0000048000007945 */ /* 0x000fd80003800000 */
[----:B------:R-:W-:Y:S05]  /*dea0*/  @P0 BRA `(.L_x_731) ;  /* 0x0000000400180947 */ /* 0x000fea0003800000 */
[----:B------:R-:W1:Y:S02]  /*deb0*/  LDC.64 R2, c[0x4][0x178] ;  /* 0x01005e00ff027b82 */ /* 0x000e640000000a00 */
[----:B-1----:R-:W2:Y:S02]  /*dec0*/  LDG.E R2, desc[UR36][R2.64] ;  /* 0x0000002402027981 */ /* 0x002ea4000c1e1900 */
[----:B--2---:R-:W-:-:S13]  /*ded0*/  ISETP.NE.AND P0, PT, R2, 0x1, PT ;  /* 0x000000010200780c */ /* 0x004fda0003f05270 */
[----:B------:R-:W-:Y:S05]  /*dee0*/  @P0 BRA `(.L_x_732) ;  /* 0x0000000000500947 */ /* 0x000fea0003800000 */
[----:B0-----:R-:W0:Y:S02]  /*def0*/  LDC.64 R10, c[0x4][0xd8] ;  /* 0x01003600ff0a7b82 */ /* 0x001e240000000a00 */
        /* <DEDUP_REMOVED lines=11> */
.L_x_733:
        /* <DEDUP_REMOVED lines=8> */
.L_x_732:
        /* <DEDUP_REMOVED lines=13> */
.L_x_734:
        /* <DEDUP_REMOVED lines=9> */
.L_x_740:
        /* <DEDUP_REMOVED lines=15> */
.L_x_739:
[----:B------:R-:W-:Y:S05]  /*e280*/  BSYNC.RECONVERGENT B2 ;  /* 0x0000000000027941 */ /* 0x000fea0003800200 */
.L_x_738:
[----:B-----5:R-:W-:-:S14]  /*e290*/  DSETP.NEU.AND P0, PT, R8, R2, PT ;  /* 0x000000020800722a */ /* 0x020fdc0003f0d000 */
[----:B------:R-:W-:Y:S05]  /*e2a0*/  @P0 BRA `(.L_x_740) ;  /* 0xfffffffc00b80947 */ /* 0x000fea000383ffff */
.L_x_737:
[----:B------:R-:W-:Y:S05]  /*e2b0*/  BSYNC B1 ;  /* 0x0000000000017941 */ /* 0x000fea0003800000 */
.L_x_736:
[----:B------:R-:W-:Y:S05]  /*e2c0*/  BRA `(.L_x_731) ;  /* 0x0000000000107947 */ /* 0x000fea0003800000 */
.L_x_735:
[----:B------:R-:W0:Y:S02]  /*e2d0*/  LDC.64 R4, c[0x4][0x198] ;  /* 0x01006600ff047b82 */ /* 0x000e240000000a00 */
[----:B0-----:R-:W2:Y:S02]  /*e2e0*/  LDG.E.64 R2, desc[UR36][R4.64] ;  /* 0x0000002404027981 */ /* 0x001ea4000c1e1b00 */
[----:B--2---:R-:W-:-:S05]  /*e2f0*/  IMAD.WIDE R2, R16, 0x8, R2 ;  /* 0x0000000810027825 */ /* 0x004fca00078e0202 */
[----:B------:R1:W-:Y:S02]  /*e300*/  ST.E.64 desc[UR36][R2.64], R10 ;  /* 0x0000000a02007985 */ /* 0x0003e4000c101b24 */
.L_x_731:
[----:B------:R-:W-:Y:S05]  /*e310*/  BSYNC B0 ;  /* 0x0000000000007941 */ /* 0x000fea0003800000 */
.L_x_730:
[----:B------:R-:W-:-:S13]  /*e320*/  ISETP.NE.AND P0, PT, R19, RZ, PT ;  /* 0x000000ff1300720c */ /* 0x000fda0003f05270 */
[----:B------:R-:W-:Y:S05]  /*e330*/  @P0 EXIT ;  /* 0x000000000000094d */ /* 0x000fea0003800000 */
[----:B-1----:R-:W1:Y:S02]  /*e340*/  LDC.64 R2, c[0x4][0x178] ;  /* 0x01005e00ff027b82 */ /* 0x002e640000000a00 */
        /* <DEDUP_REMOVED lines=15> */
.L_x_742:
        /* <DEDUP_REMOVED lines=8> */
.L_x_741:
        /* <DEDUP_REMOVED lines=13> */
.L_x_743:
        /* <DEDUP_REMOVED lines=8> */
.L_x_747:
        /* <DEDUP_REMOVED lines=15> */
.L_x_746:
[----:B------:R-:W-:Y:S05]  /*e700*/  BSYNC.RECONVERGENT B0 ;  /* 0x0000000000007941 */ /* 0x000fea0003800200 */
.L_x_745:
[----:B-----5:R-:W-:-:S14]  /*e710*/  DSETP.NEU.AND P0, PT, R8, R2, PT ;  /* 0x000000020800722a */ /* 0x020fdc0003f0d000 */
[----:B------:R-:W-:Y:S05]  /*e720*/  @P0 BRA `(.L_x_747) ;  /* 0xfffffffc00b80947 */ /* 0x000fea000383ffff */
[----:B------:R-:W-:Y:S05]  /*e730*/  EXIT ;  /* 0x000000000000794d */ /* 0x000fea0003800000 */
.L_x_744:
[----:B------:R-:W0:Y:S02]  /*e740*/  LDC.64 R4, c[0x4][0x198] ;  /* 0x01006600ff047b82 */ /* 0x000e240000000a00 */
[----:B0-----:R-:W2:Y:S02]  /*e750*/  LDG.E.64 R2, desc[UR36][R4.64] ;  /* 0x0000002404027981 */ /* 0x001ea4000c1e1b00 */
[----:B--2---:R-:W-:-:S05]  /*e760*/  IMAD.WIDE R2, R17, 0x8, R2 ;  /* 0x0000000811027825 */ /* 0x004fca00078e0202 */
[----:B------:R-:W-:Y:S01]  /*e770*/  ST.E.64 desc[UR36][R2.64], R10 ;  /* 0x0000000a02007985 */ /* 0x000fe2000c101b24 */
[----:B------:R-:W-:Y:S05]  /*e780*/  EXIT ;  /* 0x000000000000794d */ /* 0x000fea0003800000 */
        .type           $_Z11fix_maximumiii$__internal_accurate_pow,@function
        .size           $_Z11fix_maximumiii$__internal_accurate_pow,(.L_x_2103 - $_Z11fix_maximumiii$__internal_accurate_pow)
$_Z11fix_maximumiii$__internal_accurate_pow:
[----:B------:R-:W0:Y:S01]  /*e790*/  MUFU.RCP64H R13, 2 ;  /* 0x40000000000d7908 */ /* 0x000e220000001800 */
[----:B------:R-:W-:Y:S02]  /*e7a0*/  HFMA2 R12, -RZ, RZ, 0, 0 ;  /* 0x00000000ff0c7431 */ /* 0x000fe400000001ff */
[----:B------:R-:W-:Y:S01]  /*e7b0*/  IMAD.MOV.U32 R10, RZ, RZ, 0x0 ;  /* 0x00000000ff0a7424 */ /* 0x000fe200078e00ff */
[----:B------:R-:W-:Y:S01]  /*e7c0*/  UMOV UR4, 0x7d2cafe2 ;  /* 0x7d2cafe200047882 */ /* 0x000fe20000000000 */
[----:B------:R-:W-:Y:S01]  /*e7d0*/  IMAD.MOV.U32 R11, RZ, RZ, 0x40000000 ;  /* 0x40000000ff0b7424 */ /* 0x000fe200078e00ff */
[----:B------:R-:W-:Y:S01]  /*e7e0*/  UMOV UR5, 0x3eb0f5ff ;  /* 0x3eb0f5ff00057882 */ /* 0x000fe20000000000 */
[----:B------:R-:W-:Y:S01]  /*e7f0*/  IMAD.MOV.U32 R14, RZ, RZ, 0x41ad3b5a ;  /* 0x41ad3b5aff0e7424 */ /* 0x000fe200078e00ff */
[----:B------:R-:W-:Y:S01]  /*e800*/  MOV R27, 0x40000000 ;  /* 0x40000000001b7802 */ /* 0x000fe20000000f00 */
[----:B------:R-:W-:Y:S01]  /*e810*/  IMAD.MOV.U32 R15, RZ, RZ, 0x3ed0f5d2 ;  /* 0x3ed0f5d2ff0f7424 */ /* 0x000fe200078e00ff */
[----:B------:R-:W1:Y:S01]  /*e820*/  MUFU.RCP64H R25, 2 ;  /* 0x4000000000197908 */ /* 0x000e620000001800 */
[----:B------:R-:W-:-:S02]  /*e830*/  IMAD.MOV.U32 R26, RZ, RZ, 0x0 ;  /* 0x00000000ff1a7424 */ /* 0x000fc400078e00ff */
[----:B------:R-:W-:Y:S01]  /*e840*/  IMAD.MOV.U32 R24, RZ, RZ, RZ ;  /* 0x000000ffff187224 */ /* 0x000fe200078e00ff */
[----:B0-----:R-:W-:-:S08]  /*e850*/  DFMA R10, R12, -R10, 1 ;  /* 0x3ff000000c0a742b */ /* 0x001fd0000000080a */
[----:B------:R-:W-:Y:S02]  /*e860*/  DFMA R10, R10, R10, R10 ;  /* 0x0000000a0a0a722b */ /* 0x000fe4000000000a */
[----:B-1----:R-:W-:-:S06]  /*e870*/  DFMA R26, R24, -R26, 1 ;  /* 0x3ff00000181a742b */ /* 0x002fcc000000081a */
[----:B------:R-:W-:Y:S02]  /*e880*/  DFMA R12, R12, R10, R12 ;  /* 0x0000000a0c0c722b */ /* 0x000fe4000000000c */
[----:B------:R-:W-:-:S06]  /*e890*/  DFMA R26, R26, R26, R26 ;  /* 0x0000001a1a1a722b */ /* 0x000fcc000000001a */
[----:B------:R-:W-:Y:S02]  /*e8a0*/  DMUL R10, RZ, R12 ;  /* 0x0000000cff0a7228 */ /* 0x000fe40000000000 */
[----:B------:R-:W-:-:S06]  /*e8b0*/  DFMA R24, R24, R26, R24 ;  /* 0x0000001a1818722b */ /* 0x000fcc0000000018 */
[----:B------:R-:W-:-:S08]  /*e8c0*/  DFMA R10, RZ, R12, R10 ;  /* 0x0000000cff0a722b */ /* 0x000fd0000000000a */
[CC--:B------:R-:W-:Y:S02]  /*e8d0*/  DMUL R30, R10.reuse, R10.reuse ;  /* 0x0000000a0a1e7228 */ /* 0x0c0fe40000000000 */
[----:B------:R-:W-:-:S06]  /*e8e0*/  DMUL R20, R10, R10 ;  /* 0x0000000a0a147228 */ /* 0x000fcc0000000000 */
[----:B------:R-:W-:Y:S01]  /*e8f0*/  DFMA R14, R30, UR4, R14 ;  /* 0x000000041e0e7c2b */ /* 0x000fe2000800000e */
[----:B------:R-:W-:Y:S01]  /*e900*/  UMOV UR4, 0x75488a3f ;  /* 0x75488a3f00047882 */ /* 0x000fe20000000000 */
[----:B------:R-:W-:Y:S01]  /*e910*/  UMOV UR5, 0x3ef3b20a ;  /* 0x3ef3b20a00057882 */ /* 0x000fe20000000000 */
[----:B------:R-:W-:-:S05]  /*e920*/  DFMA R26, R10, R10, -R20 ;  /* 0x0000000a0a1a722b */ /* 0x000fca0000000814 */
        /* <DEDUP_REMOVED lines=19> */
[----:B------:R-:W-:Y:S02]  /*ea60*/  VIADD R29, R13, 0x100000 ;  /* 0x001000000d1d7836 */ /* 0x000fe40000000000 */
[----:B------:R-:W-:Y:S01]  /*ea70*/  IMAD.MOV.U32 R28, RZ, RZ, R12 ;  /* 0x000000ffff1c7224 */ /* 0x000fe200078e000c */
[----:B------:R-:W-:-:S05]  /*ea80*/  DFMA R14, R30, R32, UR4 ;  /* 0x000000041e0e7e2b */ /* 0x000fca0008000020 */
[C---:B------:R-:W-:Y:S02]  /*ea90*/  DFMA R26, R10.reuse, R28, R26 ;  /* 0x0000001c0a1a722b */ /* 0x040fe4000000001a */
[----:B------:R-:W-:Y:S02]  /*eaa0*/  DMUL R28, R10, R20 ;  /* 0x000000140a1c7228 */ /* 0x000fe40000000000 */
[----:B------:R-:W-:Y:S01]  /*eab0*/  DADD R34, -R14, UR4 ;  /* 0x000000040e227e29 */ /* 0x000fe20008000100 */
[----:B------:R-:W-:Y:S01]  /*eac0*/  UMOV UR4, 0xb9e7b0 ;  /* 0x00b9e7b000047882 */ /* 0x000fe20000000000 */
[----:B------:R-:W-:-:S04]  /*ead0*/  UMOV UR5, 0x3c46a4cb ;  /* 0x3c46a4cb00057882 */ /* 0x000fc80000000000 */
[----:B------:R-:W-:Y:S02]  /*eae0*/  DFMA R10, R10, R20, -R28 ;  /* 0x000000140a0a722b */ /* 0x000fe4000000081c */
[----:B------:R-:W-:Y:S02]  /*eaf0*/  DFMA R34, R30, R32, R34 ;  /* 0x000000201e22722b */ /* 0x000fe40000000022 */
[----:B------:R-:W-:-:S04]  /*eb00*/  DMUL R30, RZ, R24 ;  /* 0x00000018ff1e7228 */ /* 0x000fc80000000000 */
[----:B------:R-:W-:Y:S02]  /*eb10*/  DFMA R20, R12, R20, R10 ;  /* 0x000000140c14722b */ /* 0x000fe4000000000a */
[----:B------:R-:W-:Y:S01]  /*eb20*/  DADD R34, R34, -UR4 ;  /* 0x8000000422227e29 */ /* 0x000fe20008000000 */
[----:B------:R-:W-:Y:S01]  /*eb30*/  UMOV UR4, 0x0 ;  /* 0x0000000000047882 */ /* 0x000fe20000000000 */
[----:B------:R-:W-:Y:S01]  /*eb40*/  DFMA R30, RZ, R24, R30 ;  /* 0x00000018ff1e722b */ /* 0x000fe2000000001e */
[----:B------:R-:W-:-:S05]  /*eb50*/  UMOV UR5, 0x3ff00000 ;  /* 0x3ff0000000057882 */ /* 0x000fca0000000000 */
[----:B------:R-:W-:Y:S02]  /*eb60*/  DADD R10, R14, R34 ;  /* 0x000000000e0a7229 */ /* 0x000fe40000000022 */
[----:B------:R-:W-:-:S06]  /*eb70*/  DFMA R20, R30, R26, R20 ;  /* 0x0000001a1e14722b */ /* 0x000fcc0000000014 */
[----:B------:R-:W-:Y:S02]  /*eb80*/  DMUL R24, R10, R28 ;  /* 0x0000001c0a187228 */ /* 0x000fe40000000000 */
[----:B------:R-:W-:-:S06]  /*eb90*/  DADD R14, R14, -R10 ;  /* 0x000000000e0e7229 */ /* 0x000fcc000000080a */
[----:B------:R-:W-:Y:S02]  /*eba0*/  DFMA R26, R10, R28, -R24 ;  /* 0x0000001c0a1a722b */ /* 0x000fe40000000818 */
[----:B------:R-:W-:-:S06]  /*ebb0*/  DADD R14, R34, R14 ;  /* 0x00000000220e7229 */ /* 0x000fcc000000000e */
[----:B------:R-:W-:-:S08]  /*ebc0*/  DFMA R20, R10, R20, R26 ;  /* 0x000000140a14722b */ /* 0x000fd0000000001a */
[----:B------:R-:W-:-:S08]  /*ebd0*/  DFMA R28, R14, R28, R20 ;  /* 0x0000001c0e1c722b */ /* 0x000fd00000000014 */
[----:B------:R-:W-:-:S08]  /*ebe0*/  DADD R14, R24, R28 ;  /* 0x00000000180e7229 */ /* 0x000fd0000000001c */
[--C-:B------:R-:W-:Y:S02]  /*ebf0*/  DADD R10, R30, R14.reuse ;  /* 0x000000001e0a7229 */ /* 0x100fe4000000000e */
[----:B------:R-:W-:-:S06]  /*ec00*/  DADD R24, R24, -R14 ;  /* 0x0000000018187229 */ /* 0x000fcc000000080e */
[----:B------:R-:W-:Y:S02]  /*ec10*/  DADD R30, R30, -R10 ;  /* 0x000000001e1e7229 */ /* 0x000fe4000000080a */
[----:B------:R-:W-:-:S06]  /*ec20*/  DADD R24, R28, R24 ;  /* 0x000000001c187229 */ /* 0x000fcc0000000018 */
[----:B------:R-:W-:Y:S01]  /*ec30*/  DADD R30, R14, R30 ;  /* 0x000000000e1e7229 */ /* 0x000fe2000000001e */
[----:B------:R-:W-:Y:S01]  /*ec40*/  MOV R14, 0xfefa39ef ;  /* 0xfefa39ef000e7802 */ /* 0x000fe20000000f00 */
[----:B------:R-:W-:-:S06]  /*ec50*/  IMAD.MOV.U32 R15, RZ, RZ, 0x3fe62e42 ;  /* 0x3fe62e42ff0f7424 */ /* 0x000fcc00078e00ff */
[----:B------:R-:W-:-:S08]  /*ec60*/  DADD R24, R24, R30 ;  /* 0x0000000018187229 */ /* 0x000fd0000000001e */
[----:B------:R-:W-:Y:S01]  /*ec70*/  DADD R24, R12, R24 ;  /* 0x000000000c187229 */ /* 0x000fe20000000018 */
[----:B------:R-:W-:Y:S02]  /*ec80*/  IMAD.MOV.U32 R12, RZ, RZ, -0x105c611 ;  /* 0xfefa39efff0c7424 */ /* 0x000fe400078e00ff */
[----:B------:R-:W-:-:S05]  /*ec90*/  IMAD.MOV.U32 R13, RZ, RZ, 0x3fe62e42 ;  /* 0x3fe62e42ff0d7424 */ /* 0x000fca00078e00ff */
        /* <DEDUP_REMOVED lines=9> */
[----:B------:R-:W-:Y:S01]  /*ed30*/  DADD R26, R26, -R10 ;  /* 0x000000001a1a7229 */ /* 0x000fe2000000080a */
[----:B------:R-:W-:-:S05]  /*ed40*/  IMAD.SHL.U32 R10, R3, 0x2, RZ ;  /* 0x00000002030a7824 */ /* 0x000fca00078e00ff */
[----:B------:R-:W-:Y:S02]  /*ed50*/  ISETP.GT.U32.AND P0, PT, R10, -0x2000001, PT ;  /* 0xfdffffff0a00780c */ /* 0x000fe40003f04070 */
[----:B------:R-:W-:Y:S01]  /*ed60*/  DFMA R20, R20, UR4, R26 ;  /* 0x0000000414147c2b */ /* 0x000fe2000800001a */
[----:B------:R-:W-:Y:S01]  /*ed70*/  UMOV UR4, 0x3b39803f ;  /* 0x3b39803f00047882 */ /* 0x000fe20000000000 */
[----:B------:R-:W-:Y:S01]  /*ed80*/  UMOV UR5, 0x3c7abc9e ;  /* 0x3c7abc9e00057882 */ /* 0x000fe20000000000 */
[----:B------:R-:W-:Y:S01]  /*ed90*/  SEL R25, R24, R3, P0 ;  /* 0x0000000318197207 */ /* 0x000fe20000000000 */
[----:B------:R-:W-:-:S04]  /*eda0*/  IMAD.MOV.U32 R24, RZ, RZ, R4 ;  /* 0x000000ffff187224 */ /* 0x000fc800078e0004 */
        /* <DEDUP_REMOVED lines=18> */
[----:B------:R-:W-:Y:S01]  /*eed0*/  UMOV UR5, 0x3e5ade15 ;  /* 0x3e5ade1500057882 */ /* 0x000fe20000000000 */
[----:B------:R-:W-:-:S06]  /*eee0*/  IMAD.MOV.U32 R13, RZ, RZ, 0x3e928af3 ;  /* 0x3e928af3ff0d7424 */ /* 0x000fcc00078e00ff */
        /* <DEDUP_REMOVED lines=27> */
[----:B------:R-:W-:Y:S01]  /*f0a0*/  LEA R21, R10, R13, 0x14 ;  /* 0x0000000d0a157211 */ /* 0x000fe200078ea0ff */
        /* <DEDUP_REMOVED lines=14> */
.L_x_748:
[----:B------:R-:W-:Y:S01]  /*f190*/  DFMA R24, R24, R20, R20 ;  /* 0x000000141818722b */ /* 0x000fe20000000014 */
[----:B------:R-:W-:Y:S01]  /*f1a0*/  IMAD.MOV.U32 R10, RZ, RZ, R0 ;  /* 0x000000ffff0a7224 */ /* 0x000fe200078e0000 */
[----:B------:R-:W-:Y:S01]  /*f1b0*/  DSETP.NEU.AND P0, PT, |R20|, +INF , PT ;  /* 0x7ff000001400742a */ /* 0x000fe20003f0d200 */
[----:B------:R-:W-:-:S07]  /*f1c0*/  IMAD.MOV.U32 R11, RZ, RZ, 0x0 ;  /* 0x00000000ff0b7424 */ /* 0x000fce00078e00ff */
[----:B------:R-:W-:Y:S02]  /*f1d0*/  FSEL R12, R20, R24, !P0 ;  /* 0x00000018140c7208 */ /* 0x000fe40004000000 */
[----:B------:R-:W-:Y:S01]  /*f1e0*/  FSEL R13, R21, R25, !P0 ;  /* 0x00000019150d7208 */ /* 0x000fe20004000000 */
[----:B------:R-:W-:Y:S06]  /*f1f0*/  RET.REL.NODEC R10 `(_Z11fix_maximumiii) ;  /* 0xffffff0c0a807950 */ /* 0x000fec0003c3ffff */
.L_x_749:
        /* <DEDUP_REMOVED lines=16> */
.L_x_2103:


//--------------------- .text._Z11fix_2saddleiii  --------------------------
	.section	.text._Z11fix_2saddleiii,"ax",@progbits
	.align	128
        .global         _Z11fix_2saddleiii
        .type           _Z11fix_2saddleiii,@function
        .size           _Z11fix_2saddleiii,(.L_x_2104 - _Z11fix_2saddleiii)
        .other          _Z11fix_2saddleiii,@"STO_CUDA_ENTRY STV_DEFAULT"
_Z11fix_2saddleiii:
.text._Z11fix_2saddleiii:
        /* <DEDUP_REMOVED lines=15> */
[----:B------:R-:W3:Y:S02]  /*00f0*/  LD.E R7, desc[UR4][R6.64] ;  /* 0x0000000406077980 */ /* 0x000ee4000c101900 */
[----:B---3--:R-:W-:-:S05]  /*0100*/  IMAD.WIDE R8, R7, 0x4, R2 ;  /* 0x0000000407087825 */ /* 0x008fca00078e0202 */
[----:B------:R-:W2:Y:S02]  /*0110*/  LD.E R0, desc[UR4][R8.64] ;  /* 0x0000000408007980 */ /* 0x000ea4000c101900 */
[----:B--2---:R-:W-:-:S13]  /*0120*/  ISETP.NE.AND P0, PT, R0, -0x1, PT ;  /* 0xffffffff0000780c */ /* 0x004fda0003f05270 */
[----:B------:R-:W-:Y:S05]  /*0130*/  @!P0 BRA `(.L_x_750) ;  /* 0x0000011800108947 */ /* 0x000fea0003800000 */
[----:B------:R-:W0:Y:S02]  /*0140*/  LDC.64 R4, c[0x4][0x160] ;  /* 0x01005800ff047b82 */ /* 0x000e240000000a00 */
[----:B0-----:R-:W2:Y:S01]  /*0150*/  LDG.E R19, desc[UR4][R4.64] ;  /* 0x0000000404137981 */ /* 0x001ea2000c1e1900 */
[C---:B------:R-:W-:Y:S01]  /*0160*/  ISETP.GE.AND P0, PT, R0.reuse, RZ, PT ;  /* 0x000000ff0000720c */ /* 0x040fe20003f06270 */
[----:B------:R-:W-:Y:S03]  /*0170*/  BSSY.RECONVERGENT B1, `(.L_x_751) ;  /* 0x00008a8000017945 */ /* 0x000fe60003800200 */
[----:B--2---:R-:W-:-:S13]  /*0180*/  ISETP.GE.OR P1, PT, R0, R19, !P0 ;  /* 0x000000130000720c */ /* 0x004fda0004726670 */
[----:B------:R-:W-:Y:S05]  /*0190*/  @P1 BRA `(.L_x_752) ;  /* 0x0000008800941947 */ /* 0x000fea0003800000 */
[----:B------:R-:W0:Y:S02]  /*01a0*/  LDC.64 R4, c[0x4][0xb8] ;  /* 0x01002e00ff047b82 */ /* 0x000e240000000a00 */
[----:B0-----:R-:W2:Y:S02]  /*01b0*/  LDG.E.64 R4, desc[UR4][R4.64] ;  /* 0x0000000404047981 */ /* 0x001ea4000c1e1b00 */
[----:B--2---:R-:W-:-:S06]  /*01c0*/  IMAD.WIDE.U32 R8, R0, 0x4, R4 ;  /* 0x0000000400087825 */ /* 0x004fcc00078e0004 */
[----:B------:R-:W2:Y:S02]  /*01d0*/  LD.E R8, desc[UR4][R8.64] ;  /* 0x0000000408087980 */ /* 0x000ea4000c101900 */
[----:B--2---:R-:W-:-:S13]  /*01e0*/  ISETP.NE.AND P1, PT, R8, R7, PT ;  /* 0x000000070800720c */ /* 0x004fda0003f25270 */
[----:B------:R-:W-:Y:S05]  /*01f0*/  @P1 BRA `(.L_x_752) ;  /* 0x00000088007c1947 */ /* 0x000fea0003800000 */
[----:B------:R-:W0:Y:S01]  /*0200*/  LDC.64 R8, c[0x0][0x380] ;  /* 0x0000e000ff087b82 */ /* 0x000e220000000a00 */
[----:B------:R-:W-:Y:S04]  /*0210*/  BSSY.RECONVERGENT B2, `(.L_x_753) ;  /* 0x000021f000027945 */ /* 0x000fe80003800200 */
[----:B------:R-:W-:Y:S01]  /*0220*/  BSSY.RELIABLE B0, `(.L_x_754) ;  /* 0x0000032000007945 */ /* 0x000fe20003800100 */
[----:B------:R-:W-:Y:S02]  /*0230*/  CS2R R4, SRZ ;  /* 0x0000000000047805 */ /* 0x000fe4000001ff00 */
[----:B------:R-:W1:Y:S01]  /*0240*/  LDC R3, c[0x0][0x388] ;  /* 0x0000e200ff037b82 */ /* 0x000e620000000800 */
[----:B0-----:R-:W-:Y:S02]  /*0250*/  VIADD R24, R8, 0xffffffff ;  /* 0xffffffff08187836 */ /* 0x001fe40000000000 */
[----:B------:R-:W-:-:S02]  /*0260*/  VIADD R27, R9, 0xffffffff ;  /* 0xffffffff091b7836 */ /* 0x000fc40000000000 */
        /* <DEDUP_REMOVED lines=36> */
[----:B------:R-:W-:Y:S02]  /*04b0*/  IMAD R2, R10, R3, -R30 ;  /* 0x000000030a027224 */ /* 0x000fe400078e0a1e */
[----:B------:R-:W-:Y:S02]  /*04c0*/  IMAD.MOV.U32 R4, RZ, RZ, -0x1 ;  /* 0xffffffffff047424 */ /* 0x000fe400078e00ff */
[----:B------:R-:W-:Y:S02]  /*04d0*/  IMAD.IADD R5, R11, 0x1, R2 ;  /* 0x000000010b057824 */ /* 0x000fe400078e0202 */
[----:B------:R-:W-:-:S03]  /*04e0*/  IMAD.MOV.U32 R6, RZ, RZ, -0x1 ;  /* 0xffffffffff067424 */ /* 0x000fc600078e00ff */
[----:B------:R-:W-:-:S13]  /*04f0*/  ISETP.GE.AND P0, PT, R0, R5, PT ;  /* 0x000000050000720c */ /* 0x000fda0003f06270 */
[----:B------:R-:W-:Y:S05]  /*0500*/  @P0 BREAK.RELIABLE B0 ;  /* 0x0000000000000942 */ /* 0x000fea0003800100 */
[----:B------:R-:W-:Y:S05]  /*0510*/  @P0 BRA `(.L_x_756) ;  /* 0x0000001c00b80947 */ /* 0x000fea0003800000 */
[----:B------:R-:W-:Y:S01]  /*0520*/  MOV R5, R11 ;  /* 0x0000000b00057202 */ /* 0x000fe20000000f00 */
[----:B------:R-:W-:-:S07]  /*0530*/  IMAD.MOV.U32 R4, RZ, RZ, 0x6 ;  /* 0x00000006ff047424 */ /* 0x000fce00078e00ff */
.L_x_755:
[----:B------:R-:W-:Y:S05]  /*0540*/  BSYNC.RELIABLE B0 ;  /* 0x0000000000007941 */ /* 0x000fea0003800100 */
.L_x_754:
        /* <DEDUP_REMOVED lines=8> */
.L_x_1854:
[----:B------:R-:W-:Y:S05]  /*05d0*/  BRX R10 -0x5e0                                                  (*"BRANCH_TARGETS .L_x_1855,.L_x_1856,.L_x_1857"*) ;  /* 0xfffffff80a887949 */ /* 0x000fea000383ffff */
.L_x_1856:
[-C--:B------:R-:W-:Y:S02]  /*05e0*/  IABS R13, R26.reuse ;  /* 0x0000001a000d7213 */ /* 0x080fe40000000000 */
[----:B------:R-:W-:Y:S02]  /*05f0*/  IABS R6, R26 ;  /* 0x0000001a00067213 */ /* 0x000fe40000000000 */
[----:B------:R-:W0:Y:S01]  /*0600*/  I2F.RP R2, R13 ;  /* 0x0000000d00027306 */ /* 0x000e220000209400 */
[-C--:B------:R-:W-:Y:S02]  /*0610*/  IABS R12, R27.reuse ;  /* 0x0000001b000c7213 */ /* 0x080fe40000000000 */
[----:B------:R-:W-:Y:S02]  /*0620*/  IABS R14, R27 ;  /* 0x0000001b000e7213 */ /* 0x000fe40000000000 */
[----:B------:R-:W-:-:S03]  /*0630*/  ISETP.GE.AND P4, PT, R5, RZ, PT ;  /* 0x000000ff0500720c */ /* 0x000fc60003f86270 */
[----:B------:R-:W-:Y:S01]  /*0640*/  IMAD.MOV R14, RZ, RZ, -R14 ;  /* 0x000000ffff0e7224 */ /* 0x000fe200078e0a0e */
[----:B0-----:R-:W0:Y:S02]  /*0650*/  MUFU.RCP R2, R2 ;  /* 0x0000000200027308 */ /* 0x001e240000001000 */
[----:B0-----:R-:W-:-:S06]  /*0660*/  VIADD R10, R2, 0xffffffe ;  /* 0x0ffffffe020a7836 */ /* 0x001fcc0000000000 */
        /* <DEDUP_REMOVED lines=24> */
[----:B0-----:R-:W-:-:S03]  /*07f0*/  IMAD.MOV.U32 R10, RZ, RZ, RZ ;  /* 0x000000ffff0a7224 */ /* 0x001fc600078e00ff */
[----:B------:R-:W-:Y:S01]  /*0800*/  IADD3 R4, PT, PT, -R2, RZ, RZ ;  /* 0x000000ff02047210 */ /* 0x000fe20007ffe1ff */
[----:B-1----:R-:W-:-:S04]  /*0810*/  IMAD.MOV R13, RZ, RZ, -R11 ;  /* 0x000000ffff0d7224 */ /* 0x002fc800078e0a0b */
[----:B------:R-:W-:Y:S01]  /*0820*/  IMAD R4, R26, R4, R5 ;  /* 0x000000041a047224 */ /* 0x000fe200078e0205 */
[----:B------:R-:W-:Y:S01]  /*0830*/  LOP3.LUT R5, RZ, R27, RZ, 0x33, !PT ;  /* 0x0000001bff057212 */ /* 0x000fe200078e33ff */
        /* <DEDUP_REMOVED lines=20> */
[----:B------:R-:W-:Y:S01]  /*0980*/  ISETP.NE.AND P0, PT, R27, RZ, PT ;  /* 0x000000ff1b00720c */ /* 0x000fe20003f05270 */
[----:B------:R-:W-:-:S03]  /*0990*/  @!P4 IMAD.MOV R11, RZ, RZ, -R11 ;  /* 0x000000ffff0bc224 */ /* 0x000fc600078e0a0b */
[----:B------:R-:W-:Y:S02]  /*09a0*/  @!P2 IADD3 R10, PT, PT, -R10, RZ, RZ ;  /* 0x000000ff0a0aa210 */ /* 0x000fe40007ffe1ff */
[C---:B------:R-:W-:Y:S02]  /*09b0*/  SEL R11, R5.reuse, R11, !P0 ;  /* 0x0000000b050b7207 */ /* 0x040fe40004000000 */
[----:B------:R-:W-:-:S03]  /*09c0*/  SEL R5, R5, R10, !P0 ;  /* 0x0000000a05057207 */ /* 0x000fc60004000000 */
[----:B------:R-:W-:Y:S02]  /*09d0*/  VIADD R13, R11, 0x1 ;  /* 0x000000010b0d7836 */ /* 0x000fe40000000000 */
[----:B------:R-:W-:Y:S01]  /*09e0*/  IMAD.MOV.U32 R4, RZ, RZ, R5 ;  /* 0x000000ffff047224 */ /* 0x000fe200078e0005 */
[----:B------:R-:W-:Y:S06]  /*09f0*/  BRA `(.L_x_759) ;  /* 0x0000001800647947 */ /* 0x000fec0003800000 */
.L_x_1855:
        /* <DEDUP_REMOVED lines=10> */
[----:B0-----:R-:W-:Y:S01]  /*0aa0*/  IMAD.MOV.U32 R10, RZ, RZ, RZ ;  /* 0x000000ffff0a7224 */ /* 0x001fe200078e00ff */
[----:B-1----:R-:W-:-:S05]  /*0ab0*/  IADD3 R4, PT, PT, RZ, -R11, RZ ;  /* 0x8000000bff047210 */ /* 0x002fca0007ffe0ff */
[----:B------:R-:W-:Y:S01]  /*0ac0*/  IMAD R15, R4, R13, RZ ;  /* 0x0000000d040f7224 */ /* 0x000fe200078e02ff */
[----:B------:R-:W-:-:S03]  /*0ad0*/  IABS R4, R25 ;  /* 0x0000001900047213 */ /* 0x000fc60000000000 */
[----:B------:R-:W-:-:S04]  /*0ae0*/  IMAD.HI.U32 R11, R11, R15, R10 ;  /* 0x0000000f0b0b7227 */ /* 0x000fc800078e000a */
[----:B------:R-:W-:Y:S02]  /*0af0*/  IMAD.MOV R15, RZ, RZ, -R4 ;  /* 0x000000ffff0f7224 */ /* 0x000fe400078e0a04 */
[----:B------:R-:W-:-:S04]  /*0b00*/  IMAD.HI.U32 R2, R11, R12, RZ ;  /* 0x0000000c0b027227 */ /* 0x000fc800078e00ff */
[----:B------:R-:W-:Y:S02]  /*0b10*/  IMAD R4, R2, R15, R12 ;  /* 0x0000000f02047224 */ /* 0x000fe400078e020c */
[----:B------:R-:W-:-:S03]  /*0b20*/  VIADD R10, R6, 0xffffffe ;  /* 0x0ffffffe060a7836 */ /* 0x000fc60000000000 */
[----:B------:R-:W-:Y:S01]  /*0b30*/  ISETP.GT.U32.AND P1, PT, R13, R4, PT ;  /* 0x000000040d00720c */ /* 0x000fe20003f24070 */
[----:B------:R0:W1:Y:S02]  /*0b40*/  F2I.FTZ.U32.TRUNC.NTZ R11, R10 ;  /* 0x0000000a000b7305 */ /* 0x000064000021f000 */
[----:B0-----:R-:W-:-:S10]  /*0b50*/  HFMA2 R10, -RZ, RZ, 0, 0 ;  /* 0x00000000ff0a7431 */ /* 0x001fd400000001ff */
[----:B------:R-:W-:Y:S01]  /*0b60*/  @!P1 IMAD.IADD R4, R4, 0x1, -R13 ;  /* 0x0000000104049824 */ /* 0x000fe200078e0a0d */
[----:B------:R-:W-:Y:S02]  /*0b70*/  @!P1 IADD3 R2, PT, PT, R2, 0x1, RZ ;  /* 0x0000000102029810 */ /* 0x000fe40007ffe0ff */
[----:B------:R-:W-:Y:S01]  /*0b80*/  ISETP.NE.AND P1, PT, R25, RZ, PT ;  /* 0x000000ff1900720c */ /* 0x000fe20003f25270 */
[--C-:B-1----:R-:W-:Y:S01]  /*0b90*/  IMAD.MOV R6, RZ, RZ, -R11.reuse ;  /* 0x000000ffff067224 */ /* 0x102fe200078e0a0b */
[----:B------:R-:W-:Y:S02]  /*0ba0*/  ISETP.GE.U32.AND P0, PT, R4, R13, PT ;  /* 0x0000000d0400720c */ /* 0x000fe40003f06070 */
[----:B------:R-:W-:Y:S01]  /*0bb0*/  LOP3.LUT R4, R5, R25, RZ, 0x3c, !PT ;  /* 0x0000001905047212 */ /* 0x000fe200078e3cff */
[----:B------:R-:W-:Y:S01]  /*0bc0*/  IMAD R15, R6, R17, RZ ;  /* 0x00000011060f7224 */ /* 0x000fe200078e02ff */
[----:B------:R-:W-:Y:S02]  /*0bd0*/  IABS R6, R24 ;  /* 0x0000001800067213 */ /* 0x000fe40000000000 */
[----:B------:R-:W-:Y:S01]  /*0be0*/  ISETP.GE.AND P2, PT, R4, RZ, PT ;  /* 0x000000ff0400720c */ /* 0x000fe20003f46270 */
[----:B------:R-:W-:-:S04]  /*0bf0*/  IMAD.HI.U32 R10, R11, R15, R10 ;  /* 0x0000000f0b0a7227 */ /* 0x000fc800078e000a */
[----:B------:R-:W-:Y:S02]  /*0c00*/  IMAD.MOV R15, RZ, RZ, -R6 ;  /* 0x000000ffff0f7224 */ /* 0x000fe400078e0a06 */
[----:B------:R-:W-:-:S06]  /*0c10*/  @P0 VIADD R2, R2, 0x1 ;  /* 0x0000000102020836 */ /* 0x000fcc0000000000 */
        /* <DEDUP_REMOVED lines=12> */
[----:B------:R-:W-:Y:S01]  /*0ce0*/  LOP3.LUT R11, RZ, R24, RZ, 0x33, !PT ;  /* 0x00000018ff0b7212 */ /* 0x000fe200078e33ff */
[----:B------:R-:W-:Y:S01]  /*0cf0*/  IMAD.MOV.U32 R15, RZ, RZ, R2 ;  /* 0x000000ffff0f7224 */ /* 0x000fe200078e0002 */
        /* <DEDUP_REMOVED lines=9> */
[----:B------:R-:W-:Y:S01]  /*0d90*/  ISETP.NE.AND P0, PT, R24, RZ, PT ;  /* 0x000000ff1800720c */ /* 0x000fe20003f05270 */
[----:B------:R-:W-:Y:S02]  /*0da0*/  @!P4 IMAD.MOV R6, RZ, RZ, -R6 ;  /* 0x000000ffff06c224 */ /* 0x000fe400078e0a06 */
[----:B------:R-:W-:-:S03]  /*0db0*/  @!P2 IMAD.MOV R10, RZ, RZ, -R10 ;  /* 0x000000ffff0aa224 */ /* 0x000fc600078e0a0a */
[C---:B------:R-:W-:Y:S02]  /*0dc0*/  SEL R5, R11.reuse, R6, !P0 ;  /* 0x000000060b057207 */ /* 0x040fe40004000000 */
[----:B------:R-:W-:Y:S02]  /*0dd0*/  SEL R11, R11, R10, !P0 ;  /* 0x0000000a0b0b7207 */ /* 0x000fe40004000000 */
[----:B------:R-:W-:-:S03]  /*0de0*/  IADD3 R4, PT, PT, R5, 0x1, RZ ;  /* 0x0000000105047810 */ /* 0x000fc60007ffe0ff */
[----:B------:R-:W-:Y:S01]  /*0df0*/  IMAD.MOV.U32 R13, RZ, RZ, R11 ;  /* 0x000000ffff0d7224 */ /* 0x000fe200078e000b */
[----:B------:R-:W-:Y:S06]  /*0e00*/  BRA `(.L_x_759) ;  /* 0x0000001400607947 */ /* 0x000fec0003800000 */
.L_x_1857:
[----:B------:R-:W-:Y:S01]  /*0e10*/  IMAD R2, R29, R8, RZ ;  /* 0x000000081d027224 */ /* 0x000fe200078e02ff */
[----:B------:R-:W-:Y:S02]  /*0e20*/  IABS R16, R5 ;  /* 0x0000000500107213 */ /* 0x000fe40000000000 */
[----:B------:R-:W-:Y:S02]  /*0e30*/  IABS R14, R29 ;  /* 0x0000001d000e7213 */ /* 0x000fe40000000000 */
[----:B------:R-:W-:Y:S02]  /*0e40*/  IABS R13, R2 ;  /* 0x00000002000d7213 */ /* 0x000fe40000000000 */
[----:B------:R-:W0:Y:S01]  /*0e50*/  I2F.RP R12, R14 ;  /* 0x0000000e000c7306 */ /* 0x000e220000209400 */
[----:B------:R-:W-:-:S07]  /*0e60*/  ISETP.GE.AND P4, PT, R5, RZ, PT ;  /* 0x000000ff0500720c */ /* 0x000fce0003f86270 */
[----:B------:R-:W1:Y:S08]  /*0e70*/  I2F.RP R4, R13 ;  /* 0x0000000d00047306 */ /* 0x000e700000209400 */
[----:B0-----:R-:W-:Y:S08]  /*0e80*/  MUFU.RCP R12, R12 ;  /* 0x0000000c000c7308 */ /* 0x001ff00000001000 */
[----:B-1----:R-:W0:Y:S02]  /*0e90*/  MUFU.RCP R4, R4 ;  /* 0x0000000400047308 */ /* 0x002e240000001000 */
[----:B0-----:R-:W-:-:S06]  /*0ea0*/  VIADD R10, R4, 0xffffffe ;  /* 0x0ffffffe040a7836 */ /* 0x001fcc0000000000 */
[----:B------:R0:W1:Y:S02]  /*0eb0*/  F2I.FTZ.U32.TRUNC.NTZ R11, R10 ;  /* 0x0000000a000b7305 */ /* 0x000064000021f000 */
[----:B0-----:R-:W-:Y:S01]  /*0ec0*/  MOV R10, RZ ;  /* 0x000000ff000a7202 */ /* 0x001fe20000000f00 */
        /* <DEDUP_REMOVED lines=10> */
[----:B------:R0:W1:Y:S01]  /*0f70*/  F2I.FTZ.U32.TRUNC.NTZ R11, R10 ;  /* 0x0000000a000b7305 */ /* 0x000062000021f000 */
[----:B------:R-:W-:Y:S01]  /*0f80*/  IADD3 R15, PT, PT, RZ, -R12, RZ ;  /* 0x8000000cff0f7210 */ /* 0x000fe20007ffe0ff */
[----:B0-----:R-:W-:-:S10]  /*0f90*/  IMAD.MOV.U32 R10, RZ, RZ, RZ ;  /* 0x000000ffff0a7224 */ /* 0x001fd400078e00ff */
[----:B------:R-:W-:Y:S02]  /*0fa0*/  @!P1 IMAD.IADD R6, R6, 0x1, -R13 ;  /* 0x0000000106069824 */ /* 0x000fe400078e0a0d */
[----:B------:R-:W-:Y:S01]  /*0fb0*/  @!P1 VIADD R4, R4, 0x1 ;  /* 0x0000000104049836 */ /* 0x000fe20000000000 */
[----:B------:R-:W-:Y:S02]  /*0fc0*/  ISETP.NE.AND P1, PT, R2, RZ, PT ;  /* 0x000000ff0200720c */ /* 0x000fe40003f25270 */
[----:B------:R-:W-:Y:S01]  /*0fd0*/  ISETP.GE.U32.AND P0, PT, R6, R13, PT ;  /* 0x0000000d0600720c */ /* 0x000fe20003f06070 */
[----:B-1----:R-:W-:Y:S01]  /*0fe0*/  IMAD.MOV R13, RZ, RZ, -R11 ;  /* 0x000000ffff0d7224 */ /* 0x002fe200078e0a0b */
[----:B------:R-:W-:-:S03]  /*0ff0*/  LOP3.LUT R6, R5, R2, RZ, 0x3c, !PT ;  /* 0x0000000205067212 */ /* 0x000fc600078e3cff */
[----:B------:R-:W-:Y:S01]  /*1000*/  IMAD R13, R13, R14, RZ ;  /* 0x0000000e0d0d7224 */ /* 0x000fe200078e02ff */
[----:B------:R-:W-:-:S03]  /*1010*/  ISETP.GE.AND P2, PT, R6, RZ, PT ;  /* 0x000000ff0600720c */ /* 0x000fc60003f46270 */
[----:B------:R-:W-:-:S04]  /*1020*/  IMAD.HI.U32 R10, R11, R13, R10 ;  /* 0x0000000d0b0a7227 */ /* 0x000fc800078e000a */
[----:B------:R-:W-:-:S06]  /*1030*/  @P0 IADD3 R4, PT, PT, R4, 0x1, RZ ;  /* 0x0000000104040810 */ /* 0x000fcc0007ffe0ff */
[----:B------:R-:W-:Y:S01]  /*1040*/  @!P2 IMAD.MOV R4, RZ, RZ, -R4 ;  /* 0x000000ffff04a224 */ /* 0x000fe200078e0a04 */
[----:B------:R-:W-:-:S05]  /*1050*/  @!P1 LOP3.LUT R4, RZ, R2, RZ, 0x33, !PT ;  /* 0x00000002ff049212 */ /* 0x000fca00078e33ff */
[----:B------:R-:W-:-:S04]  /*1060*/  IMAD.MOV R6, RZ, RZ, -R4 ;  /* 0x000000ffff067224 */ /* 0x000fc800078e0a04 */
[----:B------:R-:W-:Y:S01]  /*1070*/  IMAD R2, R2, R6, R5 ;  /* 0x0000000602027224 */ /* 0x000fe200078e0205 */
[----:B------:R-:W-:-:S04]  /*1080*/  LOP3.LUT R5, RZ, R29, RZ, 0x33, !PT ;  /* 0x0000001dff057212 */ /* 0x000fc800078e33ff */
[----:B------:R-:W-:Y:S02]  /*1090*/  IABS R6, R2 ;  /* 0x0000000200067213 */ /* 0x000fe40000000000 */
[----:B------:R-:W-:-:S03]  /*10a0*/  LOP3.LUT R2, R2, R29, RZ, 0x3c, !PT ;  /* 0x0000001d02027212 */ /* 0x000fc600078e3cff */
        /* <DEDUP_REMOVED lines=16> */
[----:B------:R-:W-:Y:S02]  /*11b0*/  @!P4 IMAD.MOV R11, RZ, RZ, -R11 ;  /* 0x000000ffff0bc224 */ /* 0x000fe400078e0a0b */
[----:B------:R-:W-:-:S03]  /*11c0*/  @!P2 IMAD.MOV R10, RZ, RZ, -R10 ;  /* 0x000000ffff0aa224 */ /* 0x000fc600078e0a0a */
[C---:B------:R-:W-:Y:S01]  /*11d0*/  SEL R2, R5.reuse, R11, !P0 ;  /* 0x0000000b05027207 */ /* 0x040fe20004000000 */
[----:B------:R-:W-:Y:S01]  /*11e0*/  IMAD.MOV.U32 R11, RZ, RZ, R4 ;  /* 0x000000ffff0b7224 */ /* 0x000fe200078e0004 */
[----:B------:R-:W-:Y:S02]  /*11f0*/  SEL R5, R5, R10, !P0 ;  /* 0x0000000a05057207 */ /* 0x000fe40004000000 */
[----:B------:R-:W-:Y:S01]  /*1200*/  IADD3 R15, PT, PT, R2, 0x1, RZ ;  /* 0x00000001020f7810 */ /* 0x000fe20007ffe0ff */
[----:B------:R-:W-:Y:S02]  /*1210*/  IMAD.MOV.U32 R13, RZ, RZ, R11 ;  /* 0x000000ffff0d7224 */ /* 0x000fe400078e000b */
[----:B------:R-:W-:Y:S01]  /*1220*/  IMAD.MOV.U32 R4, RZ, RZ, R5 ;  /* 0x000000ffff047224 */ /* 0x000fe200078e0005 */
[----:B------:R-:W-:Y:S06]  /*1230*/  BRA `(.L_x_759) ;  /* 0x0000001000547947 */ /* 0x000fec0003800000 */
.L_x_758:
[----:B------:R-:W-:-:S13]  /*1240*/  ISETP.GT.AND P0, PT, R4, 0x4, PT ;  /* 0x000000040400780c */ /* 0x000fda0003f04270 */
[----:B------:R-:W-:Y:S05]  /*1250*/  @P0 BRA `(.L_x_760) ;  /* 0x0000000800240947 */ /* 0x000fea0003800000 */
[----:B------:R-:W-:-:S13]  /*1260*/  ISETP.NE.AND P0, PT, R4, 0x3, PT ;  /* 0x000000030400780c */ /* 0x000fda0003f05270 */
[----:B------:R-:W-:Y:S05]  /*1270*/  @!P0 BRA `(.L_x_761) ;  /* 0x0000000400108947 */ /* 0x000fea0003800000 */
[-C--:B------:R-:W-:Y:S01]  /*1280*/  IMAD R2, R27, R29.reuse, RZ ;  /* 0x0000001d1b027224 */ /* 0x080fe200078e02ff */
[----:B------:R-:W-:Y:S02]  /*1290*/  IABS R17, R29 ;  /* 0x0000001d00117213 */ /* 0x000fe40000000000 */
[----:B------:R-:W-:Y:S02]  /*12a0*/  IABS R12, R5 ;  /* 0x00000005000c7213 */ /* 0x000fe40000000000 */
[----:B------:R-:W-:Y:S01]  /*12b0*/  IABS R13, R2 ;  /* 0x00000002000d7213 */ /* 0x000fe20000000000 */
[----:B------:R-:W0:Y:S01]  /*12c0*/  I2F.RP R14, R17 ;  /* 0x00000011000e7306 */ /* 0x000e220000209400 */
[----:B------:R-:W-:-:S07]  /*12d0*/  ISETP.GE.AND P4, PT, R5, RZ, PT ;  /* 0x000000ff0500720c */ /* 0x000fce0003f86270 */
        /* <DEDUP_REMOVED lines=16> */
[----:B0-----:R-:W-:-:S10]  /*13e0*/  IMAD.MOV.U32 R10, RZ, RZ, RZ ;  /* 0x000000ffff0a7224 */ /* 0x001fd400078e00ff */
[----:B------:R-:W-:Y:S02]  /*13f0*/  @!P1 IMAD.IADD R6, R6, 0x1, -R13 ;  /* 0x0000000106069824 */ /* 0x000fe400078e0a0d */
[----:B------:R-:W-:Y:S01]  /*1400*/  @!P1 VIADD R4, R4, 0x1 ;  /* 0x0000000104049836 */ /* 0x000fe20000000000 */
[----:B------:R-:W-:Y:S01]  /*1410*/  ISETP.NE.AND P1, PT, R2, RZ, PT ;  /* 0x000000ff0200720c */ /* 0x000fe20003f25270 */
[--C-:B-1----:R-:W-:Y:S01]  /*1420*/  IMAD.MOV R14, RZ, RZ, -R11.reuse ;  /* 0x000000ffff0e7224 */ /* 0x102fe200078e0a0b */
[----:B------:R-:W-:Y:S02]  /*1430*/  ISETP.GE.U32.AND P0, PT, R6, R13, PT ;  /* 0x0000000d0600720c */ /* 0x000fe40003f06070 */
[----:B------:R-:W-:Y:S01]  /*1440*/  LOP3.LUT R6, R5, R2, RZ, 0x3c, !PT ;  /* 0x0000000205067212 */ /* 0x000fe200078e3cff */
[----:B------:R-:W-:Y:S01]  /*1450*/  IMAD R13, R14, R17, RZ ;  /* 0x000000110e0d7224 */ /* 0x000fe200078e02ff */
[----:B------:R-:W-:Y:S02]  /*1460*/  IABS R14, R29 ;  /* 0x0000001d000e7213 */ /* 0x000fe40000000000 */
[----:B------:R-:W-:Y:S01]  /*1470*/  ISETP.GE.AND P2, PT, R6, RZ, PT ;  /* 0x000000ff0600720c */ /* 0x000fe20003f46270 */
[----:B------:R-:W-:Y:S01]  /*1480*/  IMAD.HI.U32 R13, R11, R13, R10 ;  /* 0x0000000d0b0d7227 */ /* 0x000fe200078e000a */
[----:B------:R-:W-:-:S05]  /*1490*/  IADD3 R15, PT, PT, RZ, -R14, RZ ;  /* 0x8000000eff0f7210 */ /* 0x000fca0007ffe0ff */
[----:B------:R-:W-:Y:S01]  /*14a0*/  @P0 IADD3 R4, PT, PT, R4, 0x1, RZ ;  /* 0x0000000104040810 */ /* 0x000fe20007ffe0ff */
[----:B------:R-:W-:-:S04]  /*14b0*/  IMAD.HI.U32 R10, R13, R12, RZ ;  /* 0x0000000c0d0a7227 */ /* 0x000fc800078e00ff */
[----:B------:R-:W-:Y:S02]  /*14c0*/  IMAD R12, R10, R15, R12 ;  /* 0x0000000f0a0c7224 */ /* 0x000fe400078e020c */
[----:B------:R-:W-:Y:S01]  /*14d0*/  @!P2 IMAD.MOV R4, RZ, RZ, -R4 ;  /* 0x000000ffff04a224 */ /* 0x000fe200078e0a04 */
[----:B------:R-:W-:Y:S02]  /*14e0*/  @!P1 LOP3.LUT R4, RZ, R2, RZ, 0x33, !PT ;  /* 0x00000002ff049212 */ /* 0x000fe400078e33ff */
[----:B------:R-:W-:-:S03]  /*14f0*/  ISETP.GT.U32.AND P0, PT, R17, R12, PT ;  /* 0x0000000c1100720c */ /* 0x000fc60003f04070 */
[----:B------:R-:W-:-:S04]  /*1500*/  IMAD.MOV R6, RZ, RZ, -R4 ;  /* 0x000000ffff067224 */ /* 0x000fc800078e0a04 */
[----:B------:R-:W-:Y:S01]  /*1510*/  IMAD R2, R2, R6, R5 ;  /* 0x0000000602027224 */ /* 0x000fe200078e0205 */
[----:B------:R-:W-:-:S04]  /*1520*/  MOV R5, R4 ;  /* 0x0000000400057202 */ /* 0x000fc80000000f00 */
[----:B------:R-:W-:Y:S01]  /*1530*/  IABS R6, R2 ;  /* 0x0000000200067213 */ /* 0x000fe20000000000 */
[----:B------:R-:W-:Y:S01]  /*1540*/  @!P0 IMAD.IADD R12, R12, 0x1, -R17 ;  /* 0x000000010c0c8824 */ /* 0x000fe200078e0a11 */
[----:B------:R-:W-:Y:S01]  /*1550*/  LOP3.LUT R2, R2, R29, RZ, 0x3c, !PT ;  /* 0x0000001d02027212 */ /* 0x000fe200078e3cff */
[----:B------:R-:W-:Y:S02]  /*1560*/  IMAD.MOV.U32 R4, RZ, RZ, R5 ;  /* 0x000000ffff047224 */ /* 0x000fe400078e0005 */
[----:B------:R-:W-:Y:S01]  /*1570*/  IMAD.MOV.U32 R11, RZ, RZ, R6 ;  /* 0x000000ffff0b7224 */ /* 0x000fe200078e0006 */
[----:B------:R-:W-:Y:S02]  /*1580*/  ISETP.GT.U32.AND P3, PT, R17, R12, PT ;  /* 0x0000000c1100720c */ /* 0x000fe40003f64070 */
[----:B------:R-:W-:Y:S01]  /*1590*/  ISETP.GE.AND P2, PT, R2, RZ, PT ;  /* 0x000000ff0200720c */ /* 0x000fe20003f46270 */
[----:B------:R-:W-:-:S04]  /*15a0*/  IMAD.HI.U32 R6, R13, R11, RZ ;  /* 0x0000000b0d067227 */ /* 0x000fc800078e00ff */
[----:B------:R-:W-:Y:S01]  /*15b0*/  IMAD R10, R6, R15, R11 ;  /* 0x0000000f060a7224 */ /* 0x000fe200078e020b */
[----:B------:R-:W-:-:S04]  /*15c0*/  LOP3.LUT R11, RZ, R29, RZ, 0x33, !PT ;  /* 0x0000001dff0b7212 */ /* 0x000fc800078e33ff */
[----:B------:R-:W-:Y:S02]  /*15d0*/  ISETP.GT.U32.AND P1, PT, R17, R10, PT ;  /* 0x0000000a1100720c */ /* 0x000fe40003f24070 */
[----:B------:R-:W-:-:S05]  /*15e0*/  @!P3 IADD3 R12, PT, PT, R12, -R17, RZ ;  /* 0x800000110c0cb210 */ /* 0x000fca0007ffe0ff */
[----:B------:R-:W-:-:S04]  /*15f0*/  IMAD.MOV.U32 R2, RZ, RZ, R12 ;  /* 0x000000ffff027224 */ /* 0x000fc800078e000c */
[----:B------:R-:W-:Y:S02]  /*1600*/  @!P4 IMAD.MOV R2, RZ, RZ, -R2 ;  /* 0x000000ffff02c224 */ /* 0x000fe400078e0a02 */
[----:B------:R-:W-:Y:S02]  /*1610*/  @!P1 IMAD.IADD R10, R10, 0x1, -R17 ;  /* 0x000000010a0a9824 */ /* 0x000fe400078e0a11 */
[----:B------:R-:W-:-:S03]  /*1620*/  @!P1 VIADD R6, R6, 0x1 ;  /* 0x0000000106069836 */ /* 0x000fc60000000000 */
[----:B------:R-:W-:-:S13]  /*1630*/  ISETP.GE.U32.AND P0, PT, R10, R17, PT ;  /* 0x000000110a00720c */ /* 0x000fda0003f06070 */
[----:B------:R-:W-:Y:S01]  /*1640*/  @P0 VIADD R6, R6, 0x1 ;  /* 0x0000000106060836 */ /* 0x000fe20000000000 */
[----:B------:R-:W-:-:S03]  /*1650*/  ISETP.NE.AND P0, PT, R29, RZ, PT ;  /* 0x000000ff1d00720c */ /* 0x000fc60003f05270 */
[----:B------:R-:W-:Y:S01]  /*1660*/  @!P2 IMAD.MOV R6, RZ, RZ, -R6 ;  /* 0x000000ffff06a224 */ /* 0x000fe200078e0a06 */
[----:B------:R-:W-:-:S04]  /*1670*/  SEL R2, R11, R2, !P0 ;  /* 0x000000020b027207 */ /* 0x000fc80004000000 */
[----:B------:R-:W-:Y:S01]  /*1680*/  SEL R11, R11, R6, !P0 ;  /* 0x000000060b0b7207 */ /* 0x000fe20004000000 */
[----:B------:R-:W-:-:S04]  /*1690*/  VIADD R15, R2, 0x1 ;  /* 0x00000001020f7836 */ /* 0x000fc80000000000 */
[----:B------:R-:W-:Y:S01]  /*16a0*/  VIADD R13, R11, 0x1 ;  /* 0x000000010b0d7836 */ /* 0x000fe20000000000 */
[----:B------:R-:W-:Y:S06]  /*16b0*/  BRA `(.L_x_759) ;  /* 0x0000000c00347947 */ /* 0x000fec0003800000 */
.L_x_761:
        /* <DEDUP_REMOVED lines=23> */
[----:B0-----:R-:W-:-:S08]  /*1830*/  HFMA2 R10, -RZ, RZ, 0, 0 ;  /* 0x00000000ff0a7431 */ /* 0x001fd000000001ff */
[----:B------:R-:W-:Y:S01]  /*1840*/  @!P1 IMAD.IADD R4, R4, 0x1, -R13 ;  /* 0x0000000104049824 */ /* 0x000fe200078e0a0d */
[----:B------:R-:W-:Y:S02]  /*1850*/  @!P1 IADD3 R2, PT, PT, R2, 0x1, RZ ;  /* 0x0000000102029810 */ /* 0x000fe40007ffe0ff */
[----:B------:R-:W-:Y:S02]  /*1860*/  ISETP.NE.AND P1, PT, R30, RZ, PT ;  /* 0x000000ff1e00720c */ /* 0x000fe40003f25270 */
[----:B------:R-:W-:Y:S02]  /*1870*/  ISETP.GE.U32.AND P0, PT, R4, R13, PT ;  /* 0x0000000d0400720c */ /* 0x000fe40003f06070 */
[----:B------:R-:W-:-:S04]  /*1880*/  LOP3.LUT R4, R5, R30, RZ, 0x3c, !PT ;  /* 0x0000001e05047212 */ /* 0x000fc800078e3cff */
[----:B------:R-:W-:Y:S01]  /*1890*/  ISETP.GE.AND P2, PT, R4, RZ, PT ;  /* 0x000000ff0400720c */ /* 0x000fe20003f46270 */
[----:B-1----:R-:W-:-:S04]  /*18a0*/  IMAD.MOV R4, RZ, RZ, -R11 ;  /* 0x000000ffff047224 */ /* 0x002fc800078e0a0b */
[----:B------:R-:W-:Y:S02]  /*18b0*/  IMAD R15, R4, R17, RZ ;  /* 0x00000011040f7224 */ /* 0x000fe400078e02ff */
[----:B------:R-:W-:Y:S02]  /*18c0*/  @P0 VIADD R2, R2, 0x1 ;  /* 0x0000000102020836 */ /* 0x000fe40000000000 */
[----:B------:R-:W-:-:S04]  /*18d0*/  IMAD.HI.U32 R15, R11, R15, R10 ;  /* 0x0000000f0b0f7227 */ /* 0x000fc800078e000a */
[----:B------:R-:W-:Y:S01]  /*18e0*/  @!P2 IMAD.MOV R2, RZ, RZ, -R2 ;  /* 0x000000ffff02a224 */ /* 0x000fe200078e0a02 */
[----:B------:R-:W-:Y:S01]  /*18f0*/  @!P1 LOP3.LUT R2, RZ, R30, RZ, 0x33, !PT ;  /* 0x0000001eff029212 */ /* 0x000fe200078e33ff */
[----:B------:R-:W-:-:S04]  /*1900*/  IMAD.HI.U32 R10, R15, R6, RZ ;  /* 0x000000060f0a7227 */ /* 0x000fc800078e00ff */
[----:B------:R-:W-:Y:S02]  /*1910*/  IMAD.MOV R13, RZ, RZ, -R2 ;  /* 0x000000ffff0d7224 */ /* 0x000fe400078e0a02 */
[----:B------:R-:W-:Y:S02]  /*1920*/  IMAD R10, R10, R19, R6 ;  /* 0x000000130a0a7224 */ /* 0x000fe400078e0206 */
[----:B------:R-:W-:-:S03]  /*1930*/  IMAD R13, R30, R13, R5 ;  /* 0x0000000d1e0d7224 */ /* 0x000fc600078e0205 */
[----:B------:R-:W-:Y:S02]  /*1940*/  ISETP.GT.U32.AND P0, PT, R17, R10, PT ;  /* 0x0000000a1100720c */ /* 0x000fe40003f04070 */
[----:B------:R-:W-:Y:S02]  /*1950*/  IABS R4, R13 ;  /* 0x0000000d00047213 */ /* 0x000fe40000000000 */
[----:B------:R-:W-:-:S03]  /*1960*/  LOP3.LUT R13, R13, R24, RZ, 0x3c, !PT ;  /* 0x000000180d0d7212 */ /* 0x000fc600078e3cff */
[----:B------:R-:W-:Y:S01]  /*1970*/  IMAD.MOV.U32 R11, RZ, RZ, R4 ;  /* 0x000000ffff0b7224 */ /* 0x000fe200078e0004 */
[----:B------:R-:W-:-:S03]  /*1980*/  ISETP.GE.AND P2, PT, R13, RZ, PT ;  /* 0x000000ff0d00720c */ /* 0x000fc60003f46270 */
[----:B------:R-:W-:-:S04]  /*1990*/  IMAD.HI.U32 R4, R15, R11, RZ ;  /* 0x0000000b0f047227 */ /* 0x000fc800078e00ff */
[----:B------:R-:W-:Y:S02]  /*19a0*/  IMAD R6, R4, R19, R11 ;  /* 0x0000001304067224 */ /* 0x000fe400078e020b */
[----:B------:R-:W-:Y:S02]  /*19b0*/  @!P0 IMAD.IADD R10, R10, 0x1, -R17 ;  /* 0x000000010a0a8824 */ /* 0x000fe400078e0a11 */
[----:B------:R-:W-:Y:S01]  /*19c0*/  IMAD.MOV.U32 R15, RZ, RZ, R2 ;  /* 0x000000ffff0f7224 */ /* 0x000fe200078e0002 */
[C---:B------:R-:W-:Y:S02]  /*19d0*/  ISETP.GT.U32.AND P1, PT, R17.reuse, R6, PT ;  /* 0x000000061100720c */ /* 0x040fe40003f24070 */
[----:B------:R-:W-:-:S11]  /*19e0*/  ISETP.GT.U32.AND P3, PT, R17, R10, PT ;  /* 0x0000000a1100720c */ /* 0x000fd60003f64070 */
[--C-:B------:R-:W-:Y:S01]  /*19f0*/  @!P1 IMAD.IADD R6, R6, 0x1, -R17.reuse ;  /* 0x0000000106069824 */ /* 0x100fe200078e0a11 */
[----:B------:R-:W-:Y:S01]  /*1a00*/  @!P1 IADD3 R4, PT, PT, R4, 0x1, RZ ;  /* 0x0000000104049810 */ /* 0x000fe20007ffe0ff */
[----:B------:R-:W-:-:S03]  /*1a10*/  @!P3 IMAD.IADD R10, R10, 0x1, -R17 ;  /* 0x000000010a0ab824 */ /* 0x000fc600078e0a11 */
[----:B------:R-:W-:Y:S01]  /*1a20*/  ISETP.GE.U32.AND P0, PT, R6, R17, PT ;  /* 0x000000110600720c */ /* 0x000fe20003f06070 */
[----:B------:R-:W-:Y:S01]  /*1a30*/  IMAD.MOV.U32 R5, RZ, RZ, R10 ;  /* 0x000000ffff057224 */ /* 0x000fe200078e000a */
[----:B------:R-:W-:-:S04]  /*1a40*/  LOP3.LUT R6, RZ, R24, RZ, 0x33, !PT ;  /* 0x00000018ff067212 */ /* 0x000fc800078e33ff */
[----:B------:R-:W-:-:S07]  /*1a50*/  @!P4 IADD3 R5, PT, PT, -R5, RZ, RZ ;  /* 0x000000ff0505c210 */ /* 0x000fce0007ffe1ff */
[----:B------:R-:W-:Y:S01]  /*1a60*/  @P0 VIADD R4, R4, 0x1 ;  /* 0x0000000104040836 */ /* 0x000fe20000000000 */
[----:B------:R-:W-:-:S03]  /*1a70*/  ISETP.NE.AND P0, PT, R24, RZ, PT ;  /* 0x000000ff1800720c */ /* 0x000fc60003f05270 */
[----:B------:R-:W-:Y:S01]  /*1a80*/  IMAD.MOV.U32 R11, RZ, RZ, R4 ;  /* 0x000000ffff0b7224 */ /* 0x000fe200078e0004 */
[----:B------:R-:W-:-:S03]  /*1a90*/  SEL R4, R6, R5, !P0 ;  /* 0x0000000506047207 */ /* 0x000fc60004000000 */
[----:B------:R-:W-:Y:S02]  /*1aa0*/  @!P2 IMAD.MOV R11, RZ, RZ, -R11 ;  /* 0x000000ffff0ba224 */ /* 0x000fe400078e0a0b */
[----:B------:R-:W-:-:S03]  /*1ab0*/  VIADD R5, R4, 0x1 ;  /* 0x0000000104057836 */ /* 0x000fc60000000000 */
[----:B------:R-:W-:-:S05]  /*1ac0*/  SEL R11, R6, R11, !P0 ;  /* 0x0000000b060b7207 */ /* 0x000fca0004000000 */
[----:B------:R-:W-:Y:S01]  /*1ad0*/  VIADD R13, R11, 0x1 ;  /* 0x000000010b0d7836 */ /* 0x000fe20000000000 */
[----:B------:R-:W-:Y:S06]  /*1ae0*/  BRA `(.L_x_759) ;  /* 0x0000000800287947 */ /* 0x000fec0003800000 */
.L_x_760:
[----:B------:R-:W-:-:S13]  /*1af0*/  ISETP.NE.AND P0, PT, R4, 0x5, PT ;  /* 0x000000050400780c */ /* 0x000fda0003f05270 */
[----:B------:R-:W-:Y:S05]  /*1b00*/  @!P0 BRA `(.L_x_762) ;  /* 0x0000000400108947 */ /* 0x000fea0003800000 */
[-C--:B------:R-:W-:Y:S02]  /*1b10*/  IABS R2, R30.reuse ;  /* 0x0000001e00027213 */ /* 0x080fe40000000000 */
[----:B------:R-:W-:Y:S02]  /*1b20*/  IABS R6, R5 ;  /* 0x0000000500067213 */ /* 0x000fe40000000000 */
[----:B------:R-:W0:Y:S01]  /*1b30*/  I2F.RP R4, R2 ;  /* 0x0000000200047306 */ /* 0x000e220000209400 */
[----:B------:R-:W-:Y:S02]  /*1b40*/  IABS R12, R30 ;  /* 0x0000001e000c7213 */ /* 0x000fe40000000000 */
[----:B------:R-:W-:Y:S02]  /*1b50*/  IABS R15, R24 ;  /* 0x00000018000f7213 */ /* 0x000fe40000000000 */
[----:B------:R-:W-:-:S03]  /*1b60*/  ISETP.GE.AND P4, PT, R5, RZ, PT ;  /* 0x000000ff0500720c */ /* 0x000fc60003f86270 */
[----:B0-----:R-:W0:Y:S02]  /*1b70*/  MUFU.RCP R4, R4 ;  /* 0x0000000400047308 */ /* 0x001e240000001000 */
[----:B0-----:R-:W-:Y:S01]  /*1b80*/  IADD3 R10, PT, PT, R4, 0xffffffe, RZ ;  /* 0x0ffffffe040a7810 */ /* 0x001fe20007ffe0ff */
[----:B------:R-:W-:-:S05]  /*1b90*/  IMAD.MOV R4, RZ, RZ, -R12 ;  /* 0x000000ffff047224 */ /* 0x000fca00078e0a0c */
[----:B------:R-:W0:Y:S08]  /*1ba0*/  I2F.RP R12, R15 ;  /* 0x0000000f000c7306 */ /* 0x000e300000209400 */
[----:B------:R1:W2:Y:S08]  /*1bb0*/  F2I.FTZ.U32.TRUNC.NTZ R11, R10 ;  /* 0x0000000a000b7305 */ /* 0x0002b0000021f000 */
[----:B0-----:R-:W0:Y:S01]  /*1bc0*/  MUFU.RCP R12, R12 ;  /* 0x0000000c000c7308 */ /* 0x001e220000001000 */
[----:B-1----:R-:W-:-:S02]  /*1bd0*/  IMAD.MOV.U32 R10, RZ, RZ, RZ ;  /* 0x000000ffff0a7224 */ /* 0x002fc400078e00ff */
[----:B--2---:R-:W-:-:S04]  /*1be0*/  IMAD.MOV R13, RZ, RZ, -R11 ;  /* 0x000000ffff0d7224 */ /* 0x004fc800078e0a0b */
[----:B------:R-:W-:-:S04]  /*1bf0*/  IMAD R13, R13, R2, RZ ;  /* 0x000000020d0d7224 */ /* 0x000fc800078e02ff */
[----:B------:R-:W-:Y:S01]  /*1c00*/  IMAD.HI.U32 R13, R11, R13, R10 ;  /* 0x0000000d0b0d7227 */ /* 0x000fe200078e000a */
[----:B0-----:R-:W-:Y:S02]  /*1c10*/  IADD3 R10, PT, PT, R12, 0xffffffe, RZ ;  /* 0x0ffffffe0c0a7810 */ /* 0x001fe40007ffe0ff */
[----:B------:R-:W-:-:S03]  /*1c20*/  IABS R12, R24 ;  /* 0x00000018000c7213 */ /* 0x000fc60000000000 */
        /* <DEDUP_REMOVED lines=8> */
[----:B------:R-:W-:Y:S01]  /*1cb0*/  LOP3.LUT R2, R5, R30, RZ, 0x3c, !PT ;  /* 0x0000001e05027212 */ /* 0x000fe200078e3cff */
[----:B------:R0:W1:Y:S03]  /*1cc0*/  F2I.FTZ.U32.TRUNC.NTZ R11, R10 ;  /* 0x0000000a000b7305 */ /* 0x000066000021f000 */
[----:B------:R-:W-:Y:S01]  /*1cd0*/  ISETP.GE.AND P2, PT, R2, RZ, PT ;  /* 0x000000ff0200720c */ /* 0x000fe20003f46270 */
[----:B0-----:R-:W-:-:S06]  /*1ce0*/  IMAD.MOV.U32 R10, RZ, RZ, RZ ;  /* 0x000000ffff0a7224 */ /* 0x001fcc00078e00ff */
[----:B------:R-:W-:-:S04]  /*1cf0*/  @P1 VIADD R13, R13, 0x1 ;  /* 0x000000010d0d1836 */ /* 0x000fc80000000000 */
[----:B------:R-:W-:Y:S01]  /*1d00*/  IMAD.MOV.U32 R2, RZ, RZ, R13 ;  /* 0x000000ffff027224 */ /* 0x000fe200078e000d */
[----:B-1----:R-:W-:-:S03]  /*1d10*/  IADD3 R4, PT, PT, RZ, -R11, RZ ;  /* 0x8000000bff047210 */ /* 0x002fc60007ffe0ff */
[----:B------:R-:W-:Y:S01]  /*1d20*/  @!P2 IMAD.MOV R2, RZ, RZ, -R2 ;  /* 0x000000ffff02a224 */ /* 0x000fe200078e0a02 */
[----:B------:R-:W-:Y:S01]  /*1d30*/  @!P0 LOP3.LUT R2, RZ, R30, RZ, 0x33, !PT ;  /* 0x0000001eff028212 */ /* 0x000fe200078e33ff */
[----:B------:R-:W-:-:S04]  /*1d40*/  IMAD R17, R4, R15, RZ ;  /* 0x0000000f04117224 */ /* 0x000fc800078e02ff */
[----:B------:R-:W-:Y:S02]  /*1d50*/  IMAD.MOV R13, RZ, RZ, -R2 ;  /* 0x000000ffff0d7224 */ /* 0x000fe400078e0a02 */
        /* <DEDUP_REMOVED lines=11> */
[----:B------:R-:W-:Y:S02]  /*1e10*/  ISETP.GT.U32.AND P1, PT, R15, R6, PT ;  /* 0x000000060f00720c */ /* 0x000fe40003f24070 */
[----:B------:R-:W-:-:S04]  /*1e20*/  @!P0 IADD3 R10, PT, PT, R10, -R15, RZ ;  /* 0x8000000f0a0a8210 */ /* 0x000fc80007ffe0ff */
[----:B------:R-:W-:-:S07]  /*1e30*/  ISETP.GT.U32.AND P3, PT, R15, R10, PT ;  /* 0x0000000a0f00720c */ /* 0x000fce0003f64070 */
[----:B------:R-:W-:Y:S02]  /*1e40*/  @!P1 IMAD.IADD R6, R6, 0x1, -R15 ;  /* 0x0000000106069824 */ /* 0x000fe400078e0a0f */
[----:B------:R-:W-:-:S03]  /*1e50*/  @!P1 VIADD R4, R4, 0x1 ;  /* 0x0000000104049836 */ /* 0x000fc60000000000 */
[----:B------:R-:W-:Y:S01]  /*1e60*/  ISETP.GE.U32.AND P0, PT, R6, R15, PT ;  /* 0x0000000f0600720c */ /* 0x000fe20003f06070 */
[----:B------:R-:W-:Y:S01]  /*1e70*/  @!P3 IMAD.IADD R10, R10, 0x1, -R15 ;  /* 0x000000010a0ab824 */ /* 0x000fe200078e0a0f */
[----:B------:R-:W-:Y:S02]  /*1e80*/  LOP3.LUT R6, RZ, R24, RZ, 0x33, !PT ;  /* 0x00000018ff067212 */ /* 0x000fe400078e33ff */
[----:B------:R-:W-:Y:S02]  /*1e90*/  IADD3 R15, PT, PT, R2, 0x1, RZ ;  /* 0x00000001020f7810 */ /* 0x000fe40007ffe0ff */
[----:B------:R-:W-:-:S05]  /*1ea0*/  MOV R5, R10 ;  /* 0x0000000a00057202 */ /* 0x000fca0000000f00 */
[----:B------:R-:W-:Y:S02]  /*1eb0*/  @!P4 IMAD.MOV R5, RZ, RZ, -R5 ;  /* 0x000000ffff05c224 */ /* 0x000fe400078e0a05 */
        /* <DEDUP_REMOVED lines=9> */
.L_x_762:
        /* <DEDUP_REMOVED lines=28> */
[----:B------:R-:W-:-:S07]  /*2110*/  ISETP.GE.AND P2, PT, R6, RZ, PT ;  /* 0x000000ff0600720c */ /* 0x000fce0003f46270 */
[----:B------:R-:W-:-:S05]  /*2120*/  @P0 VIADD R4, R4, 0x1 ;  /* 0x0000000104040836 */ /* 0x000fca0000000000 */
[----:B------:R-:W-:Y:S01]  /*2130*/  MOV R6, R4 ;  /* 0x0000000400067202 */ /* 0x000fe20000000f00 */
[----:B-1----:R-:W-:-:S04]  /*2140*/  IMAD.MOV R4, RZ, RZ, -R11 ;  /* 0x000000ffff047224 */ /* 0x002fc800078e0a0b */
[----:B------:R-:W-:Y:S01]  /*2150*/  @!P2 IMAD.MOV R6, RZ, RZ, -R6 ;  /* 0x000000ffff06a224 */ /* 0x000fe200078e0a06 */
[----:B------:R-:W-:Y:S01]  /*2160*/  @!P1 LOP3.LUT R6, RZ, R2, RZ, 0x33, !PT ;  /* 0x00000002ff069212 */ /* 0x000fe200078e33ff */
[----:B------:R-:W-:Y:S01]  /*2170*/  IMAD R15, R4, R17, RZ ;  /* 0x00000011040f7224 */ /* 0x000fe200078e02ff */
[----:B------:R-:W-:-:S03]  /*2180*/  IABS R4, R24 ;  /* 0x0000001800047213 */ /* 0x000fc60000000000 */
[----:B------:R-:W-:Y:S01]  /*2190*/  IMAD.MOV R13, RZ, RZ, -R6 ;  /* 0x000000ffff0d7224 */ /* 0x000fe200078e0a06 */
[----:B------:R-:W-:Y:S01]  /*21a0*/  IADD3 R19, PT, PT, RZ, -R4, RZ ;  /* 0x80000004ff137210 */ /* 0x000fe20007ffe0ff */
[----:B------:R-:W-:-:S04]  /*21b0*/  IMAD.HI.U32 R15, R11, R15, R10 ;  /* 0x0000000f0b0f7227 */ /* 0x000fc800078e000a */
[----:B------:R-:W-:Y:S01]  /*21c0*/  IMAD R13, R2, R13, R5 ;  /* 0x0000000d020d7224 */ /* 0x000fe200078e0205 */
[----:B------:R-:W-:Y:S01]  /*21d0*/  LOP3.LUT R5, RZ, R24, RZ, 0x33, !PT ;  /* 0x00000018ff057212 */ /* 0x000fe200078e33ff */
        /* <DEDUP_REMOVED lines=8> */
[----:B------:R-:W-:Y:S01]  /*2260*/  IMAD R4, R2, R19, R11 ;  /* 0x0000001302047224 */ /* 0x000fe200078e020b */
[----:B------:R-:W-:-:S04]  /*2270*/  MOV R11, R6 ;  /* 0x00000006000b7202 */ /* 0x000fc80000000f00 */
[----:B------:R-:W-:Y:S01]  /*2280*/  ISETP.GT.U32.AND P1, PT, R17, R4, PT ;  /* 0x000000041100720c */ /* 0x000fe20003f24070 */
[----:B------:R-:W-:Y:S02]  /*2290*/  @!P0 IMAD.IADD R12, R12, 0x1, -R17 ;  /* 0x000000010c0c8824 */ /* 0x000fe400078e0a11 */
[----:B------:R-:W-:-:S03]  /*22a0*/  IMAD.MOV.U32 R13, RZ, RZ, R11 ;  /* 0x000000ffff0d7224 */ /* 0x000fc600078e000b */
[----:B------:R-:W-:-:S07]  /*22b0*/  ISETP.GT.U32.AND P3, PT, R17, R12, PT ;  /* 0x0000000c1100720c */ /* 0x000fce0003f64070 */
[----:B------:R-:W-:Y:S02]  /*22c0*/  @!P1 IMAD.IADD R4, R4, 0x1, -R17 ;  /* 0x0000000104049824 */ /* 0x000fe400078e0a11 */
[----:B------:R-:W-:-:S03]  /*22d0*/  @!P1 VIADD R2, R2, 0x1 ;  /* 0x0000000102029836 */ /* 0x000fc60000000000 */
[-C--:B------:R-:W-:Y:S02]  /*22e0*/  ISETP.GE.U32.AND P0, PT, R4, R17.reuse, PT ;  /* 0x000000110400720c */ /* 0x080fe40003f06070 */
[----:B------:R-:W-:-:S05]  /*22f0*/  @!P3 IADD3 R12, PT, PT, R12, -R17, RZ ;  /* 0x800000110c0cb210 */ /* 0x000fca0007ffe0ff */
[----:B------:R-:W-:-:S04]  /*2300*/  IMAD.MOV.U32 R4, RZ, RZ, R12 ;  /* 0x000000ffff047224 */ /* 0x000fc800078e000c */
[----:B------:R-:W-:Y:S02]  /*2310*/  @!P4 IMAD.MOV R4, RZ, RZ, -R4 ;  /* 0x000000ffff04c224 */ /* 0x000fe400078e0a04 */
[----:B------:R-:W-:Y:S01]  /*2320*/  @P0 VIADD R2, R2, 0x1 ;  /* 0x0000000102020836 */ /* 0x000fe20000000000 */
[----:B------:R-:W-:-:S03]  /*2330*/  ISETP.NE.AND P0, PT, R24, RZ, PT ;  /* 0x000000ff1800720c */ /* 0x000fc60003f05270 */
[----:B------:R-:W-:Y:S01]  /*2340*/  @!P2 IMAD.MOV R2, RZ, RZ, -R2 ;  /* 0x000000ffff02a224 */ /* 0x000fe200078e0a02 */
[----:B------:R-:W-:-:S04]  /*2350*/  SEL R4, R5, R4, !P0 ;  /* 0x0000000405047207 */ /* 0x000fc80004000000 */
[----:B------:R-:W-:Y:S01]  /*2360*/  SEL R2, R5, R2, !P0 ;  /* 0x0000000205027207 */ /* 0x000fe20004000000 */
[----:B------:R-:W-:-:S04]  /*2370*/  VIADD R5, R4, 0x1 ;  /* 0x0000000104057836 */ /* 0x000fc80000000000 */
[----:B------:R-:W-:-:S07]  /*2380*/  VIADD R15, R2, 0x1 ;  /* 0x00000001020f7836 */ /* 0x000fce0000000000 */
.L_x_759:
[----:B------:R-:W-:Y:S05]  /*2390*/  BSYNC.RECONVERGENT B3 ;  /* 0x0000000000037941 */ /* 0x000fea0003800200 */
.L_x_757:
[-C--:B------:R-:W-:Y:S02]  /*23a0*/  IMAD R5, R11, R8.reuse, R5 ;  /* 0x000000080b057224 */ /* 0x080fe400078e0205 */
[----:B------:R-:W-:Y:S02]  /*23b0*/  IMAD R13, R13, R8, R4 ;  /* 0x000000080d0d7224 */ /* 0x000fe400078e0204 */
[C---:B------:R-:W-:Y:S02]  /*23c0*/  IMAD R5, R28.reuse, R2, R5 ;  /* 0x000000021c057224 */ /* 0x040fe400078e0205 */
[----:B------:R-:W-:-:S05]  /*23d0*/  IMAD R6, R28, R15, R13 ;  /* 0x0000000f1c067224 */ /* 0x000fca00078e020d */
[CC--:B------:R-:W-:Y:S02]  /*23e0*/  VIMNMX R4, PT, PT, R5.reuse, R6.reuse, PT ;  /* 0x0000000605047248 */ /* 0x0c0fe40003fe0100 */
[----:B------:R-:W-:-:S07]  /*23f0*/  VIMNMX R6, PT, PT, R5, R6, !PT ;  /* 0x0000000605067248 */ /* 0x000fce0007fe0100 */
.L_x_756:
[----:B------:R-:W-:Y:S05]  /*2400*/  BSYNC.RECONVERGENT B2 ;  /* 0x0000000000027941 */ /* 0x000fea0003800200 */
.L_x_753:
        /* <DEDUP_REMOVED lines=10> */
[----:B------:R-:W-:Y:S01]  /*24b0*/  SHF.R.S32.HI R5, RZ, 0x1, R2 ;  /* 0x00000001ff057819 */ /* 0x000fe20000011402 */
[----:B------:R-:W-:Y:S01]  /*24c0*/  IMAD.MOV.U32 R2, RZ, RZ, RZ ;  /* 0x000000ffff027224 */ /* 0x000fe200078e00ff */
[----:B------:R-:W-:Y:S02]  /*24d0*/  IABS R14, R30 ;  /* 0x0000001e000e7213 */ /* 0x000fe40000000000 */
[----:B------:R-:W-:Y:S01]  /*24e0*/  IABS R12, R5 ;  /* 0x00000005000c7213 */ /* 0x000fe20000000000 */
        /* <DEDUP_REMOVED lines=13> */
[-C--:B------:R-:W-:Y:S01]  /*25c0*/  @!P1 IADD3 R3, PT, PT, R3, -R10.reuse, RZ ;  /* 0x8000000a03039210 */ /* 0x080fe20007ffe0ff */
[----:B------:R-:W-:Y:S01]  /*25d0*/  @!P1 VIADD R2, R2, 0x1 ;  /* 0x0000000102029836 */ /* 0x000fe20000000000 */
[----:B------:R-:W-:Y:S02]  /*25e0*/  ISETP.NE.AND P1, PT, R30, RZ, PT ;  /* 0x000000ff1e00720c */ /* 0x000fe40003f25270 */
[----:B------:R-:W-:Y:S01]  /*25f0*/  ISETP.GE.U32.AND P0, PT, R3, R10, PT ;  /* 0x0000000a0300720c */ /* 0x000fe20003f06070 */
[----:B0-----:R-:W-:Y:S01]  /*2600*/  VIADD R3, R11, 0xffffffe ;  /* 0x0ffffffe0b037836 */ /* 0x001fe20000000000 */
[----:B------:R-:W-:-:S04]  /*2610*/  LOP3.LUT R10, R5, R30, RZ, 0x3c, !PT ;  /* 0x0000001e050a7212 */ /* 0x000fc800078e3cff */
[----:B------:R-:W-:Y:S01]  /*2620*/  ISETP.GE.AND P2, PT, R10, RZ, PT ;  /* 0x000000ff0a00720c */ /* 0x000fe20003f46270 */
[----:B------:R-:W0:Y:S01]  /*2630*/  F2I.FTZ.U32.TRUNC.NTZ R3, R3 ;  /* 0x0000000300037305 */ /* 0x000e22000021f000 */
[----:B------:R-:W-:-:S05]  /*2640*/  IABS R10, R24 ;  /* 0x00000018000a7213 */ /* 0x000fca0000000000 */
[----:B------:R-:W-:Y:S02]  /*2650*/  @P0 VIADD R2, R2, 0x1 ;  /* 0x0000000102020836 */ /* 0x000fe40000000000 */
[----:B------:R-:W-:Y:S02]  /*2660*/  IMAD.MOV R14, RZ, RZ, -R10 ;  /* 0x000000ffff0e7224 */ /* 0x000fe400078e0a0a */
[----:B------:R-:W-:Y:S02]  /*2670*/  IMAD.MOV.U32 R15, RZ, RZ, R2 ;  /* 0x000000ffff0f7224 */ /* 0x000fe400078e0002 */
[----:B0-----:R-:W-:-:S03]  /*2680*/  IMAD.MOV R2, RZ, RZ, -R3 ;  /* 0x000000ffff027224 */ /* 0x001fc600078e0a03 */
[----:B------:R-:W-:Y:S02]  /*2690*/  @!P2 IADD3 R15, PT, PT, -R15, RZ, RZ ;  /* 0x000000ff0f0fa210 */ /* 0x000fe40007ffe1ff */
[----:B------:R-:W-:Y:S01]  /*26a0*/  @!P1 LOP3.LUT R15, RZ, R30, RZ, 0x33, !PT ;  /* 0x0000001eff0f9212 */ /* 0x000fe200078e33ff */
[----:B------:R-:W-:Y:S02]  /*26b0*/  IMAD R19, R2, R17, RZ ;  /* 0x0000001102137224 */ /* 0x000fe400078e02ff */
[----:B------:R-:W-:Y:S02]  /*26c0*/  IMAD.MOV.U32 R2, RZ, RZ, RZ ;  /* 0x000000ffff027224 */ /* 0x000fe400078e00ff */
[----:B------:R-:W-:Y:S02]  /*26d0*/  IMAD.MOV R11, RZ, RZ, -R15 ;  /* 0x000000ffff0b7224 */ /* 0x000fe400078e0a0f */
        /* <DEDUP_REMOVED lines=10> */
[----:B------:R-:W-:Y:S02]  /*2780*/  @!P0 IADD3 R10, PT, PT, R10, -R17, RZ ;  /* 0x800000110a0a8210 */ /* 0x000fe40007ffe0ff */
[----:B------:R-:W-:Y:S02]  /*2790*/  ISETP.GE.AND P0, PT, R5, RZ, PT ;  /* 0x000000ff0500720c */ /* 0x000fe40003f06270 */
[----:B------:R-:W-:-:S04]  /*27a0*/  ISETP.GT.U32.AND P3, PT, R17, R10, PT ;  /* 0x0000000a1100720c */ /* 0x000fc80003f64070 */
[----:B------:R-:W-:Y:S02]  /*27b0*/  @!P2 IMAD.IADD R3, R3, 0x1, -R17 ;  /* 0x000000010303a824 */ /* 0x000fe400078e0a11 */
[----:B------:R-:W-:-:S03]  /*27c0*/  @!P2 VIADD R2, R2, 0x1 ;  /* 0x000000010202a836 */ /* 0x000fc60000000000 */
[----:B------:R-:W-:Y:S02]  /*27d0*/  ISETP.GE.U32.AND P1, PT, R3, R17, PT ;  /* 0x000000110300720c */ /* 0x000fe40003f26070 */
[----:B------:R-:W-:Y:S02]  /*27e0*/  LOP3.LUT R3, R7, 0x1, RZ, 0xc0, !PT ;  /* 0x0000000107037812 */ /* 0x000fe400078ec0ff */
[----:B------:R-:W-:Y:S01]  /*27f0*/  @!P3 IMAD.IADD R10, R10, 0x1, -R17 ;  /* 0x000000010a0ab824 */ /* 0x000fe200078e0a11 */
[----:B------:R-:W-:Y:S02]  /*2800*/  ISETP.GE.AND P3, PT, R11, RZ, PT ;  /* 0x000000ff0b00720c */ /* 0x000fe40003f66270 */
[----:B------:R-:W-:Y:S01]  /*2810*/  ISETP.NE.U32.AND P2, PT, R3, 0x1, PT ;  /* 0x000000010300780c */ /* 0x000fe20003f45070 */
[----:B------:R-:W-:Y:S01]  /*2820*/  IMAD R3, R28, R15, RZ ;  /* 0x0000000f1c037224 */ /* 0x000fe200078e02ff */
[----:B------:R-:W-:Y:S02]  /*2830*/  LOP3.LUT R11, RZ, R24, RZ, 0x33, !PT ;  /* 0x00000018ff0b7212 */ /* 0x000fe400078e33ff */
[----:B------:R-:W-:-:S02]  /*2840*/  @!P0 IADD3 R10, PT, PT, -R10, RZ, RZ ;  /* 0x000000ff0a0a8210 */ /* 0x000fc40007ffe1ff */
[----:B------:R-:W-:Y:S01]  /*2850*/  @P1 VIADD R2, R2, 0x1 ;  /* 0x0000000102021836 */ /* 0x000fe20000000000 */
[----:B------:R-:W-:-:S04]  /*2860*/  ISETP.NE.AND P1, PT, R24, RZ, PT ;  /* 0x000000ff1800720c */ /* 0x000fc80003f25270 */
[----:B------:R-:W-:Y:S01]  /*2870*/  @!P3 IMAD.MOV R2, RZ, RZ, -R2 ;  /* 0x000000ffff02b224 */ /* 0x000fe200078e0a02 */
[----:B------:R-:W-:-:S04]  /*2880*/  SEL R12, R11, R10, !P1 ;  /* 0x0000000a0b0c7207 */ /* 0x000fc80004800000 */
[----:B------:R-:W-:Y:S01]  /*2890*/  SEL R2, R11, R2, !P1 ;  /* 0x000000020b027207 */ /* 0x000fe20004800000 */
[C---:B------:R-:W-:Y:S02]  /*28a0*/  @P2 IMAD.IADD R5, R12.reuse, 0x1, R3 ;  /* 0x000000010c052824 */ /* 0x040fe400078e0203 */
[----:B------:R-:W-:Y:S02]  /*28b0*/  @!P2 VIADD R10, R12, 0x1 ;  /* 0x000000010c0aa836 */ /* 0x000fe40000000000 */
[CC--:B------:R-:W-:Y:S02]  /*28c0*/  @P2 IMAD R5, R2.reuse, R8.reuse, R5 ;  /* 0x0000000802052224 */ /* 0x0c0fe400078e0205 */
[----:B------:R-:W-:Y:S02]  /*28d0*/  IMAD R3, R2, R8, R3 ;  /* 0x0000000802037224 */ /* 0x000fe400078e0203 */
[----:B------:R-:W-:Y:S02]  /*28e0*/  @P2 VIADD R2, R5, 0x1 ;  /* 0x0000000105022836 */ /* 0x000fe40000000000 */
[C---:B------:R-:W-:Y:S01]  /*28f0*/  @!P2 IMAD.IADD R11, R3.reuse, 0x1, R8 ;  /* 0x00000001030ba824 */ /* 0x040fe200078e0208 */
[----:B------:R-:W-:Y:S01]  /*2900*/  @P2 IADD3 R5, PT, PT, R12, R3, RZ ;  /* 0x000000030c052210 */ /* 0x000fe20007ffe0ff */
[----:B------:R-:W-:-:S04]  /*2910*/  @!P2 IMAD.IADD R2, R3, 0x1, R10 ;  /* 0x000000010302a824 */ /* 0x000fc800078e020a */
[----:B------:R-:W-:Y:S01]  /*2920*/  @P2 IMAD.IADD R3, R5, 0x1, R8 ;  /* 0x0000000105032824 */ /* 0x000fe200078e0208 */
[----:B------:R-:W-:Y:S01]  /*2930*/  @!P2 IADD3 R3, PT, PT, R12, R11, RZ ;  /* 0x0000000b0c03a210 */ /* 0x000fe20007ffe0ff */
[----:B------:R-:W-:-:S05]  /*2940*/  @!P2 IMAD.IADD R5, R10, 0x1, R11 ;  /* 0x000000010a05a824 */ /* 0x000fca00078e020b */
[CC--:B------:R-:W-:Y:S02]  /*2950*/  VIMNMX R10, PT, PT, R2.reuse, R5.reuse, !PT ;  /* 0x00000005020a7248 */ /* 0x0c0fe40007fe0100 */
[----:B------:R-:W-:Y:S02]  /*2960*/  VIMNMX R2, PT, PT, R2, R5, PT ;  /* 0x0000000502027248 */ /* 0x000fe40003fe0100 */
[CC--:B------:R-:W-:Y:S02]  /*2970*/  VIMNMX R5, PT, PT, R10.reuse, R3.reuse, PT ;  /* 0x000000030a057248 */ /* 0x0c0fe40003fe0100 */
[----:B------:R-:W-:Y:S02]  /*2980*/  VIMNMX R13, PT, PT, R10, R3, !PT ;  /* 0x000000030a0d7248 */ /* 0x000fe40007fe0100 */
[CC--:B------:R-:W-:Y:S02]  /*2990*/  VIMNMX R12, PT, PT, R2.reuse, R5.reuse, PT ;  /* 0x00000005020c7248 */ /* 0x0c0fe40003fe0100 */
[----:B------:R-:W-:Y:S01]  /*29a0*/  VIMNMX R15, PT, PT, R2, R5, !PT ;  /* 0x00000005020f7248 */ /* 0x000fe20007fe0100 */
[----:B------:R-:W-:Y:S06]  /*29b0*/  BRA `(.L_x_765) ;  /* 0x0000001000d87947 */ /* 0x000fec0003800000 */
.L_x_764:
        /* <DEDUP_REMOVED lines=10> */
[----:B------:R-:W-:Y:S01]  /*2a60*/  HFMA2 R2, -RZ, RZ, 0, 0 ;  /* 0x00000000ff027431 */ /* 0x000fe200000001ff */
[----:B------:R-:W0:Y:S01]  /*2a70*/  I2F.RP R11, R10 ;  /* 0x0000000a000b7306 */ /* 0x000e220000209400 */
[----:B------:R-:W-:-:S02]  /*2a80*/  IABS R15, R14 ;  /* 0x0000000e000f7213 */ /* 0x000fc40000000000 */
[----:B------:R-:W-:-:S05]  /*2a90*/  IABS R12, R5 ;  /* 0x00000005000c7213 */ /* 0x000fca0000000000 */
        /* <DEDUP_REMOVED lines=24> */
[----:B------:R-:W-:Y:S02]  /*2c20*/  @!P1 LOP3.LUT R13, RZ, R14, RZ, 0x33, !PT ;  /* 0x0000000eff0d9212 */ /* 0x000fe400078e33ff */
[----:B------:R-:W-:Y:S01]  /*2c30*/  IADD3 R15, PT, PT, RZ, -R2, RZ ;  /* 0x80000002ff0f7210 */ /* 0x000fe20007ffe0ff */
[----:B------:R-:W-:Y:S02]  /*2c40*/  IMAD.MOV.U32 R2, RZ, RZ, RZ ;  /* 0x000000ffff027224 */ /* 0x000fe400078e00ff */
[----:B------:R-:W-:Y:S02]  /*2c50*/  IMAD.MOV R10, RZ, RZ, -R13 ;  /* 0x000000ffff0a7224 */ /* 0x000fe400078e0a0d */
[----:B0-----:R-:W-:Y:S02]  /*2c60*/  IMAD.MOV R11, RZ, RZ, -R3 ;  /* 0x000000ffff0b7224 */ /* 0x001fe400078e0a03 */
[----:B------:R-:W-:-:S02]  /*2c70*/  IMAD R10, R14, R10, R5 ;  /* 0x0000000a0e0a7224 */ /* 0x000fc400078e0205 */
        /* <DEDUP_REMOVED lines=20> */
[----:B------:R-:W-:-:S09]  /*2dc0*/  LOP3.LUT R5, RZ, R29, RZ, 0x33, !PT ;  /* 0x0000001dff057212 */ /* 0x000fd200078e33ff */
        /* <DEDUP_REMOVED lines=21> */
.L_x_766:
[----:B------:R-:W-:Y:S01]  /*2f20*/  IMAD R5, R25, R29, RZ ;  /* 0x0000001d19057224 */ /* 0x000fe200078e02ff */
[----:B------:R-:W-:-:S03]  /*2f30*/  IADD3 R2, PT, PT, R2, -R3, RZ ;  /* 0x8000000302027210 */ /* 0x000fc60007ffe0ff */
        /* <DEDUP_REMOVED lines=14> */
[----:B0-----:R-:W-:-:S06]  /*3020*/  VIADD R3, R11, 0xffffffe ;  /* 0x0ffffffe0b037836 */ /* 0x001fcc0000000000 */
[----:B------:R-:W0:Y:S08]  /*3030*/  I2F.RP R11, R17 ;  /* 0x00000011000b7306 */ /* 0x000e300000209400 */
[----:B------:R-:W1:Y:S08]  /*3040*/  F2I.FTZ.U32.TRUNC.NTZ R3, R3 ;  /* 0x0000000300037305 */ /* 0x000e70000021f000 */
[----:B0-----:R-:W0:Y:S01]  /*3050*/  MUFU.RCP R11, R11 ;  /* 0x0000000b000b7308 */ /* 0x001e220000001000 */
[----:B-1----:R-:W-:-:S04]  /*3060*/  IMAD.MOV R13, RZ, RZ, -R3 ;  /* 0x000000ffff0d7224 */ /* 0x002fc800078e0a03 */
[----:B------:R-:W-:-:S04]  /*3070*/  IMAD R13, R13, R12, RZ ;  /* 0x0000000c0d0d7224 */ /* 0x000fc800078e02ff */
[----:B------:R-:W-:Y:S01]  /*3080*/  IMAD.HI.U32 R2, R3, R13, R2 ;  /* 0x0000000d03027227 */ /* 0x000fe200078e0002 */
[----:B------:R-:W-:-:S03]  /*3090*/  IADD3 R3, PT, PT, RZ, -R15, RZ ;  /* 0x8000000fff037210 */ /* 0x000fc60007ffe0ff */
        /* <DEDUP_REMOVED lines=12> */
[----:B------:R-:W-:-:S05]  /*3160*/  @P0 IADD3 R2, PT, PT, R2, 0x1, RZ ;  /* 0x0000000102020810 */ /* 0x000fca0007ffe0ff */
[----:B------:R-:W-:-:S04]  /*3170*/  IMAD.MOV.U32 R15, RZ, RZ, R2 ;  /* 0x000000ffff0f7224 */ /* 0x000fc800078e0002 */
[----:B------:R-:W-:Y:S01]  /*3180*/  @!P2 IMAD.MOV R15, RZ, RZ, -R15 ;  /* 0x000000ffff0fa224 */ /* 0x000fe200078e0a0f */
[----:B------:R-:W-:Y:S01]  /*3190*/  @!P1 LOP3.LUT R15, RZ, R10, RZ, 0x33, !PT ;  /* 0x0000000aff0f9212 */ /* 0x000fe200078e33ff */
[----:B0-----:R-:W-:-:S04]  /*31a0*/  IMAD.MOV R14, RZ, RZ, -R3 ;  /* 0x000000ffff0e7224 */ /* 0x001fc800078e0a03 */
[----:B------:R-:W-:Y:S02]  /*31b0*/  IMAD.MOV R2, RZ, RZ, -R15 ;  /* 0x000000ffff027224 */ /* 0x000fe400078e0a0f */
[----:B------:R-:W-:Y:S01]  /*31c0*/  IMAD R19, R14, R17, RZ ;  /* 0x000000110e137224 */ /* 0x000fe200078e02ff */
[----:B------:R-:W-:Y:S01]  /*31d0*/  IABS R14, R24 ;  /* 0x00000018000e7213 */ /* 0x000fe20000000000 */
[----:B------:R-:W-:Y:S01]  /*31e0*/  IMAD R11, R10, R2, R5 ;  /* 0x000000020a0b7224 */ /* 0x000fe200078e0205 */
[----:B------:R-:W-:Y:S02]  /*31f0*/  MOV R2, RZ ;  /* 0x000000ff00027202 */ /* 0x000fe40000000f00 */
[----:B------:R-:W-:Y:S01]  /*3200*/  LOP3.LUT R5, R7, 0x1, RZ, 0xc0, !PT ;  /* 0x0000000107057812 */ /* 0x000fe200078ec0ff */
        /* <DEDUP_REMOVED lines=13> */
[----:B------:R-:W-:Y:S02]  /*32e0*/  @!P1 IADD3 R2, PT, PT, R2, 0x1, RZ ;  /* 0x0000000102029810 */ /* 0x000fe40007ffe0ff */
[----:B------:R-:W-:Y:S02]  /*32f0*/  ISETP.NE.U32.AND P1, PT, R5, 0x1, PT ;  /* 0x000000010500780c */ /* 0x000fe40003f25070 */
[----:B------:R-:W-:-:S07]  /*3300*/  ISETP.GE.U32.AND P0, PT, R3, R17, PT ;  /* 0x000000110300720c */ /* 0x000fce0003f06070 */
[----:B------:R-:W-:Y:S01]  /*3310*/  @!P2 IMAD.IADD R10, R10, 0x1, -R17 ;  /* 0x000000010a0aa824 */ /* 0x000fe200078e0a11 */
[----:B------:R-:W-:Y:S02]  /*3320*/  ISETP.GE.AND P2, PT, R11, RZ, PT ;  /* 0x000000ff0b00720c */ /* 0x000fe40003f46270 */
[----:B------:R-:W-:Y:S01]  /*3330*/  LOP3.LUT R11, RZ, R24, RZ, 0x33, !PT ;  /* 0x00000018ff0b7212 */ /* 0x000fe200078e33ff */
[----:B------:R-:W-:Y:S02]  /*3340*/  @!P3 IMAD.MOV R10, RZ, RZ, -R10 ;  /* 0x000000ffff0ab224 */ /* 0x000fe400078e0a0a */
        /* <DEDUP_REMOVED lines=10> */
[----:B------:R-:W-:Y:S01]  /*33f0*/  @!P1 IMAD.MOV.U32 R5, RZ, RZ, R2 ;  /* 0x000000ffff059224 */ /* 0x000fe200078e0002 */
[----:B------:R-:W-:Y:S01]  /*3400*/  @P1 MOV R10, R2 ;  /* 0x00000002000a1202 */ /* 0x000fe20000000f00 */
        /* <DEDUP_REMOVED lines=9> */
.L_x_767:
        /* <DEDUP_REMOVED lines=8> */
[----:B------:R-:W-:-:S04]  /*3520*/  IMAD.MOV.U32 R2, RZ, RZ, RZ ;  /* 0x000000ffff027224 */ /* 0x000fc800078e00ff */
[----:B------:R-:W-:Y:S01]  /*3530*/  IMAD R5, R11, -0x6, R5 ;  /* 0xfffffffa0b057824 */ /* 0x000fe200078e0205 */
[----:B0-----:R-:W0:Y:S02]  /*3540*/  MUFU.RCP R10, R10 ;  /* 0x0000000a000a7308 */ /* 0x001e240000001000 */
[----:B0-----:R-:W-:Y:S02]  /*3550*/  IADD3 R3, PT, PT, R10, 0xffffffe, RZ ;  /* 0x0ffffffe0a037810 */ /* 0x001fe40007ffe0ff */
[----:B------:R-:W-:-:S04]  /*3560*/  IABS R10, R11 ;  /* 0x0000000b000a7213 */ /* 0x000fc80000000000 */
[----:B------:R-:W0:Y:S02]  /*3570*/  F2I.FTZ.U32.TRUNC.NTZ R3, R3 ;  /* 0x0000000300037305 */ /* 0x000e24000021f000 */
[----:B0-----:R-:W-:-:S04]  /*3580*/  IMAD.MOV R13, RZ, RZ, -R3 ;  /* 0x000000ffff0d7224 */ /* 0x001fc800078e0a03 */
[----:B------:R-:W-:-:S04]  /*3590*/  IMAD R13, R13, R12, RZ ;  /* 0x0000000c0d0d7224 */ /* 0x000fc800078e02ff */
[----:B------:R-:W-:-:S04]  /*35a0*/  IMAD.HI.U32 R13, R3, R13, R2 ;  /* 0x0000000d030d7227 */ /* 0x000fc800078e0002 */
[----:B------:R-:W-:Y:S01]  /*35b0*/  IMAD.MOV R3, RZ, RZ, -R14 ;  /* 0x000000ffff037224 */ /* 0x000fe200078e0a0e */
[----:B------:R-:W-:Y:S01]  /*35c0*/  IABS R14, R24 ;  /* 0x00000018000e7213 */ /* 0x000fe20000000000 */
[----:B------:R-:W-:Y:S02]  /*35d0*/  IMAD.HI.U32 R2, R13, R10, RZ ;  /* 0x0000000a0d027227 */ /* 0x000fe400078e00ff */
[----:B------:R-:W0:Y:S02]  /*35e0*/  I2F.RP R13, R19 ;  /* 0x00000013000d7306 */ /* 0x000e240000209400 */
[----:B------:R-:W-:Y:S02]  /*35f0*/  IMAD R3, R2, R3, R10 ;  /* 0x0000000302037224 */ /* 0x000fe400078e020a */
[----:B------:R-:W-:-:S03]  /*3600*/  IMAD.MOV R14, RZ, RZ, -R14 ;  /* 0x000000ffff0e7224 */ /* 0x000fc600078e0a0e */
        /* <DEDUP_REMOVED lines=22> */
[----:B------:R-:W-:-:S02]  /*3770*/  MOV R15, R12 ;  /* 0x0000000c000f7202 */ /* 0x000fc40000000f00 */
        /* <DEDUP_REMOVED lines=28> */
.L_x_1858:
[----:B------:R-:W-:Y:S05]  /*3940*/  BRX R2 -0x3950                                                  (*"BRANCH_TARGETS .L_x_1859,.L_x_1860,.L_x_1861,.L_x_770"*) ;  /* 0xffffffc402ac7949 */ /* 0x000fea000383ffff */
.L_x_1861:
        /* <DEDUP_REMOVED lines=8> */
.L_x_1859:
        /* <DEDUP_REMOVED lines=11> */
.L_x_1860:
        /* <DEDUP_REMOVED lines=8> */
.L_x_769:
[----:B------:R-:W-:-:S04]  /*3b00*/  MOV R2, 0xfffffffd ;  /* 0xfffffffd00027802 */ /* 0x000fc80000000f00 */
[----:B------:R-:W-:-:S05]  /*3b10*/  VIADDMNMX.U32 R5, R5, R2, 0x3, PT ;  /* 0x0000000305057446 */ /* 0x000fca0003800002 */
[----:B------:R-:W-:-:S04]  /*3b20*/  IMAD.SHL.U32 R5, R5, 0x4, RZ ;  /* 0x0000000405057824 */ /* 0x000fc800078e00ff */
[----:B------:R-:W0:Y:S02]  /*3b30*/  LDC R2, c[0x2][R5+0x1c] ;  /* 0x0080070005027b82 */ /* 0x000e240000000800 */
[----:B0-----:R-:W-:-:S04]  /*3b40*/  SHF.R.S32.HI R3, RZ, 0x1f, R2 ;  /* 0x0000001fff037819 */ /* 0x001fc80000011402 */
.L_x_1863:
[----:B------:R-:W-:Y:S05]  /*3b50*/  BRX R2 -0x3b60                                                  (*"BRANCH_TARGETS .L_x_1864,.L_x_1865,.L_x_1866,.L_x_770"*) ;  /* 0xffffffc402287949 */ /* 0x000fea000383ffff */
.L_x_1866:
        /* <DEDUP_REMOVED lines=8> */
.L_x_1864:
[----:B------:R-:W-:-:S04]  /*3be0*/  IMAD R3, R11, R8, R13 ;  /* 0x000000080b037224 */ /* 0x000fc800078e020d */
[----:B------:R-:W-:-:S04]  /*3bf0*/  IMAD R3, R28, R17, R3 ;  /* 0x000000111c037224 */ /* 0x000fc800078e0203 */
[----:B------:R-:W-:Y:S02]  /*3c00*/  IMAD.IADD R2, R28, 0x1, R3 ;  /* 0x000000011c027824 */ /* 0x000fe400078e0203 */
[----:B------:R-:W-:-:S03]  /*3c10*/  VIADD R3, R3, 0x1 ;  /* 0x0000000103037836 */ /* 0x000fc60000000000 */
[----:B------:R-:W-:Y:S01]  /*3c20*/  IADD3 R5, PT, PT, R2, R8, RZ ;  /* 0x0000000802057210 */ /* 0x000fe20007ffe0ff */
[----:B------:R-:W-:Y:S06]  /*3c30*/  BRA `(.L_x_770) ;  /* 0x00000000001c7947 */ /* 0x000fec0003800000 */
.L_x_1865:
[CC--:B------:R-:W-:Y:S02]  /*3c40*/  IMAD R2, R11.reuse, R8.reuse, R13 ;  /* 0x000000080b027224 */ /* 0x0c0fe400078e020d */
[CC--:B------:R-:W-:Y:S02]  /*3c50*/  IMAD R10, R28.reuse, R17.reuse, R28 ;  /* 0x000000111c0a7224 */ /* 0x0c0fe400078e021c */
[----:B------:R-:W-:Y:S02]  /*3c60*/  IMAD R2, R28, R17, R2 ;  /* 0x000000111c027224 */ /* 0x000fe400078e0202 */
[----:B------:R-:W-:Y:S02]  /*3c70*/  IMAD R5, R11, R8, R8 ;  /* 0x000000080b057224 */ /* 0x000fe400078e0208 */
[----:B------:R-:W-:-:S03]  /*3c80*/  VIADD R3, R2, 0x1 ;  /* 0x0000000102037836 */ /* 0x000fc60000000000 */
[----:B------:R-:W-:Y:S01]  /*3c90*/  IADD3 R5, PT, PT, R5, R10, R13 ;  /* 0x0000000a05057210 */ /* 0x000fe20007ffe00d */
[----:B------:R-:W-:-:S07]  /*3ca0*/  IMAD.IADD R2, R28, 0x1, R3 ;  /* 0x000000011c027824 */ /* 0x000fce00078e0203 */
.L_x_770:
[----:B------:R-:W-:Y:S05]  /*3cb0*/  BSYNC.RECONVERGENT B3 ;  /* 0x0000000000037941 */ /* 0x000fea0003800200 */
.L_x_768:
[CC--:B------:R-:W-:Y:S02]  /*3cc0*/  VIMNMX R10, PT, PT, R2.reuse, R3.reuse, !PT ;  /* 0x00000003020a7248 */ /* 0x0c0fe40007fe0100 */
[----:B------:R-:W-:Y:S02]  /*3cd0*/  VIMNMX R2, PT, PT, R2, R3, PT ;  /* 0x0000000302027248 */ /* 0x000fe40003fe0100 */
[CC--:B------:R-:W-:Y:S02]  /*3ce0*/  VIMNMX R15, PT, PT, R10.reuse, R5.reuse, PT ;  /* 0x000000050a0f7248 */ /* 0x0c0fe40003fe0100 */
[----:B------:R-:W-:Y:S02]  /*3cf0*/  VIMNMX R13, PT, PT, R10, R5, !PT ;  /* 0x000000050a0d7248 */ /* 0x000fe40007fe0100 */
[CC--:B------:R-:W-:Y:S02]  /*3d00*/  VIMNMX R12, PT, PT, R2.reuse, R15.reuse, PT ;  /* 0x0000000f020c7248 */ /* 0x0c0fe40003fe0100 */
[----:B------:R-:W-:-:S07]  /*3d10*/  VIMNMX R15, PT, PT, R2, R15, !PT ;  /* 0x0000000f020f7248 */ /* 0x000fce0007fe0100 */
.L_x_765:
[----:B------:R-:W-:Y:S05]  /*3d20*/  BSYNC.RECONVERGENT B2 ;  /* 0x0000000000027941 */ /* 0x000fea0003800200 */
.L_x_763:
[----:B------:R-:W0:Y:S08]  /*3d30*/  LDC.64 R2, c[0x4][0x10] ;  /* 0x01000400ff027b82 */ /* 0x000e300000000a00 */
[----:B------:R-:W1:Y:S01]  /*3d40*/  LDC.64 R10, c[0x4][0x18] ;  /* 0x01000600ff0a7b82 */ /* 0x000e620000000a00 */
[----:B0-----:R-:W2:Y:S04]  /*3d50*/  LDG.E.64 R2, desc[UR4][R2.64] ;  /* 0x0000000402027981 */ /* 0x001ea8000c1e1b00 */
[----:B-1----:R-:W3:Y:S01]  /*3d60*/  LDG.E.64 R10, desc[UR4][R10.64] ;  /* 0x000000040a0a7981 */ /* 0x002ee2000c1e1b00 */
[-C--:B------:R-:W-:Y:S01]  /*3d70*/  ISETP.NE.AND P1, PT, R15, R6.reuse, PT ;  /* 0x000000060f00720c */ /* 0x080fe20003f25270 */
[----:B------:R-:W-:Y:S01]  /*3d80*/  IMAD.MOV.U32 R5, RZ, RZ, R12 ;  /* 0x000000ffff057224 */ /* 0x000fe200078e000c */
[----:B------:R-:W-:-:S02]  /*3d90*/  ISETP.NE.AND P0, PT, R13, R6, PT ;  /* 0x000000060d00720c */ /* 0x000fc40003f05270 */
[----:B------:R-:W-:-:S09]  /*3da0*/  ISETP.NE.AND P2, PT, R15, R4, PT ;  /* 0x000000040f00720c */ /* 0x000fd20003f45270 */
[----:B------:R-:W-:Y:S02]  /*3db0*/  @P1 SEL R5, R15, R5, P2 ;  /* 0x000000050f051207 */ /* 0x000fe40001000000 */
[----:B------:R-:W-:-:S04]  /*3dc0*/  ISETP.NE.AND P1, PT, R13, R4, PT ;  /* 0x000000040d00720c */ /* 0x000fc80003f25270 */
[----:B------:R-:W-:Y:S01]  /*3dd0*/  @P0 SEL R5, R13, R5, P1 ;  /* 0x000000050d050207 */ /* 0x000fe20000800000 */
[----:B--2---:R-:W-:-:S04]  /*3de0*/  IMAD.WIDE R14, R6, 0x8, R2 ;  /* 0x00000008060e7825 */ /* 0x004fc800078e0202 */
[C---:B------:R-:W-:Y:S02]  /*3df0*/  IMAD.WIDE R12, R5.reuse, 0x8, R2 ;  /* 0x00000008050c7825 */ /* 0x040fe400078e0202 */
[----:B------:R-:W2:Y:S02]  /*3e00*/  LD.E.64 R14, desc[UR4][R14.64] ;  /* 0x000000040e0e7980 */ /* 0x000ea4000c101b00 */
[--C-:B---3--:R-:W-:Y:S02]  /*3e10*/  IMAD.WIDE R18, R4, 0x8, R10.reuse ;  /* 0x0000000804127825 */ /* 0x108fe400078e020a */
[----:B------:R-:W2:Y:S02]  /*3e20*/  LD.E.64 R12, desc[UR4][R12.64] ;  /* 0x000000040c0c7980 */ /* 0x000ea4000c101b00 */
[--C-:B------:R-:W-:Y:S02]  /*3e30*/  IMAD.WIDE R16, R5, 0x8, R10.reuse ;  /* 0x0000000805107825 */ /* 0x100fe400078e020a */
[----:B------:R-:W3:Y:S02]  /*3e40*/  LD.E.64 R18, desc[UR4][R18.64] ;  /* 0x0000000412127980 */ /* 0x000ee4000c101b00 */
[----:B------:R-:W-:-:S02]  /*3e50*/  IMAD.WIDE R22, R6, 0x8, R10 ;  /* 0x0000000806167825 */ /* 0x000fc400078e020a */
[----:B------:R-:W3:Y:S02]  /*3e60*/  LD.E.64 R16, desc[UR4][R16.64] ;  /* 0x0000000410107980 */ /* 0x000ee4000c101b00 */
[----:B------:R-:W-:Y:S02]  /*3e70*/  IMAD.WIDE R20, R4, 0x8, R2 ;  /* 0x0000000804147825 */ /* 0x000fe400078e0202 */
[----:B------:R-:W4:Y:S04]  /*3e80*/  LD.E.64 R22, desc[UR4][R22.64] ;  /* 0x0000000416167980 */ /* 0x000f28000c101b00 */
[----:B------:R-:W5:Y:S01]  /*3e90*/  LD.E.64 R20, desc[UR4][R20.64] ;  /* 0x0000000414147980 */ /* 0x000f62000c101b00 */
[----:B------:R-:W-:Y:S01]  /*3ea0*/  PLOP3.LUT P0, PT, PT, PT, PT, 0x80, 0x8 ;  /* 0x000000000008781c */ /* 0x000fe20003f0f070 */
[----:B--2---:R-:W-:-:S02]  /*3eb0*/  DSETP.GT.AND P1, PT, R14, R12, PT ;  /* 0x0000000c0e00722a */ /* 0x004fc40003f24000 */
[--C-:B---3--:R-:W-:Y:S02]  /*3ec0*/  DSETP.GT.AND P2, PT, R18, R16.reuse, PT ;  /* 0x000000101200722a */ /* 0x108fe40003f44000 */
[----:B----4-:R-:W-:-:S10]  /*3ed0*/  DSETP.GT.AND P3, PT, R22, R16, PT ;  /* 0x000000101600722a */ /* 0x010fd40003f64000 */
[--C-:B------:R-:W-:Y:S02]  /*3ee0*/  @!P1 DSETP.NEU.AND P6, PT, R14, R12.reuse, PT ;  /* 0x0000000c0e00922a */ /* 0x100fe40003fcd000 */
[----:B-----5:R-:W-:-:S04]  /*3ef0*/  DSETP.GT.AND P4, PT, R20, R12, PT ;  /* 0x0000000c1400722a */ /* 0x020fc80003f84000 */
[----:B------:R-:W-:Y:S01]  /*3f00*/  @!P1 ISETP.GT.AND P0, PT, R6, R5, !P6 ;  /* 0x000000050600920c */ /* 0x000fe20007704270 */
[----:B------:R-:W-:Y:S01]  /*3f10*/  @!P2 DSETP.NEU.AND P6, PT, R18, R16, PT ;  /* 0x000000101200a22a */ /* 0x000fe20003fcd000 */
[----:B------:R-:W-:-:S05]  /*3f20*/  PLOP3.LUT P1, PT, PT, PT, PT, 0x80, 0x8 ;  /* 0x000000000008781c */ /* 0x000fca0003f2f070 */
[----:B------:R-:W-:Y:S01]  /*3f30*/  @!P2 ISETP.GT.AND P1, PT, R4, R5, !P6 ;  /* 0x000000050400a20c */ /* 0x000fe20007724270 */
[----:B------:R-:W-:Y:S01]  /*3f40*/  @!P3 DSETP.NEU.AND P6, PT, R22, R16, PT ;  /* 0x000000101600b22a */ /* 0x000fe20003fcd000 */
[----:B------:R-:W-:-:S05]  /*3f50*/  PLOP3.LUT P2, PT, PT, PT, PT, 0x80, 0x8 ;  /* 0x000000000008781c */ /* 0x000fca0003f4f070 */
[----:B------:R-:W-:Y:S01]  /*3f60*/  @!P3 ISETP.GT.AND P2, PT, R6, R5, !P6 ;  /* 0x000000050600b20c */ /* 0x000fe20007744270 */
[----:B------:R-:W-:Y:S01]  /*3f70*/  @!P4 DSETP.NEU.AND P6, PT, R20, R12, PT ;  /* 0x0000000c1400c22a */ /* 0x000fe20003fcd000 */
[----:B------:R-:W-:-:S05]  /*3f80*/  PLOP3.LUT P3, PT, PT, PT, PT, 0x80, 0x8 ;  /* 0x000000000008781c */ /* 0x000fca0003f6f070 */
[----:B------:R-:W-:-:S04]  /*3f90*/  @!P4 ISETP.GT.AND P3, PT, R4, R5, !P6 ;  /* 0x000000050400c20c */ /* 0x000fc80007764270 */
[----:B------:R-:W-:-:S13]  /*3fa0*/  PLOP3.LUT P6, PT, P3, P0, PT, 0x80, 0x8 ;  /* 0x000000000008781c */ /* 0x000fda0001fc1070 */
[----:B------:R-:W-:Y:S05]  /*3fb0*/  @!P6 BRA `(.L_x_771) ;  /* 0x0000001c0048e947 */ /* 0x000fea0003800000 */
[----:B------:R-:W-:-:S13]  /*3fc0*/  ISETP.NE.AND P0, PT, R7, -0x1, PT ;  /* 0xffffffff0700780c */ /* 0x000fda0003f05270 */
[----:B------:R-:W-:Y:S05]  /*3fd0*/  @!P0 EXIT ;  /* 0x000000000000894d */ /* 0x000fea0003800000 */
[----:B------:R-:W-:Y:S04]  /*3fe0*/  BSSY.RECONVERGENT B2, `(.L_x_772) ;  /* 0x0000189000027945 */ /* 0x000fe80003800200 */
[----:B------:R-:W-:Y:S05]  /*3ff0*/  @P5 BRA `(.L_x_773) ;  /* 0x0000000400505947 */ /* 0x000fea0003800000 */
[-C--:B------:R-:W-:Y:S02]  /*4000*/  IABS R5, R30.reuse ;  /* 0x0000001e00057213 */ /* 0x080fe40000000000 */
[C---:B------:R-:W-:Y:S02]  /*4010*/  LEA.HI R0, R7.reuse, R7, RZ, 0x1 ;  /* 0x0000000707007211 */ /* 0x040fe400078f08ff */
[----:B------:R-:W0:Y:S01]  /*4020*/  I2F.RP R9, R5 ;  /* 0x0000000500097306 */ /* 0x000e220000209400 */
[----:B------:R-:W-:Y:S02]  /*4030*/  IABS R16, R30 ;  /* 0x0000001e00107213 */ /* 0x000fe40000000000 */
[----:B------:R-:W-:Y:S02]  /*4040*/  SHF.R.S32.HI R17, RZ, 0x1, R0 ;  /* 0x00000001ff117819 */ /* 0x000fe40000011400 */
[----:B------:R-:W-:Y:S02]  /*4050*/  LOP3.LUT R7, R7, 0x1, RZ, 0xc0, !PT ;  /* 0x0000000107077812 */ /* 0x000fe400078ec0ff */
[----:B------:R-:W-:-:S02]  /*4060*/  IABS R0, R17 ;  /* 0x0000001100007213 */ /* 0x000fc40000000000 */
[----:B------:R-:W-:Y:S01]  /*4070*/  ISETP.GE.AND P3, PT, R17, RZ, PT ;  /* 0x000000ff1100720c */ /* 0x000fe20003f66270 */
[----:B0-----:R-:W0:Y:S02]  /*4080*/  MUFU.RCP R9, R9 ;  /* 0x0000000900097308 */ /* 0x001e240000001000 */
[----:B0-----:R-:W-:Y:S02]  /*4090*/  VIADD R12, R9, 0xffffffe ;  /* 0x0ffffffe090c7836 */ /* 0x001fe40000000000 */
[----:B------:R-:W-:-:S04]  /*40a0*/  IMAD.MOV R9, RZ, RZ, -R16 ;  /* 0x000000ffff097224 */ /* 0x000fc800078e0a10 */
[----:B------:R0:W1:Y:S02]  /*40b0*/  F2I.FTZ.U32.TRUNC.NTZ R13, R12 ;  /* 0x0000000c000d7305 */ /* 0x000064000021f000 */
[----:B0-----:R-:W-:Y:S01]  /*40c0*/  IMAD.MOV.U32 R12, RZ, RZ, RZ ;  /* 0x000000ffff0c7224 */ /* 0x001fe200078e00ff */
[----:B-1----:R-:W-:-:S05]  /*40d0*/  IADD3 R14, PT, PT, RZ, -R13, RZ ;  /* 0x8000000dff0e7210 */ /* 0x002fca0007ffe0ff */
[----:B------:R-:W-:Y:S01]  /*40e0*/  IMAD R15, R14, R5, RZ ;  /* 0x000000050e0f7224 */ /* 0x000fe200078e02ff */
[----:B------:R-:W-:-:S03]  /*40f0*/  IABS R14, R24 ;  /* 0x00000018000e7213 */ /* 0x000fc60000000000 */
[----:B------:R-:W-:Y:S01]  /*4100*/  IMAD.HI.U32 R15, R13, R15, R12 ;  /* 0x0000000f0d0f7227 */ /* 0x000fe200078e000c */
[----:B------:R-:W0:Y:S05]  /*4110*/  I2F.RP R16, R14 ;  /* 0x0000000e00107306 */ /* 0x000e2a0000209400 */
        /* <DEDUP_REMOVED lines=9> */
[----:B------:R-:W-:Y:S02]  /*41b0*/  LOP3.LUT R5, R17, R30, RZ, 0x3c, !PT ;  /* 0x0000001e11057212 */ /* 0x000fe400078e3cff */
[----:B------:R-:W-:Y:S01]  /*41c0*/  IABS R16, R24 ;  /* 0x0000001800107213 */ /* 0x000fe20000000000 */
[----:B------:R0:W1:Y:S01]  /*41d0*/  F2I.FTZ.U32.TRUNC.NTZ R13, R12 ;  /* 0x0000000c000d7305 */ /* 0x000062000021f000 */
[----:B------:R-:W-:-:S07]  /*41e0*/  ISETP.GE.AND P2, PT, R5, RZ, PT ;  /* 0x000000ff0500720c */ /* 0x000fce0003f46270 */
[----:B------:R-:W-:Y:S02]  /*41f0*/  @P1 VIADD R15, R15, 0x1 ;  /* 0x000000010f0f1836 */ /* 0x000fe40000000000 */
[----:B0-----:R-:W-:-:S04]  /*4200*/  HFMA2 R12, -RZ, RZ, 0, 0 ;  /* 0x00000000ff0c7431 */ /* 0x001fc800000001ff */
[----:B------:R-:W-:Y:S01]  /*4210*/  @!P2 IMAD.MOV R15, RZ, RZ, -R15 ;  /* 0x000000ffff0fa224 */ /* 0x000fe200078e0a0f */
[----:B------:R-:W-:Y:S01]  /*4220*/  @!P0 LOP3.LUT R15, RZ, R30, RZ, 0x33, !PT ;  /* 0x0000001eff0f8212 */ /* 0x000fe200078e33ff */
[----:B-1----:R-:W-:-:S04]  /*4230*/  IMAD.MOV R9, RZ, RZ, -R13 ;  /* 0x000000ffff097224 */ /* 0x002fc800078e0a0d */
        /* <DEDUP_REMOVED lines=17> */
[----:B------:R-:W-:Y:S01]  /*4350*/  ISETP.NE.U32.AND P1, PT, R7, 0x1, PT ;  /* 0x000000010700780c */ /* 0x000fe20003f25070 */
[----:B------:R-:W-:Y:S01]  /*4360*/  IMAD R7, R28, R15, RZ ;  /* 0x0000000f1c077224 */ /* 0x000fe200078e02ff */
[----:B------:R-:W-:-:S07]  /*4370*/  ISETP.GE.U32.AND P0, PT, R9, R14, PT ;  /* 0x0000000e0900720c */ /* 0x000fce0003f06070 */
[----:B------:R-:W-:Y:S01]  /*4380*/  @!P2 IMAD.IADD R19, R19, 0x1, -R14 ;  /* 0x000000011313a824 */ /* 0x000fe200078e0a0e */
[----:B------:R-:W-:-:S03]  /*4390*/  ISETP.GE.AND P2, PT, R5, RZ, PT ;  /* 0x000000ff0500720c */ /* 0x000fc60003f46270 */
[----:B------:R-:W-:Y:S02]  /*43a0*/  IMAD.MOV.U32 R5, RZ, RZ, R19 ;  /* 0x000000ffff057224 */ /* 0x000fe400078e0013 */
[----:B------:R-:W-:Y:S01]  /*43b0*/  @P0 VIADD R0, R0, 0x1 ;  /* 0x0000000100000836 */ /* 0x000fe20000000000 */
[----:B------:R-:W-:Y:S01]  /*43c0*/  ISETP.NE.AND P0, PT, R24, RZ, PT ;  /* 0x000000ff1800720c */ /* 0x000fe20003f05270 */
[----:B------:R-:W-:Y:S01]  /*43d0*/  @!P3 IMAD.MOV R5, RZ, RZ, -R5 ;  /* 0x000000ffff05b224 */ /* 0x000fe200078e0a05 */
[----:B------:R-:W-:-:S04]  /*43e0*/  LOP3.LUT R24, RZ, R24, RZ, 0x33, !PT ;  /* 0x00000018ff187212 */ /* 0x000fc800078e33ff */
[----:B------:R-:W-:Y:S01]  /*43f0*/  SEL R14, R24, R5, !P0 ;  /* 0x00000005180e7207 */ /* 0x000fe20004000000 */
[----:B------:R-:W-:-:S03]  /*4400*/  @!P2 IMAD.MOV R0, RZ, RZ, -R0 ;  /* 0x000000ffff00a224 */ /* 0x000fc600078e0a00 */
[C---:B------:R-:W-:Y:S01]  /*4410*/  @P1 IADD3 R5, PT, PT, R14.reuse, R7, RZ ;  /* 0x000000070e051210 */ /* 0x040fe20007ffe0ff */
[----:B------:R-:W-:Y:S01]  /*4420*/  @!P1 VIADD R12, R14, 0x1 ;  /* 0x000000010e0c9836 */ /* 0x000fe20000000000 */
[----:B------:R-:W-:-:S05]  /*4430*/  SEL R0, R24, R0, !P0 ;  /* 0x0000000018007207 */ /* 0x000fca0004000000 */
        /* <DEDUP_REMOVED lines=16> */
.L_x_773:
[----:B------:R-:W-:Y:S02]  /*4540*/  IMAD R26, R26, R29, RZ ;  /* 0x0000001d1a1a7224 */ /* 0x000fe400078e02ff */
[----:B------:R-:W-:-:S03]  /*4550*/  IMAD.IADD R32, R7, 0x1, -R32 ;  /* 0x0000000107207824 */ /* 0x000fc600078e0a20 */
[----:B------:R-:W-:-:S04]  /*4560*/  SHF.L.U32 R5, R26, 0x1, RZ ;  /* 0x000000011a057819 */ /* 0x000fc800000006ff */
        /* <DEDUP_REMOVED lines=9> */
[----:B------:R-:W-:Y:S02]  /*4600*/  IABS R16, R17 ;  /* 0x0000001100107213 */ /* 0x000fe40000000000 */
[----:B------:R-:W-:-:S03]  /*4610*/  LOP3.LUT R7, R7, 0x1, RZ, 0xc0, !PT ;  /* 0x0000000107077812 */ /* 0x000fc600078ec0ff */
[----:B0-----:R-:W0:Y:S02]  /*4620*/  MUFU.RCP R5, R5 ;  /* 0x0000000500057308 */ /* 0x001e240000001000 */
[----:B0-----:R-:W-:Y:S02]  /*4630*/  VIADD R12, R5, 0xffffffe ;  /* 0x0ffffffe050c7836 */ /* 0x001fe40000000000 */
[----:B------:R-:W-:-:S04]  /*4640*/  IMAD.MOV R5, RZ, RZ, -R15 ;  /* 0x000000ffff057224 */ /* 0x000fc800078e0a0f */
[----:B------:R0:W1:Y:S02]  /*4650*/  F2I.FTZ.U32.TRUNC.NTZ R13, R12 ;  /* 0x0000000c000d7305 */ /* 0x000064000021f000 */
[----:B0-----:R-:W-:Y:S02]  /*4660*/  IMAD.MOV.U32 R12, RZ, RZ, RZ ;  /* 0x000000ffff0c7224 */ /* 0x001fe400078e00ff */
[----:B-1----:R-:W-:-:S04]  /*4670*/  IMAD.MOV R9, RZ, RZ, -R13 ;  /* 0x000000ffff097224 */ /* 0x002fc800078e0a0d */
[----:B------:R-:W-:-:S04]  /*4680*/  IMAD R9, R9, R0, RZ ;  /* 0x0000000009097224 */ /* 0x000fc800078e02ff */
[----:B------:R-:W-:-:S06]  /*4690*/  IMAD.HI.U32 R9, R13, R9, R12 ;  /* 0x000000090d097227 */ /* 0x000fcc00078e000c */
        /* <DEDUP_REMOVED lines=25> */
[----:B------:R-:W-:-:S03]  /*4830*/  IMAD.HI.U32 R13, R13, R5, R12 ;  /* 0x000000050d0d7227 */ /* 0x000fc600078e000c */
[----:B------:R-:W-:Y:S01]  /*4840*/  ISETP.GE.AND P2, PT, R0, RZ, PT ;  /* 0x000000ff0000720c */ /* 0x000fe20003f46270 */
        /* <DEDUP_REMOVED lines=11> */
[----:B------:R-:W-:Y:S02]  /*4900*/  ISETP.GT.U32.AND P3, PT, R18, R13, PT ;  /* 0x0000000d1200720c */ /* 0x000fe40003f64070 */
[----:B------:R-:W-:-:S11]  /*4910*/  ISETP.GE.U32.AND P0, PT, R9, R18, PT ;  /* 0x000000120900720c */ /* 0x000fd60003f06070 */
[----:B------:R-:W-:Y:S02]  /*4920*/  @!P3 IMAD.IADD R13, R13, 0x1, -R18 ;  /* 0x000000010d0db824 */ /* 0x000fe400078e0a12 */
[----:B------:R-:W-:Y:S01]  /*4930*/  @P0 VIADD R5, R5, 0x1 ;  /* 0x0000000105050836 */ /* 0x000fe20000000000 */
[----:B------:R-:W-:Y:S02]  /*4940*/  ISETP.NE.AND P0, PT, R29, RZ, PT ;  /* 0x000000ff1d00720c */ /* 0x000fe40003f05270 */
[----:B------:R-:W-:Y:S01]  /*4950*/  MOV R0, R13 ;  /* 0x0000000d00007202 */ /* 0x000fe20000000f00 */
[----:B------:R-:W-:Y:S01]  /*4960*/  @!P2 IMAD.MOV R5, RZ, RZ, -R5 ;  /* 0x000000ffff05a224 */ /* 0x000fe200078e0a05 */
[----:B------:R-:W-:-:S03]  /*4970*/  LOP3.LUT R29, RZ, R29, RZ, 0x33, !PT ;  /* 0x0000001dff1d7212 */ /* 0x000fc600078e33ff */
[----:B------:R-:W-:Y:S01]  /*4980*/  @!P1 IMAD.MOV R0, RZ, RZ, -R0 ;  /* 0x000000ffff009224 */ /* 0x000fe200078e0a00 */
[----:B------:R-:W-:Y:S02]  /*4990*/  SEL R5, R29, R5, !P0 ;  /* 0x000000051d057207 */ /* 0x000fe40004000000 */
[----:B------:R-:W-:Y:S02]  /*49a0*/  ISETP.NE.U32.AND P1, PT, R7, 0x1, PT ;  /* 0x000000010700780c */ /* 0x000fe40003f25070 */
[----:B------:R-:W-:Y:S01]  /*49b0*/  SEL R0, R29, R0, !P0 ;  /* 0x000000001d007207 */ /* 0x000fe20004000000 */
[----:B------:R-:W-:-:S04]  /*49c0*/  IMAD R5, R5, R8, R15 ;  /* 0x0000000805057224 */ /* 0x000fc800078e020f */
[----:B------:R-:W-:-:S06]  /*49d0*/  IMAD R5, R28, R0, R5 ;  /* 0x000000001c057224 */ /* 0x000fcc00078e0205 */
[----:B------:R-:W-:-:S04]  /*49e0*/  @P1 IMAD.IADD R0, R5, 0x1, R8 ;  /* 0x0000000105001824 */ /* 0x000fc800078e0208 */
[C---:B------:R-:W-:Y:S01]  /*49f0*/  @P1 IMAD.IADD R7, R28.reuse, 0x1, R0 ;  /* 0x000000011c071824 */ /* 0x040fe200078e0200 */
[----:B------:R-:W-:-:S05]  /*4a00*/  @!P1 IADD3 R0, PT, PT, R28, R5, RZ ;  /* 0x000000051c009210 */ /* 0x000fca0007ffe0ff */
        /* <DEDUP_REMOVED lines=8> */
.L_x_775:
        /* <DEDUP_REMOVED lines=12> */
[----:B------:R-:W-:-:S02]  /*4b50*/  IABS R16, R14 ;  /* 0x0000000e00107213 */ /* 0x000fc40000000000 */
[----:B------:R-:W-:-:S03]  /*4b60*/  ISETP.GE.AND P3, PT, R14, RZ, PT ;  /* 0x000000ff0e00720c */ /* 0x000fc60003f66270 */
[----:B------:R-:W1:Y:S08]  /*4b70*/  I2F.RP R9, R0 ;  /* 0x0000000000097306 */ /* 0x000e700000209400 */
[----:B0-----:R-:W-:Y:S08]  /*4b80*/  MUFU.RCP R17, R17 ;  /* 0x0000001100117308 */ /* 0x001ff00000001000 */
[----:B-1----:R-:W0:Y:S02]  /*4b90*/  MUFU.RCP R9, R9 ;  /* 0x0000000900097308 */ /* 0x002e240000001000 */
[----:B0-----:R-:W-:-:S06]  /*4ba0*/  VIADD R12, R9, 0xffffffe ;  /* 0x0ffffffe090c7836 */ /* 0x001fcc0000000000 */
        /* <DEDUP_REMOVED lines=13> */
[----:B0-----:R-:W-:-:S10]  /*4c80*/  HFMA2 R12, -RZ, RZ, 0, 0 ;  /* 0x00000000ff0c7431 */ /* 0x001fd400000001ff */
[----:B------:R-:W-:Y:S01]  /*4c90*/  @!P0 IMAD.IADD R9, R9, 0x1, -R0 ;  /* 0x0000000109098824 */ /* 0x000fe200078e0a00 */
[----:B------:R-:W-:Y:S02]  /*4ca0*/  @!P0 IADD3 R15, PT, PT, R15, 0x1, RZ ;  /* 0x000000010f0f8810 */ /* 0x000fe40007ffe0ff */
[----:B------:R-:W-:Y:S02]  /*4cb0*/  ISETP.NE.AND P0, PT, R29, RZ, PT ;  /* 0x000000ff1d00720c */ /* 0x000fe40003f05270 */
[----:B------:R-:W-:Y:S01]  /*4cc0*/  ISETP.GE.U32.AND P1, PT, R9, R0, PT ;  /* 0x000000000900720c */ /* 0x000fe20003f26070 */
[----:B-1----:R-:W-:Y:S01]  /*4cd0*/  IMAD.MOV R9, RZ, RZ, -R13 ;  /* 0x000000ffff097224 */ /* 0x002fe200078e0a0d */
[----:B------:R-:W-:-:S03]  /*4ce0*/  LOP3.LUT R0, R14, R29, RZ, 0x3c, !PT ;  /* 0x0000001d0e007212 */ /* 0x000fc600078e3cff */
[----:B------:R-:W-:Y:S01]  /*4cf0*/  IMAD R9, R9, R18, RZ ;  /* 0x0000001209097224 */ /* 0x000fe200078e02ff */
[----:B------:R-:W-:-:S03]  /*4d00*/  ISETP.GE.AND P2, PT, R0, RZ, PT ;  /* 0x000000ff0000720c */ /* 0x000fc60003f46270 */
[----:B------:R-:W-:-:S04]  /*4d10*/  IMAD.HI.U32 R0, R13, R9, R12 ;  /* 0x000000090d007227 */ /* 0x000fc800078e000c */
[----:B------:R-:W-:Y:S02]  /*4d20*/  @P1 VIADD R15, R15, 0x1 ;  /* 0x000000010f0f1836 */ /* 0x000fe40000000000 */
[----:B------:R-:W-:Y:S02]  /*4d30*/  IMAD.MOV R13, RZ, RZ, -R17 ;  /* 0x000000ffff0d7224 */ /* 0x000fe400078e0a11 */
[----:B------:R-:W-:-:S04]  /*4d40*/  IMAD.HI.U32 R12, R0, R16, RZ ;  /* 0x00000010000c7227 */ /* 0x000fc800078e00ff */
[----:B------:R-:W-:Y:S01]  /*4d50*/  @!P2 IMAD.MOV R15, RZ, RZ, -R15 ;  /* 0x000000ffff0fa224 */ /* 0x000fe200078e0a0f */
[----:B------:R-:W-:Y:S01]  /*4d60*/  @!P0 LOP3.LUT R15, RZ, R29, RZ, 0x33, !PT ;  /* 0x0000001dff0f8212 */ /* 0x000fe200078e33ff */
[----:B------:R-:W-:-:S04]  /*4d70*/  IMAD R17, R12, R13, R16 ;  /* 0x0000000d0c117224 */ /* 0x000fc800078e0210 */
[----:B------:R-:W-:Y:S01]  /*4d80*/  IMAD.MOV R5, RZ, RZ, -R15 ;  /* 0x000000ffff057224 */ /* 0x000fe200078e0a0f */
[----:B------:R-:W-:-:S03]  /*4d90*/  ISETP.GT.U32.AND P0, PT, R18, R17, PT ;  /* 0x000000111200720c */ /* 0x000fc60003f04070 */
[----:B------:R-:W-:-:S05]  /*4da0*/  IMAD R5, R29, R5, R14 ;  /* 0x000000051d057224 */ /* 0x000fca00078e020e */
[----:B------:R-:W-:Y:S02]  /*4db0*/  IABS R9, R5 ;  /* 0x0000000500097213 */ /* 0x000fe40000000000 */
[----:B------:R-:W-:-:S03]  /*4dc0*/  LOP3.LUT R5, R5, R24, RZ, 0x3c, !PT ;  /* 0x0000001805057212 */ /* 0x000fc600078e3cff */
[----:B------:R-:W-:-:S04]  /*4dd0*/  IMAD.HI.U32 R0, R0, R9, RZ ;  /* 0x0000000900007227 */ /* 0x000fc800078e00ff */
[----:B------:R-:W-:Y:S02]  /*4de0*/  IMAD R9, R0, R13, R9 ;  /* 0x0000000d00097224 */ /* 0x000fe400078e0209 */
[----:B------:R-:W-:-:S03]  /*4df0*/  @!P0 IMAD.IADD R17, R17, 0x1, -R18 ;  /* 0x0000000111118824 */ /* 0x000fc600078e0a12 */
[C---:B------:R-:W-:Y:S02]  /*4e00*/  ISETP.GT.U32.AND P1, PT, R18.reuse, R9, PT ;  /* 0x000000091200720c */ /* 0x040fe40003f24070 */
[----:B------:R-:W-:-:S11]  /*4e10*/  ISETP.GT.U32.AND P2, PT, R18, R17, PT ;  /* 0x000000111200720c */ /* 0x000fd60003f44070 */
[--C-:B------:R-:W-:Y:S01]  /*4e20*/  @!P1 IMAD.IADD R9, R9, 0x1, -R18.reuse ;  /* 0x0000000109099824 */ /* 0x100fe200078e0a12 */
[----:B------:R-:W-:Y:S01]  /*4e30*/  @!P1 IADD3 R0, PT, PT, R0, 0x1, RZ ;  /* 0x0000000100009810 */ /* 0x000fe20007ffe0ff */
[----:B------:R-:W-:Y:S01]  /*4e40*/  @!P2 IMAD.IADD R17, R17, 0x1, -R18 ;  /* 0x000000011111a824 */ /* 0x000fe200078e0a12 */
[----:B------:R-:W-:Y:S02]  /*4e50*/  ISETP.GE.AND P2, PT, R5, RZ, PT ;  /* 0x000000ff0500720c */ /* 0x000fe40003f46270 */
[----:B------:R-:W-:Y:S01]  /*4e60*/  ISETP.GE.U32.AND P0, PT, R9, R18, PT ;  /* 0x000000120900720c */ /* 0x000fe20003f06070 */
[----:B------:R-:W-:Y:S01]  /*4e70*/  IMAD.MOV.U32 R5, RZ, RZ, R17 ;  /* 0x000000ffff057224 */ /* 0x000fe200078e0011 */
[----:B------:R-:W-:Y:S02]  /*4e80*/  LOP3.LUT R9, RZ, R24, RZ, 0x33, !PT ;  /* 0x00000018ff097212 */ /* 0x000fe400078e33ff */
[----:B------:R-:W-:Y:S01]  /*4e90*/  ISETP.NE.U32.AND P1, PT, R7, 0x1, PT ;  /* 0x000000010700780c */ /* 0x000fe20003f25070 */
[----:B------:R-:W-:-:S08]  /*4ea0*/  @!P3 IMAD.MOV R5, RZ, RZ, -R5 ;  /* 0x000000ffff05b224 */ /* 0x000fd000078e0a05 */
[----:B------:R-:W-:Y:S01]  /*4eb0*/  @P0 VIADD R0, R0, 0x1 ;  /* 0x0000000100000836 */ /* 0x000fe20000000000 */
[----:B------:R-:W-:-:S03]  /*4ec0*/  ISETP.NE.AND P0, PT, R24, RZ, PT ;  /* 0x000000ff1800720c */ /* 0x000fc60003f05270 */
[----:B------:R-:W-:Y:S01]  /*4ed0*/  @!P2 IMAD.MOV R0, RZ, RZ, -R0 ;  /* 0x000000ffff00a224 */ /* 0x000fe200078e0a00 */
[----:B------:R-:W-:-:S04]  /*4ee0*/  SEL R5, R9, R5, !P0 ;  /* 0x0000000509057207 */ /* 0x000fc80004000000 */
[----:B------:R-:W-:Y:S01]  /*4ef0*/  SEL R9, R9, R0, !P0 ;  /* 0x0000000009097207 */ /* 0x000fe20004000000 */
[----:B------:R-:W-:-:S04]  /*4f00*/  IMAD R5, R15, R8, R5 ;  /* 0x000000080f057224 */ /* 0x000fc800078e0205 */
[CC--:B------:R-:W-:Y:S02]  /*4f10*/  IMAD R7, R28.reuse, R9.reuse, R5 ;  /* 0x000000091c077224 */ /* 0x0c0fe400078e0205 */
[C---:B------:R-:W-:Y:S02]  /*4f20*/  @!P1 IMAD R12, R28.reuse, R9, R28 ;  /* 0x000000091c0c9224 */ /* 0x040fe400078e021c */
[----:B------:R-:W-:Y:S01]  /*4f30*/  @P1 IMAD.IADD R28, R28, 0x1, R7 ;  /* 0x000000011c1c1824 */ /* 0x000fe200078e0207 */
[----:B------:R-:W-:-:S05]  /*4f40*/  IADD3 R0, PT, PT, R7, 0x1, RZ ;  /* 0x0000000107007810 */ /* 0x000fca0007ffe0ff */
        /* <DEDUP_REMOVED lines=8> */
[----:B------:R-:W-:-:S02]  /*4fd0*/  VIMNMX R12, PT, PT, R8, R13, PT ;  /* 0x0000000d080c7248 */ /* 0x000fc40003fe0100 */
[----:B------:R-:W-:Y:S01]  /*4fe0*/  VIMNMX R13, PT, PT, R8, R13, !PT ;  /* 0x0000000d080d7248 */ /* 0x000fe20007fe0100 */
[----:B------:R-:W-:Y:S06]  /*4ff0*/  BRA `(.L_x_774) ;  /* 0x00000008001c7947 */ /* 0x000fec0003800000 */
.L_x_776:
[----:B------:R-:W-:Y:S01]  /*5000*/  IABS R7, R30 ;  /* 0x0000001e00077213 */ /* 0x000fe20000000000 */
[----:B------:R-:W-:Y:S01]  /*5010*/  IMAD.IADD R14, R5, 0x1, -R0 ;  /* 0x00000001050e7824 */ /* 0x000fe200078e0a00 */
[-C--:B------:R-:W-:Y:S01]  /*5020*/  IABS R18, R24.reuse ;  /* 0x0000001800127213 */ /* 0x080fe20000000000 */
[----:B------:R-:W-:Y:S01]  /*5030*/  BSSY.RECONVERGENT B3, `(.L_x_777) ;  /* 0x000007d000037945 */ /* 0x000fe20003800200 */
[----:B------:R-:W0:Y:S01]  /*5040*/  I2F.RP R15, R7 ;  /* 0x00000007000f7306 */ /* 0x000e220000209400 */
[----:B------:R-:W-:Y:S01]  /*5050*/  IMAD.HI R0, R14, 0x2aaaaaab, RZ ;  /* 0x2aaaaaab0e007827 */ /* 0x000fe200078e02ff */
[----:B------:R-:W-:-:S04]  /*5060*/  IABS R20, R24 ;  /* 0x0000001800147213 */ /* 0x000fc80000000000 */
[----:B------:R-:W-:Y:S02]  /*5070*/  LEA.HI R17, R0, R0, RZ, 0x1 ;  /* 0x0000000000117211 */ /* 0x000fe400078f08ff */
[----:B------:R-:W-:Y:S02]  /*5080*/  IABS R0, R30 ;  /* 0x0000001e00007213 */ /* 0x000fe40000000000 */
[C---:B------:R-:W-:Y:S01]  /*5090*/  ISETP.GE.AND P4, PT, R17.reuse, RZ, PT ;  /* 0x000000ff1100720c */ /* 0x040fe20003f86270 */
[----:B------:R-:W-:Y:S01]  /*50a0*/  IMAD R14, R17, -0x6, R14 ;  /* 0xfffffffa110e7824 */ /* 0x000fe200078e020e */
[----:B------:R-:W-:Y:S01]  /*50b0*/  IADD3 R0, PT, PT, RZ, -R0, RZ ;  /* 0x80000000ff007210 */ /* 0x000fe20007ffe0ff */
[----:B0-----:R-:W0:Y:S02]  /*50c0*/  MUFU.RCP R15, R15 ;  /* 0x0000000f000f7308 */ /* 0x001e240000001000 */
[----:B0-----:R-:W-:-:S06]  /*50d0*/  VIADD R12, R15, 0xffffffe ;  /* 0x0ffffffe0f0c7836 */ /* 0x001fcc0000000000 */
[----:B------:R0:W1:Y:S02]  /*50e0*/  F2I.FTZ.U32.TRUNC.NTZ R13, R12 ;  /* 0x0000000c000d7305 */ /* 0x000064000021f000 */
[----:B0-----:R-:W-:Y:S02]  /*50f0*/  IMAD.MOV.U32 R12, RZ, RZ, RZ ;  /* 0x000000ffff0c7224 */ /* 0x001fe400078e00ff */
[----:B-1----:R-:W-:-:S04]  /*5100*/  IMAD.MOV R16, RZ, RZ, -R13 ;  /* 0x000000ffff107224 */ /* 0x002fc800078e0a0d */
[----:B------:R-:W-:Y:S01]  /*5110*/  IMAD R5, R16, R7, RZ ;  /* 0x0000000710057224 */ /* 0x000fe200078e02ff */
[----:B------:R-:W-:-:S03]  /*5120*/  IABS R16, R17 ;  /* 0x0000001100107213 */ /* 0x000fc60000000000 */
[----:B------:R-:W-:-:S06]  /*5130*/  IMAD.HI.U32 R5, R13, R5, R12 ;  /* 0x000000050d057227 */ /* 0x000fcc00078e000c */
        /* <DEDUP_REMOVED lines=16> */
[----:B------:R-:W-:Y:S01]  /*5240*/  @!P0 LOP3.LUT R15, RZ, R30, RZ, 0x33, !PT ;  /* 0x0000001eff0f8212 */ /* 0x000fe200078e33ff */
[----:B-1----:R-:W-:-:S04]  /*5250*/  IMAD.MOV R7, RZ, RZ, -R13 ;  /* 0x000000ffff077224 */ /* 0x002fc800078e0a0d */
[----:B------:R-:W-:Y:S02]  /*5260*/  IMAD.MOV R5, RZ, RZ, -R15 ;  /* 0x000000ffff057224 */ /* 0x000fe400078e0a0f */
[----:B------:R-:W-:Y:S02]  /*5270*/  IMAD R7, R7, R18, RZ ;  /* 0x0000001207077224 */ /* 0x000fe400078e02ff */
[----:B------:R-:W-:Y:S01]  /*5280*/  IMAD R5, R30, R5, R17 ;  /* 0x000000051e057224 */ /* 0x000fe200078e0211 */
[----:B------:R-:W-:Y:S01]  /*5290*/  LOP3.LUT R17, RZ, R24, RZ, 0x33, !PT ;  /* 0x00000018ff117212 */ /* 0x000fe200078e33ff */
[----:B------:R-:W-:-:S03]  /*52a0*/  IMAD.HI.U32 R0, R13, R7, R12 ;  /* 0x000000070d007227 */ /* 0x000fc600078e000c */
[----:B------:R-:W-:Y:S01]  /*52b0*/  IABS R19, R5 ;  /* 0x0000000500137213 */ /* 0x000fe20000000000 */
[----:B------:R-:W-:Y:S01]  /*52c0*/  IMAD.MOV R13, RZ, RZ, -R20 ;  /* 0x000000ffff0d7224 */ /* 0x000fe200078e0a14 */
[----:B------:R-:W-:Y:S01]  /*52d0*/  LOP3.LUT R5, R5, R24, RZ, 0x3c, !PT ;  /* 0x0000001805057212 */ /* 0x000fe200078e3cff */
[----:B------:R-:W-:Y:S01]  /*52e0*/  IMAD.HI.U32 R12, R0, R16, RZ ;  /* 0x00000010000c7227 */ /* 0x000fe200078e00ff */
[----:B------:R-:W-:Y:S02]  /*52f0*/  MOV R7, R19 ;  /* 0x0000001300077202 */ /* 0x000fe40000000f00 */
        /* <DEDUP_REMOVED lines=10> */
[----:B------:R-:W-:Y:S02]  /*53a0*/  ISETP.GT.AND P1, PT, R14, 0x2, PT ;  /* 0x000000020e00780c */ /* 0x000fe40003f24270 */
[----:B------:R-:W-:-:S07]  /*53b0*/  ISETP.GE.U32.AND P0, PT, R7, R18, PT ;  /* 0x000000120700720c */ /* 0x000fce0003f06070 */
[----:B------:R-:W-:-:S04]  /*53c0*/  @!P3 IMAD.IADD R19, R19, 0x1, -R18 ;  /* 0x000000011313b824 */ /* 0x000fc800078e0a12 */
[----:B------:R-:W-:Y:S02]  /*53d0*/  IMAD.MOV.U32 R5, RZ, RZ, R19 ;  /* 0x000000ffff057224 */ /* 0x000fe400078e0013 */
[----:B------:R-:W-:Y:S02]  /*53e0*/  @P0 IADD3 R0, PT, PT, R0, 0x1, RZ ;  /* 0x0000000100000810 */ /* 0x000fe40007ffe0ff */
[----:B------:R-:W-:Y:S01]  /*53f0*/  @!P4 IMAD.MOV R5, RZ, RZ, -R5 ;  /* 0x000000ffff05c224 */ /* 0x000fe200078e0a05 */
[----:B------:R-:W-:Y:S02]  /*5400*/  ISETP.NE.AND P0, PT, R24, RZ, PT ;  /* 0x000000ff1800720c */ /* 0x000fe40003f05270 */
[----:B------:R-:W-:Y:S02]  /*5410*/  @!P2 IMAD.MOV R0, RZ, RZ, -R0 ;  /* 0x000000ffff00a224 */ /* 0x000fe400078e0a00 */
[----:B------:R-:W-:-:S03]  /*5420*/  SEL R19, R17, R5, !P0 ;  /* 0x0000000511137207 */ /* 0x000fc60004000000 */
[----:B------:R-:W-:Y:S01]  /*5430*/  SEL R17, R17, R0, !P0 ;  /* 0x0000000011117207 */ /* 0x000fe20004000000 */
[----:B------:R-:W-:Y:S06]  /*5440*/  @P1 BRA `(.L_x_778) ;  /* 0x0000000000801947 */ /* 0x000fec0003800000 */
[----:B------:R-:W-:-:S05]  /*5450*/  VIMNMX.U32 R14, PT, PT, R14, 0x3, PT ;  /* 0x000000030e0e7848 */ /* 0x000fca0003fe0000 */
[----:B------:R-:W-:-:S04]  /*5460*/  IMAD.SHL.U32 R14, R14, 0x4, RZ ;  /* 0x000000040e0e7824 */ /* 0x000fc800078e00ff */
[----:B------:R-:W0:Y:S02]  /*5470*/  LDC R12, c[0x2][R14+0x2c] ;  /* 0x00800b000e0c7b82 */ /* 0x000e240000000800 */
[----:B0-----:R-:W-:-:S04]  /*5480*/  SHF.R.S32.HI R13, RZ, 0x1f, R12 ;  /* 0x0000001fff0d7819 */ /* 0x001fc8000001140c */
.L_x_1868:
[----:B------:R-:W-:Y:S05]  /*5490*/  BRX R12 -0x54a0                                                 (*"BRANCH_TARGETS .L_x_1869,.L_x_1870,.L_x_1871,.L_x_779"*) ;  /* 0xffffffa80cd87949 */ /* 0x000fea000383ffff */
.L_x_1871:
        /* <DEDUP_REMOVED lines=8> */
.L_x_1869:
        /* <DEDUP_REMOVED lines=11> */
.L_x_1870:
        /* <DEDUP_REMOVED lines=8> */
.L_x_778:
[----:B------:R-:W-:-:S04]  /*5650*/  MOV R5, 0xfffffffd ;  /* 0xfffffffd00057802 */ /* 0x000fc80000000f00 */
[----:B------:R-:W-:-:S05]  /*5660*/  VIADDMNMX.U32 R5, R14, R5, 0x3, PT ;  /* 0x000000030e057446 */ /* 0x000fca0003800005 */
[----:B------:R-:W-:-:S04]  /*5670*/  IMAD.SHL.U32 R5, R5, 0x4, RZ ;  /* 0x0000000405057824 */ /* 0x000fc800078e00ff */
[----:B------:R-:W0:Y:S02]  /*5680*/  LDC R12, c[0x2][R5+0x3c] ;  /* 0x00800f00050c7b82 */ /* 0x000e240000000800 */
[----:B0-----:R-:W-:-:S04]  /*5690*/  SHF.R.S32.HI R13, RZ, 0x1f, R12 ;  /* 0x0000001fff0d7819 */ /* 0x001fc8000001140c */
.L_x_1873:
[----:B------:R-:W-:Y:S05]  /*56a0*/  BRX R12 -0x56b0                                                 (*"BRANCH_TARGETS .L_x_1874,.L_x_1875,.L_x_1876,.L_x_779"*) ;  /* 0xffffffa80c547949 */ /* 0x000fea000383ffff */
.L_x_1876:
[----:B------:R-:W-:Y:S02]  /*56b0*/  IMAD R5, R15, R9, R17 ;  /* 0x000000090f057224 */ /* 0x000fe400078e0211 */
[----:B------:R-:W-:Y:S02]  /*56c0*/  IMAD R28, R28, R15, R28 ;  /* 0x0000000f1c1c7224 */ /* 0x000fe400078e021c */
[----:B------:R-:W-:Y:S02]  /*56d0*/  VIADD R7, R19, 0x1 ;  /* 0x0000000113077836 */ /* 0x000fe40000000000 */
[-C--:B------:R-:W-:Y:S02]  /*56e0*/  IMAD R17, R17, R8.reuse, R8 ;  /* 0x0000000811117224 */ /* 0x080fe400078e0208 */
[----:B------:R-:W-:-:S03]  /*56f0*/  IMAD R5, R5, R8, R7 ;  /* 0x0000000805057224 */ /* 0x000fc600078e0207 */
[----:B------:R-:W-:Y:S02]  /*5700*/  IADD3 R0, PT, PT, R17, R28, R19 ;  /* 0x0000001c11007210 */ /* 0x000fe40007ffe013 */
[----:B------:R-:W-:Y:S01]  /*5710*/  IADD3 R7, PT, PT, R7, R17, R28 ;  /* 0x0000001107077210 */ /* 0x000fe20007ffe01c */
[----:B------:R-:W-:Y:S06]  /*5720*/  BRA `(.L_x_779) ;  /* 0x0000000000347947 */ /* 0x000fec0003800000 */
.L_x_1874:
[----:B------:R-:W-:-:S04]  /*5730*/  IMAD R5, R17, R8, R19 ;  /* 0x0000000811057224 */ /* 0x000fc800078e0213 */
[----:B------:R-:W-:-:S04]  /*5740*/  IMAD R5, R28, R15, R5 ;  /* 0x0000000f1c057224 */ /* 0x000fc800078e0205 */
[----:B------:R-:W-:Y:S02]  /*5750*/  IMAD.IADD R0, R28, 0x1, R5 ;  /* 0x000000011c007824 */ /* 0x000fe400078e0205 */
[----:B------:R-:W-:-:S03]  /*5760*/  VIADD R5, R5, 0x1 ;  /* 0x0000000105057836 */ /* 0x000fc60000000000 */
[----:B------:R-:W-:Y:S01]  /*5770*/  IADD3 R7, PT, PT, R0, R8, RZ ;  /* 0x0000000800077210 */ /* 0x000fe20007ffe0ff */
[----:B------:R-:W-:Y:S06]  /*5780*/  BRA `(.L_x_779) ;  /* 0x00000000001c7947 */ /* 0x000fec0003800000 */
.L_x_1875:
[CC--:B------:R-:W-:Y:S02]  /*5790*/  IMAD R0, R17.reuse, R8.reuse, R19 ;  /* 0x0000000811007224 */ /* 0x0c0fe400078e0213 */
[----:B------:R-:W-:Y:S02]  /*57a0*/  IMAD R7, R17, R8, R8 ;  /* 0x0000000811077224 */ /* 0x000fe400078e0208 */
[CC--:B------:R-:W-:Y:S02]  /*57b0*/  IMAD R0, R28.reuse, R15.reuse, R0 ;  /* 0x0000000f1c007224 */ /* 0x0c0fe400078e0200 */
[----:B------:R-:W-:Y:S02]  /*57c0*/  IMAD R8, R28, R15, R28 ;  /* 0x0000000f1c087224 */ /* 0x000fe400078e021c */
[----:B------:R-:W-:-:S03]  /*57d0*/  VIADD R5, R0, 0x1 ;  /* 0x0000000100057836 */ /* 0x000fc60000000000 */
[----:B------:R-:W-:Y:S01]  /*57e0*/  IADD3 R7, PT, PT, R7, R8, R19 ;  /* 0x0000000807077210 */ /* 0x000fe20007ffe013 */
[----:B------:R-:W-:-:S07]  /*57f0*/  IMAD.IADD R0, R28, 0x1, R5 ;  /* 0x000000011c007824 */ /* 0x000fce00078e0205 */
.L_x_779:
[----:B------:R-:W-:Y:S05]  /*5800*/  BSYNC.RECONVERGENT B3 ;  /* 0x0000000000037941 */ /* 0x000fea0003800200 */
.L_x_777:
[CC--:B------:R-:W-:Y:S02]  /*5810*/  VIMNMX R8, PT, PT, R0.reuse, R5.reuse, !PT ;  /* 0x0000000500087248 */ /* 0x0c0fe40007fe0100 */
[----:B------:R-:W-:Y:S02]  /*5820*/  VIMNMX R0, PT, PT, R0, R5, PT ;  /* 0x0000000500007248 */ /* 0x000fe40003fe0100 */
[CC--:B------:R-:W-:Y:S02]  /*5830*/  VIMNMX R13, PT, PT, R8.reuse, R7.reuse, PT ;  /* 0x00000007080d7248 */ /* 0x0c0fe40003fe0100 */
[----:B------:R-:W-:Y:S02]  /*5840*/  VIMNMX R7, PT, PT, R8, R7, !PT ;  /* 0x0000000708077248 */ /* 0x000fe40007fe0100 */
[CC--:B------:R-:W-:Y:S02]  /*5850*/  VIMNMX R12, PT, PT, R0.reuse, R13.reuse, PT ;  /* 0x0000000d000c7248 */ /* 0x0c0fe40003fe0100 */
[----:B------:R-:W-:-:S07]  /*5860*/  VIMNMX R13, PT, PT, R0, R13, !PT ;  /* 0x0000000d000d7248 */ /* 0x000fce0007fe0100 */
.L_x_774:
[----:B------:R-:W-:Y:S05]  /*5870*/  BSYNC.RECONVERGENT B2 ;  /* 0x0000000000027941 */ /* 0x000fea0003800200 */
.L_x_772:
[----:B------:R-:W0:Y:S02]  /*5880*/  LDC.64 R8, c[0x4][0x178] ;  /* 0x01005e00ff087b82 */ /* 0x000e240000000a00 */
[----:B0-----:R-:W2:Y:S01]  /*5890*/  LDG.E R5, desc[UR4][R8.64] ;  /* 0x0000000408057981 */ /* 0x001ea2000c1e1900 */
[-C--:B------:R-:W-:Y:S02]  /*58a0*/  ISETP.NE.AND P2, PT, R13, R6.reuse, PT ;  /* 0x000000060d00720c */ /* 0x080fe40003f45270 */
[----:B------:R-:W-:Y:S01]  /*58b0*/  ISETP.NE.AND P0, PT, R7, R6, PT ;  /* 0x000000060700720c */ /* 0x000fe20003f05270 */
[----:B------:R-:W-:Y:S01]  /*58c0*/  IMAD.MOV.U32 R6, RZ, RZ, R12 ;  /* 0x000000ffff067224 */ /* 0x000fe200078e000c */
        /* <DEDUP_REMOVED lines=12> */
[----:B--2---:R-:W-:-:S04]  /*5990*/  IMAD.MOV R7, RZ, RZ, -R4 ;  /* 0x000000ffff077224 */ /* 0x004fc800078e0a04 */
[----:B------:R0:W1:Y:S03]  /*59a0*/  I2F.F64 R2, R7 ;  /* 0x0000000700027312 */ /* 0x0000660000201c00 */
[----:B01----:R-:W-:Y:S05]  /*59b0*/  CALL.REL.NOINC `($_Z11fix_2saddleiii$__internal_accurate_pow) ;  /* 0x000001ac00507944 */ /* 0x003fea0003c00000 */
[----:B------:R-:W-:Y:S05]  /*59c0*/  BSYNC.RECONVERGENT B2 ;  /* 0x0000000000027941 */ /* 0x000fea0003800200 */
.L_x_781:
        /* <DEDUP_REMOVED lines=8> */
.L_x_780:
        /* <DEDUP_REMOVED lines=9> */
.L_x_782:
        /* <DEDUP_REMOVED lines=8> */
.L_x_786:
        /* <DEDUP_REMOVED lines=15> */
.L_x_785:
[----:B------:R-:W-:Y:S05]  /*5c50*/  BSYNC.RECONVERGENT B2 ;  /* 0x0000000000027941 */ /* 0x000fea0003800200 */
.L_x_784:
[----:B-----5:R-:W-:-:S14]  /*5c60*/  DSETP.NEU.AND P0, PT, R12, R4, PT ;  /* 0x000000040c00722a */ /* 0x020fdc0003f0d000 */
[----:B------:R-:W-:Y:S05]  /*5c70*/  @P0 BRA `(.L_x_786) ;  /* 0xfffffffc00b80947 */ /* 0x000fea000383ffff */
[----:B------:R-:W-:Y:S05]  /*5c80*/  EXIT ;  /* 0x000000000000794d */ /* 0x000fea0003800000 */
.L_x_783:
[----:B------:R-:W0:Y:S02]  /*5c90*/  LDC.64 R4, c[0x4][0x198] ;  /* 0x01006600ff047b82 */ /* 0x000e240000000a00 */
[----:B0-----:R-:W2:Y:S02]  /*5ca0*/  LDG.E.64 R2, desc[UR4][R4.64] ;  /* 0x0000000404027981 */ /* 0x001ea4000c1e1b00 */
[----:B--2---:R-:W-:-:S05]  /*5cb0*/  IMAD.WIDE R2, R6, 0x8, R2 ;  /* 0x0000000806027825 */ /* 0x004fca00078e0202 */
[----:B------:R-:W-:Y:S01]  /*5cc0*/  ST.E.64 desc[UR4][R2.64], R14 ;  /* 0x0000000e02007985 */ /* 0x000fe2000c101b04 */
[----:B------:R-:W-:Y:S05]  /*5cd0*/  EXIT ;  /* 0x000000000000794d */ /* 0x000fea0003800000 */
.L_x_771:
[----:B------:R-:W-:-:S04]  /*5ce0*/  PLOP3.LUT P1, PT, P1, P2, PT, 0x28, 0x82 ;  /* 0x000000000082781c */ /* 0x000fc80000f24570 */
[----:B------:R-:W-:-:S13]  /*5cf0*/  PLOP3.LUT P1, PT, P1, P3, P0, 0x60, 0x0 ;  /* 0x000000000000781c */ /* 0x000fda0000f26c00 */
[----:B------:R-:W-:Y:S05]  /*5d00*/  @!P1 BRA `(.L_x_787) ;  /* 0x0000002800a49947 */ /* 0x000fea0003800000 */
[----:B------:R-:W0:Y:S02]  /*5d10*/  LDC.64 R34, c[0x4][0x108] ;  /* 0x01004200ff227b82 */ /* 0x000e240000000a00 */
[----:B0-----:R-:W2:Y:S02]  /*5d20*/  LDG.E.64 R34, desc[UR4][R34.64] ;  /* 0x0000000422227981 */ /* 0x001ea4000c1e1b00 */
[----:B--2---:R-:W-:-:S05]  /*5d30*/  IMAD.WIDE.U32 R36, R0, 0x4, R34 ;  /* 0x0000000400247825 */ /* 0x004fca00078e0022 */
        /* <DEDUP_REMOVED lines=9> */
[----:B------:R-:W-:Y:S05]  /*5dd0*/  @!P0 BRA `(.L_x_790) ;  /* 0x0000000000f08947 */ /* 0x000fea0003800000 */
.L_x_789:
[----:B------:R-:W-:Y:S05]  /*5de0*/  BSYNC.RECONVERGENT B2 ;  /* 0x0000000000027941 */ /* 0x000fea0003800200 */
.L_x_788:
        /* <DEDUP_REMOVED lines=10> */
[----:B--2---:R-:W-:-:S04]  /*5e90*/  IADD3 R7, PT, PT, -R4, RZ, RZ ;  /* 0x000000ff04077210 */ /* 0x004fc80007ffe1ff */
[----:B------:R0:W1:Y:S03]  /*5ea0*/  I2F.F64 R2, R7 ;  /* 0x0000000700027312 */ /* 0x0000660000201c00 */
[----:B01----:R-:W-:Y:S05]  /*5eb0*/  CALL.REL.NOINC `($_Z11fix_2saddleiii$__internal_accurate_pow) ;  /* 0x000001a800107944 */ /* 0x003fea0003c00000 */
[----:B------:R-:W-:Y:S05]  /*5ec0*/  BSYNC.RECONVERGENT B2 ;  /* 0x0000000000027941 */ /* 0x000fea0003800200 */
.L_x_792:
        /* <DEDUP_REMOVED lines=8> */
.L_x_791:
[----:B------:R-:W0:Y:S02]  /*5f50*/  LDC.64 R2, c[0x4][0x180] ;  /* 0x01006000ff027b82 */ /* 0x000e240000000a00 */
[----:B0-----:R-:W2:Y:S02]  /*5f60*/  LDG.E.64 R2, desc[UR4][R2.64] ;  /* 0x0000000402027981 */ /* 0x001ea4000c1e1b00 */
[----:B--2---:R-:W-:-:S08]  /*5f70*/  DADD R16, R16, -R2 ;  /* 0x0000000010107229 */ /* 0x004fd00000000802 */
[----:B------:R-:W-:-:S08]  /*5f80*/  DADD R16, -R12, R16 ;  /* 0x000000000c107229 */ /* 0x000fd00000000110 */
[----:B------:R-:W-:-:S11]  /*5f90*/  DMUL R14, R16, 0.5 ;  /* 0x3fe00000100e7828 */ /* 0x000fd60000000000 */
.L_x_793:
        /* <DEDUP_REMOVED lines=8> */
.L_x_797:
        /* <DEDUP_REMOVED lines=15> */
.L_x_796:
[----:B------:R-:W-:Y:S05]  /*6110*/  BSYNC.RECONVERGENT B2 ;  /* 0x0000000000027941 */ /* 0x000fea0003800200 */
.L_x_795:
[----:B-----5:R-:W-:-:S14]  /*6120*/  DSETP.NEU.AND P0, PT, R12, R2, PT ;  /* 0x000000020c00722a */ /* 0x020fdc0003f0d000 */
[----:B------:R-:W-:Y:S05]  /*6130*/  @P0 BRA `(.L_x_797) ;  /* 0xfffffffc00b80947 */ /* 0x000fea000383ffff */
[----:B------:R-:W-:Y:S05]  /*6140*/  EXIT ;  /* 0x000000000000794d */ /* 0x000fea0003800000 */
.L_x_794:
[----:B------:R-:W0:Y:S02]  /*6150*/  LDC.64 R6, c[0x4][0x198] ;  /* 0x01006600ff067b82 */ /* 0x000e240000000a00 */
[----:B0-----:R-:W2:Y:S02]  /*6160*/  LDG.E.64 R2, desc[UR4][R6.64] ;  /* 0x0000000406027981 */ /* 0x001ea4000c1e1b00 */
[----:B--2---:R-:W-:-:S05]  /*6170*/  IMAD.WIDE R2, R5, 0x8, R2 ;  /* 0x0000000805027825 */ /* 0x004fca00078e0202 */
[----:B------:R-:W-:Y:S01]  /*6180*/  ST.E.64 desc[UR4][R2.64], R14 ;  /* 0x0000000e02007985 */ /* 0x000fe2000c101b04 */
[----:B------:R-:W-:Y:S05]  /*6190*/  EXIT ;  /* 0x000000000000794d */ /* 0x000fea0003800000 */
.L_x_790:
[----:B------:R-:W0:Y:S02]  /*61a0*/  LDC.64 R34, c[0x4][0x168] ;  /* 0x01005a00ff227b82 */ /* 0x000e240000000a00 */
[----:B0-----:R-:W2:Y:S01]  /*61b0*/  LDG.E R34, desc[UR4][R34.64] ;  /* 0x0000000422227981 */ /* 0x001ea2000c1e1900 */
[----:B------:R-:W-:-:S04]  /*61c0*/  ISETP.GE.AND P0, PT, R7, RZ, PT ;  /* 0x000000ff0700720c */ /* 0x000fc80003f06270 */
[----:B--2---:R-:W-:-:S13]  /*61d0*/  ISETP.GE.OR P0, PT, R7, R34, !P0 ;  /* 0x000000220700720c */ /* 0x004fda0004706670 */
[----:B------:R-:W-:Y:S05]  /*61e0*/  @P0 EXIT ;  /* 0x000000000000094d */ /* 0x000fea0003800000 */
[----:B------:R-:W-:Y:S01]  /*61f0*/  ISETP.GE.AND P0, PT, R7, R32, PT ;  /* 0x000000200700720c */ /* 0x000fe20003f06270 */
[----:B------:R-:W-:-:S12]  /*6200*/  BSSY.RECONVERGENT B3, `(.L_x_798) ;  /* 0x000018a000037945 */ /* 0x000fd80003800200 */
[----:B------:R-:W-:Y:S05]  /*6210*/  @P0 BRA `(.L_x_799) ;  /* 0x00000004004c0947 */ /* 0x000fea0003800000 */
[-C--:B------:R-:W-:Y:S02]  /*6220*/  IABS R32, R30.reuse ;  /* 0x0000001e00207213 */ /* 0x080fe40000000000 */
[----:B------:R-:W-:Y:S02]  /*6230*/  IABS R31, R30 ;  /* 0x0000001e001f7213 */ /* 0x000fe40000000000 */
[----:B------:R-:W0:Y:S01]  /*6240*/  I2F.RP R0, R32 ;  /* 0x0000002000007306 */ /* 0x000e220000209400 */
[----:B------:R-:W-:Y:S02]  /*6250*/  SHF.R.U32.HI R9, RZ, 0x1, R7 ;  /* 0x00000001ff097819 */ /* 0x000fe40000011607 */
[----:B------:R-:W-:Y:S02]  /*6260*/  IABS R34, R24 ;  /* 0x0000001800227213 */ /* 0x000fe40000000000 */
[----:B------:R-:W-:Y:S02]  /*6270*/  IABS R29, R9 ;  /* 0x00000009001d7213 */ /* 0x000fe40000000000 */
[----:B------:R-:W-:-:S02]  /*6280*/  ISETP.GE.AND P3, PT, R9, RZ, PT ;  /* 0x000000ff0900720c */ /* 0x000fc40003f66270 */
[----:B------:R-:W-:Y:S01]  /*6290*/  LOP3.LUT R7, R7, 0x1, RZ, 0xc0, !PT ;  /* 0x0000000107077812 */ /* 0x000fe200078ec0ff */
[----:B0-----:R-:W0:Y:S02]  /*62a0*/  MUFU.RCP R0, R0 ;  /* 0x0000000000007308 */ /* 0x001e240000001000 */
[----:B0-----:R-:W-:-:S06]  /*62b0*/  VIADD R26, R0, 0xffffffe ;  /* 0x0ffffffe001a7836 */ /* 0x001fcc0000000000 */
[----:B------:R0:W1:Y:S02]  /*62c0*/  F2I.FTZ.U32.TRUNC.NTZ R27, R26 ;  /* 0x0000001a001b7305 */ /* 0x000064000021f000 */
[----:B0-----:R-:W-:Y:S02]  /*62d0*/  IMAD.MOV.U32 R26, RZ, RZ, RZ ;  /* 0x000000ffff1a7224 */ /* 0x001fe400078e00ff */
[----:B-1----:R-:W-:-:S04]  /*62e0*/  IMAD.MOV R25, RZ, RZ, -R27 ;  /* 0x000000ffff197224 */ /* 0x002fc800078e0a1b */
[----:B------:R-:W-:-:S04]  /*62f0*/  IMAD R25, R25, R32, RZ ;  /* 0x0000002019197224 */ /* 0x000fc800078e02ff */
[----:B------:R-:W-:-:S04]  /*6300*/  IMAD.HI.U32 R0, R27, R25, R26 ;  /* 0x000000191b007227 */ /* 0x000fc800078e001a */
        /* <DEDUP_REMOVED lines=12> */
[----:B------:R-:W-:Y:S01]  /*63d0*/  ISETP.GE.AND P2, PT, R25, RZ, PT ;  /* 0x000000ff1900720c */ /* 0x000fe20003f46270 */
[----:B------:R0:W1:Y:S06]  /*63e0*/  F2I.FTZ.U32.TRUNC.NTZ R27, R26 ;  /* 0x0000001a001b7305 */ /* 0x00006c000021f000 */
[----:B------:R-:W-:-:S04]  /*63f0*/  @P0 VIADD R0, R0, 0x1 ;  /* 0x0000000100000836 */ /* 0x000fc80000000000 */
[----:B------:R-:W-:Y:S01]  /*6400*/  IMAD.MOV.U32 R33, RZ, RZ, R0 ;  /* 0x000000ffff217224 */ /* 0x000fe200078e0000 */
[----:B------:R-:W-:Y:S01]  /*6410*/  IABS R0, R24 ;  /* 0x0000001800007213 */ /* 0x000fe20000000000 */
[----:B0-----:R-:W-:-:S03]  /*6420*/  IMAD.MOV.U32 R26, RZ, RZ, RZ ;  /* 0x000000ffff1a7224 */ /* 0x001fc600078e00ff */
[----:B------:R-:W-:Y:S01]  /*6430*/  @!P2 IADD3 R33, PT, PT, -R33, RZ, RZ ;  /* 0x000000ff2121a210 */ /* 0x000fe20007ffe1ff */
[----:B-1----:R-:W-:Y:S01]  /*6440*/  IMAD.MOV R31, RZ, RZ, -R27 ;  /* 0x000000ffff1f7224 */ /* 0x002fe200078e0a1b */
[----:B------:R-:W-:-:S03]  /*6450*/  @!P1 LOP3.LUT R33, RZ, R30, RZ, 0x33, !PT ;  /* 0x0000001eff219212 */ /* 0x000fc600078e33ff */
        /* <DEDUP_REMOVED lines=17> */
[----:B------:R-:W-:Y:S01]  /*6570*/  ISETP.NE.U32.AND P1, PT, R7, 0x1, PT ;  /* 0x000000010700780c */ /* 0x000fe20003f25070 */
[----:B------:R-:W-:Y:S01]  /*6580*/  IMAD R7, R28, R33, RZ ;  /* 0x000000211c077224 */ /* 0x000fe200078e02ff */
[----:B------:R-:W-:-:S06]  /*6590*/  ISETP.GE.U32.AND P0, PT, R26, R34, PT ;  /* 0x000000221a00720c */ /* 0x000fcc0003f06070 */
[----:B------:R-:W-:Y:S01]  /*65a0*/  @!P2 IMAD.IADD R27, R27, 0x1, -R34 ;  /* 0x000000011b1ba824 */ /* 0x000fe200078e0a22 */
[----:B------:R-:W-:-:S04]  /*65b0*/  ISETP.GE.AND P2, PT, R25, RZ, PT ;  /* 0x000000ff1900720c */ /* 0x000fc80003f46270 */
[----:B------:R-:W-:Y:S02]  /*65c0*/  @!P3 IADD3 R27, PT, PT, -R27, RZ, RZ ;  /* 0x000000ff1b1bb210 */ /* 0x000fe40007ffe1ff */
[----:B------:R-:W-:Y:S01]  /*65d0*/  @P0 VIADD R0, R0, 0x1 ;  /* 0x0000000100000836 */ /* 0x000fe20000000000 */
[----:B------:R-:W-:Y:S02]  /*65e0*/  ISETP.NE.AND P0, PT, R24, RZ, PT ;  /* 0x000000ff1800720c */ /* 0x000fe40003f05270 */
[----:B------:R-:W-:-:S04]  /*65f0*/  LOP3.LUT R24, RZ, R24, RZ, 0x33, !PT ;  /* 0x00000018ff187212 */ /* 0x000fc800078e33ff */
        /* <DEDUP_REMOVED lines=21> */
.L_x_799:
        /* <DEDUP_REMOVED lines=10> */
[----:B------:R-:W0:Y:S01]  /*67f0*/  I2F.RP R33, R34 ;  /* 0x0000002200217306 */ /* 0x000e220000209400 */
[----:B------:R-:W-:Y:S02]  /*6800*/  IABS R27, R31 ;  /* 0x0000001f001b7213 */ /* 0x000fe40000000000 */
[----:B------:R-:W-:-:S05]  /*6810*/  IABS R26, R32 ;  /* 0x00000020001a7213 */ /* 0x000fca0000000000 */
[----:B------:R-:W1:Y:S08]  /*6820*/  I2F.RP R0, R30 ;  /* 0x0000001e00007306 */ /* 0x000e700000209400 */
[----:B0-----:R-:W-:Y:S08]  /*6830*/  MUFU.RCP R33, R33 ;  /* 0x0000002100217308 */ /* 0x001ff00000001000 */
[----:B-1----:R-:W0:Y:S02]  /*6840*/  MUFU.RCP R0, R0 ;  /* 0x0000000000007308 */ /* 0x002e240000001000 */
        /* <DEDUP_REMOVED lines=16> */
[----:B-1----:R-:W-:Y:S01]  /*6950*/  IMAD.MOV R33, RZ, RZ, -R25 ;  /* 0x000000ffff217224 */ /* 0x002fe200078e0a19 */
[----:B------:R-:W-:Y:S02]  /*6960*/  ISETP.GE.U32.AND P0, PT, R9, R30, PT ;  /* 0x0000001e0900720c */ /* 0x000fe40003f06070 */
[----:B------:R-:W-:-:S04]  /*6970*/  LOP3.LUT R9, R32, R31, RZ, 0x3c, !PT ;  /* 0x0000001f20097212 */ /* 0x000fc800078e3cff */
[----:B------:R-:W-:-:S07]  /*6980*/  ISETP.GE.AND P2, PT, R9, RZ, PT ;  /* 0x000000ff0900720c */ /* 0x000fce0003f46270 */
[----:B------:R-:W-:-:S05]  /*6990*/  @P0 IADD3 R0, PT, PT, R0, 0x1, RZ ;  /* 0x0000000100000810 */ /* 0x000fca0007ffe0ff */
[----:B------:R-:W-:-:S04]  /*69a0*/  IMAD.MOV.U32 R27, RZ, RZ, R0 ;  /* 0x000000ffff1b7224 */ /* 0x000fc800078e0000 */
[----:B------:R-:W-:Y:S01]  /*69b0*/  @!P2 IMAD.MOV R27, RZ, RZ, -R27 ;  /* 0x000000ffff1ba224 */ /* 0x000fe200078e0a1b */
[----:B------:R-:W-:-:S05]  /*69c0*/  @!P1 LOP3.LUT R27, RZ, R31, RZ, 0x33, !PT ;  /* 0x0000001fff1b9212 */ /* 0x000fca00078e33ff */
[----:B------:R-:W-:-:S04]  /*69d0*/  IMAD.MOV R9, RZ, RZ, -R27 ;  /* 0x000000ffff097224 */ /* 0x000fc800078e0a1b */
[----:B------:R-:W-:Y:S01]  /*69e0*/  IMAD R0, R31, R9, R32 ;  /* 0x000000091f007224 */ /* 0x000fe200078e0220 */
[----:B------:R-:W-:Y:S01]  /*69f0*/  IABS R31, R29 ;  /* 0x0000001d001f7213 */ /* 0x000fe20000000000 */
[----:B------:R-:W-:-:S03]  /*6a00*/  IMAD R9, R33, R34, RZ ;  /* 0x0000002221097224 */ /* 0x000fc600078e02ff */
[----:B------:R-:W-:Y:S01]  /*6a10*/  IABS R30, R0 ;  /* 0x00000000001e7213 */ /* 0x000fe20000000000 */
[----:B------:R-:W-:Y:S01]  /*6a20*/  IMAD.HI.U32 R25, R25, R9, R24 ;  /* 0x0000000919197227 */ /* 0x000fe200078e0018 */
[----:B------:R-:W-:Y:S02]  /*6a30*/  IADD3 R31, PT, PT, RZ, -R31, RZ ;  /* 0x8000001fff1f7210 */ /* 0x000fe40007ffe0ff */
[-C--:B------:R-:W-:Y:S01]  /*6a40*/  LOP3.LUT R0, R0, R29.reuse, RZ, 0x3c, !PT ;  /* 0x0000001d00007212 */ /* 0x080fe200078e3cff */
[----:B------:R-:W-:Y:S02]  /*6a50*/  IMAD.MOV.U32 R24, RZ, RZ, R30 ;  /* 0x000000ffff187224 */ /* 0x000fe400078e001e */
        /* <DEDUP_REMOVED lines=17> */
[----:B------:R-:W-:Y:S01]  /*6b70*/  ISETP.NE.AND P0, PT, R29, RZ, PT ;  /* 0x000000ff1d00720c */ /* 0x000fe20003f05270 */
[----:B------:R-:W-:Y:S02]  /*6b80*/  @!P3 IMAD.IADD R25, R25, 0x1, -R34 ;  /* 0x000000011919b824 */ /* 0x000fe400078e0a22 */
[----:B------:R-:W-:-:S03]  /*6b90*/  @!P2 IMAD.MOV R9, RZ, RZ, -R9 ;  /* 0x000000ffff09a224 */ /* 0x000fc600078e0a09 */
[----:B------:R-:W-:Y:S02]  /*6ba0*/  @!P1 IADD3 R25, PT, PT, -R25, RZ, RZ ;  /* 0x000000ff19199210 */ /* 0x000fe40007ffe1ff */
[----:B------:R-:W-:Y:S02]  /*6bb0*/  SEL R7, R0, R9, !P0 ;  /* 0x0000000900077207 */ /* 0x000fe40004000000 */
        /* <DEDUP_REMOVED lines=15> */
.L_x_801:
[----:B------:R-:W-:Y:S01]  /*6cb0*/  IMAD R25, R25, R29, RZ ;  /* 0x0000001d19197224 */ /* 0x000fe200078e02ff */
[----:B------:R-:W-:-:S03]  /*6cc0*/  IADD3 R32, PT, PT, -R31, R32, RZ ;  /* 0x000000201f207210 */ /* 0x000fc60007ffe1ff */
        /* <DEDUP_REMOVED lines=10> */
[----:B------:R-:W-:-:S02]  /*6d70*/  IABS R25, R32 ;  /* 0x0000002000197213 */ /* 0x000fc40000000000 */
[----:B------:R-:W-:-:S03]  /*6d80*/  ISETP.GE.AND P3, PT, R32, RZ, PT ;  /* 0x000000ff2000720c */ /* 0x000fc60003f66270 */
[----:B------:R-:W1:Y:S08]  /*6d90*/  I2F.RP R0, R30 ;  /* 0x0000001e00007306 */ /* 0x000e700000209400 */
[----:B0-----:R-:W-:Y:S08]  /*6da0*/  MUFU.RCP R34, R34 ;  /* 0x0000002200227308 */ /* 0x001ff00000001000 */
[----:B-1----:R-:W0:Y:S02]  /*6db0*/  MUFU.RCP R0, R0 ;  /* 0x0000000000007308 */ /* 0x002e240000001000 */
[----:B0-----:R-:W-:-:S06]  /*6dc0*/  VIADD R26, R0, 0xffffffe ;  /* 0x0ffffffe001a7836 */ /* 0x001fcc0000000000 */
[----:B------:R0:W1:Y:S02]  /*6dd0*/  F2I.FTZ.U32.TRUNC.NTZ R27, R26 ;  /* 0x0000001a001b7305 */ /* 0x000064000021f000 */
[----:B0-----:R-:W-:Y:S02]  /*6de0*/  IMAD.MOV.U32 R26, RZ, RZ, RZ ;  /* 0x000000ffff1a7224 */ /* 0x001fe400078e00ff */
[----:B-1----:R-:W-:-:S04]  /*6df0*/  IMAD.MOV R9, RZ, RZ, -R27 ;  /* 0x000000ffff097224 */ /* 0x002fc800078e0a1b */
[----:B------:R-:W-:-:S04]  /*6e00*/  IMAD R9, R9, R30, RZ ;  /* 0x0000001e09097224 */ /* 0x000fc800078e02ff */
        /* <DEDUP_REMOVED lines=21> */
[----:B------:R-:W-:Y:S02]  /*6f60*/  IMAD.MOV R9, RZ, RZ, -R29 ;  /* 0x000000ffff097224 */ /* 0x000fe400078e0a1d */
[----:B------:R-:W-:-:S04]  /*6f70*/  IMAD.HI.U32 R30, R27, R35, R26 ;  /* 0x000000231b1e7227 */ /* 0x000fc800078e001a */
[----:B------:R-:W-:Y:S01]  /*6f80*/  IMAD R9, R31, R9, R32 ;  /* 0x000000091f097224 */ /* 0x000fe200078e0220 */
[----:B------:R-:W-:Y:S01]  /*6f90*/  IADD3 R31, PT, PT, RZ, -R0, RZ ;  /* 0x80000000ff1f7210 */ /* 0x000fe20007ffe0ff */
        /* <DEDUP_REMOVED lines=11> */
[----:B------:R-:W-:-:S03]  /*7050*/  @!P1 VIADD R0, R0, 0x1 ;  /* 0x0000000100009836 */ /* 0x000fc60000000000 */
[----:B------:R-:W-:Y:S02]  /*7060*/  ISETP.GE.U32.AND P0, PT, R25, R33, PT ;  /* 0x000000211900720c */ /* 0x000fe40003f06070 */
[----:B------:R-:W-:-:S03]  /*7070*/  LOP3.LUT R25, RZ, R24, RZ, 0x33, !PT ;  /* 0x00000018ff197212 */ /* 0x000fc600078e33ff */
[----:B------:R-:W-:Y:S01]  /*7080*/  @!P2 IMAD.IADD R26, R26, 0x1, -R33 ;  /* 0x000000011a1aa824 */ /* 0x000fe200078e0a21 */
[----:B------:R-:W-:Y:S02]  /*7090*/  ISETP.GE.AND P2, PT, R9, RZ, PT ;  /* 0x000000ff0900720c */ /* 0x000fe40003f46270 */
[----:B------:R-:W-:Y:S01]  /*70a0*/  LOP3.LUT R9, R7, 0x1, RZ, 0xc0, !PT ;  /* 0x0000000107097812 */ /* 0x000fe200078ec0ff */
[----:B------:R-:W-:-:S03]  /*70b0*/  @!P3 IMAD.MOV R26, RZ, RZ, -R26 ;  /* 0x000000ffff1ab224 */ /* 0x000fc600078e0a1a */
[----:B------:R-:W-:Y:S02]  /*70c0*/  ISETP.NE.U32.AND P1, PT, R9, 0x1, PT ;  /* 0x000000010900780c */ /* 0x000fe40003f25070 */
[----:B------:R-:W-:Y:S02]  /*70d0*/  @P0 IADD3 R0, PT, PT, R0, 0x1, RZ ;  /* 0x0000000100000810 */ /* 0x000fe40007ffe0ff */
[----:B------:R-:W-:-:S03]  /*70e0*/  ISETP.NE.AND P0, PT, R24, RZ, PT ;  /* 0x000000ff1800720c */ /* 0x000fc60003f05270 */
[----:B------:R-:W-:Y:S01]  /*70f0*/  @!P2 IMAD.MOV R0, RZ, RZ, -R0 ;  /* 0x000000ffff00a224 */ /* 0x000fe200078e0a00 */
[----:B------:R-:W-:-:S04]  /*7100*/  SEL R7, R25, R26, !P0 ;  /* 0x0000001a19077207 */ /* 0x000fc80004000000 */
[----:B------:R-:W-:Y:S01]  /*7110*/  SEL R25, R25, R0, !P0 ;  /* 0x0000000019197207 */ /* 0x000fe20004000000 */
[----:B------:R-:W-:-:S04]  /*7120*/  IMAD R7, R29, R8, R7 ;  /* 0x000000081d077224 */ /* 0x000fc800078e0207 */
        /* <DEDUP_REMOVED lines=15> */
.L_x_802:
[----:B------:R-:W-:Y:S01]  /*7220*/  IABS R34, R30 ;  /* 0x0000001e00227213 */ /* 0x000fe20000000000 */
[----:B------:R-:W-:Y:S01]  /*7230*/  BSSY.RECONVERGENT B4, `(.L_x_803) ;  /* 0x0000080000047945 */ /* 0x000fe20003800200 */
[----:B------:R-:W-:Y:S02]  /*7240*/  IADD3 R32, PT, PT, -R25, R32, RZ ;  /* 0x0000002019207210 */ /* 0x000fe40007ffe1ff */
[----:B------:R-:W0:Y:S01]  /*7250*/  I2F.RP R29, R34 ;  /* 0x00000022001d7306 */ /* 0x000e220000209400 */
[----:B------:R-:W-:Y:S02]  /*7260*/  IABS R31, R30 ;  /* 0x0000001e001f7213 */ /* 0x000fe40000000000 */
[----:B------:R-:W-:Y:S01]  /*7270*/  IMAD.HI R0, R32, 0x2aaaaaab, RZ ;  /* 0x2aaaaaab20007827 */ /* 0x000fe200078e02ff */
[----:B------:R-:W-:-:S04]  /*7280*/  IABS R36, R24 ;  /* 0x0000001800247213 */ /* 0x000fc80000000000 */
[----:B------:R-:W-:-:S04]  /*7290*/  LEA.HI R7, R0, R0, RZ, 0x1 ;  /* 0x0000000000077211 */ /* 0x000fc800078f08ff */
[----:B------:R-:W-:Y:S01]  /*72a0*/  ISETP.GE.AND P4, PT, R7, RZ, PT ;  /* 0x000000ff0700720c */ /* 0x000fe20003f86270 */
        /* <DEDUP_REMOVED lines=24> */
[----:B------:R-:W-:-:S04]  /*7430*/  @P0 VIADD R0, R0, 0x1 ;  /* 0x0000000100000836 */ /* 0x000fc80000000000 */
[----:B------:R-:W-:-:S04]  /*7440*/  IMAD.MOV.U32 R33, RZ, RZ, R0 ;  /* 0x000000ffff217224 */ /* 0x000fc800078e0000 */
[----:B------:R-:W-:Y:S01]  /*7450*/  @!P2 IMAD.MOV R33, RZ, RZ, -R33 ;  /* 0x000000ffff21a224 */ /* 0x000fe200078e0a21 */
[----:B------:R-:W-:Y:S01]  /*7460*/  @!P1 LOP3.LUT R33, RZ, R30, RZ, 0x33, !PT ;  /* 0x0000001eff219212 */ /* 0x000fe200078e33ff */
[----:B0-----:R-:W-:-:S04]  /*7470*/  IMAD.MOV.U32 R26, RZ, RZ, RZ ;  /* 0x000000ffff1a7224 */ /* 0x001fc800078e00ff */
[----:B------:R-:W-:Y:S01]  /*7480*/  IMAD.MOV R25, RZ, RZ, -R33 ;  /* 0x000000ffff197224 */ /* 0x000fe200078e0a21 */
[----:B-1----:R-:W-:-:S03]  /*7490*/  IADD3 R31, PT, PT, RZ, -R27, RZ ;  /* 0x8000001bff1f7210 */ /* 0x002fc60007ffe0ff */
[----:B------:R-:W-:Y:S02]  /*74a0*/  IMAD R25, R30, R25, R7 ;  /* 0x000000191e197224 */ /* 0x000fe400078e0207 */
[----:B------:R-:W-:Y:S02]  /*74b0*/  IMAD R31, R31, R36, RZ ;  /* 0x000000241f1f7224 */ /* 0x000fe400078e02ff */
[----:B------:R-:W-:Y:S01]  /*74c0*/  IMAD R7, R7, -0x6, R32 ;  /* 0xfffffffa07077824 */ /* 0x000fe200078e0220 */
[----:B------:R-:W-:Y:S01]  /*74d0*/  IABS R30, R25 ;  /* 0x00000019001e7213 */ /* 0x000fe20000000000 */
[----:B------:R-:W-:Y:S01]  /*74e0*/  IMAD.HI.U32 R0, R27, R31, R26 ;  /* 0x0000001f1b007227 */ /* 0x000fe200078e001a */
        /* <DEDUP_REMOVED lines=29> */
.L_x_1878:
[----:B------:R-:W-:Y:S05]  /*76c0*/  BRX R24 -0x76d0                                                 (*"BRANCH_TARGETS .L_x_1879,.L_x_1880,.L_x_1881,.L_x_805"*) ;  /* 0xffffff88184c7949 */ /* 0x000fea000383ffff */
.L_x_1881:
[----:B------:R-:W-:Y:S02]  /*76d0*/  IMAD R7, R28, R33, RZ ;  /* 0x000000211c077224 */ /* 0x000fe400078e02ff */
[CC--:B------:R-:W-:Y:S02]  /*76e0*/  IMAD R9, R27.reuse, R8.reuse, R8 ;  /* 0x000000081b097224 */ /* 0x0c0fe400078e0208 */
[----:B------:R-:W-:Y:S01]  /*76f0*/  IMAD R0, R27, R8, R7 ;  /* 0x000000081b007224 */ /* 0x000fe200078e0207 */
[----:B------:R-:W-:-:S04]  /*7700*/  IADD3 R28, PT, PT, R29, R7, R28 ;  /* 0x000000071d1c7210 */ /* 0x000fc80007ffe01c */
[----:B------:R-:W-:Y:S01]  /*7710*/  IADD3 R7, PT, PT, R29, 0x1, R0 ;  /* 0x000000011d077810 */ /* 0x000fe20007ffe000 */
[----:B------:R-:W-:-:S03]  /*7720*/  IMAD.IADD R9, R9, 0x1, R28 ;  /* 0x0000000109097824 */ /* 0x000fc600078e021c */
[----:B------:R-:W-:Y:S01]  /*7730*/  IADD3 R0, PT, PT, R7, R8, RZ ;  /* 0x0000000807007210 */ /* 0x000fe20007ffe0ff */
[----:B------:R-:W-:Y:S06]  /*7740*/  BRA `(.L_x_805) ;  /* 0x0000000000b87947 */ /* 0x000fec0003800000 */
.L_x_1879:
[----:B------:R-:W-:Y:S02]  /*7750*/  IMAD R28, R28, R33, RZ ;  /* 0x000000211c1c7224 */ /* 0x000fe400078e02ff */
[----:B------:R-:W-:Y:S02]  /*7760*/  IMAD R9, R33, R9, R9 ;  /* 0x0000000921097224 */ /* 0x000fe400078e0209 */
[--C-:B------:R-:W-:Y:S02]  /*7770*/  IMAD.IADD R7, R29, 0x1, R28.reuse ;  /* 0x000000011d077824 */ /* 0x100fe400078e021c */
[C---:B------:R-:W-:Y:S02]  /*7780*/  IMAD.IADD R9, R27.reuse, 0x1, R9 ;  /* 0x000000011b097824 */ /* 0x040fe400078e0209 */
[CC--:B------:R-:W-:Y:S02]  /*7790*/  IMAD R0, R27.reuse, R8.reuse, R7 ;  /* 0x000000081b007224 */ /* 0x0c0fe400078e0207 */
[----:B------:R-:W-:-:S02]  /*77a0*/  IMAD R28, R27, R8, R28 ;  /* 0x000000081b1c7224 */ /* 0x000fc400078e021c */
[----:B------:R-:W-:Y:S01]  /*77b0*/  IMAD R9, R9, R8, R8 ;  /* 0x0000000809097224 */ /* 0x000fe200078e0208 */
[----:B------:R-:W-:Y:S01]  /*77c0*/  IADD3 R0, PT, PT, R0, 0x1, RZ ;  /* 0x0000000100007810 */ /* 0x000fe20007ffe0ff */
[C---:B------:R-:W-:Y:S02]  /*77d0*/  IMAD.IADD R7, R29.reuse, 0x1, R28 ;  /* 0x000000011d077824 */ /* 0x040fe400078e021c */
[----:B------:R-:W-:Y:S01]  /*77e0*/  IMAD.IADD R9, R29, 0x1, R9 ;  /* 0x000000011d097824 */ /* 0x000fe200078e0209 */
[----:B------:R-:W-:Y:S06]  /*77f0*/  BRA `(.L_x_805) ;  /* 0x00000000008c7947 */ /* 0x000fec0003800000 */
.L_x_1880:
        /* <DEDUP_REMOVED lines=8> */
.L_x_804:
[----:B------:R-:W-:-:S05]  /*7880*/  IMAD.MOV.U32 R0, RZ, RZ, -0x3 ;  /* 0xfffffffdff007424 */ /* 0x000fca00078e00ff */
[----:B------:R-:W-:-:S04]  /*7890*/  VIADDMNMX.U32 R7, R7, R0, 0x3, PT ;  /* 0x0000000307077446 */ /* 0x000fc80003800000 */
[----:B------:R-:W-:-:S04]  /*78a0*/  SHF.L.U32 R7, R7, 0x2, RZ ;  /* 0x0000000207077819 */ /* 0x000fc800000006ff */
[----:B------:R-:W0:Y:S02]  /*78b0*/  LDC R24, c[0x2][R7+0x5c] ;  /* 0x0080170007187b82 */ /* 0x000e240000000800 */
[----:B0-----:R-:W-:-:S04]  /*78c0*/  SHF.R.S32.HI R25, RZ, 0x1f, R24 ;  /* 0x0000001fff197819 */ /* 0x001fc80000011418 */
.L_x_1883:
[----:B------:R-:W-:Y:S05]  /*78d0*/  BRX R24 -0x78e0                                                 (*"BRANCH_TARGETS .L_x_1884,.L_x_1885,.L_x_1886,.L_x_805"*) ;  /* 0xffffff8418c87949 */ /* 0x000fea000383ffff */
.L_x_1886:
        /* <DEDUP_REMOVED lines=8> */
.L_x_1884:
[----:B------:R-:W-:-:S04]  /*7960*/  IMAD R7, R27, R8, R29 ;  /* 0x000000081b077224 */ /* 0x000fc800078e021d */
[----:B------:R-:W-:-:S04]  /*7970*/  IMAD R7, R28, R33, R7 ;  /* 0x000000211c077224 */ /* 0x000fc800078e0207 */
[----:B------:R-:W-:Y:S02]  /*7980*/  IMAD.IADD R0, R28, 0x1, R7 ;  /* 0x000000011c007824 */ /* 0x000fe400078e0207 */
[----:B------:R-:W-:Y:S02]  /*7990*/  VIADD R7, R7, 0x1 ;  /* 0x0000000107077836 */ /* 0x000fe40000000000 */
[----:B------:R-:W-:Y:S01]  /*79a0*/  IMAD.IADD R9, R0, 0x1, R8 ;  /* 0x0000000100097824 */ /* 0x000fe200078e0208 */
[----:B------:R-:W-:Y:S06]  /*79b0*/  BRA `(.L_x_805) ;  /* 0x00000000001c7947 */ /* 0x000fec0003800000 */
.L_x_1885:
[CC--:B------:R-:W-:Y:S02]  /*79c0*/  IMAD R0, R27.reuse, R8.reuse, R29 ;  /* 0x000000081b007224 */ /* 0x0c0fe400078e021d */
[----:B------:R-:W-:Y:S02]  /*79d0*/  IMAD R9, R27, R8, R8 ;  /* 0x000000081b097224 */ /* 0x000fe400078e0208 */
[CC--:B------:R-:W-:Y:S02]  /*79e0*/  IMAD R0, R28.reuse, R33.reuse, R0 ;  /* 0x000000211c007224 */ /* 0x0c0fe400078e0200 */
[----:B------:R-:W-:-:S03]  /*79f0*/  IMAD R8, R28, R33, R28 ;  /* 0x000000211c087224 */ /* 0x000fc600078e021c */
[----:B------:R-:W-:Y:S02]  /*7a00*/  IADD3 R7, PT, PT, R0, 0x1, RZ ;  /* 0x0000000100077810 */ /* 0x000fe40007ffe0ff */
[----:B------:R-:W-:-:S03]  /*7a10*/  IADD3 R9, PT, PT, R9, R8, R29 ;  /* 0x0000000809097210 */ /* 0x000fc60007ffe01d */
[----:B------:R-:W-:-:S07]  /*7a20*/  IMAD.IADD R0, R28, 0x1, R7 ;  /* 0x000000011c007824 */ /* 0x000fce00078e0207 */
.L_x_805:
[----:B------:R-:W-:Y:S05]  /*7a30*/  BSYNC.RECONVERGENT B4 ;  /* 0x0000000000047941 */ /* 0x000fea0003800200 */
.L_x_803:
[CC--:B------:R-:W-:Y:S02]  /*7a40*/  VIMNMX R8, PT, PT, R0.reuse, R7.reuse, !PT ;  /* 0x0000000700087248 */ /* 0x0c0fe40007fe0100 */
[----:B------:R-:W-:Y:S02]  /*7a50*/  VIMNMX R0, PT, PT, R0, R7, PT ;  /* 0x0000000700007248 */ /* 0x000fe40003fe0100 */
[CC--:B------:R-:W-:Y:S02]  /*7a60*/  VIMNMX R25, PT, PT, R8.reuse, R9.reuse, PT ;  /* 0x0000000908197248 */ /* 0x0c0fe40003fe0100 */
[----:B------:R-:W-:Y:S02]  /*7a70*/  VIMNMX R7, PT, PT, R8, R9, !PT ;  /* 0x0000000908077248 */ /* 0x000fe40007fe0100 */
[CC--:B------:R-:W-:Y:S02]  /*7a80*/  VIMNMX R8, PT, PT, R0.reuse, R25.reuse, PT ;  /* 0x0000001900087248 */ /* 0x0c0fe40003fe0100 */
[----:B------:R-:W-:-:S07]  /*7a90*/  VIMNMX R9, PT, PT, R0, R25, !PT ;  /* 0x0000001900097248 */ /* 0x000fce0007fe0100 */
.L_x_800:
[----:B------:R-:W-:Y:S05]  /*7aa0*/  BSYNC.RECONVERGENT B3 ;  /* 0x0000000000037941 */ /* 0x000fea0003800200 */
.L_x_798:
[-C--:B------:R-:W-:Y:S02]  /*7ab0*/  ISETP.NE.AND P2, PT, R9, R6.reuse, PT ;  /* 0x000000060900720c */ /* 0x080fe40003f45270 */
[----:B------:R-:W-:Y:S02]  /*7ac0*/  ISETP.NE.AND P0, PT, R7, R6, PT ;  /* 0x000000060700720c */ /* 0x000fe40003f05270 */
[-C--:B------:R-:W-:Y:S02]  /*7ad0*/  ISETP.NE.AND P3, PT, R9, R4.reuse, PT ;  /* 0x000000040900720c */ /* 0x080fe40003f65270 */
[----:B------:R-:W-:-:S07]  /*7ae0*/  ISETP.NE.AND P1, PT, R7, R4, PT ;  /* 0x000000040700720c */ /* 0x000fce0003f25270 */
[----:B------:R-:W-:-:S04]  /*7af0*/  @P2 SEL R8, R9, R8, P3 ;  /* 0x0000000809082207 */ /* 0x000fc80001800000 */
[----:B------:R-:W-:-:S05]  /*7b00*/  @P0 SEL R8, R7, R8, P1 ;  /* 0x0000000807080207 */ /* 0x000fca0000800000 */
[----:B------:R-:W-:-:S04]  /*7b10*/  IMAD.WIDE R2, R8, 0x8, R2 ;  /* 0x0000000808027825 */ /* 0x000fc800078e0202 */
[----:B------:R-:W-:Y:S02]  /*7b20*/  IMAD.WIDE R10, R8, 0x8, R10 ;  /* 0x00000008080a7825 */ /* 0x000fe400078e020a */
[----:B------:R-:W2:Y:S04]  /*7b30*/  LD.E.64 R2, desc[UR4][R2.64] ;  /* 0x0000000402027980 */ /* 0x000ea8000c101b00 */
[----:B------:R-:W3:Y:S01]  /*7b40*/  LD.E.64 R10, desc[UR4][R10.64] ;  /* 0x000000040a0a7980 */ /* 0x000ee2000c101b00 */
[----:B------:R-:W-:Y:S01]  /*7b50*/  PLOP3.LUT P1, PT, PT, PT, PT, 0x80, 0x8 ;  /* 0x000000000008781c */ /* 0x000fe20003f2f070 */
[--C-:B--2---:R-:W-:Y:S02]  /*7b60*/  DSETP.GT.AND P0, PT, R20, R2.reuse, PT ;  /* 0x000000021400722a */ /* 0x104fe40003f04000 */
[----:B------:R-:W-:-:S02]  /*7b70*/  DSETP.GT.AND P3, PT, R14, R2, PT ;  /* 0x000000020e00722a */ /* 0x000fc40003f64000 */
[--C-:B---3--:R-:W-:Y:S02]  /*7b80*/  DSETP.GT.AND P2, PT, R18, R10.reuse, PT ;  /* 0x0000000a1200722a */ /* 0x108fe40003f44000 */
[----:B------:R-:W-:-:S08]  /*7b90*/  DSETP.GT.AND P4, PT, R22, R10, PT ;  /* 0x0000000a1600722a */ /* 0x000fd00003f84000 */
[--C-:B------:R-:W-:Y:S02]  /*7ba0*/  @!P0 DSETP.NEU.AND P6, PT, R20, R2.reuse, PT ;  /* 0x000000021400822a */ /* 0x100fe40003fcd000 */
[----:B------:R-:W-:-:S04]  /*7bb0*/  @!P3 DSETP.NEU.AND P5, PT, R14, R2, PT ;  /* 0x000000020e00b22a */ /* 0x000fc80003fad000 */
[-C--:B------:R-:W-:Y:S01]  /*7bc0*/  @!P0 ISETP.GT.AND P1, PT, R4, R8.reuse, !P6 ;  /* 0x000000080400820c */ /* 0x080fe20007724270 */
[--C-:B------:R-:W-:Y:S01]  /*7bd0*/  @!P2 DSETP.NEU.AND P6, PT, R18, R10.reuse, PT ;  /* 0x0000000a1200a22a */ /* 0x100fe20003fcd000 */
[----:B------:R-:W-:Y:S02]  /*7be0*/  PLOP3.LUT P0, PT, PT, PT, PT, 0x80, 0x8 ;  /* 0x000000000008781c */ /* 0x000fe40003f0f070 */
[-C--:B------:R-:W-:Y:S01]  /*7bf0*/  @!P3 ISETP.GT.AND P0, PT, R6, R8.reuse, !P5 ;  /* 0x000000080600b20c */ /* 0x080fe20006f04270 */
[----:B------:R-:W-:Y:S01]  /*7c00*/  @!P4 DSETP.NEU.AND P5, PT, R22, R10, PT ;  /* 0x0000000a1600c22a */ /* 0x000fe20003fad000 */
[----:B------:R-:W-:Y:S02]  /*7c10*/  PLOP3.LUT P3, PT, PT, PT, PT, 0x8, 0x80 ;  /* 0x000000000080781c */ /* 0x000fe40003f6e170 */
[----:B------:R-:W-:Y:S02]  /*7c20*/  @!P2 ISETP.LE.OR P3, PT, R4, R8, P6 ;  /* 0x000000080400a20c */ /* 0x000fe40003763670 */
[----:B------:R-:W-:-:S02]  /*7c30*/  PLOP3.LUT P2, PT, PT, PT, PT, 0x80, 0x8 ;  /* 0x000000000008781c */ /* 0x000fc40003f4f070 */
[----:B------:R-:W-:Y:S02]  /*7c40*/  @!P4 ISETP.GT.AND P2, PT, R6, R8, !P5 ;  /* 0x000000080600c20c */ /* 0x000fe40006f44270 */
[----:B------:R-:W-:-:S04]  /*7c50*/  PLOP3.LUT P0, PT, P1, P0, PT, 0x80, 0x8 ;  /* 0x000000000008781c */ /* 0x000fc80000f01070 */
[----:B------:R-:W-:-:S13]  /*7c60*/  PLOP3.LUT P0, PT, P0, P3, P2, 0x6f, 0x0 ;  /* 0x000000000000781c */ /* 0x000fda0000706d27 */
[----:B------:R-:W-:Y:S05]  /*7c70*/  @P0 BRA `(.L_x_806) ;  /* 0x0000000400dc0947 */ /* 0x000fea0003800000 */
[----:B------:R-:W-:Y:S05]  /*7c80*/  @!P3 BRA `(.L_x_807) ;  /* 0x0000000000ecb947 */ /* 0x000fea0003800000 */
        /* <DEDUP_REMOVED lines=14> */
.L_x_809:
        /* <DEDUP_REMOVED lines=8> */
.L_x_808:
[----:B------:R-:W0:Y:S02]  /*7df0*/  LDC.64 R2, c[0x4][0x180] ;  /* 0x01006000ff027b82 */ /* 0x000e240000000a00 */
[----:B0-----:R-:W2:Y:S02]  /*7e00*/  LDG.E.64 R2, desc[UR4][R2.64] ;  /* 0x0000000402027981 */ /* 0x001ea4000c1e1b00 */
[----:B--2---:R-:W-:-:S08]  /*7e10*/  DADD R18, R18, -R2 ;  /* 0x0000000012127229 */ /* 0x004fd00000000802 */
[----:B------:R-:W-:-:S08]  /*7e20*/  DADD R18, -R20, R18 ;  /* 0x0000000014127229 */ /* 0x000fd00000000112 */
[----:B------:R-:W-:-:S11]  /*7e30*/  DMUL R18, R18, 0.5 ;  /* 0x3fe0000012127828 */ /* 0x000fd60000000000 */
.L_x_810:
        /* <DEDUP_REMOVED lines=8> */
.L_x_814:
        /* <DEDUP_REMOVED lines=15> */
.L_x_813:
[----:B------:R-:W-:Y:S05]  /*7fb0*/  BSYNC.RECONVERGENT B3 ;  /* 0x0000000000037941 */ /* 0x000fea0003800200 */
.L_x_812:
[----:B-----5:R-:W-:-:S14]  /*7fc0*/  DSETP.NEU.AND P0, PT, R16, R2, PT ;  /* 0x000000021000722a */ /* 0x020fdc0003f0d000 */
[----:B------:R-:W-:Y:S05]  /*7fd0*/  @P0 BRA `(.L_x_814) ;  /* 0xfffffffc00b80947 */ /* 0x000fea000383ffff */
[----:B------:R-:W-:Y:S05]  /*7fe0*/  EXIT ;  /* 0x000000000000794d */ /* 0x000fea0003800000 */
.L_x_811:
[----:B------:R-:W0:Y:S02]  /*7ff0*/  LDC.64 R6, c[0x4][0x198] ;  /* 0x01006600ff067b82 */ /* 0x000e240000000a00 */
[----:B0-----:R-:W2:Y:S02]  /*8000*/  LDG.E.64 R2, desc[UR4][R6.64] ;  /* 0x0000000406027981 */ /* 0x001ea4000c1e1b00 */
[----:B--2---:R-:W-:-:S05]  /*8010*/  IMAD.WIDE R2, R4, 0x8, R2 ;  /* 0x0000000804027825 */ /* 0x004fca00078e0202 */
[----:B------:R-:W-:Y:S01]  /*8020*/  ST.E.64 desc[UR4][R2.64], R18 ;  /* 0x0000001202007985 */ /* 0x000fe2000c101b04 */
[----:B------:R-:W-:Y:S05]  /*8030*/  EXIT ;  /* 0x000000000000794d */ /* 0x000fea0003800000 */
.L_x_807:
        /* <DEDUP_REMOVED lines=14> */
.L_x_816:
        /* <DEDUP_REMOVED lines=8> */
.L_x_815:
[----:B------:R-:W0:Y:S02]  /*81a0*/  LDC.64 R2, c[0x4][0x180] ;  /* 0x01006000ff027b82 */ /* 0x000e240000000a00 */
[----:B0-----:R-:W2:Y:S02]  /*81b0*/  LDG.E.64 R2, desc[UR4][R2.64] ;  /* 0x0000000402027981 */ /* 0x001ea4000c1e1b00 */
[----:B--2---:R-:W-:-:S08]  /*81c0*/  DADD R22, R22, -R2 ;  /* 0x0000000016167229 */ /* 0x004fd00000000802 */
[----:B------:R-:W-:-:S08]  /*81d0*/  DADD R22, -R14, R22 ;  /* 0x000000000e167229 */ /* 0x000fd00000000116 */
[----:B------:R-:W-:-:S11]  /*81e0*/  DMUL R22, R22, 0.5 ;  /* 0x3fe0000016167828 */ /* 0x000fd60000000000 */
.L_x_817:
        /* <DEDUP_REMOVED lines=8> */
.L_x_821:
        /* <DEDUP_REMOVED lines=15> */
.L_x_820:
[----:B------:R-:W-:Y:S05]  /*8360*/  BSYNC.RECONVERGENT B3 ;  /* 0x0000000000037941 */ /* 0x000fea0003800200 */
.L_x_819:
[----:B-----5:R-:W-:-:S14]  /*8370*/  DSETP.NEU.AND P0, PT, R20, R2, PT ;  /* 0x000000021400722a */ /* 0x020fdc0003f0d000 */
[----:B------:R-:W-:Y:S05]  /*8380*/  @P0 BRA `(.L_x_821) ;  /* 0xfffffffc00b80947 */ /* 0x000fea000383ffff */
[----:B------:R-:W-:Y:S05]  /*8390*/  EXIT ;  /* 0x000000000000794d */ /* 0x000fea0003800000 */
.L_x_818:
[----:B------:R-:W0:Y:S02]  /*83a0*/  LDC.64 R4, c[0x4][0x198] ;  /* 0x01006600ff047b82 */ /* 0x000e240000000a00 */
[----:B0-----:R-:W2:Y:S02]  /*83b0*/  LDG.E.64 R2, desc[UR4][R4.64] ;  /* 0x0000000404027981 */ /* 0x001ea4000c1e1b00 */
[----:B--2---:R-:W-:-:S05]  /*83c0*/  IMAD.WIDE R2, R6, 0x8, R2 ;  /* 0x0000000806027825 */ /* 0x004fca00078e0202 */
[----:B------:R-:W-:Y:S01]  /*83d0*/  ST.E.64 desc[UR4][R2.64], R22 ;  /* 0x0000001602007985 */ /* 0x000fe2000c101b04 */
[----:B------:R-:W-:Y:S05]  /*83e0*/  EXIT ;  /* 0x000000000000794d */ /* 0x000fea0003800000 */
.L_x_806:
        /* <DEDUP_REMOVED lines=12> */
[----:B01----:R-:W-:Y:S05]  /*84b0*/  CALL.REL.NOINC `($_Z11fix_2saddleiii$__internal_accurate_pow) ;  /* 0x0000018000907944 */ /* 0x003fea0003c00000 */
[----:B------:R-:W-:Y:S05]  /*84c0*/  BSYNC.RECONVERGENT B3 ;  /* 0x0000000000037941 */ /* 0x000fea0003800200 */
.L_x_823:
        /* <DEDUP_REMOVED lines=8> */
.L_x_822:
[----:B------:R-:W0:Y:S02]  /*8550*/  LDC.64 R2, c[0x4][0x180] ;  /* 0x01006000ff027b82 */ /* 0x000e240000000a00 */
[----:B0-----:R-:W2:Y:S02]  /*8560*/  LDG.E.64 R2, desc[UR4][R2.64] ;  /* 0x0000000402027981 */ /* 0x001ea4000c1e1b00 */
[----:B--2---:R-:W-:-:S08]  /*8570*/  DADD R16, R16, -R2 ;  /* 0x0000000010107229 */ /* 0x004fd00000000802 */
[----:B------:R-:W-:-:S08]  /*8580*/  DADD R16, -R12, R16 ;  /* 0x000000000c107229 */ /* 0x000fd00000000110 */
[----:B------:R-:W-:-:S11]  /*8590*/  DMUL R14, R16, 0.5 ;  /* 0x3fe00000100e7828 */ /* 0x000fd60000000000 */
.L_x_824:
        /* <DEDUP_REMOVED lines=8> */
.L_x_828:
        /* <DEDUP_REMOVED lines=15> */
.L_x_827:
[----:B------:R-:W-:Y:S05]  /*8710*/  BSYNC.RECONVERGENT B3 ;  /* 0x0000000000037941 */ /* 0x000fea0003800200 */
.L_x_826:
[----:B-----5:R-:W-:-:S14]  /*8720*/  DSETP.NEU.AND P0, PT, R12, R2, PT ;  /* 0x000000020c00722a */ /* 0x020fdc0003f0d000 */
[----:B------:R-:W-:Y:S05]  /*8730*/  @P0 BRA `(.L_x_828) ;  /* 0xfffffffc00b80947 */ /* 0x000fea000383ffff */
[----:B------:R-:W-:Y:S05]  /*8740*/  EXIT ;  /* 0x000000000000794d */ /* 0x000fea0003800000 */
.L_x_825:
[----:B------:R-:W0:Y:S02]  /*8750*/  LDC.64 R6, c[0x4][0x198] ;  /* 0x01006600ff067b82 */ /* 0x000e240000000a00 */
[----:B0-----:R-:W2:Y:S02]  /*8760*/  LDG.E.64 R2, desc[UR4][R6.64] ;  /* 0x0000000406027981 */ /* 0x001ea4000c1e1b00 */
[----:B--2---:R-:W-:-:S05]  /*8770*/  IMAD.WIDE R2, R5, 0x8, R2 ;  /* 0x0000000805027825 */ /* 0x004fca00078e0202 */
[----:B------:R-:W-:Y:S01]  /*8780*/  ST.E.64 desc[UR4][R2.64], R14 ;  /* 0x0000000e02007985 */ /* 0x000fe2000c101b04 */
[----:B------:R-:W-:Y:S05]  /*8790*/  EXIT ;  /* 0x000000000000794d */ /* 0x000fea0003800000 */
.L_x_787:
[C-C-:B------:R-:W-:Y:S01]  /*87a0*/  DSETP.NEU.AND P0, PT, R14.reuse, R12.reuse, PT ;  /* 0x0000000c0e00722a */ /* 0x140fe20003f0d000 */
[----:B------:R-:W-:Y:S01]  /*87b0*/  BSSY.RECONVERGENT B2, `(.L_x_829) ;  /* 0x0000008000027945 */ /* 0x000fe20003800200 */
[----:B------:R-:W-:-:S04]  /*87c0*/  DSETP.LEU.AND P1, PT, R14, R12, PT ;  /* 0x0000000c0e00722a */ /* 0x000fc80003f2b000 */
[----:B------:R-:W-:-:S13]  /*87d0*/  ISETP.LE.OR P0, PT, R6, R5, P0 ;  /* 0x000000050600720c */ /* 0x000fda0000703670 */
[----:B------:R-:W-:Y:S05]  /*87e0*/  @P0 BRA P1, `(.L_x_830) ;  /* 0x0000000000100947 */ /* 0x000fea0000800000 */
[----:B------:R-:W-:Y:S05]  /*87f0*/  @P4 EXIT ;  /* 0x000000000000494d */ /* 0x000fea0003800000 */
[----:B------:R-:W-:Y:S01]  /*8800*/  DSETP.NEU.AND P0, PT, R20, R12, PT ;  /* 0x0000000c1400722a */ /* 0x000fe20003f0d000 */
[----:B------:R-:W-:-:S13]  /*8810*/  ISETP.GT.AND P1, PT, R4, R5, PT ;  /* 0x000000050400720c */ /* 0x000fda0003f24270 */
[----:B------:R-:W-:Y:S05]  /*8820*/  @!P0 EXIT P1 ;  /* 0x000000000000894d */ /* 0x000fea0000800000 */
.L_x_830:
[----:B------:R-:W-:Y:S05]  /*8830*/  BSYNC.RECONVERGENT B2 ;  /* 0x0000000000027941 */ /* 0x000fea0003800200 */
.L_x_829:
        /* <DEDUP_REMOVED lines=12> */
[----:B01----:R-:W-:Y:S05]  /*8900*/  CALL.REL.NOINC `($_Z11fix_2saddleiii$__internal_accurate_pow) ;  /* 0x0000017c007c7944 */ /* 0x003fea0003c00000 */
[----:B------:R-:W-:Y:S05]  /*8910*/  BSYNC.RECONVERGENT B2 ;  /* 0x0000000000027941 */ /* 0x000fea0003800200 */
.L_x_832:
        /* <DEDUP_REMOVED lines=8> */
.L_x_831:
[----:B------:R-:W0:Y:S02]  /*89a0*/  LDC.64 R2, c[0x4][0x180] ;  /* 0x01006000ff027b82 */ /* 0x000e240000000a00 */
[----:B0-----:R-:W2:Y:S02]  /*89b0*/  LDG.E.64 R2, desc[UR4][R2.64] ;  /* 0x0000000402027981 */ /* 0x001ea4000c1e1b00 */
[----:B--2---:R-:W-:-:S08]  /*89c0*/  DADD R16, R16, -R2 ;  /* 0x0000000010107229 */ /* 0x004fd00000000802 */
[----:B------:R-:W-:-:S08]  /*89d0*/  DADD R16, -R12, R16 ;  /* 0x000000000c107229 */ /* 0x000fd00000000110 */
[----:B------:R-:W-:-:S11]  /*89e0*/  DMUL R14, R16, 0.5 ;  /* 0x3fe00000100e7828 */ /* 0x000fd60000000000 */
.L_x_833:
        /* <DEDUP_REMOVED lines=8> */
.L_x_837:
        /* <DEDUP_REMOVED lines=15> */
.L_x_836:
[----:B------:R-:W-:Y:S05]  /*8b60*/  BSYNC.RECONVERGENT B2 ;  /* 0x0000000000027941 */ /* 0x000fea0003800200 */
.L_x_835:
[----:B-----5:R-:W-:-:S14]  /*8b70*/  DSETP.NEU.AND P0, PT, R12, R2, PT ;  /* 0x000000020c00722a */ /* 0x020fdc0003f0d000 */
[----:B------:R-:W-:Y:S05]  /*8b80*/  @P0 BRA `(.L_x_837) ;  /* 0xfffffffc00b80947 */ /* 0x000fea000383ffff */
[----:B------:R-:W-:Y:S05]  /*8b90*/  EXIT ;  /* 0x000000000000794d */ /* 0x000fea0003800000 */
.L_x_834:
[----:B------:R-:W0:Y:S02]  /*8ba0*/  LDC.64 R6, c[0x4][0x198] ;  /* 0x01006600ff067b82 */ /* 0x000e240000000a00 */
[----:B0-----:R-:W2:Y:S02]  /*8bb0*/  LDG.E.64 R2, desc[UR4][R6.64] ;  /* 0x0000000406027981 */ /* 0x001ea4000c1e1b00 */
[----:B--2---:R-:W-:-:S05]  /*8bc0*/  IMAD.WIDE R2, R5, 0x8, R2 ;  /* 0x0000000805027825 */ /* 0x004fca00078e0202 */
[----:B------:R-:W-:Y:S01]  /*8bd0*/  ST.E.64 desc[UR4][R2.64], R14 ;  /* 0x0000000e02007985 */ /* 0x000fe2000c101b04 */
[----:B------:R-:W-:Y:S05]  /*8be0*/  EXIT ;  /* 0x000000000000794d */ /* 0x000fea0003800000 */
.L_x_752:
[----:B------:R-:W-:Y:S05]  /*8bf0*/  BSYNC.RECONVERGENT B1 ;  /* 0x0000000000017941 */ /* 0x000fea0003800200 */
.L_x_751:
[----:B------:R-:W0:Y:S02]  /*8c00*/  LDC.64 R4, c[0x4][0x170] ;  /* 0x01005c00ff047b82 */ /* 0x000e240000000a00 */
[----:B0-----:R-:W2:Y:S02]  /*8c10*/  LDG.E R21, desc[UR4][R4.64] ;  /* 0x0000000404157981 */ /* 0x001ea4000c1e1900 */
[----:B--2---:R-:W-:-:S13]  /*8c20*/  ISETP.GE.OR P0, PT, R0, R21, !P0 ;  /* 0x000000150000720c */ /* 0x004fda0004706670 */
[----:B------:R-:W-:Y:S05]  /*8c30*/  @P0 EXIT ;  /* 0x000000000000094d */ /* 0x000fea0003800000 */
[----:B------:R-:W0:Y:S02]  /*8c40*/  LDC.64 R8, c[0x4][0xc0] ;  /* 0x01003000ff087b82 */ /* 0x000e240000000a00 */
[----:B0-----:R-:W2:Y:S02]  /*8c50*/  LDG.E.64 R8, desc[UR4][R8.64] ;  /* 0x0000000408087981 */ /* 0x001ea4000c1e1b00 */
[----:B--2---:R-:W-:-:S06]  /*8c60*/  IMAD.WIDE.U32 R4, R0, 0x4, R8 ;  /* 0x0000000400047825 */ /* 0x004fcc00078e0008 */
[----:B------:R-:W2:Y:S02]  /*8c70*/  LD.E R4, desc[UR4][R4.64] ;  /* 0x0000000404047980 */ /* 0x000ea4000c101900 */
[----:B--2---:R-:W-:-:S13]  /*8c80*/  ISETP.NE.AND P0, PT, R4, R7, PT ;  /* 0x000000070400720c */ /* 0x004fda0003f05270 */
        /* <DEDUP_REMOVED lines=20> */
[----:B------:R-:W-:-:S02]  /*8dd0*/  ISETP.GE.AND P4, PT, R16, RZ, PT ;  /* 0x000000ff1000720c */ /* 0x000fc40003f86270 */
[----:B------:R-:W-:-:S03]  /*8de0*/  LOP3.LUT R7, R7, 0x1, RZ, 0xc0, !PT ;  /* 0x0000000107077812 */ /* 0x000fc600078ec0ff */
        /* <DEDUP_REMOVED lines=12> */
[----:B------:R-:W-:Y:S01]  /*8eb0*/  IMAD R12, R6, R17, R20 ;  /* 0x00000011060c7224 */ /* 0x000fe200078e0214 */
[----:B------:R-:W-:-:S04]  /*8ec0*/  IABS R17, R18 ;  /* 0x0000001200117213 */ /* 0x000fc80000000000 */
[----:B------:R-:W-:Y:S01]  /*8ed0*/  ISETP.GT.U32.AND P1, PT, R15, R12, PT ;  /* 0x0000000c0f00720c */ /* 0x000fe20003f24070 */
[----:B------:R-:W-:-:S12]  /*8ee0*/  IMAD.MOV R17, RZ, RZ, -R17 ;  /* 0x000000ffff117224 */ /* 0x000fd800078e0a11 */
[----:B------:R-:W-:Y:S02]  /*8ef0*/  @!P1 IMAD.IADD R12, R12, 0x1, -R15 ;  /* 0x000000010c0c9824 */ /* 0x000fe400078e0a0f */
[----:B------:R-:W-:Y:S01]  /*8f00*/  @!P1 VIADD R6, R6, 0x1 ;  /* 0x0000000106069836 */ /* 0x000fe20000000000 */
[----:B------:R-:W-:Y:S02]  /*8f10*/  ISETP.NE.AND P1, PT, R5, RZ, PT ;  /* 0x000000ff0500720c */ /* 0x000fe40003f25270 */
[----:B------:R-:W-:Y:S02]  /*8f20*/  ISETP.GE.U32.AND P0, PT, R12, R15, PT ;  /* 0x0000000f0c00720c */ /* 0x000fe40003f06070 */
[----:B------:R-:W-:-:S04]  /*8f30*/  LOP3.LUT R12, R16, R5, RZ, 0x3c, !PT ;  /* 0x00000005100c7212 */ /* 0x000fc800078e3cff */
[----:B------:R-:W-:Y:S02]  /*8f40*/  ISETP.GE.AND P2, PT, R12, RZ, PT ;  /* 0x000000ff0c00720c */ /* 0x000fe40003f46270 */
[----:B------:R-:W-:-:S04]  /*8f50*/  IADD3 R12, PT, PT, R22, 0xffffffe, RZ ;  /* 0x0ffffffe160c7810 */ /* 0x000fc80007ffe0ff */
[----:B------:R0:W1:Y:S01]  /*8f60*/  F2I.FTZ.U32.TRUNC.NTZ R13, R12 ;  /* 0x0000000c000d7305 */ /* 0x000062000021f000 */
[----:B------:R-:W-:-:S04]  /*8f70*/  @P0 VIADD R6, R6, 0x1 ;  /* 0x0000000106060836 */ /* 0x000fc80000000000 */
[----:B------:R-:W-:-:S04]  /*8f80*/  IMAD.MOV.U32 R14, RZ, RZ, R6 ;  /* 0x000000ffff0e7224 */ /* 0x000fc800078e0006 */
[----:B------:R-:W-:Y:S01]  /*8f90*/  @!P2 IMAD.MOV R14, RZ, RZ, -R14 ;  /* 0x000000ffff0ea224 */ /* 0x000fe200078e0a0e */
[----:B------:R-:W-:Y:S01]  /*8fa0*/  @!P1 LOP3.LUT R14, RZ, R5, RZ, 0x33, !PT ;  /* 0x00000005ff0e9212 */ /* 0x000fe200078e33ff */
[----:B0-----:R-:W-:Y:S01]  /*8fb0*/  IMAD.MOV.U32 R12, RZ, RZ, RZ ;  /* 0x000000ffff0c7224 */ /* 0x001fe200078e00ff */
        /* <DEDUP_REMOVED lines=13> */
[----:B------:R-:W-:Y:S01]  /*9090*/  IMAD R12, R6, R17, R13 ;  /* 0x00000011060c7224 */ /* 0x000fe200078e020d */
[----:B------:R-:W-:-:S04]  /*90a0*/  LOP3.LUT R13, RZ, R18, RZ, 0x33, !PT ;  /* 0x00000012ff0d7212 */ /* 0x000fc800078e33ff */
[----:B------:R-:W-:-:S07]  /*90b0*/  ISETP.GT.U32.AND P1, PT, R27, R12, PT ;  /* 0x0000000c1b00720c */ /* 0x000fce0003f24070 */
[----:B------:R-:W-:-:S04]  /*90c0*/  @!P0 IADD3 R20, PT, PT, R20, -R27, RZ ;  /* 0x8000001b14148210 */ /* 0x000fc80007ffe0ff */
[----:B------:R-:W-:Y:S02]  /*90d0*/  ISETP.GT.U32.AND P3, PT, R27, R20, PT ;  /* 0x000000141b00720c */ /* 0x000fe40003f64070 */
[----:B------:R-:W-:Y:S02]  /*90e0*/  @!P1 IMAD.IADD R12, R12, 0x1, -R27 ;  /* 0x000000010c0c9824 */ /* 0x000fe400078e0a1b */
[----:B------:R-:W-:Y:S01]  /*90f0*/  @!P1 VIADD R6, R6, 0x1 ;  /* 0x0000000106069836 */ /* 0x000fe20000000000 */
[----:B------:R-:W-:Y:S02]  /*9100*/  ISETP.NE.U32.AND P1, PT, R7, 0x1, PT ;  /* 0x000000010700780c */ /* 0x000fe40003f25070 */
[----:B------:R-:W-:-:S06]  /*9110*/  ISETP.GE.U32.AND P0, PT, R12, R27, PT ;  /* 0x0000001b0c00720c */ /* 0x000fcc0003f06070 */
[----:B------:R-:W-:-:S05]  /*9120*/  @!P3 IMAD.IADD R20, R20, 0x1, -R27 ;  /* 0x000000011414b824 */ /* 0x000fca00078e0a1b */
[----:B------:R-:W-:Y:S02]  /*9130*/  MOV R5, R20 ;  /* 0x0000001400057202 */ /* 0x000fe40000000f00 */
        /* <DEDUP_REMOVED lines=16> */
.L_x_841:
[----:B------:R-:W-:-:S04]  /*9240*/  IMAD R5, R10, R11, RZ ;  /* 0x0000000b0a057224 */ /* 0x000fc800078e02ff */
[----:B------:R-:W-:-:S04]  /*9250*/  IMAD R5, R5, R14, RZ ;  /* 0x0000000e05057224 */ /* 0x000fc800078e02ff */
[----:B------:R-:W-:Y:S02]  /*9260*/  IMAD R6, R13, R10, R5 ;  /* 0x0000000a0d067224 */ /* 0x000fe400078e0205 */
[----:B------:R-:W-:Y:S02]  /*9270*/  VIADD R5, R16, 0x1 ;  /* 0x0000000110057836 */ /* 0x000fe40000000000 */
[C---:B------:R-:W-:Y:S02]  /*9280*/  IMAD.IADD R12, R6.reuse, 0x1, R10 ;  /* 0x00000001060c7824 */ /* 0x040fe400078e020a */
[----:B------:R-:W-:Y:S02]  /*9290*/  IMAD.IADD R6, R6, 0x1, R5 ;  /* 0x0000000106067824 */ /* 0x000fe400078e0205 */
[----:B------:R-:W-:Y:S01]  /*92a0*/  IMAD.IADD R7, R16, 0x1, R12 ;  /* 0x0000000110077824 */ /* 0x000fe200078e020c */
[----:B------:R-:W-:-:S07]  /*92b0*/  IADD3 R5, PT, PT, R5, R12, RZ ;  /* 0x0000000c05057210 */ /* 0x000fce0007ffe0ff */
.L_x_842:
[----:B------:R-:W-:Y:S05]  /*92c0*/  BSYNC.RECONVERGENT B1 ;  /* 0x0000000000017941 */ /* 0x000fea0003800200 */
.L_x_840:
[CC--:B------:R-:W-:Y:S02]  /*92d0*/  VIMNMX R12, PT, PT, R6.reuse, R5.reuse, !PT ;  /* 0x00000005060c7248 */ /* 0x0c0fe40007fe0100 */
[----:B------:R-:W-:Y:S02]  /*92e0*/  VIMNMX R5, PT, PT, R6, R5, PT ;  /* 0x0000000506057248 */ /* 0x000fe40003fe0100 */
[CC--:B------:R-:W-:Y:S02]  /*92f0*/  VIMNMX R34, PT, PT, R12.reuse, R7.reuse, PT ;  /* 0x000000070c227248 */ /* 0x0c0fe40003fe0100 */
[----:B------:R-:W-:Y:S02]  /*9300*/  VIMNMX R6, PT, PT, R12, R7, !PT ;  /* 0x000000070c067248 */ /* 0x000fe40007fe0100 */
[CC--:B------:R-:W-:Y:S02]  /*9310*/  VIMNMX R16, PT, PT, R5.reuse, R34.reuse, !PT ;  /* 0x0000002205107248 */ /* 0x0c0fe40007fe0100 */
[----:B------:R-:W-:Y:S01]  /*9320*/  VIMNMX R34, PT, PT, R5, R34, PT ;  /* 0x0000002205227248 */ /* 0x000fe20003fe0100 */
[----:B------:R-:W-:Y:S06]  /*9330*/  BRA `(.L_x_843) ;  /* 0x0000001000f87947 */ /* 0x000fec0003800000 */
.L_x_839:
        /* <DEDUP_REMOVED lines=14> */
[----:B------:R-:W-:Y:S02]  /*9420*/  IADD3 R29, PT, PT, RZ, -R22, RZ ;  /* 0x80000016ff1d7210 */ /* 0x000fe40007ffe0ff */
[----:B------:R-:W-:Y:S01]  /*9430*/  LOP3.LUT R7, R7, 0x1, RZ, 0xc0, !PT ;  /* 0x0000000107077812 */ /* 0x000fe200078ec0ff */
        /* <DEDUP_REMOVED lines=46> */
[----:B------:R-:W-:Y:S02]  /*9720*/  ISETP.GE.AND P1, PT, R17, RZ, PT ;  /* 0x000000ff1100720c */ /* 0x000fe40003f26270 */
[----:B------:R-:W-:-:S07]  /*9730*/  LOP3.LUT R12, RZ, R25, RZ, 0x33, !PT ;  /* 0x00000019ff0c7212 */ /* 0x000fce00078e33ff */
[----:B------:R-:W-:Y:S02]  /*9740*/  @!P3 IMAD.IADD R16, R16, 0x1, -R27 ;  /* 0x000000011010b824 */ /* 0x000fe400078e0a1b */
[----:B------:R-:W-:Y:S01]  /*9750*/  @P0 VIADD R5, R5, 0x1 ;  /* 0x0000000105050836 */ /* 0x000fe20000000000 */
[----:B------:R-:W-:Y:S01]  /*9760*/  ISETP.NE.AND P0, PT, R25, RZ, PT ;  /* 0x000000ff1900720c */ /* 0x000fe20003f05270 */
[----:B------:R-:W-:Y:S02]  /*9770*/  IMAD.MOV.U32 R6, RZ, RZ, R16 ;  /* 0x000000ffff067224 */ /* 0x000fe400078e0010 */
[----:B------:R-:W-:-:S03]  /*9780*/  @!P2 IMAD.MOV R5, RZ, RZ, -R5 ;  /* 0x000000ffff05a224 */ /* 0x000fc600078e0a05 */
[----:B------:R-:W-:Y:S02]  /*9790*/  @!P1 IADD3 R6, PT, PT, -R6, RZ, RZ ;  /* 0x000000ff06069210 */ /* 0x000fe40007ffe1ff */
[C---:B------:R-:W-:Y:S02]  /*97a0*/  SEL R5, R12.reuse, R5, !P0 ;  /* 0x000000050c057207 */ /* 0x040fe40004000000 */
[----:B------:R-:W-:Y:S02]  /*97b0*/  ISETP.NE.U32.AND P1, PT, R7, 0x1, PT ;  /* 0x000000010700780c */ /* 0x000fe40003f25070 */
[----:B------:R-:W-:Y:S01]  /*97c0*/  SEL R6, R12, R6, !P0 ;  /* 0x000000060c067207 */ /* 0x000fe20004000000 */
[----:B------:R-:W-:Y:S02]  /*97d0*/  IMAD R5, R5, R10, R15 ;  /* 0x0000000a05057224 */ /* 0x000fe400078e020f */
[----:B------:R-:W-:-:S04]  /*97e0*/  IMAD R12, R10, R11, RZ ;  /* 0x0000000b0a0c7224 */ /* 0x000fc800078e02ff */
        /* <DEDUP_REMOVED lines=12> */
.L_x_844:
        /* <DEDUP_REMOVED lines=17> */
[----:B0-----:R-:W-:-:S06]  /*99c0*/  VIADD R12, R15, 0xffffffe ;  /* 0x0ffffffe0f0c7836 */ /* 0x001fcc0000000000 */
[----:B------:R0:W1:Y:S02]  /*99d0*/  F2I.FTZ.U32.TRUNC.NTZ R13, R12 ;  /* 0x0000000c000d7305 */ /* 0x000064000021f000 */
[----:B0-----:R-:W-:Y:S02]  /*99e0*/  IMAD.MOV.U32 R12, RZ, RZ, RZ ;  /* 0x000000ffff0c7224 */ /* 0x001fe400078e00ff */
[----:B-1----:R-:W-:-:S04]  /*99f0*/  IMAD.MOV R27, RZ, RZ, -R13 ;  /* 0x000000ffff1b7224 */ /* 0x002fc800078e0a0d */
[----:B------:R-:W-:Y:S01]  /*9a00*/  IMAD R5, R27, R6, RZ ;  /* 0x000000061b057224 */ /* 0x000fe200078e02ff */
[----:B------:R-:W-:-:S03]  /*9a10*/  MOV R27, R22 ;  /* 0x00000016001b7202 */ /* 0x000fc60000000f00 */
[----:B------:R-:W-:-:S04]  /*9a20*/  IMAD.HI.U32 R5, R13, R5, R12 ;  /* 0x000000050d057227 */ /* 0x000fc800078e000c */
        /* <DEDUP_REMOVED lines=15> */
[----:B0-----:R-:W-:-:S05]  /*9b20*/  IMAD.MOV.U32 R12, RZ, RZ, RZ ;  /* 0x000000ffff0c7224 */ /* 0x001fca00078e00ff */
[----:B------:R-:W-:Y:S01]  /*9b30*/  @!P2 IMAD.MOV R15, RZ, RZ, -R15 ;  /* 0x000000ffff0fa224 */ /* 0x000fe200078e0a0f */
[----:B------:R-:W-:Y:S01]  /*9b40*/  @!P0 LOP3.LUT R15, RZ, R17, RZ, 0x33, !PT ;  /* 0x00000011ff0f8212 */ /* 0x000fe200078e33ff */
[----:B-1----:R-:W-:-:S04]  /*9b50*/  IMAD.MOV R6, RZ, RZ, -R13 ;  /* 0x000000ffff067224 */ /* 0x002fc800078e0a0d */
[----:B------:R-:W-:Y:S02]  /*9b60*/  IMAD.MOV R5, RZ, RZ, -R15 ;  /* 0x000000ffff057224 */ /* 0x000fe400078e0a0f */
[----:B------:R-:W-:Y:S01]  /*9b70*/  IMAD R29, R6, R27, RZ ;  /* 0x0000001b061d7224 */ /* 0x000fe200078e02ff */
[-C--:B------:R-:W-:Y:S01]  /*9b80*/  IABS R6, R18.reuse ;  /* 0x0000001200067213 */ /* 0x080fe20000000000 */
[----:B------:R-:W-:Y:S01]  /*9b90*/  IMAD R5, R17, R5, R14 ;  /* 0x0000000511057224 */ /* 0x000fe200078e020e */
[----:B------:R-:W-:Y:S01]  /*9ba0*/  LOP3.LUT R14, RZ, R18, RZ, 0x33, !PT ;  /* 0x00000012ff0e7212 */ /* 0x000fe200078e33ff */
[----:B------:R-:W-:Y:S01]  /*9bb0*/  IMAD.HI.U32 R29, R13, R29, R12 ;  /* 0x0000001d0d1d7227 */ /* 0x000fe200078e000c */
[----:B------:R-:W-:Y:S02]  /*9bc0*/  IADD3 R17, PT, PT, RZ, -R6, RZ ;  /* 0x80000006ff117210 */ /* 0x000fe40007ffe0ff */
        /* <DEDUP_REMOVED lines=14> */
[----:B------:R-:W-:Y:S01]  /*9cb0*/  @!P2 IMAD.IADD R16, R16, 0x1, -R27 ;  /* 0x000000011010a824 */ /* 0x000fe200078e0a1b */
[----:B------:R-:W-:-:S04]  /*9cc0*/  ISETP.GE.AND P2, PT, R5, RZ, PT ;  /* 0x000000ff0500720c */ /* 0x000fc80003f46270 */
[----:B------:R-:W-:Y:S01]  /*9cd0*/  MOV R5, R16 ;  /* 0x0000001000057202 */ /* 0x000fe20000000f00 */
[----:B------:R-:W-:Y:S01]  /*9ce0*/  @P0 VIADD R6, R6, 0x1 ;  /* 0x0000000106060836 */ /* 0x000fe20000000000 */
[----:B------:R-:W-:-:S03]  /*9cf0*/  ISETP.NE.U32.AND P0, PT, R7, 0x1, PT ;  /* 0x000000010700780c */ /* 0x000fc60003f05070 */
[----:B------:R-:W-:-:S04]  /*9d00*/  @!P3 IMAD.MOV R5, RZ, RZ, -R5 ;  /* 0x000000ffff05b224 */ /* 0x000fc800078e0a05 */
[----:B------:R-:W-:Y:S01]  /*9d10*/  @!P2 IMAD.MOV R6, RZ, RZ, -R6 ;  /* 0x000000ffff06a224 */ /* 0x000fe200078e0a06 */
[----:B------:R-:W-:-:S04]  /*9d20*/  SEL R5, R14, R5, !P1 ;  /* 0x000000050e057207 */ /* 0x000fc80004800000 */
[----:B------:R-:W-:Y:S01]  /*9d30*/  SEL R14, R14, R6, !P1 ;  /* 0x000000060e0e7207 */ /* 0x000fe20004800000 */
[----:B------:R-:W-:Y:S02]  /*9d40*/  IMAD R5, R15, R10, R5 ;  /* 0x0000000a0f057224 */ /* 0x000fe400078e0205 */
[----:B------:R-:W-:-:S04]  /*9d50*/  IMAD R15, R10, R11, RZ ;  /* 0x0000000b0a0f7224 */ /* 0x000fc800078e02ff */
        /* <DEDUP_REMOVED lines=15> */
.L_x_845:
[----:B------:R-:W-:Y:S01]  /*9e50*/  IMAD R14, R18, R23, RZ ;  /* 0x00000017120e7224 */ /* 0x000fe200078e02ff */
[----:B------:R-:W-:Y:S01]  /*9e60*/  IABS R20, R18 ;  /* 0x0000001200147213 */ /* 0x000fe20000000000 */
[----:B------:R-:W-:Y:S01]  /*9e70*/  IMAD.IADD R13, R5, 0x1, -R12 ;  /* 0x00000001050d7824 */ /* 0x000fe200078e0a0c */
[----:B------:R-:W-:Y:S02]  /*9e80*/  BSSY.RECONVERGENT B1, `(.L_x_846) ;  /* 0x0000083000017945 */ /* 0x000fe40003800200 */
[----:B------:R-:W-:Y:S01]  /*9e90*/  IABS R17, R14 ;  /* 0x0000000e00117213 */ /* 0x000fe20000000000 */
[----:B------:R-:W-:Y:S01]  /*9ea0*/  IMAD.HI R5, R13, 0x2aaaaaab, RZ ;  /* 0x2aaaaaab0d057827 */ /* 0x000fe200078e02ff */
[----:B------:R-:W0:Y:S04]  /*9eb0*/  I2F.RP R22, R20 ;  /* 0x0000001400167306 */ /* 0x000e280000209400 */
[----:B------:R-:W-:-:S04]  /*9ec0*/  LEA.HI R15, R5, R5, RZ, 0x1 ;  /* 0x00000005050f7211 */ /* 0x000fc800078f08ff */
[----:B------:R-:W1:Y:S01]  /*9ed0*/  I2F.RP R16, R17 ;  /* 0x0000001100107306 */ /* 0x000e620000209400 */
[C---:B------:R-:W-:Y:S01]  /*9ee0*/  IMAD R13, R15.reuse, -0x6, R13 ;  /* 0xfffffffa0f0d7824 */ /* 0x040fe200078e020d */
[----:B------:R-:W-:-:S06]  /*9ef0*/  ISETP.GE.AND P4, PT, R15, RZ, PT ;  /* 0x000000ff0f00720c */ /* 0x000fcc0003f86270 */
[----:B0-----:R-:W-:Y:S08]  /*9f00*/  MUFU.RCP R22, R22 ;  /* 0x0000001600167308 */ /* 0x001ff00000001000 */
[----:B-1----:R-:W0:Y:S02]  /*9f10*/  MUFU.RCP R16, R16 ;  /* 0x0000001000107308 */ /* 0x002e240000001000 */
        /* <DEDUP_REMOVED lines=48> */
[----:B------:R-:W-:-:S09]  /*a220*/  ISETP.GT.AND P1, PT, R13, 0x2, PT ;  /* 0x000000020d00780c */ /* 0x000fd20003f24270 */
[----:B------:R-:W-:Y:S02]  /*a230*/  @!P3 IMAD.IADD R27, R27, 0x1, -R20 ;  /* 0x000000011b1bb824 */ /* 0x000fe400078e0a14 */
[----:B------:R-:W-:Y:S02]  /*a240*/  @P0 IADD3 R6, PT, PT, R6, 0x1, RZ ;  /* 0x0000000106060810 */ /* 0x000fe40007ffe0ff */
[----:B------:R-:W-:Y:S01]  /*a250*/  IMAD.MOV.U32 R5, RZ, RZ, R27 ;  /* 0x000000ffff057224 */ /* 0x000fe200078e001b */
[----:B------:R-:W-:Y:S02]  /*a260*/  ISETP.NE.AND P0, PT, R18, RZ, PT ;  /* 0x000000ff1200720c */ /* 0x000fe40003f05270 */
[----:B------:R-:W-:Y:S02]  /*a270*/  @!P2 IMAD.MOV R6, RZ, RZ, -R6 ;  /* 0x000000ffff06a224 */ /* 0x000fe400078e0a06 */
[----:B------:R-:W-:-:S05]  /*a280*/  @!P4 IMAD.MOV R5, RZ, RZ, -R5 ;  /* 0x000000ffff05c224 */ /* 0x000fca00078e0a05 */
[C---:B------:R-:W-:Y:S02]  /*a290*/  SEL R17, R15.reuse, R5, !P0 ;  /* 0x000000050f117207 */ /* 0x040fe40004000000 */
[----:B------:R-:W-:Y:S01]  /*a2a0*/  SEL R15, R15, R6, !P0 ;  /* 0x000000060f0f7207 */ /* 0x000fe20004000000 */
[----:B------:R-:W-:Y:S06]  /*a2b0*/  @P1 BRA `(.L_x_847) ;  /* 0x0000000000841947 */ /* 0x000fec0003800000 */
[----:B------:R-:W-:-:S05]  /*a2c0*/  VIMNMX.U32 R13, PT, PT, R13, 0x3, PT ;  /* 0x000000030d0d7848 */ /* 0x000fca0003fe0000 */
[----:B------:R-:W-:-:S04]  /*a2d0*/  IMAD.SHL.U32 R13, R13, 0x4, RZ ;  /* 0x000000040d0d7824 */ /* 0x000fc800078e00ff */
[----:B------:R-:W0:Y:S02]  /*a2e0*/  LDC R6, c[0x2][R13+0x6c] ;  /* 0x00801b000d067b82 */ /* 0x000e240000000800 */
[----:B0-----:R-:W-:-:S04]  /*a2f0*/  SHF.R.S32.HI R7, RZ, 0x1f, R6 ;  /* 0x0000001fff077819 */ /* 0x001fc80000011406 */
.L_x_1888:
[----:B------:R-:W-:Y:S05]  /*a300*/  BRX R6 -0xa310                                                  (*"BRANCH_TARGETS .L_x_1889,.L_x_1890,.L_x_1891,.L_x_848"*) ;  /* 0xffffff5c063c7949 */ /* 0x000fea000383ffff */
.L_x_1891:
        /* <DEDUP_REMOVED lines=9> */
.L_x_1889:
        /* <DEDUP_REMOVED lines=10> */
.L_x_1890:
        /* <DEDUP_REMOVED lines=9> */
.L_x_847:
[----:B------:R-:W-:-:S05]  /*a4d0*/  IMAD.MOV.U32 R6, RZ, RZ, -0x3 ;  /* 0xfffffffdff067424 */ /* 0x000fca00078e00ff */
[----:B------:R-:W-:-:S05]  /*a4e0*/  VIADDMNMX.U32 R6, R13, R6, 0x3, PT ;  /* 0x000000030d067446 */ /* 0x000fca0003800006 */
[----:B------:R-:W-:-:S04]  /*a4f0*/  IMAD.SHL.U32 R5, R6, 0x4, RZ ;  /* 0x0000000406057824 */ /* 0x000fc800078e00ff */
[----:B------:R-:W0:Y:S02]  /*a500*/  LDC R6, c[0x2][R5+0x7c] ;  /* 0x00801f0005067b82 */ /* 0x000e240000000800 */
[----:B0-----:R-:W-:-:S04]  /*a510*/  SHF.R.S32.HI R7, RZ, 0x1f, R6 ;  /* 0x0000001fff077819 */ /* 0x001fc80000011406 */
.L_x_1893:
[----:B------:R-:W-:Y:S05]  /*a520*/  BRX R6 -0xa530                                                  (*"BRANCH_TARGETS .L_x_1894,.L_x_1895,.L_x_1896,.L_x_848"*) ;  /* 0xffffff5806b47949 */ /* 0x000fea000383ffff */
.L_x_1896:
        /* <DEDUP_REMOVED lines=9> */
.L_x_1894:
[----:B------:R-:W-:Y:S02]  /*a5c0*/  IMAD R5, R15, R10, R17 ;  /* 0x0000000a0f057224 */ /* 0x000fe400078e0211 */
[----:B------:R-:W-:-:S04]  /*a5d0*/  IMAD R6, R10, R11, RZ ;  /* 0x0000000b0a067224 */ /* 0x000fc800078e02ff */
[----:B------:R-:W-:-:S04]  /*a5e0*/  IMAD R5, R6, R12, R5 ;  /* 0x0000000c06057224 */ /* 0x000fc800078e0205 */
[----:B------:R-:W-:Y:S02]  /*a5f0*/  IMAD.IADD R6, R6, 0x1, R5 ;  /* 0x0000000106067824 */ /* 0x000fe400078e0205 */
[----:B------:R-:W-:Y:S02]  /*a600*/  VIADD R5, R5, 0x1 ;  /* 0x0000000105057836 */ /* 0x000fe40000000000 */
[----:B------:R-:W-:Y:S01]  /*a610*/  IMAD.IADD R7, R6, 0x1, R10 ;  /* 0x0000000106077824 */ /* 0x000fe200078e020a */
[----:B------:R-:W-:Y:S06]  /*a620*/  BRA `(.L_x_848) ;  /* 0x0000000000207947 */ /* 0x000fec0003800000 */
.L_x_1895:
        /* <DEDUP_REMOVED lines=8> */
.L_x_848:
[----:B------:R-:W-:Y:S05]  /*a6b0*/  BSYNC.RECONVERGENT B1 ;  /* 0x0000000000017941 */ /* 0x000fea0003800200 */
.L_x_846:
[CC--:B------:R-:W-:Y:S02]  /*a6c0*/  VIMNMX R12, PT, PT, R6.reuse, R5.reuse, !PT ;  /* 0x00000005060c7248 */ /* 0x0c0fe40007fe0100 */
[----:B------:R-:W-:Y:S02]  /*a6d0*/  VIMNMX R5, PT, PT, R6, R5, PT ;  /* 0x0000000506057248 */ /* 0x000fe40003fe0100 */
[CC--:B------:R-:W-:Y:S02]  /*a6e0*/  VIMNMX R34, PT, PT, R12.reuse, R7.reuse, PT ;  /* 0x000000070c227248 */ /* 0x0c0fe40003fe0100 */
[----:B------:R-:W-:Y:S02]  /*a6f0*/  VIMNMX R6, PT, PT, R12, R7, !PT ;  /* 0x000000070c067248 */ /* 0x000fe40007fe0100 */
[CC--:B------:R-:W-:Y:S02]  /*a700*/  VIMNMX R16, PT, PT, R5.reuse, R34.reuse, !PT ;  /* 0x0000002205107248 */ /* 0x0c0fe40007fe0100 */
[----:B------:R-:W-:-:S07]  /*a710*/  VIMNMX R34, PT, PT, R5, R34, PT ;  /* 0x0000002205227248 */ /* 0x000fce0003fe0100 */
.L_x_843:
[----:B------:R-:W-:Y:S05]  /*a720*/  BSYNC.RECONVERGENT B0 ;  /* 0x0000000000007941 */ /* 0x000fea0003800200 */
.L_x_838:
[----:B------:R-:W-:Y:S01]  /*a730*/  IMAD R20, R18, R23, RZ ;  /* 0x0000001712147224 */ /* 0x000fe200078e02ff */
[-C--:B------:R-:W-:Y:S01]  /*a740*/  IABS R26, R18.reuse ;  /* 0x00000012001a7213 */ /* 0x080fe20000000000 */
[----:B------:R-:W-:Y:S01]  /*a750*/  IMAD.HI.U32 R5, R0, -0x55555555, RZ ;  /* 0xaaaaaaab00057827 */ /* 0x000fe200078e00ff */
[----:B------:R-:W-:Y:S01]  /*a760*/  LOP3.LUT R31, RZ, R18, RZ, 0x33, !PT ;  /* 0x00000012ff1f7212 */ /* 0x000fe200078e33ff */
[----:B------:R-:W-:Y:S01]  /*a770*/  BSSY.RECONVERGENT B0, `(.L_x_849) ;  /* 0x0000084000007945 */ /* 0x000fe20003800200 */
[-C--:B------:R-:W-:Y:S02]  /*a780*/  IABS R22, R20.reuse ;  /* 0x0000001400167213 */ /* 0x080fe40000000000 */
[----:B------:R-:W-:Y:S02]  /*a790*/  SHF.R.U32.HI R5, RZ, 0x2, R5 ;  /* 0x00000002ff057819 */ /* 0x000fe40000011605 */
[----:B------:R-:W0:Y:S01]  /*a7a0*/  I2F.RP R7, R22 ;  /* 0x0000001600077306 */ /* 0x000e220000209400 */
[----:B------:R-:W-:-:S02]  /*a7b0*/  IABS R14, R20 ;  /* 0x00000014000e7213 */ /* 0x000fc40000000000 */
[----:B------:R-:W-:Y:S02]  /*a7c0*/  IABS R17, R5 ;  /* 0x0000000500117213 */ /* 0x000fe40000000000 */
[----:B------:R-:W-:Y:S01]  /*a7d0*/  LOP3.LUT R28, RZ, R20, RZ, 0x33, !PT ;  /* 0x00000014ff1c7212 */ /* 0x000fe200078e33ff */
[----:B------:R-:W-:Y:S01]  /*a7e0*/  IMAD.MOV R27, RZ, RZ, -R14 ;  /* 0x000000ffff1b7224 */ /* 0x000fe200078e0a0e */
[----:B------:R-:W-:Y:S01]  /*a7f0*/  ISETP.GE.AND P3, PT, R5, RZ, PT ;  /* 0x000000ff0500720c */ /* 0x000fe20003f66270 */
        /* <DEDUP_REMOVED lines=12> */
[----:B------:R-:W-:Y:S01]  /*a8c0*/  IMAD R7, R12, R27, R17 ;  /* 0x0000001b0c077224 */ /* 0x000fe200078e0211 */
[----:B------:R-:W0:Y:S01]  /*a8d0*/  F2I.FTZ.U32.TRUNC.NTZ R13, R13 ;  /* 0x0000000d000d7305 */ /* 0x000e22000021f000 */
[----:B------:R-:W-:-:S03]  /*a8e0*/  IMAD.MOV R30, RZ, RZ, -R15 ;  /* 0x000000ffff1e7224 */ /* 0x000fc600078e0a0f */
[----:B------:R-:W-:Y:S02]  /*a8f0*/  ISETP.GT.U32.AND P1, PT, R22, R7, PT ;  /* 0x000000071600720c */ /* 0x000fe40003f24070 */
[----:B0-----:R-:W-:-:S11]  /*a900*/  IADD3 R29, PT, PT, RZ, -R13, RZ ;  /* 0x8000000dff1d7210 */ /* 0x001fd60007ffe0ff */
[----:B------:R-:W-:Y:S01]  /*a910*/  @!P1 IADD3 R7, PT, PT, R7, -R22, RZ ;  /* 0x8000001607079210 */ /* 0x000fe20007ffe0ff */
[----:B------:R-:W-:Y:S02]  /*a920*/  @!P1 VIADD R12, R12, 0x1 ;  /* 0x000000010c0c9836 */ /* 0x000fe40000000000 */
[----:B------:R-:W-:Y:S01]  /*a930*/  IMAD R29, R29, R26, RZ ;  /* 0x0000001a1d1d7224 */ /* 0x000fe200078e02ff */
[----:B------:R-:W-:Y:S02]  /*a940*/  ISETP.GE.U32.AND P0, PT, R7, R22, PT ;  /* 0x000000160700720c */ /* 0x000fe40003f06070 */
[----:B------:R-:W-:-:S04]  /*a950*/  LOP3.LUT R7, R5, R20, RZ, 0x3c, !PT ;  /* 0x0000001405077212 */ /* 0x000fc800078e3cff */
[----:B------:R-:W-:-:S07]  /*a960*/  ISETP.GE.AND P2, PT, R7, RZ, PT ;  /* 0x000000ff0700720c */ /* 0x000fce0003f46270 */
[----:B------:R-:W-:Y:S01]  /*a970*/  @P0 VIADD R12, R12, 0x1 ;  /* 0x000000010c0c0836 */ /* 0x000fe20000000000 */
[----:B------:R-:W-:-:S05]  /*a980*/  ISETP.NE.AND P0, PT, R20, RZ, PT ;  /* 0x000000ff1400720c */ /* 0x000fca0003f05270 */
[----:B------:R-:W-:-:S05]  /*a990*/  @!P2 IMAD.MOV R12, RZ, RZ, -R12 ;  /* 0x000000ffff0ca224 */ /* 0x000fca00078e0a0c */
[----:B------:R-:W-:Y:S01]  /*a9a0*/  SEL R35, R28, R12, !P0 ;  /* 0x0000000c1c237207 */ /* 0x000fe20004000000 */
[----:B------:R-:W-:-:S04]  /*a9b0*/  IMAD.MOV.U32 R12, RZ, RZ, RZ ;  /* 0x000000ffff0c7224 */ /* 0x000fc800078e00ff */
[----:B------:R-:W-:Y:S02]  /*a9c0*/  IMAD.MOV R7, RZ, RZ, -R35 ;  /* 0x000000ffff077224 */ /* 0x000fe400078e0a23 */
[----:B------:R-:W-:-:S04]  /*a9d0*/  IMAD.HI.U32 R29, R13, R29, R12 ;  /* 0x0000001d0d1d7227 */ /* 0x000fc800078e000c */
[----:B------:R-:W-:Y:S02]  /*a9e0*/  IMAD R7, R20, R7, R5 ;  /* 0x0000000714077224 */ /* 0x000fe400078e0205 */
[----:B------:R-:W-:-:S03]  /*a9f0*/  IMAD.HI.U32 R15, R29, R17, RZ ;  /* 0x000000111d0f7227 */ /* 0x000fc600078e00ff */
[----:B------:R-:W-:Y:S01]  /*aa00*/  IABS R14, R7 ;  /* 0x00000007000e7213 */ /* 0x000fe20000000000 */
[----:B------:R-:W-:Y:S01]  /*aa10*/  IMAD R17, R15, R30, R17 ;  /* 0x0000001e0f117224 */ /* 0x000fe200078e0211 */
[----:B------:R-:W-:Y:S01]  /*aa20*/  LOP3.LUT R7, R7, R18, RZ, 0x3c, !PT ;  /* 0x0000001207077212 */ /* 0x000fe200078e3cff */
[----:B------:R-:W-:Y:S02]  /*aa30*/  IMAD R5, R5, -0x6, R0 ;  /* 0xfffffffa05057824 */ /* 0x000fe400078e0200 */
        /* <DEDUP_REMOVED lines=8> */
[--C-:B------:R-:W-:Y:S02]  /*aac0*/  @!P4 IMAD.IADD R15, R15, 0x1, -R26.reuse ;  /* 0x000000010f0fc824 */ /* 0x100fe400078e0a1a */
[----:B------:R-:W-:Y:S01]  /*aad0*/  @!P4 VIADD R13, R13, 0x1 ;  /* 0x000000010d0dc836 */ /* 0x000fe20000000000 */
[----:B------:R-:W-:Y:S02]  /*aae0*/  ISETP.GT.AND P4, PT, R5, 0x2, PT ;  /* 0x000000020500780c */ /* 0x000fe40003f84270 */
[----:B------:R-:W-:Y:S01]  /*aaf0*/  ISETP.GE.U32.AND P1, PT, R15, R26, PT ;  /* 0x0000001a0f00720c */ /* 0x000fe20003f26070 */
[----:B------:R-:W-:-:S05]  /*ab00*/  @!P5 IMAD.IADD R17, R17, 0x1, -R26 ;  /* 0x000000011111d824 */ /* 0x000fca00078e0a1a */
[----:B------:R-:W-:-:S07]  /*ab10*/  @!P3 IADD3 R17, PT, PT, -R17, RZ, RZ ;  /* 0x000000ff1111b210 */ /* 0x000fce0007ffe1ff */
[----:B------:R-:W-:Y:S01]  /*ab20*/  @P1 VIADD R13, R13, 0x1 ;  /* 0x000000010d0d1836 */ /* 0x000fe20000000000 */
[----:B------:R-:W-:-:S03]  /*ab30*/  ISETP.NE.AND P1, PT, R18, RZ, PT ;  /* 0x000000ff1200720c */ /* 0x000fc60003f25270 */
[----:B------:R-:W-:Y:S01]  /*ab40*/  @!P2 IMAD.MOV R13, RZ, RZ, -R13 ;  /* 0x000000ffff0da224 */ /* 0x000fe200078e0a0d */
[----:B------:R-:W-:-:S04]  /*ab50*/  SEL R14, R31, R17, !P1 ;  /* 0x000000111f0e7207 */ /* 0x000fc80004800000 */
[----:B------:R-:W-:Y:S01]  /*ab60*/  SEL R15, R31, R13, !P1 ;  /* 0x0000000d1f0f7207 */ /* 0x000fe20004800000 */
[----:B------:R-:W-:Y:S06]  /*ab70*/  @P4 BRA `(.L_x_850) ;  /* 0x0000000000804947 */ /* 0x000fec0003800000 */
[----:B------:R-:W-:-:S05]  /*ab80*/  VIMNMX.U32 R5, PT, PT, R5, 0x2, PT ;  /* 0x0000000205057848 */ /* 0x000fca0003fe0000 */
[----:B------:R-:W-:-:S04]  /*ab90*/  IMAD.SHL.U32 R5, R5, 0x4, RZ ;  /* 0x0000000405057824 */ /* 0x000fc800078e00ff */
[----:B------:R-:W0:Y:S02]  /*aba0*/  LDC R12, c[0x2][R5+0x8c] ;  /* 0x00802300050c7b82 */ /* 0x000e240000000800 */
[----:B0-----:R-:W-:-:S04]  /*abb0*/  SHF.R.S32.HI R13, RZ, 0x1f, R12 ;  /* 0x0000001fff0d7819 */ /* 0x001fc8000001140c */
.L_x_1898:
[----:B------:R-:W-:Y:S05]  /*abc0*/  BRX R12 -0xabd0                                                 (*"BRANCH_TARGETS .L_x_1899,.L_x_1900,.L_x_1901"*) ;  /* 0xffffff540c0c7949 */ /* 0x000fea000383ffff */
.L_x_1900:
[----:B------:R-:W-:Y:S02]  /*abd0*/  IMAD R5, R15, R10, R14 ;  /* 0x0000000a0f057224 */ /* 0x000fe400078e020e */
[----:B------:R-:W-:-:S04]  /*abe0*/  IMAD R32, R10, R11, RZ ;  /* 0x0000000b0a207224 */ /* 0x000fc800078e02ff */
[----:B------:R-:W-:-:S04]  /*abf0*/  IMAD R5, R32, R35, R5 ;  /* 0x0000002320057224 */ /* 0x000fc800078e0205 */
[----:B------:R-:W-:Y:S02]  /*ac00*/  IMAD.IADD R17, R32, 0x1, R5 ;  /* 0x0000000120117824 */ /* 0x000fe400078e0205 */
[----:B------:R-:W-:-:S03]  /*ac10*/  VIADD R13, R5, 0x1 ;  /* 0x00000001050d7836 */ /* 0x000fc60000000000 */
[----:B------:R-:W-:Y:S01]  /*ac20*/  IADD3 R12, PT, PT, R17, R10, RZ ;  /* 0x0000000a110c7210 */ /* 0x000fe20007ffe0ff */
[----:B------:R-:W-:Y:S06]  /*ac30*/  BRA `(.L_x_851) ;  /* 0x0000000000dc7947 */ /* 0x000fec0003800000 */
.L_x_1899:
[----:B------:R-:W-:Y:S02]  /*ac40*/  IMAD R32, R10, R11, RZ ;  /* 0x0000000b0a207224 */ /* 0x000fe400078e02ff */
[----:B------:R-:W-:Y:S02]  /*ac50*/  IMAD R12, R15, R10, R10 ;  /* 0x0000000a0f0c7224 */ /* 0x000fe400078e020a */
[----:B------:R-:W-:-:S04]  /*ac60*/  IMAD R17, R32, R35, RZ ;  /* 0x0000002320117224 */ /* 0x000fc800078e02ff */
[C-C-:B------:R-:W-:Y:S02]  /*ac70*/  IMAD.IADD R7, R14.reuse, 0x1, R17.reuse ;  /* 0x000000010e077824 */ /* 0x140fe400078e0211 */
[----:B------:R-:W-:Y:S01]  /*ac80*/  IMAD R5, R15, R10, R17 ;  /* 0x0000000a0f057224 */ /* 0x000fe200078e0211 */
[----:B------:R-:W-:Y:S01]  /*ac90*/  IADD3 R17, PT, PT, R17, R12, R14 ;  /* 0x0000000c11117210 */ /* 0x000fe20007ffe00e */
[----:B------:R-:W-:Y:S02]  /*aca0*/  IMAD R7, R15, R10, R7 ;  /* 0x0000000a0f077224 */ /* 0x000fe400078e0207 */
[----:B------:R-:W-:Y:S02]  /*acb0*/  IMAD.IADD R5, R14, 0x1, R5 ;  /* 0x000000010e057824 */ /* 0x000fe400078e0205 */
[----:B------:R-:W-:Y:S02]  /*acc0*/  IMAD.IADD R12, R32, 0x1, R17 ;  /* 0x00000001200c7824 */ /* 0x000fe400078e0211 */
[----:B------:R-:W-:Y:S01]  /*acd0*/  VIADD R13, R7, 0x1 ;  /* 0x00000001070d7836 */ /* 0x000fe20000000000 */
[----:B------:R-:W-:Y:S06]  /*ace0*/  BRA `(.L_x_851) ;  /* 0x0000000000b07947 */ /* 0x000fec0003800000 */
.L_x_1901:
        /* <DEDUP_REMOVED lines=9> */
.L_x_850:
[----:B------:R-:W-:-:S05]  /*ad80*/  IMAD.MOV.U32 R12, RZ, RZ, -0x3 ;  /* 0xfffffffdff0c7424 */ /* 0x000fca00078e00ff */
[----:B------:R-:W-:-:S05]  /*ad90*/  VIADDMNMX.U32 R5, R5, R12, 0x2, PT ;  /* 0x0000000205057446 */ /* 0x000fca000380000c */
[----:B------:R-:W-:-:S04]  /*ada0*/  IMAD.SHL.U32 R5, R5, 0x4, RZ ;  /* 0x0000000405057824 */ /* 0x000fc800078e00ff */
[----:B------:R-:W0:Y:S02]  /*adb0*/  LDC R12, c[0x2][R5+0x98] ;  /* 0x00802600050c7b82 */ /* 0x000e240000000800 */
[----:B0-----:R-:W-:-:S04]  /*adc0*/  SHF.R.S32.HI R13, RZ, 0x1f, R12 ;  /* 0x0000001fff0d7819 */ /* 0x001fc8000001140c */
.L_x_1902:
[----:B------:R-:W-:Y:S05]  /*add0*/  BRX R12 -0xade0                                                 (*"BRANCH_TARGETS .L_x_1903,.L_x_1904,.L_x_1905"*) ;  /* 0xffffff500c887949 */ /* 0x000fea000383ffff */
.L_x_1904:
[----:B------:R-:W-:Y:S02]  /*ade0*/  IMAD R32, R10, R11, RZ ;  /* 0x0000000b0a207224 */ /* 0x000fe400078e02ff */
[----:B------:R-:W-:Y:S02]  /*adf0*/  IMAD R14, R15, R10, R14 ;  /* 0x0000000a0f0e7224 */ /* 0x000fe400078e020e */
[CC--:B------:R-:W-:Y:S02]  /*ae00*/  IMAD R13, R32.reuse, R35.reuse, R32 ;  /* 0x00000023200d7224 */ /* 0x0c0fe400078e0220 */
[----:B------:R-:W-:Y:S02]  /*ae10*/  IMAD R5, R32, R35, R14 ;  /* 0x0000002320057224 */ /* 0x000fe400078e020e */
[----:B------:R-:W-:-:S03]  /*ae20*/  IMAD.IADD R13, R14, 0x1, R13 ;  /* 0x000000010e0d7824 */ /* 0x000fc600078e020d */
[----:B------:R-:W-:Y:S01]  /*ae30*/  IADD3 R5, PT, PT, R5, 0x1, RZ ;  /* 0x0000000105057810 */ /* 0x000fe20007ffe0ff */
[C---:B------:R-:W-:Y:S02]  /*ae40*/  VIADD R17, R13.reuse, 0x1 ;  /* 0x000000010d117836 */ /* 0x040fe40000000000 */
[----:B------:R-:W-:Y:S01]  /*ae50*/  IMAD.IADD R12, R13, 0x1, R10 ;  /* 0x000000010d0c7824 */ /* 0x000fe200078e020a */
[----:B------:R-:W-:Y:S06]  /*ae60*/  BRA `(.L_x_851) ;  /* 0x0000000000507947 */ /* 0x000fec0003800000 */
.L_x_1903:
[----:B------:R-:W-:Y:S02]  /*ae70*/  IMAD R32, R10, R11, RZ ;  /* 0x0000000b0a207224 */ /* 0x000fe400078e02ff */
[CC--:B------:R-:W-:Y:S02]  /*ae80*/  IMAD R36, R15.reuse, R10.reuse, R10 ;  /* 0x0000000a0f247224 */ /* 0x0c0fe400078e020a */
[----:B------:R-:W-:Y:S02]  /*ae90*/  IMAD R13, R32, R35, RZ ;  /* 0x00000023200d7224 */ /* 0x000fe400078e02ff */
[C---:B------:R-:W-:Y:S02]  /*aea0*/  VIADD R5, R14.reuse, 0x1 ;  /* 0x000000010e057836 */ /* 0x040fe40000000000 */
[----:B------:R-:W-:Y:S01]  /*aeb0*/  IMAD R12, R15, R10, R13 ;  /* 0x0000000a0f0c7224 */ /* 0x000fe200078e020d */
[----:B------:R-:W-:Y:S02]  /*aec0*/  IADD3 R17, PT, PT, R14, R13, R32 ;  /* 0x0000000d0e117210 */ /* 0x000fe40007ffe020 */
[----:B------:R-:W-:Y:S01]  /*aed0*/  IADD3 R13, PT, PT, R13, R5, R36 ;  /* 0x000000050d0d7210 */ /* 0x000fe20007ffe024 */
[----:B------:R-:W-:Y:S01]  /*aee0*/  IMAD.IADD R5, R12, 0x1, R5 ;  /* 0x000000010c057824 */ /* 0x000fe200078e0205 */
[----:B------:R-:W-:-:S03]  /*aef0*/  IADD3 R17, PT, PT, R36, R17, RZ ;  /* 0x0000001124117210 */ /* 0x000fc60007ffe0ff */
[----:B------:R-:W-:Y:S01]  /*af00*/  IMAD.IADD R12, R32, 0x1, R13 ;  /* 0x00000001200c7824 */ /* 0x000fe200078e020d */
[----:B------:R-:W-:Y:S06]  /*af10*/  BRA `(.L_x_851) ;  /* 0x0000000000247947 */ /* 0x000fec0003800000 */
.L_x_1905:
        /* <DEDUP_REMOVED lines=8> */
[----:B------:R-:W-:-:S07]  /*afa0*/  IADD3 R12, PT, PT, R12, R15, R7 ;  /* 0x0000000f0c0c7210 */ /* 0x000fce0007ffe007 */
.L_x_851:
[----:B------:R-:W-:Y:S05]  /*afb0*/  BSYNC.RECONVERGENT B0 ;  /* 0x0000000000007941 */ /* 0x000fea0003800200 */
.L_x_849:
        /* <DEDUP_REMOVED lines=28> */
[----:B------:R-:W-:-:S04]  /*b180*/  @P5 SEL R12, R12, R5, !P3 ;  /* 0x000000050c0c5207 */ /* 0x000fc80005800000 */
[----:B------:R-:W-:-:S07]  /*b190*/  @!P2 MOV R7, R12 ;  /* 0x0000000c0007a202 */ /* 0x000fce0000000f00 */
.L_x_853:
[----:B------:R-:W-:Y:S05]  /*b1a0*/  BSYNC.RECONVERGENT B0 ;  /* 0x0000000000007941 */ /* 0x000fea0003800200 */
.L_x_852:
        /* <DEDUP_REMOVED lines=12> */
[----:B------:R-:W-:Y:S01]  /*b270*/  @!P6 ISETP.LE.OR P2, PT, R34, R7, P3 ;  /* 0x000000072200e20c */ /* 0x000fe20001f43670 */
[----:B------:R-:W-:Y:S01]  /*b280*/  @!P4 DSETP.NEU.AND P6, PT, R38, R12, PT ;  /* 0x0000000c2600c22a */ /* 0x000fe20003fcd000 */
[----:B------:R-:W-:-:S05]  /*b290*/  PLOP3.LUT P3, PT, PT, PT, PT, 0x8, 0x80 ;  /* 0x000000000080781c */ /* 0x000fca0003f6e170 */
[----:B------:R-:W-:Y:S01]  /*b2a0*/  @!P4 ISETP.LE.OR P3, PT, R16, R7, P6 ;  /* 0x000000071000c20c */ /* 0x000fe20003763670 */
[----:B------:R-:W-:Y:S01]  /*b2b0*/  @!P5 DSETP.NEU.AND P6, PT, R40, R12, PT ;  /* 0x0000000c2800d22a */ /* 0x000fe20003fcd000 */
[----:B------:R-:W-:-:S05]  /*b2c0*/  PLOP3.LUT P4, PT, PT, PT, PT, 0x8, 0x80 ;  /* 0x000000000080781c */ /* 0x000fca0003f8e170 */
[----:B------:R-:W-:-:S04]  /*b2d0*/  @!P5 ISETP.LE.OR P4, PT, R6, R7, P6 ;  /* 0x000000070600d20c */ /* 0x000fc80003783670 */
[----:B------:R-:W-:-:S13]  /*b2e0*/  PLOP3.LUT P2, PT, P4, P2, P3, 0xfe, 0x0 ;  /* 0x000000000000781c */ /* 0x000fda0002745f36 */
[----:B------:R-:W-:Y:S05]  /*b2f0*/  @!P2 BRA `(.L_x_854) ;  /* 0x0000006000a4a947 */ /* 0x000fea0003800000 */
[----:B------:R-:W0:Y:S02]  /*b300*/  LDC.64 R16, c[0x4][0x118] ;  /* 0x01004600ff107b82 */ /* 0x000e240000000a00 */
[----:B0-----:R-:W2:Y:S02]  /*b310*/  LDG.E.64 R16, desc[UR4][R16.64] ;  /* 0x0000000410107981 */ /* 0x001ea4000c1e1b00 */
[----:B--2---:R-:W-:-:S05]  /*b320*/  IMAD.WIDE.U32 R34, R0, 0x4, R16 ;  /* 0x0000000400227825 */ /* 0x004fca00078e0010 */
[----:B------:R-:W2:Y:S02]  /*b330*/  LD.E R37, desc[UR4][R34.64] ;  /* 0x0000000422257980 */ /* 0x000ea4000c101900 */
[----:B--2---:R-:W-:-:S13]  /*b340*/  ISETP.NE.AND P2, PT, R37, -0x1, PT ;  /* 0xffffffff2500780c */ /* 0x004fda0003f45270 */
[----:B------:R-:W-:Y:S05]  /*b350*/  @!P2 BRA `(.L_x_855) ;  /* 0x0000005c0090a947 */ /* 0x000fea0003800000 */
[----:B------:R-:W-:Y:S01]  /*b360*/  ISETP.GE.AND P2, PT, R37, R4, PT ;  /* 0x000000042500720c */ /* 0x000fe20003f46270 */
[----:B------:R-:W-:-:S12]  /*b370*/  BSSY.RECONVERGENT B0, `(.L_x_856) ;  /* 0x000014b000007945 */ /* 0x000fd80003800200 */
[----:B------:R-:W-:Y:S05]  /*b380*/  @P2 BRA `(.L_x_857) ;  /* 0x0000000000e82947 */ /* 0x000fea0003800000 */
[----:B------:R-:W-:-:S04]  /*b390*/  LEA.HI R0, R37, R37, RZ, 0x1 ;  /* 0x0000002525007211 */ /* 0x000fc800078f08ff */
[----:B------:R-:W-:-:S04]  /*b3a0*/  SHF.R.S32.HI R5, RZ, 0x1, R0 ;  /* 0x00000001ff057819 */ /* 0x000fc80000011400 */
[----:B------:R-:W-:Y:S02]  /*b3b0*/  IABS R41, R5 ;  /* 0x0000000500297213 */ /* 0x000fe40000000000 */
[----:B------:R-:W-:-:S03]  /*b3c0*/  LOP3.LUT R4, R5, R20, RZ, 0x3c, !PT ;  /* 0x0000001405047212 */ /* 0x000fc600078e3cff */
        /* <DEDUP_REMOVED lines=11> */
[----:B------:R-:W-:-:S03]  /*b480*/  @P2 VIADD R0, R0, 0x1 ;  /* 0x0000000100002836 */ /* 0x000fc60000000000 */
[----:B------:R-:W-:Y:S01]  /*b490*/  ISETP.GT.U32.AND P6, PT, R26, R41, PT ;  /* 0x000000291a00720c */ /* 0x000fe20003fc4070 */
[----:B------:R-:W-:Y:S01]  /*b4a0*/  @!P4 IMAD.MOV R0, RZ, RZ, -R0 ;  /* 0x000000ffff00c224 */ /* 0x000fe200078e0a00 */
[----:B------:R-:W-:-:S04]  /*b4b0*/  ISETP.GE.AND P4, PT, R5, RZ, PT ;  /* 0x000000ff0500720c */ /* 0x000fc80003f86270 */
[----:B------:R-:W-:-:S04]  /*b4c0*/  SEL R43, R28, R0, !P0 ;  /* 0x000000001c2b7207 */ /* 0x000fc80004000000 */
[----:B------:R-:W-:-:S03]  /*b4d0*/  IADD3 R17, PT, PT, -R43, RZ, RZ ;  /* 0x000000ff2b117210 */ /* 0x000fc60007ffe1ff */
[----:B------:R-:W-:Y:S02]  /*b4e0*/  @!P6 IMAD.IADD R41, R41, 0x1, -R26 ;  /* 0x000000012929e824 */ /* 0x000fe400078e0a1a */
[----:B------:R-:W-:Y:S02]  /*b4f0*/  IMAD R17, R20, R17, R5 ;  /* 0x0000001114117224 */ /* 0x000fe400078e0205 */
[----:B------:R-:W-:Y:S02]  /*b500*/  @!P4 IMAD.MOV R41, RZ, RZ, -R41 ;  /* 0x000000ffff29c224 */ /* 0x000fe400078e0a29 */
[----:B------:R-:W-:Y:S01]  /*b510*/  IMAD R5, R32, R43, RZ ;  /* 0x0000002b20057224 */ /* 0x000fe200078e02ff */
[----:B------:R-:W-:Y:S02]  /*b520*/  IABS R0, R17 ;  /* 0x0000001100007213 */ /* 0x000fe40000000000 */
[----:B------:R-:W-:Y:S02]  /*b530*/  LOP3.LUT R17, R17, R18, RZ, 0x3c, !PT ;  /* 0x0000001211117212 */ /* 0x000fe400078e3cff */
[----:B------:R-:W-:Y:S01]  /*b540*/  SEL R16, R31, R41, !P1 ;  /* 0x000000291f107207 */ /* 0x000fe20004800000 */
[----:B------:R-:W-:Y:S01]  /*b550*/  IMAD.HI.U32 R35, R29, R0, RZ ;  /* 0x000000001d237227 */ /* 0x000fe200078e00ff */
[----:B------:R-:W-:-:S03]  /*b560*/  ISETP.GE.AND P3, PT, R17, RZ, PT ;  /* 0x000000ff1100720c */ /* 0x000fc60003f66270 */
[----:B------:R-:W-:Y:S01]  /*b570*/  IMAD R39, R35, R30, R0 ;  /* 0x0000001e23277224 */ /* 0x000fe200078e0200 */
[----:B------:R-:W-:-:S04]  /*b580*/  LOP3.LUT R0, R37, 0x1, RZ, 0xc0, !PT ;  /* 0x0000000125007812 */ /* 0x000fc800078ec0ff */
[----:B------:R-:W-:-:S13]  /*b590*/  ISETP.GT.U32.AND P2, PT, R26, R39, PT ;  /* 0x000000271a00720c */ /* 0x000fda0003f44070 */
[----:B------:R-:W-:Y:S02]  /*b5a0*/  @!P2 IMAD.IADD R39, R39, 0x1, -R26 ;  /* 0x000000012727a824 */ /* 0x000fe400078e0a1a */
[----:B------:R-:W-:Y:S01]  /*b5b0*/  @!P2 VIADD R35, R35, 0x1 ;  /* 0x000000012323a836 */ /* 0x000fe20000000000 */
[----:B------:R-:W-:Y:S02]  /*b5c0*/  ISETP.NE.U32.AND P2, PT, R0, 0x1, PT ;  /* 0x000000010000780c */ /* 0x000fe40003f45070 */
[----:B------:R-:W-:-:S11]  /*b5d0*/  ISETP.GE.U32.AND P5, PT, R39, R26, PT ;  /* 0x0000001a2700720c */ /* 0x000fd60003fa6070 */
[C---:B------:R-:W-:Y:S02]  /*b5e0*/  @P2 IMAD.IADD R17, R16.reuse, 0x1, R5 ;  /* 0x0000000110112824 */ /* 0x040fe400078e0205 */
[----:B------:R-:W-:Y:S01]  /*b5f0*/  @P5 IADD3 R35, PT, PT, R35, 0x1, RZ ;  /* 0x0000000123235810 */ /* 0x000fe20007ffe0ff */
[----:B------:R-:W-:-:S04]  /*b600*/  @!P2 VIADD R4, R16, 0x1 ;  /* 0x000000011004a836 */ /* 0x000fc80000000000 */
[----:B------:R-:W-:-:S05]  /*b610*/  @!P3 IMAD.MOV R35, RZ, RZ, -R35 ;  /* 0x000000ffff23b224 */ /* 0x000fca00078e0a23 */
[----:B------:R-:W-:-:S05]  /*b620*/  SEL R35, R31, R35, !P1 ;  /* 0x000000231f237207 */ /* 0x000fca0004800000 */
[CC--:B------:R-:W-:Y:S02]  /*b630*/  @P2 IMAD R17, R35.reuse, R10.reuse, R17 ;  /* 0x0000000a23112224 */ /* 0x0c0fe400078e0211 */
[----:B------:R-:W-:-:S03]  /*b640*/  IMAD R5, R35, R10, R5 ;  /* 0x0000000a23057224 */ /* 0x000fc600078e0205 */
[----:B------:R-:W-:Y:S01]  /*b650*/  @P2 IADD3 R0, PT, PT, R17, 0x1, RZ ;  /* 0x0000000111002810 */ /* 0x000fe20007ffe0ff */
[----:B------:R-:W-:Y:S02]  /*b660*/  @P2 IMAD.IADD R17, R16, 0x1, R5 ;  /* 0x0000000110112824 */ /* 0x000fe400078e0205 */
[C---:B------:R-:W-:Y:S02]  /*b670*/  @!P2 IMAD.IADD R35, R5.reuse, 0x1, R10 ;  /* 0x000000010523a824 */ /* 0x040fe400078e020a */
        /* <DEDUP_REMOVED lines=11> */
.L_x_857:
[----:B------:R-:W-:Y:S02]  /*b730*/  IMAD R0, R23, R10, RZ ;  /* 0x0000000a17007224 */ /* 0x000fe400078e02ff */
[----:B------:R-:W-:Y:S02]  /*b740*/  IMAD.IADD R4, R37, 0x1, -R4 ;  /* 0x0000000125047824 */ /* 0x000fe400078e0a04 */
        /* <DEDUP_REMOVED lines=31> */
[----:B------:R-:W-:Y:S02]  /*b940*/  ISETP.GE.AND P4, PT, R5, RZ, PT ;  /* 0x000000ff0500720c */ /* 0x000fe40003f86270 */
[----:B0-----:R-:W-:Y:S02]  /*b950*/  IADD3 R5, PT, PT, R16, 0xffffffe, RZ ;  /* 0x0ffffffe10057810 */ /* 0x001fe40007ffe0ff */
[----:B------:R-:W-:-:S03]  /*b960*/  IABS R16, R25 ;  /* 0x0000001900107213 */ /* 0x000fc60000000000 */
[----:B------:R-:W-:Y:S01]  /*b970*/  @P2 VIADD R4, R4, 0x1 ;  /* 0x0000000104042836 */ /* 0x000fe20000000000 */
[----:B------:R-:W0:Y:S01]  /*b980*/  F2I.FTZ.U32.TRUNC.NTZ R5, R5 ;  /* 0x0000000500057305 */ /* 0x000e22000021f000 */
[----:B------:R-:W-:Y:S02]  /*b990*/  IMAD.MOV R36, RZ, RZ, -R16 ;  /* 0x000000ffff247224 */ /* 0x000fe400078e0a10 */
[----:B------:R-:W-:-:S04]  /*b9a0*/  IMAD.MOV.U32 R39, RZ, RZ, R4 ;  /* 0x000000ffff277224 */ /* 0x000fc800078e0004 */
[----:B------:R-:W-:Y:S01]  /*b9b0*/  @!P4 IMAD.MOV R39, RZ, RZ, -R39 ;  /* 0x000000ffff27c224 */ /* 0x000fe200078e0a27 */
[----:B------:R-:W-:-:S05]  /*b9c0*/  @!P3 LOP3.LUT R39, RZ, R41, RZ, 0x33, !PT ;  /* 0x00000029ff27b212 */ /* 0x000fca00078e33ff */
[----:B------:R-:W-:Y:S01]  /*b9d0*/  IMAD.MOV R35, RZ, RZ, -R39 ;  /* 0x000000ffff237224 */ /* 0x000fe200078e0a27 */
[----:B0-----:R-:W-:-:S03]  /*b9e0*/  IADD3 R4, PT, PT, RZ, -R5, RZ ;  /* 0x80000005ff047210 */ /* 0x001fc60007ffe0ff */
[----:B------:R-:W-:Y:S02]  /*b9f0*/  IMAD R6, R41, R35, R0 ;  /* 0x0000002329067224 */ /* 0x000fe400078e0200 */
[----:B------:R-:W-:Y:S02]  /*ba00*/  IMAD R35, R4, R43, RZ ;  /* 0x0000002b04237224 */ /* 0x000fe400078e02ff */
[----:B------:R-:W-:Y:S01]  /*ba10*/  IMAD.MOV.U32 R4, RZ, RZ, RZ ;  /* 0x000000ffff047224 */ /* 0x000fe200078e00ff */
[----:B------:R-:W-:Y:S02]  /*ba20*/  IABS R34, R6 ;  /* 0x0000000600227213 */ /* 0x000fe40000000000 */
[----:B------:R-:W-:Y:S01]  /*ba30*/  LOP3.LUT R6, R6, R25, RZ, 0x3c, !PT ;  /* 0x0000001906067212 */ /* 0x000fe200078e3cff */
[----:B------:R-:W-:-:S04]  /*ba40*/  IMAD.HI.U32 R16, R5, R35, R4 ;  /* 0x0000002305107227 */ /* 0x000fc800078e0004 */
[----:B------:R-:W-:Y:S01]  /*ba50*/  IMAD.MOV.U32 R5, RZ, RZ, R34 ;  /* 0x000000ffff057224 */ /* 0x000fe200078e0022 */
[----:B------:R-:W-:-:S03]  /*ba60*/  MOV R34, R36 ;  /* 0x0000002400227202 */ /* 0x000fc60000000f00 */
        /* <DEDUP_REMOVED lines=8> */
[----:B------:R-:W-:Y:S01]  /*baf0*/  @!P2 IMAD.IADD R16, R16, 0x1, -R43 ;  /* 0x000000011010a824 */ /* 0x000fe200078e0a2b */
[----:B------:R-:W-:Y:S01]  /*bb00*/  ISETP.GE.AND P2, PT, R6, RZ, PT ;  /* 0x000000ff0600720c */ /* 0x000fe20003f46270 */
[----:B------:R-:W-:Y:S01]  /*bb10*/  @!P4 VIADD R4, R4, 0x1 ;  /* 0x000000010404c836 */ /* 0x000fe20000000000 */
[----:B------:R-:W-:Y:S02]  /*bb20*/  ISETP.GE.U32.AND P3, PT, R5, R43, PT ;  /* 0x0000002b0500720c */ /* 0x000fe40003f66070 */
[----:B------:R-:W-:Y:S02]  /*bb30*/  ISETP.GT.U32.AND P5, PT, R43, R16, PT ;  /* 0x000000102b00720c */ /* 0x000fe40003fa4070 */
[----:B------:R-:W-:Y:S02]  /*bb40*/  ISETP.GE.AND P4, PT, R0, RZ, PT ;  /* 0x000000ff0000720c */ /* 0x000fe40003f86270 */
[----:B------:R-:W-:-:S07]  /*bb50*/  LOP3.LUT R0, R37, 0x1, RZ, 0xc0, !PT ;  /* 0x0000000125007812 */ /* 0x000fce00078ec0ff */
[----:B------:R-:W-:Y:S01]  /*bb60*/  @P3 VIADD R4, R4, 0x1 ;  /* 0x0000000104043836 */ /* 0x000fe20000000000 */
[----:B------:R-:W-:Y:S02]  /*bb70*/  ISETP.NE.AND P3, PT, R25, RZ, PT ;  /* 0x000000ff1900720c */ /* 0x000fe40003f65270 */
[----:B------:R-:W-:Y:S01]  /*bb80*/  @!P5 IADD3 R16, PT, PT, R16, -R43, RZ ;  /* 0x8000002b1010d210 */ /* 0x000fe20007ffe0ff */
[----:B------:R-:W-:Y:S01]  /*bb90*/  @!P2 IMAD.MOV R4, RZ, RZ, -R4 ;  /* 0x000000ffff04a224 */ /* 0x000fe200078e0a04 */
[----:B------:R-:W-:-:S03]  /*bba0*/  ISETP.NE.U32.AND P2, PT, R0, 0x1, PT ;  /* 0x000000010000780c */ /* 0x000fc60003f45070 */
[----:B------:R-:W-:Y:S01]  /*bbb0*/  @!P4 IMAD.MOV R16, RZ, RZ, -R16 ;  /* 0x000000ffff10c224 */ /* 0x000fe200078e0a10 */
[----:B------:R-:W-:-:S04]  /*bbc0*/  SEL R5, R17, R4, !P3 ;  /* 0x0000000411057207 */ /* 0x000fc80005800000 */
[----:B------:R-:W-:Y:S01]  /*bbd0*/  SEL R16, R17, R16, !P3 ;  /* 0x0000001011107207 */ /* 0x000fe20005800000 */
[----:B------:R-:W-:-:S04]  /*bbe0*/  IMAD R5, R5, R10, R39 ;  /* 0x0000000a05057224 */ /* 0x000fc800078e0227 */
[----:B------:R-:W-:-:S04]  /*bbf0*/  IMAD R5, R32, R16, R5 ;  /* 0x0000001020057224 */ /* 0x000fc800078e0205 */
        /* <DEDUP_REMOVED lines=11> */
.L_x_859:
        /* <DEDUP_REMOVED lines=12> */
[----:B------:R-:W-:Y:S02]  /*bd70*/  IABS R39, R0 ;  /* 0x0000000000277213 */ /* 0x000fe40000000000 */
[----:B------:R-:W-:Y:S01]  /*bd80*/  ISETP.GE.AND P6, PT, R0, RZ, PT ;  /* 0x000000ff0000720c */ /* 0x000fe20003fc6270 */
[----:B------:R-:W-:-:S02]  /*bd90*/  IMAD.MOV R34, RZ, RZ, -R4 ;  /* 0x000000ffff227224 */ /* 0x000fc400078e0a04 */
[----:B------:R-:W-:Y:S01]  /*bda0*/  IMAD.MOV.U32 R4, RZ, RZ, RZ ;  /* 0x000000ffff047224 */ /* 0x000fe200078e00ff */
[----:B0-----:R-:W0:Y:S02]  /*bdb0*/  MUFU.RCP R16, R16 ;  /* 0x0000001000107308 */ /* 0x001e240000001000 */
[----:B0-----:R-:W-:-:S06]  /*bdc0*/  VIADD R5, R16, 0xffffffe ;  /* 0x0ffffffe10057836 */ /* 0x001fcc0000000000 */
[----:B------:R-:W0:Y:S02]  /*bdd0*/  F2I.FTZ.U32.TRUNC.NTZ R5, R5 ;  /* 0x0000000500057305 */ /* 0x000e24000021f000 */
[----:B0-----:R-:W-:-:S05]  /*bde0*/  IADD3 R35, PT, PT, RZ, -R5, RZ ;  /* 0x80000005ff237210 */ /* 0x001fca0007ffe0ff */
[----:B------:R-:W-:-:S04]  /*bdf0*/  IMAD R35, R35, R6, RZ ;  /* 0x0000000623237224 */ /* 0x000fc800078e02ff */
[----:B------:R-:W-:-:S04]  /*be00*/  IMAD.HI.U32 R4, R5, R35, R4 ;  /* 0x0000002305047227 */ /* 0x000fc800078e0004 */
[----:B------:R-:W-:Y:S02]  /*be10*/  IMAD.MOV.U32 R5, RZ, RZ, R34 ;  /* 0x000000ffff057224 */ /* 0x000fe400078e0022 */
[----:B------:R-:W-:-:S04]  /*be20*/  IMAD.HI.U32 R4, R4, R39, RZ ;  /* 0x0000002704047227 */ /* 0x000fc800078e00ff */
[----:B------:R-:W-:-:S05]  /*be30*/  IMAD R5, R4, R5, R39 ;  /* 0x0000000504057224 */ /* 0x000fca00078e0227 */
[----:B------:R-:W-:-:S13]  /*be40*/  ISETP.GT.U32.AND P3, PT, R6, R5, PT ;  /* 0x000000050600720c */ /* 0x000fda0003f64070 */
[----:B------:R-:W-:Y:S01]  /*be50*/  @!P3 IMAD.IADD R5, R5, 0x1, -R6 ;  /* 0x000000010505b824 */ /* 0x000fe200078e0a06 */
[----:B------:R-:W-:Y:S02]  /*be60*/  @!P3 IADD3 R4, PT, PT, R4, 0x1, RZ ;  /* 0x000000010404b810 */ /* 0x000fe40007ffe0ff */
[----:B------:R-:W-:Y:S02]  /*be70*/  ISETP.NE.AND P3, PT, R17, RZ, PT ;  /* 0x000000ff1100720c */ /* 0x000fe40003f65270 */
[----:B------:R-:W-:Y:S02]  /*be80*/  ISETP.GE.U32.AND P2, PT, R5, R6, PT ;  /* 0x000000060500720c */ /* 0x000fe40003f46070 */
[----:B------:R-:W-:-:S04]  /*be90*/  LOP3.LUT R5, R0, R17, RZ, 0x3c, !PT ;  /* 0x0000001100057212 */ /* 0x000fc800078e3cff */
[----:B------:R-:W-:-:S07]  /*bea0*/  ISETP.GE.AND P4, PT, R5, RZ, PT ;  /* 0x000000ff0500720c */ /* 0x000fce0003f86270 */
[----:B------:R-:W-:-:S04]  /*beb0*/  @P2 VIADD R4, R4, 0x1 ;  /* 0x0000000104042836 */ /* 0x000fc80000000000 */
[----:B------:R-:W-:-:S04]  /*bec0*/  IMAD.MOV.U32 R41, RZ, RZ, R4 ;  /* 0x000000ffff297224 */ /* 0x000fc800078e0004 */
[----:B------:R-:W-:Y:S01]  /*bed0*/  @!P4 IMAD.MOV R41, RZ, RZ, -R41 ;  /* 0x000000ffff29c224 */ /* 0x000fe200078e0a29 */
[----:B------:R-:W-:-:S05]  /*bee0*/  @!P3 LOP3.LUT R41, RZ, R17, RZ, 0x33, !PT ;  /* 0x00000011ff29b212 */ /* 0x000fca00078e33ff */
[----:B------:R-:W-:-:S04]  /*bef0*/  IMAD.MOV R5, RZ, RZ, -R41 ;  /* 0x000000ffff057224 */ /* 0x000fc800078e0a29 */
[----:B------:R-:W-:Y:S01]  /*bf00*/  IMAD R5, R17, R5, R0 ;  /* 0x0000000511057224 */ /* 0x000fe200078e0200 */
[----:B------:R-:W-:Y:S01]  /*bf10*/  LOP3.LUT R0, R37, 0x1, RZ, 0xc0, !PT ;  /* 0x0000000125007812 */ /* 0x000fe200078ec0ff */
        /* <DEDUP_REMOVED lines=9> */
[----:B------:R-:W-:-:S04]  /*bfb0*/  @!P3 IADD3 R39, PT, PT, R39, -R26, RZ ;  /* 0x8000001a2727b210 */ /* 0x000fc80007ffe0ff */
[----:B------:R-:W-:-:S04]  /*bfc0*/  ISETP.GT.U32.AND P5, PT, R26, R39, PT ;  /* 0x000000271a00720c */ /* 0x000fc80003fa4070 */
[----:B------:R-:W-:Y:S02]  /*bfd0*/  @!P2 IMAD.IADD R35, R35, 0x1, -R26 ;  /* 0x000000012323a824 */ /* 0x000fe400078e0a1a */
[----:B------:R-:W-:Y:S01]  /*bfe0*/  @!P2 VIADD R17, R17, 0x1 ;  /* 0x000000011111a836 */ /* 0x000fe20000000000 */
[----:B------:R-:W-:Y:S02]  /*bff0*/  ISETP.NE.U32.AND P2, PT, R0, 0x1, PT ;  /* 0x000000010000780c */ /* 0x000fe40003f45070 */
[----:B------:R-:W-:-:S04]  /*c000*/  ISETP.GE.U32.AND P3, PT, R35, R26, PT ;  /* 0x0000001a2300720c */ /* 0x000fc80003f66070 */
[----:B------:R-:W-:-:S05]  /*c010*/  @!P5 IMAD.IADD R39, R39, 0x1, -R26 ;  /* 0x000000012727d824 */ /* 0x000fca00078e0a1a */
[----:B------:R-:W-:-:S04]  /*c020*/  @!P6 IADD3 R39, PT, PT, -R39, RZ, RZ ;  /* 0x000000ff2727e210 */ /* 0x000fc80007ffe1ff */
[----:B------:R-:W-:Y:S01]  /*c030*/  @P3 VIADD R17, R17, 0x1 ;  /* 0x0000000111113836 */ /* 0x000fe20000000000 */
        /* <DEDUP_REMOVED lines=19> */
.L_x_860:
[----:B------:R-:W-:Y:S01]  /*c170*/  IMAD.IADD R4, R4, 0x1, -R5 ;  /* 0x0000000104047824 */ /* 0x000fe200078e0a05 */
[----:B------:R-:W-:Y:S03]  /*c180*/  BSSY.RECONVERGENT B1, `(.L_x_861) ;  /* 0x0000063000017945 */ /* 0x000fe60003800200 */
[----:B------:R-:W-:-:S05]  /*c190*/  IMAD.HI R0, R4, 0x2aaaaaab, RZ ;  /* 0x2aaaaaab04007827 */ /* 0x000fca00078e02ff */
[----:B------:R-:W-:-:S04]  /*c1a0*/  LEA.HI R5, R0, R0, RZ, 0x1 ;  /* 0x0000000000057211 */ /* 0x000fc800078f08ff */
[----:B------:R-:W-:Y:S01]  /*c1b0*/  IABS R41, R5 ;  /* 0x0000000500297213 */ /* 0x000fe20000000000 */
[C---:B------:R-:W-:Y:S01]  /*c1c0*/  IMAD R4, R5.reuse, -0x6, R4 ;  /* 0xfffffffa05047824 */ /* 0x040fe200078e0204 */
[----:B------:R-:W-:-:S03]  /*c1d0*/  LOP3.LUT R6, R5, R20, RZ, 0x3c, !PT ;  /* 0x0000001405067212 */ /* 0x000fc600078e3cff */
[----:B------:R-:W-:Y:S01]  /*c1e0*/  IMAD.HI.U32 R0, R24, R41, RZ ;  /* 0x0000002918007227 */ /* 0x000fe200078e00ff */
[----:B------:R-:W-:-:S03]  /*c1f0*/  ISETP.GE.AND P4, PT, R6, RZ, PT ;  /* 0x000000ff0600720c */ /* 0x000fc60003f86270 */
[----:B------:R-:W-:Y:S02]  /*c200*/  IMAD R17, R0, R27, R41 ;  /* 0x0000001b00117224 */ /* 0x000fe400078e0229 */
[----:B------:R-:W-:-:S03]  /*c210*/  IMAD.HI.U32 R39, R29, R41, RZ ;  /* 0x000000291d277227 */ /* 0x000fc600078e00ff */
[----:B------:R-:W-:Y:S01]  /*c220*/  ISETP.GT.U32.AND P3, PT, R22, R17, PT ;  /* 0x000000111600720c */ /* 0x000fe20003f64070 */
[----:B------:R-:W-:-:S12]  /*c230*/  IMAD R41, R39, R30, R41 ;  /* 0x0000001e27297224 */ /* 0x000fd800078e0229 */
[----:B------:R-:W-:Y:S01]  /*c240*/  @!P3 IMAD.IADD R17, R17, 0x1, -R22 ;  /* 0x000000011111b824 */ /* 0x000fe200078e0a16 */
[----:B------:R-:W-:Y:S02]  /*c250*/  @!P3 IADD3 R0, PT, PT, R0, 0x1, RZ ;  /* 0x000000010000b810 */ /* 0x000fe40007ffe0ff */
[----:B------:R-:W-:Y:S02]  /*c260*/  ISETP.GT.U32.AND P3, PT, R26, R41, PT ;  /* 0x000000291a00720c */ /* 0x000fe40003f64070 */
[----:B------:R-:W-:-:S11]  /*c270*/  ISETP.GE.U32.AND P2, PT, R17, R22, PT ;  /* 0x000000161100720c */ /* 0x000fd60003f46070 */
[----:B------:R-:W-:Y:S02]  /*c280*/  @!P3 IMAD.IADD R41, R41, 0x1, -R26 ;  /* 0x000000012929b824 */ /* 0x000fe400078e0a1a */
[----:B------:R-:W-:-:S03]  /*c290*/  @P2 VIADD R0, R0, 0x1 ;  /* 0x0000000100002836 */ /* 0x000fc60000000000 */
[----:B------:R-:W-:Y:S01]  /*c2a0*/  ISETP.GT.U32.AND P6, PT, R26, R41, PT ;  /* 0x000000291a00720c */ /* 0x000fe20003fc4070 */
[----:B------:R-:W-:Y:S01]  /*c2b0*/  @!P4 IMAD.MOV R0, RZ, RZ, -R0 ;  /* 0x000000ffff00c224 */ /* 0x000fe200078e0a00 */
[----:B------:R-:W-:-:S04]  /*c2c0*/  ISETP.GE.AND P4, PT, R5, RZ, PT ;  /* 0x000000ff0500720c */ /* 0x000fc80003f86270 */
[----:B------:R-:W-:-:S05]  /*c2d0*/  SEL R43, R28, R0, !P0 ;  /* 0x000000001c2b7207 */ /* 0x000fca0004000000 */
[----:B------:R-:W-:Y:S02]  /*c2e0*/  IMAD.MOV R17, RZ, RZ, -R43 ;  /* 0x000000ffff117224 */ /* 0x000fe400078e0a2b */
[----:B------:R-:W-:Y:S02]  /*c2f0*/  @!P6 IMAD.IADD R41, R41, 0x1, -R26 ;  /* 0x000000012929e824 */ /* 0x000fe400078e0a1a */
[----:B------:R-:W-:Y:S02]  /*c300*/  IMAD R17, R20, R17, R5 ;  /* 0x0000001114117224 */ /* 0x000fe400078e0205 */
[----:B------:R-:W-:-:S03]  /*c310*/  @!P4 IMAD.MOV R41, RZ, RZ, -R41 ;  /* 0x000000ffff29c224 */ /* 0x000fc600078e0a29 */
[----:B------:R-:W-:Y:S02]  /*c320*/  IABS R0, R17 ;  /* 0x0000001100007213 */ /* 0x000fe40000000000 */
[----:B------:R-:W-:Y:S02]  /*c330*/  LOP3.LUT R17, R17, R18, RZ, 0x3c, !PT ;  /* 0x0000001211117212 */ /* 0x000fe400078e3cff */
[----:B------:R-:W-:Y:S01]  /*c340*/  SEL R41, R31, R41, !P1 ;  /* 0x000000291f297207 */ /* 0x000fe20004800000 */
[----:B------:R-:W-:Y:S01]  /*c350*/  IMAD.HI.U32 R35, R29, R0, RZ ;  /* 0x000000001d237227 */ /* 0x000fe200078e00ff */
[----:B------:R-:W-:-:S03]  /*c360*/  ISETP.GE.AND P3, PT, R17, RZ, PT ;  /* 0x000000ff1100720c */ /* 0x000fc60003f66270 */
[----:B------:R-:W-:-:S05]  /*c370*/  IMAD R39, R35, R30, R0 ;  /* 0x0000001e23277224 */ /* 0x000fca00078e0200 */
[----:B------:R-:W-:-:S13]  /*c380*/  ISETP.GT.U32.AND P2, PT, R26, R39, PT ;  /* 0x000000271a00720c */ /* 0x000fda0003f44070 */
[-C--:B------:R-:W-:Y:S01]  /*c390*/  @!P2 IADD3 R39, PT, PT, R39, -R26.reuse, RZ ;  /* 0x8000001a2727a210 */ /* 0x080fe20007ffe0ff */
[----:B------:R-:W-:Y:S01]  /*c3a0*/  @!P2 VIADD R35, R35, 0x1 ;  /* 0x000000012323a836 */ /* 0x000fe20000000000 */
[----:B------:R-:W-:Y:S02]  /*c3b0*/  ISETP.GT.AND P2, PT, R4, 0x2, PT ;  /* 0x000000020400780c */ /* 0x000fe40003f44270 */
[----:B------:R-:W-:-:S13]  /*c3c0*/  ISETP.GE.U32.AND P5, PT, R39, R26, PT ;  /* 0x0000001a2700720c */ /* 0x000fda0003fa6070 */
[----:B------:R-:W-:-:S05]  /*c3d0*/  @P5 VIADD R35, R35, 0x1 ;  /* 0x0000000123235836 */ /* 0x000fca0000000000 */
[----:B------:R-:W-:-:S04]  /*c3e0*/  @!P3 IADD3 R35, PT, PT, -R35, RZ, RZ ;  /* 0x000000ff2323b210 */ /* 0x000fc80007ffe1ff */
[----:B------:R-:W-:Y:S01]  /*c3f0*/  SEL R39, R31, R35, !P1 ;  /* 0x000000231f277207 */ /* 0x000fe20004800000 */
[----:B------:R-:W-:Y:S06]  /*c400*/  @P2 BRA `(.L_x_862) ;  /* 0x00000000007c2947 */ /* 0x000fec0003800000 */
[----:B------:R-:W-:-:S05]  /*c410*/  VIMNMX.U32 R4, PT, PT, R4, 0x3, PT ;  /* 0x0000000304047848 */ /* 0x000fca0003fe0000 */
[----:B------:R-:W-:-:S04]  /*c420*/  IMAD.SHL.U32 R0, R4, 0x4, RZ ;  /* 0x0000000404007824 */ /* 0x000fc800078e00ff */
[----:B------:R-:W0:Y:S02]  /*c430*/  LDC R4, c[0x2][R0+0xa4] ;  /* 0x0080290000047b82 */ /* 0x000e240000000800 */
[----:B0-----:R-:W-:-:S04]  /*c440*/  SHF.R.S32.HI R5, RZ, 0x1f, R4 ;  /* 0x0000001fff057819 */ /* 0x001fc80000011404 */
.L_x_1906:
[----:B------:R-:W-:Y:S05]  /*c450*/  BRX R4 -0xc460                                                  (*"BRANCH_TARGETS .L_x_1907,.L_x_1908,.L_x_1909,.L_x_863"*) ;  /* 0xffffff3804e87949 */ /* 0x000fea000383ffff */
.L_x_1909:
        /* <DEDUP_REMOVED lines=8> */
.L_x_1907:
        /* <DEDUP_REMOVED lines=10> */
.L_x_1908:
        /* <DEDUP_REMOVED lines=8> */
.L_x_862:
[----:B------:R-:W-:-:S04]  /*c600*/  MOV R5, 0xfffffffd ;  /* 0xfffffffd00057802 */ /* 0x000fc80000000f00 */
[----:B------:R-:W-:-:S05]  /*c610*/  VIADDMNMX.U32 R4, R4, R5, 0x3, PT ;  /* 0x0000000304047446 */ /* 0x000fca0003800005 */
[----:B------:R-:W-:-:S04]  /*c620*/  IMAD.SHL.U32 R0, R4, 0x4, RZ ;  /* 0x0000000404007824 */ /* 0x000fc800078e00ff */
[----:B------:R-:W0:Y:S02]  /*c630*/  LDC R4, c[0x2][R0+0xb4] ;  /* 0x00802d0000047b82 */ /* 0x000e240000000800 */
[----:B0-----:R-:W-:-:S04]  /*c640*/  SHF.R.S32.HI R5, RZ, 0x1f, R4 ;  /* 0x0000001fff057819 */ /* 0x001fc80000011404 */
.L_x_1911:
[----:B------:R-:W-:Y:S05]  /*c650*/  BRX R4 -0xc660                                                  (*"BRANCH_TARGETS .L_x_1912,.L_x_1913,.L_x_1914,.L_x_863"*) ;  /* 0xffffff3804687949 */ /* 0x000fea000383ffff */
.L_x_1914:
        /* <DEDUP_REMOVED lines=8> */
.L_x_1912:
[----:B------:R-:W-:-:S04]  /*c6e0*/  IMAD R5, R39, R10, R41 ;  /* 0x0000000a27057224 */ /* 0x000fc800078e0229 */
[----:B------:R-:W-:-:S04]  /*c6f0*/  IMAD R5, R32, R43, R5 ;  /* 0x0000002b20057224 */ /* 0x000fc800078e0205 */
[----:B------:R-:W-:Y:S02]  /*c700*/  IMAD.IADD R0, R32, 0x1, R5 ;  /* 0x0000000120007824 */ /* 0x000fe400078e0205 */
[----:B------:R-:W-:-:S03]  /*c710*/  VIADD R17, R5, 0x1 ;  /* 0x0000000105117836 */ /* 0x000fc60000000000 */
[----:B------:R-:W-:Y:S01]  /*c720*/  IADD3 R4, PT, PT, R0, R10, RZ ;  /* 0x0000000a00047210 */ /* 0x000fe20007ffe0ff */
[----:B------:R-:W-:Y:S06]  /*c730*/  BRA `(.L_x_863) ;  /* 0x00000000001c7947 */ /* 0x000fec0003800000 */
.L_x_1913:
[CC--:B------:R-:W-:Y:S02]  /*c740*/  IMAD R0, R39.reuse, R10.reuse, R41 ;  /* 0x0000000a27007224 */ /* 0x0c0fe400078e0229 */
[CC--:B------:R-:W-:Y:S02]  /*c750*/  IMAD R4, R32.reuse, R43.reuse, R32 ;  /* 0x0000002b20047224 */ /* 0x0c0fe400078e0220 */
[----:B------:R-:W-:Y:S02]  /*c760*/  IMAD R0, R32, R43, R0 ;  /* 0x0000002b20007224 */ /* 0x000fe400078e0200 */
[----:B------:R-:W-:Y:S02]  /*c770*/  IMAD R39, R39, R10, R10 ;  /* 0x0000000a27277224 */ /* 0x000fe400078e020a */
[----:B------:R-:W-:-:S03]  /*c780*/  VIADD R17, R0, 0x1 ;  /* 0x0000000100117836 */ /* 0x000fc60000000000 */
[----:B------:R-:W-:Y:S01]  /*c790*/  IADD3 R4, PT, PT, R39, R4, R41 ;  /* 0x0000000427047210 */ /* 0x000fe20007ffe029 */
[----:B------:R-:W-:-:S07]  /*c7a0*/  IMAD.IADD R0, R32, 0x1, R17 ;  /* 0x0000000120007824 */ /* 0x000fce00078e0211 */
.L_x_863:
[----:B------:R-:W-:Y:S05]  /*c7b0*/  BSYNC.RECONVERGENT B1 ;  /* 0x0000000000017941 */ /* 0x000fea0003800200 */
.L_x_861:
[CC--:B------:R-:W-:Y:S02]  /*c7c0*/  VIMNMX R5, PT, PT, R0.reuse, R17.reuse, !PT ;  /* 0x0000001100057248 */ /* 0x0c0fe40007fe0100 */
[----:B------:R-:W-:Y:S02]  /*c7d0*/  VIMNMX R0, PT, PT, R0, R17, PT ;  /* 0x0000001100007248 */ /* 0x000fe40003fe0100 */
[CC--:B------:R-:W-:Y:S02]  /*c7e0*/  VIMNMX R17, PT, PT, R5.reuse, R4.reuse, PT ;  /* 0x0000000405117248 */ /* 0x0c0fe40003fe0100 */
[----:B------:R-:W-:Y:S02]  /*c7f0*/  VIMNMX R6, PT, PT, R5, R4, !PT ;  /* 0x0000000405067248 */ /* 0x000fe40007fe0100 */
[CC--:B------:R-:W-:Y:S02]  /*c800*/  VIMNMX R4, PT, PT, R0.reuse, R17.reuse, !PT ;  /* 0x0000001100047248 */ /* 0x0c0fe40007fe0100 */
[----:B------:R-:W-:-:S07]  /*c810*/  VIMNMX R5, PT, PT, R0, R17, PT ;  /* 0x0000001100057248 */ /* 0x000fce0003fe0100 */
.L_x_858:
[----:B------:R-:W-:Y:S05]  /*c820*/  BSYNC.RECONVERGENT B0 ;  /* 0x0000000000007941 */ /* 0x000fea0003800200 */
.L_x_856:
[----:B------:R-:W0:Y:S01]  /*c830*/  LDC.64 R16, c[0x4][0x10] ;  /* 0x01000400ff107b82 */ /* 0x000e220000000a00 */
[----:B------:R-:W-:Y:S02]  /*c840*/  P2R R46, PR, RZ, 0x1 ;  /* 0x00000001ff2e7803 */ /* 0x000fe40000000000 */
[----:B------:R-:W-:Y:S01]  /*c850*/  P2R R36, PR, RZ, 0x2 ;  /* 0x00000002ff247803 */ /* 0x000fe20000000000 */
[----:B0-----:R-:W2:Y:S01]  /*c860*/  LDG.E.64 R16, desc[UR4][R16.64] ;  /* 0x0000000410107981 */ /* 0x001ea2000c1e1b00 */
[----:B------:R-:W-:-:S04]  /*c870*/  IMAD.WIDE R42, R5, 0x8, R14 ;  /* 0x00000008052a7825 */ /* 0x000fc800078e020e */
[--C-:B------:R-:W-:Y:S02]  /*c880*/  IMAD.WIDE R44, R4, 0x8, R14.reuse ;  /* 0x00000008042c7825 */ /* 0x100fe400078e020e */
[----:B------:R-:W3:Y:S02]  /*c890*/  LD.E.64 R42, desc[UR4][R42.64] ;  /* 0x000000042a2a7980 */ /* 0x000ee4000c101b00 */
[----:B------:R-:W-:Y:S02]  /*c8a0*/  IMAD.WIDE R34, R6, 0x8, R14 ;  /* 0x0000000806227825 */ /* 0x000fe400078e020e */
[----:B------:R-:W4:Y:S04]  /*c8b0*/  LD.E.64 R44, desc[UR4][R44.64] ;  /* 0x000000042c2c7980 */ /* 0x000f28000c101b00 */
[----:B------:R-:W5:Y:S01]  /*c8c0*/  LD.E.64 R34, desc[UR4][R34.64] ;  /* 0x0000000422227980 */ /* 0x000f62000c101b00 */
[----:B--2---:R-:W-:-:S04]  /*c8d0*/  IMAD.WIDE R40, R5, 0x8, R16 ;  /* 0x0000000805287825 */ /* 0x004fc800078e0210 */
[----:B------:R-:W-:Y:S02]  /*c8e0*/  IMAD.WIDE R38, R7, 0x8, R16 ;  /* 0x0000000807267825 */ /* 0x000fe400078e0210 */
[----:B------:R-:W2:Y:S04]  /*c8f0*/  LD.E.64 R40, desc[UR4][R40.64] ;  /* 0x0000000428287980 */ /* 0x000ea8000c101b00 */
[----:B------:R-:W2:Y:S01]  /*c900*/  LD.E.64 R38, desc[UR4][R38.64] ;  /* 0x0000000426267980 */ /* 0x000ea2000c101b00 */
[--C-:B---3--:R-:W-:Y:S01]  /*c910*/  DSETP.GT.AND P6, PT, R42, R12.reuse, PT ;  /* 0x0000000c2a00722a */ /* 0x108fe20003fc4000 */
[----:B------:R-:W-:Y:S01]  /*c920*/  PLOP3.LUT P4, PT, PT, PT, PT, 0x8, 0x80 ;  /* 0x000000000080781c */ /* 0x000fe20003f8e170 */
[--C-:B----4-:R-:W-:Y:S01]  /*c930*/  DSETP.GT.AND P3, PT, R44, R12.reuse, PT ;  /* 0x0000000c2c00722a */ /* 0x110fe20003f64000 */
[----:B------:R-:W-:Y:S01]  /*c940*/  PLOP3.LUT P0, PT, PT, PT, PT, 0x8, 0x80 ;  /* 0x000000000080781c */ /* 0x000fe20003f0e170 */
[----:B-----5:R-:W-:-:S10]  /*c950*/  DSETP.GT.AND P5, PT, R34, R12, PT ;  /* 0x0000000c2200722a */ /* 0x020fd40003fa4000 */
[----:B------:R-:W-:-:S06]  /*c960*/  @!P6 DSETP.NEU.AND P2, PT, R42, R12, PT ;  /* 0x0000000c2a00e22a */ /* 0x000fcc0003f4d000 */
[-C--:B------:R-:W-:Y:S01]  /*c970*/  @!P6 ISETP.LE.OR P4, PT, R5, R7.reuse, P2 ;  /* 0x000000070500e20c */ /* 0x080fe20001783670 */
[--C-:B------:R-:W-:Y:S01]  /*c980*/  @!P3 DSETP.NEU.AND P6, PT, R44, R12.reuse, PT ;  /* 0x0000000c2c00b22a */ /* 0x100fe20003fcd000 */
[----:B------:R-:W-:Y:S02]  /*c990*/  PLOP3.LUT P2, PT, PT, PT, PT, 0x8, 0x80 ;  /* 0x000000000080781c */ /* 0x000fe40003f4e170 */
[----:B------:R-:W-:Y:S02]  /*c9a0*/  PLOP3.LUT P1, PT, PT, PT, PT, 0x8, 0x80 ;  /* 0x000000000080781c */ /* 0x000fe40003f2e170 */
[----:B------:R-:W-:Y:S02]  /*c9b0*/  P2R R0, PR, RZ, 0x10 ;  /* 0x00000010ff007803 */ /* 0x000fe40000000000 */
[C---:B------:R-:W-:Y:S01]  /*c9c0*/  @!P3 ISETP.LE.OR P2, PT, R4.reuse, R7, P6 ;  /* 0x000000070400b20c */ /* 0x040fe20003743670 */
[----:B------:R-:W-:Y:S01]  /*c9d0*/  @!P5 DSETP.NEU.AND P6, PT, R34, R12, PT ;  /* 0x0000000c2200d22a */ /* 0x000fe20003fcd000 */
[----:B------:R-:W-:Y:S01]  /*c9e0*/  PLOP3.LUT P3, PT, PT, PT, PT, 0x8, 0x80 ;  /* 0x000000000080781c */ /* 0x000fe20003f6e170 */
[----:B------:R-:W-:-:S04]  /*c9f0*/  IMAD.WIDE R12, R4, 0x8, R16 ;  /* 0x00000008040c7825 */ /* 0x000fc800078e0210 */
[----:B------:R-:W-:Y:S02]  /*ca00*/  @!P5 ISETP.LE.OR P3, PT, R6, R7, P6 ;  /* 0x000000070600d20c */ /* 0x000fe40003763670 */
[----:B------:R-:W3:Y:S01]  /*ca10*/  LD.E.64 R12, desc[UR4][R12.64] ;  /* 0x000000040c0c7980 */ /* 0x000ee2000c101b00 */
[----:B--2---:R-:W-:-:S14]  /*ca20*/  DSETP.GT.AND P6, PT, R40, R38, PT ;  /* 0x000000262800722a */ /* 0x004fdc0003fc4000 */
[----:B------:R-:W-:Y:S01]  /*ca30*/  @!P6 DSETP.NEU.AND P5, PT, R40, R38, PT ;  /* 0x000000262800e22a */ /* 0x000fe20003fad000 */
[----:B------:R-:W-:-:S05]  /*ca40*/  IMAD.WIDE R40, R6, 0x8, R16 ;  /* 0x0000000806287825 */ /* 0x000fca00078e0210 */
[----:B------:R-:W-:Y:S01]  /*ca50*/  @!P6 ISETP.LE.OR P0, PT, R5, R7, P5 ;  /* 0x000000070500e20c */ /* 0x000fe20002f03670 */
[----:B------:R-:W2:Y:S01]  /*ca60*/  LD.E.64 R40, desc[UR4][R40.64] ;  /* 0x0000000428287980 */ /* 0x000ea2000c101b00 */
[----:B---3--:R-:W-:-:S14]  /*ca70*/  DSETP.GT.AND P5, PT, R12, R38, PT ;  /* 0x000000260c00722a */ /* 0x008fdc0003fa4000 */
[----:B------:R-:W-:-:S06]  /*ca80*/  @!P5 DSETP.NEU.AND P6, PT, R12, R38, PT ;  /* 0x000000260c00d22a */ /* 0x000fcc0003fcd000 */
[----:B------:R-:W-:Y:S02]  /*ca90*/  @!P5 ISETP.LE.OR P1, PT, R4, R7, P6 ;  /* 0x000000070400d20c */ /* 0x000fe40003723670 */
[----:B------:R-:W-:Y:S01]  /*caa0*/  PLOP3.LUT P6, PT, PT, PT, PT, 0x8, 0x80 ;  /* 0x000000000080781c */ /* 0x000fe20003fce170 */
[----:B--2---:R-:W-:-:S14]  /*cab0*/  DSETP.GT.AND P5, PT, R40, R38, PT ;  /* 0x000000262800722a */ /* 0x004fdc0003fa4000 */
[----:B------:R-:W-:-:S06]  /*cac0*/  @!P5 DSETP.NEU.AND P4, PT, R40, R38, PT ;  /* 0x000000262800d22a */ /* 0x000fcc0003f8d000 */
[----:B------:R-:W-:Y:S02]  /*cad0*/  @!P5 ISETP.LE.OR P6, PT, R6, R7, P4 ;  /* 0x000000070600d20c */ /* 0x000fe400027c3670 */
[----:B------:R-:W-:Y:S02]  /*cae0*/  ISETP.NE.AND P4, PT, R0, RZ, PT ;  /* 0x000000ff0000720c */ /* 0x000fe40003f85270 */
[----:B------:R-:W-:Y:S02]  /*caf0*/  PLOP3.LUT P6, PT, P6, P0, P1, 0xfe, 0x0 ;  /* 0x000000000000781c */ /* 0x000fe400037c1f16 */
[----:B------:R-:W-:-:S04]  /*cb00*/  PLOP3.LUT P2, PT, P3, P4, P2, 0xfe, 0x0 ;  /* 0x000000000000781c */ /* 0x000fc80001f49f26 */
[----:B------:R-:W-:Y:S02]  /*cb10*/  PLOP3.LUT P2, PT, P6, P2, PT, 0x80, 0x8 ;  /* 0x000000000008781c */ /* 0x000fe40003745070 */
[----:B------:R-:W-:Y:S02]  /*cb20*/  ISETP.NE.AND P1, PT, R36, RZ, PT ;  /* 0x000000ff2400720c */ /* 0x000fe40003f25270 */
[----:B------:R-:W-:-:S09]  /*cb30*/  ISETP.NE.AND P0, PT, R46, RZ, PT ;  /* 0x000000ff2e00720c */ /* 0x000fd20003f05270 */
[----:B------:R-:W-:Y:S05]  /*cb40*/  @!P2 BRA `(.L_x_864) ;  /* 0x000000380098a947 */ /* 0x000fea0003800000 */
[----:B------:R-:W-:-:S05]  /*cb50*/  IMAD.WIDE R2, R37, 0x4, R2 ;  /* 0x0000000425027825 */ /* 0x000fca00078e0202 */
[----:B------:R-:W2:Y:S01]  /*cb60*/  LD.E R0, desc[UR4][R2.64] ;  /* 0x0000000402007980 */ /* 0x000ea2000c101900 */
        /* <DEDUP_REMOVED lines=13> */
[----:B------:R-:W-:Y:S01]  /*cc40*/  IMAD R34, R23, R10, RZ ;  /* 0x0000000a17227224 */ /* 0x000fe200078e02ff */
[----:B------:R-:W-:Y:S01]  /*cc50*/  CS2R R2, SRZ ;  /* 0x0000000000027805 */ /* 0x000fe2000001ff00 */
[----:B------:R-:W-:-:S05]  /*cc60*/  IMAD R11, R12, R33, RZ ;  /* 0x000000210c0b7224 */ /* 0x000fca00078e02ff */
[----:B------:R-:W-:-:S13]  /*cc70*/  ISETP.GE.AND P2, PT, R0, R11, PT ;  /* 0x0000000b0000720c */ /* 0x000fda0003f46270 */
[----:B------:R-:W-:Y:S05]  /*cc80*/  @!P2 BRA `(.L_x_869) ;  /* 0x000000000090a947 */ /* 0x000fea0003800000 */
[----:B------:R-:W-:Y:S01]  /*cc90*/  IMAD.IADD R2, R12, 0x1, R34 ;  /* 0x000000010c027824 */ /* 0x000fe200078e0222 */
[----:B------:R-:W-:-:S03]  /*cca0*/  MOV R3, R11 ;  /* 0x0000000b00037202 */ /* 0x000fc60000000f00 */
        /* <DEDUP_REMOVED lines=9> */
[--C-:B------:R-:W-:Y:S02]  /*cd40*/  IMAD R7, R20, R33, R9.reuse ;  /* 0x0000002114077224 */ /* 0x100fe400078e0209 */
[----:B------:R-:W-:Y:S02]  /*cd50*/  IMAD.MOV.U32 R3, RZ, RZ, R9 ;  /* 0x000000ffff037224 */ /* 0x000fe400078e0009 */
[----:B------:R-:W-:Y:S01]  /*cd60*/  IMAD.MOV.U32 R2, RZ, RZ, 0x3 ;  /* 0x00000003ff027424 */ /* 0x000fe200078e00ff */
[----:B------:R-:W-:-:S13]  /*cd70*/  ISETP.GE.AND P2, PT, R0, R7, PT ;  /* 0x000000070000720c */ /* 0x000fda0003f46270 */
[----:B------:R-:W-:Y:S05]  /*cd80*/  @!P2 BRA `(.L_x_869) ;  /* 0x000000000050a947 */ /* 0x000fea0003800000 */
[----:B------:R-:W-:Y:S02]  /*cd90*/  IMAD R2, R34, R33, -R34 ;  /* 0x0000002122027224 */ /* 0x000fe400078e0a22 */
[----:B------:R-:W-:-:S03]  /*cda0*/  IMAD.MOV.U32 R3, RZ, RZ, R7 ;  /* 0x000000ffff037224 */ /* 0x000fc600078e0007 */
[----:B------:R-:W-:Y:S01]  /*cdb0*/  IADD3 R9, PT, PT, R2, R7, RZ ;  /* 0x0000000702097210 */ /* 0x000fe20007ffe0ff */
[----:B------:R-:W-:-:S03]  /*cdc0*/  IMAD.MOV.U32 R2, RZ, RZ, 0x4 ;  /* 0x00000004ff027424 */ /* 0x000fc600078e00ff */
        /* <DEDUP_REMOVED lines=10> */
[----:B------:R-:W-:-:S04]  /*ce70*/  IADD3 R3, PT, PT, R7, R2, RZ ;  /* 0x0000000207037210 */ /* 0x000fc80007ffe0ff */
[----:B------:R-:W-:-:S13]  /*ce80*/  ISETP.GE.AND P2, PT, R0, R3, PT ;  /* 0x000000030000720c */ /* 0x000fda0003f46270 */
[----:B------:R-:W-:Y:S05]  /*ce90*/  @P2 BREAK.RELIABLE B2 ;  /* 0x0000000000022942 */ /* 0x000fea0003800100 */
[----:B------:R-:W-:Y:S05]  /*cea0*/  @P2 BRA `(.L_x_870) ;  /* 0x0000001800642947 */ /* 0x000fea0003800000 */
[----:B------:R-:W-:Y:S02]  /*ceb0*/  IMAD.MOV.U32 R3, RZ, RZ, R7 ;  /* 0x000000ffff037224 */ /* 0x000fe400078e0007 */
[----:B------:R-:W-:-:S07]  /*cec0*/  IMAD.MOV.U32 R2, RZ, RZ, 0x6 ;  /* 0x00000006ff027424 */ /* 0x000fce00078e00ff */
.L_x_869:
[----:B------:R-:W-:Y:S05]  /*ced0*/  BSYNC.RELIABLE B2 ;  /* 0x0000000000027941 */ /* 0x000fea0003800100 */
.L_x_868:
        /* <DEDUP_REMOVED lines=8> */
.L_x_1916:
[----:B------:R-:W-:Y:S05]  /*cf60*/  BRX R8 -0xcf70                                                  (*"BRANCH_TARGETS .L_x_1917,.L_x_1918,.L_x_1919"*) ;  /* 0xffffff3008247949 */ /* 0x000fea000383ffff */
.L_x_1918:
[-C--:B------:R-:W-:Y:S02]  /*cf70*/  IABS R7, R34.reuse ;  /* 0x0000002200077213 */ /* 0x080fe40000000000 */
[----:B------:R-:W-:Y:S02]  /*cf80*/  IABS R12, R3 ;  /* 0x00000003000c7213 */ /* 0x000fe40000000000 */
[----:B------:R-:W0:Y:S01]  /*cf90*/  I2F.RP R0, R7 ;  /* 0x0000000700007306 */ /* 0x000e220000209400 */
[----:B------:R-:W-:Y:S02]  /*cfa0*/  IABS R13, R34 ;  /* 0x00000022000d7213 */ /* 0x000fe40000000000 */
[----:B------:R-:W-:Y:S02]  /*cfb0*/  IABS R18, R23 ;  /* 0x0000001700127213 */ /* 0x000fe40000000000 */
[----:B------:R-:W-:-:S03]  /*cfc0*/  ISETP.GE.AND P4, PT, R3, RZ, PT ;  /* 0x000000ff0300720c */ /* 0x000fc60003f86270 */
        /* <DEDUP_REMOVED lines=37> */
[----:B------:R-:W-:Y:S01]  /*d220*/  IMAD.HI.U32 R7, R7, R12, RZ ;  /* 0x0000000c07077227 */ /* 0x000fe200078e00ff */
[----:B------:R-:W-:-:S03]  /*d230*/  LOP3.LUT R2, RZ, R23, RZ, 0x33, !PT ;  /* 0x00000017ff027212 */ /* 0x000fc600078e33ff */
[-C--:B------:R-:W-:Y:S02]  /*d240*/  IMAD R9, R8, R13.reuse, R11 ;  /* 0x0000000d08097224 */ /* 0x080fe400078e020b */
[----:B------:R-:W-:Y:S02]  /*d250*/  IMAD R8, R7, R13, R12 ;  /* 0x0000000d07087224 */ /* 0x000fe400078e020c */
[----:B------:R-:W-:Y:S01]  /*d260*/  IMAD.MOV.U32 R11, RZ, RZ, R0 ;  /* 0x000000ffff0b7224 */ /* 0x000fe200078e0000 */
[C---:B------:R-:W-:Y:S02]  /*d270*/  ISETP.GT.U32.AND P0, PT, R18.reuse, R9, PT ;  /* 0x000000091200720c */ /* 0x040fe40003f04070 */
[----:B------:R-:W-:-:S11]  /*d280*/  ISETP.GT.U32.AND P1, PT, R18, R8, PT ;  /* 0x000000081200720c */ /* 0x000fd60003f24070 */
[--C-:B------:R-:W-:Y:S02]  /*d290*/  @!P0 IMAD.IADD R9, R9, 0x1, -R18.reuse ;  /* 0x0000000109098824 */ /* 0x100fe400078e0a12 */
[----:B------:R-:W-:Y:S02]  /*d2a0*/  @!P1 IMAD.IADD R8, R8, 0x1, -R18 ;  /* 0x0000000108089824 */ /* 0x000fe400078e0a12 */
[----:B------:R-:W-:Y:S01]  /*d2b0*/  @!P1 VIADD R7, R7, 0x1 ;  /* 0x0000000107079836 */ /* 0x000fe20000000000 */
[----:B------:R-:W-:Y:S02]  /*d2c0*/  ISETP.GT.U32.AND P3, PT, R18, R9, PT ;  /* 0x000000091200720c */ /* 0x000fe40003f64070 */
[----:B------:R-:W-:-:S11]  /*d2d0*/  ISETP.GE.U32.AND P0, PT, R8, R18, PT ;  /* 0x000000120800720c */ /* 0x000fd60003f06070 */
[----:B------:R-:W-:Y:S02]  /*d2e0*/  @!P3 IMAD.IADD R9, R9, 0x1, -R18 ;  /* 0x000000010909b824 */ /* 0x000fe400078e0a12 */
[----:B------:R-:W-:Y:S02]  /*d2f0*/  @P0 IADD3 R7, PT, PT, R7, 0x1, RZ ;  /* 0x0000000107070810 */ /* 0x000fe40007ffe0ff */
[----:B------:R-:W-:Y:S01]  /*d300*/  @!P4 IMAD.MOV R9, RZ, RZ, -R9 ;  /* 0x000000ffff09c224 */ /* 0x000fe200078e0a09 */
[----:B------:R-:W-:Y:S02]  /*d310*/  ISETP.NE.AND P0, PT, R23, RZ, PT ;  /* 0x000000ff1700720c */ /* 0x000fe40003f05270 */
[----:B------:R-:W-:Y:S02]  /*d320*/  @!P2 IMAD.MOV R7, RZ, RZ, -R7 ;  /* 0x000000ffff07a224 */ /* 0x000fe400078e0a07 */
[----:B------:R-:W-:-:S03]  /*d330*/  SEL R9, R2, R9, !P0 ;  /* 0x0000000902097207 */ /* 0x000fc60004000000 */
[----:B------:R-:W-:Y:S02]  /*d340*/  SEL R7, R2, R7, !P0 ;  /* 0x0000000702077207 */ /* 0x000fe40004000000 */
[----:B------:R-:W-:Y:S02]  /*d350*/  VIADD R3, R9, 0x1 ;  /* 0x0000000109037836 */ /* 0x000fe40000000000 */
[----:B------:R-:W-:Y:S01]  /*d360*/  MOV R2, R7 ;  /* 0x0000000700027202 */ /* 0x000fe20000000f00 */
[----:B------:R-:W-:Y:S06]  /*d370*/  BRA `(.L_x_873) ;  /* 0x0000001400147947 */ /* 0x000fec0003800000 */
.L_x_1917:
[----:B------:R-:W-:Y:S02]  /*d380*/  IABS R7, R12 ;  /* 0x0000000c00077213 */ /* 0x000fe40000000000 */
        /* <DEDUP_REMOVED lines=14> */
[----:B------:R-:W-:-:S03]  /*d470*/  IMAD.HI.U32 R9, R29, R20, RZ ;  /* 0x000000141d097227 */ /* 0x000fc600078e00ff */
[----:B------:R-:W-:Y:S01]  /*d480*/  ISETP.GT.U32.AND P2, PT, R7, R2, PT ;  /* 0x000000020700720c */ /* 0x000fe20003f44070 */
[----:B------:R-:W-:-:S12]  /*d490*/  IMAD R11, R9, R30, R20 ;  /* 0x0000001e090b7224 */ /* 0x000fd800078e0214 */
[-C--:B------:R-:W-:Y:S01]  /*d4a0*/  @!P2 IADD3 R2, PT, PT, R2, -R7.reuse, RZ ;  /* 0x800000070202a210 */ /* 0x080fe20007ffe0ff */
[----:B------:R-:W-:Y:S01]  /*d4b0*/  @!P2 VIADD R0, R0, 0x1 ;  /* 0x000000010000a836 */ /* 0x000fe20000000000 */
[----:B------:R-:W-:Y:S02]  /*d4c0*/  ISETP.NE.AND P2, PT, R12, RZ, PT ;  /* 0x000000ff0c00720c */ /* 0x000fe40003f45270 */
[----:B------:R-:W-:Y:S02]  /*d4d0*/  ISETP.GE.U32.AND P0, PT, R2, R7, PT ;  /* 0x000000070200720c */ /* 0x000fe40003f06070 */
[----:B------:R-:W-:-:S04]  /*d4e0*/  LOP3.LUT R2, R3, R12, RZ, 0x3c, !PT ;  /* 0x0000000c03027212 */ /* 0x000fc800078e3cff */
[----:B------:R-:W-:-:S07]  /*d4f0*/  ISETP.GE.AND P3, PT, R2, RZ, PT ;  /* 0x000000ff0200720c */ /* 0x000fce0003f66270 */
[----:B------:R-:W-:Y:S01]  /*d500*/  @P0 VIADD R0, R0, 0x1 ;  /* 0x0000000100000836 */ /* 0x000fe20000000000 */
[----:B------:R-:W-:-:S05]  /*d510*/  ISETP.GT.U32.AND P0, PT, R26, R11, PT ;  /* 0x0000000b1a00720c */ /* 0x000fca0003f04070 */
[----:B------:R-:W-:Y:S01]  /*d520*/  @!P3 IMAD.MOV R0, RZ, RZ, -R0 ;  /* 0x000000ffff00b224 */ /* 0x000fe200078e0a00 */
[----:B------:R-:W-:-:S05]  /*d530*/  @!P2 LOP3.LUT R0, RZ, R12, RZ, 0x33, !PT ;  /* 0x0000000cff00a212 */ /* 0x000fca00078e33ff */
[----:B------:R-:W-:Y:S02]  /*d540*/  IMAD.MOV R2, RZ, RZ, -R0 ;  /* 0x000000ffff027224 */ /* 0x000fe400078e0a00 */
[----:B------:R-:W-:Y:S02]  /*d550*/  @!P0 IADD3 R11, PT, PT, R11, -R26, RZ ;  /* 0x8000001a0b0b8210 */ /* 0x000fe40007ffe0ff */
[----:B------:R-:W-:Y:S02]  /*d560*/  IMAD R7, R12, R2, R3 ;  /* 0x000000020c077224 */ /* 0x000fe400078e0203 */
[----:B------:R-:W-:-:S03]  /*d570*/  ISETP.GT.U32.AND P4, PT, R26, R11, PT ;  /* 0x0000000b1a00720c */ /* 0x000fc60003f84070 */
[----:B------:R-:W-:Y:S02]  /*d580*/  IABS R2, R7 ;  /* 0x0000000700027213 */ /* 0x000fe40000000000 */
[----:B------:R-:W-:-:S03]  /*d590*/  LOP3.LUT R7, R7, R18, RZ, 0x3c, !PT ;  /* 0x0000001207077212 */ /* 0x000fc600078e3cff */
[----:B------:R-:W-:Y:S01]  /*d5a0*/  IMAD.HI.U32 R29, R29, R2, RZ ;  /* 0x000000021d1d7227 */ /* 0x000fe200078e00ff */
[----:B------:R-:W-:-:S03]  /*d5b0*/  ISETP.GE.AND P3, PT, R7, RZ, PT ;  /* 0x000000ff0700720c */ /* 0x000fc60003f66270 */
[----:B------:R-:W-:Y:S02]  /*d5c0*/  IMAD R9, R29, R30, R2 ;  /* 0x0000001e1d097224 */ /* 0x000fe400078e0202 */
[----:B------:R-:W-:-:S03]  /*d5d0*/  @!P4 IMAD.IADD R11, R11, 0x1, -R26 ;  /* 0x000000010b0bc824 */ /* 0x000fc600078e0a1a */
[----:B------:R-:W-:Y:S02]  /*d5e0*/  ISETP.GT.U32.AND P2, PT, R26, R9, PT ;  /* 0x000000091a00720c */ /* 0x000fe40003f44070 */
[----:B------:R-:W-:-:S04]  /*d5f0*/  @!P5 IADD3 R11, PT, PT, -R11, RZ, RZ ;  /* 0x000000ff0b0bd210 */ /* 0x000fc80007ffe1ff */
[----:B------:R-:W-:Y:S01]  /*d600*/  SEL R7, R31, R11, !P1 ;  /* 0x0000000b1f077207 */ /* 0x000fe20004800000 */
[----:B------:R-:W-:-:S04]  /*d610*/  IMAD.MOV.U32 R11, RZ, RZ, R0 ;  /* 0x000000ffff0b7224 */ /* 0x000fc800078e0000 */
[----:B------:R-:W-:Y:S02]  /*d620*/  VIADD R2, R7, 0x1 ;  /* 0x0000000107027836 */ /* 0x000fe40000000000 */
[----:B------:R-:W-:Y:S02]  /*d630*/  @!P2 IMAD.IADD R9, R9, 0x1, -R26 ;  /* 0x000000010909a824 */ /* 0x000fe400078e0a1a */
[----:B------:R-:W-:-:S03]  /*d640*/  @!P2 VIADD R29, R29, 0x1 ;  /* 0x000000011d1da836 */ /* 0x000fc60000000000 */
[----:B------:R-:W-:-:S13]  /*d650*/  ISETP.GE.U32.AND P0, PT, R9, R26, PT ;  /* 0x0000001a0900720c */ /* 0x000fda0003f06070 */
[----:B------:R-:W-:-:S04]  /*d660*/  @P0 VIADD R29, R29, 0x1 ;  /* 0x000000011d1d0836 */ /* 0x000fc80000000000 */
[----:B------:R-:W-:-:S05]  /*d670*/  @!P3 IMAD.MOV R29, RZ, RZ, -R29 ;  /* 0x000000ffff1db224 */ /* 0x000fca00078e0a1d */
[----:B------:R-:W-:-:S05]  /*d680*/  SEL R9, R31, R29, !P1 ;  /* 0x0000001d1f097207 */ /* 0x000fca0004800000 */
[----:B------:R-:W-:Y:S01]  /*d690*/  IMAD.MOV.U32 R3, RZ, RZ, R9 ;  /* 0x000000ffff037224 */ /* 0x000fe200078e0009 */
[----:B------:R-:W-:Y:S06]  /*d6a0*/  BRA `(.L_x_873) ;  /* 0x0000001000487947 */ /* 0x000fec0003800000 */
.L_x_1919:
[----:B------:R-:W-:Y:S01]  /*d6b0*/  IMAD R12, R25, R10, RZ ;  /* 0x0000000a190c7224 */ /* 0x000fe200078e02ff */
[----:B------:R-:W-:Y:S02]  /*d6c0*/  IABS R13, R3 ;  /* 0x00000003000d7213 */ /* 0x000fe40000000000 */
[----:B------:R-:W-:Y:S02]  /*d6d0*/  IABS R18, R25 ;  /* 0x0000001900127213 */ /* 0x000fe40000000000 */
[----:B------:R-:W-:Y:S02]  /*d6e0*/  IABS R7, R12 ;  /* 0x0000000c00077213 */ /* 0x000fe40000000000 */
[----:B------:R-:W-:Y:S02]  /*d6f0*/  ISETP.GE.AND P4, PT, R3, RZ, PT ;  /* 0x000000ff0300720c */ /* 0x000fe40003f86270 */
        /* <DEDUP_REMOVED lines=25> */
[----:B------:R-:W-:Y:S02]  /*d890*/  IMAD.MOV R11, RZ, RZ, -R11 ;  /* 0x000000ffff0b7224 */ /* 0x000fe400078e0a0b */
        /* <DEDUP_REMOVED lines=32> */
[----:B------:R-:W-:Y:S02]  /*daa0*/  VIADD R11, R0, 0x1 ;  /* 0x00000001000b7836 */ /* 0x000fe40000000000 */
[----:B------:R-:W-:Y:S02]  /*dab0*/  IMAD.MOV.U32 R3, RZ, RZ, R9 ;  /* 0x000000ffff037224 */ /* 0x000fe400078e0009 */
[----:B------:R-:W-:Y:S01]  /*dac0*/  IMAD.MOV.U32 R2, RZ, RZ, R7 ;  /* 0x000000ffff027224 */ /* 0x000fe200078e0007 */
[----:B------:R-:W-:Y:S06]  /*dad0*/  BRA `(.L_x_873) ;  /* 0x0000000c003c7947 */ /* 0x000fec0003800000 */
.L_x_872:
[----:B------:R-:W-:-:S13]  /*dae0*/  ISETP.GT.AND P2, PT, R2, 0x4, PT ;  /* 0x000000040200780c */ /* 0x000fda0003f44270 */
[----:B------:R-:W-:Y:S05]  /*daf0*/  @P2 BRA `(.L_x_874) ;  /* 0x0000000400b82947 */ /* 0x000fea0003800000 */
[----:B------:R-:W-:-:S13]  /*db00*/  ISETP.NE.AND P2, PT, R2, 0x3, PT ;  /* 0x000000030200780c */ /* 0x000fda0003f45270 */
[----:B------:R-:W-:Y:S05]  /*db10*/  @!P2 BRA `(.L_x_875) ;  /* 0x000000040010a947 */ /* 0x000fea0003800000 */
[----:B------:R-:W-:Y:S01]  /*db20*/  IMAD R12, R23, R25, RZ ;  /* 0x00000019170c7224 */ /* 0x000fe200078e02ff */
[----:B------:R-:W-:Y:S02]  /*db30*/  IABS R13, R3 ;  /* 0x00000003000d7213 */ /* 0x000fe40000000000 */
[-C--:B------:R-:W-:Y:S02]  /*db40*/  IABS R19, R25.reuse ;  /* 0x0000001900137213 */ /* 0x080fe40000000000 */
[----:B------:R-:W-:Y:S02]  /*db50*/  IABS R7, R12 ;  /* 0x0000000c00077213 */ /* 0x000fe40000000000 */
[----:B------:R-:W-:Y:S02]  /*db60*/  IABS R18, R25 ;  /* 0x0000001900127213 */ /* 0x000fe40000000000 */
[----:B------:R-:W0:Y:S01]  /*db70*/  I2F.RP R0, R7 ;  /* 0x0000000700007306 */ /* 0x000e220000209400 */
[----:B------:R-:W-:-:S07]  /*db80*/  ISETP.GE.AND P4, PT, R3, RZ, PT ;  /* 0x000000ff0300720c */ /* 0x000fce0003f86270 */
        /* <DEDUP_REMOVED lines=32> */
[----:B------:R-:W-:Y:S01]  /*dd90*/  IABS R12, R0 ;  /* 0x00000000000c7213 */ /* 0x000fe20000000000 */
[----:B------:R-:W-:Y:S01]  /*dda0*/  IMAD.MOV R8, RZ, RZ, -R18 ;  /* 0x000000ffff087224 */ /* 0x000fe200078e0a12 */
        /* <DEDUP_REMOVED lines=13> */
[----:B------:R-:W-:-:S03]  /*de80*/  @!P1 VIADD R2, R2, 0x1 ;  /* 0x0000000102029836 */ /* 0x000fc60000000000 */
        /* <DEDUP_REMOVED lines=13> */
.L_x_875:
        /* <DEDUP_REMOVED lines=12> */
[----:B------:R-:W-:-:S04]  /*e020*/  @P2 VIADD R24, R24, 0x1 ;  /* 0x0000000118182836 */ /* 0x000fc80000000000 */
[----:B------:R-:W-:-:S05]  /*e030*/  @!P4 IMAD.MOV R24, RZ, RZ, -R24 ;  /* 0x000000ffff18c224 */ /* 0x000fca00078e0a18 */
[----:B------:R-:W-:Y:S02]  /*e040*/  SEL R0, R28, R24, !P0 ;  /* 0x000000181c007207 */ /* 0x000fe40004000000 */
[----:B------:R-:W-:Y:S02]  /*e050*/  ISETP.GT.U32.AND P0, PT, R26, R11, PT ;  /* 0x0000000b1a00720c */ /* 0x000fe40003f04070 */
[----:B------:R-:W-:-:S05]  /*e060*/  IADD3 R7, PT, PT, -R0, RZ, RZ ;  /* 0x000000ff00077210 */ /* 0x000fca0007ffe1ff */
[----:B------:R-:W-:-:S05]  /*e070*/  IMAD R7, R20, R7, R3 ;  /* 0x0000000714077224 */ /* 0x000fca00078e0203 */
[----:B------:R-:W-:Y:S01]  /*e080*/  IABS R2, R7 ;  /* 0x0000000700027213 */ /* 0x000fe20000000000 */
[----:B------:R-:W-:Y:S01]  /*e090*/  @!P0 IMAD.IADD R11, R11, 0x1, -R26 ;  /* 0x000000010b0b8824 */ /* 0x000fe200078e0a1a */
[----:B------:R-:W-:-:S03]  /*e0a0*/  LOP3.LUT R7, R7, R18, RZ, 0x3c, !PT ;  /* 0x0000001207077212 */ /* 0x000fc600078e3cff */
[----:B------:R-:W-:Y:S01]  /*e0b0*/  IMAD.HI.U32 R29, R29, R2, RZ ;  /* 0x000000021d1d7227 */ /* 0x000fe200078e00ff */
[----:B------:R-:W-:Y:S02]  /*e0c0*/  ISETP.GT.U32.AND P4, PT, R26, R11, PT ;  /* 0x0000000b1a00720c */ /* 0x000fe40003f84070 */
[----:B------:R-:W-:Y:S01]  /*e0d0*/  ISETP.GE.AND P3, PT, R7, RZ, PT ;  /* 0x000000ff0700720c */ /* 0x000fe20003f66270 */
[----:B------:R-:W-:-:S05]  /*e0e0*/  IMAD R9, R29, R30, R2 ;  /* 0x0000001e1d097224 */ /* 0x000fca00078e0202 */
[----:B------:R-:W-:-:S05]  /*e0f0*/  ISETP.GT.U32.AND P2, PT, R26, R9, PT ;  /* 0x000000091a00720c */ /* 0x000fca0003f44070 */
[----:B------:R-:W-:-:S04]  /*e100*/  @!P4 IMAD.IADD R11, R11, 0x1, -R26 ;  /* 0x000000010b0bc824 */ /* 0x000fc800078e0a1a */
[----:B------:R-:W-:Y:S01]  /*e110*/  IMAD.MOV.U32 R2, RZ, RZ, R11 ;  /* 0x000000ffff027224 */ /* 0x000fe200078e000b */
[----:B------:R-:W-:-:S03]  /*e120*/  MOV R11, R0 ;  /* 0x00000000000b7202 */ /* 0x000fc60000000f00 */
[----:B------:R-:W-:Y:S02]  /*e130*/  @!P2 IMAD.IADD R9, R9, 0x1, -R26 ;  /* 0x000000010909a824 */ /* 0x000fe400078e0a1a */
[----:B------:R-:W-:Y:S02]  /*e140*/  @!P2 VIADD R29, R29, 0x1 ;  /* 0x000000011d1da836 */ /* 0x000fe40000000000 */
[----:B------:R-:W-:Y:S01]  /*e150*/  @!P5 IMAD.MOV R2, RZ, RZ, -R2 ;  /* 0x000000ffff02d224 */ /* 0x000fe200078e0a02 */
[----:B------:R-:W-:-:S04]  /*e160*/  ISETP.GE.U32.AND P0, PT, R9, R26, PT ;  /* 0x0000001a0900720c */ /* 0x000fc80003f06070 */
[----:B------:R-:W-:-:S05]  /*e170*/  SEL R2, R31, R2, !P1 ;  /* 0x000000021f027207 */ /* 0x000fca0004800000 */
[----:B------:R-:W-:-:S04]  /*e180*/  VIADD R7, R2, 0x1 ;  /* 0x0000000102077836 */ /* 0x000fc80000000000 */
[----:B------:R-:W-:-:S05]  /*e190*/  @P0 IADD3 R29, PT, PT, R29, 0x1, RZ ;  /* 0x000000011d1d0810 */ /* 0x000fca0007ffe0ff */
[----:B------:R-:W-:-:S05]  /*e1a0*/  @!P3 IMAD.MOV R29, RZ, RZ, -R29 ;  /* 0x000000ffff1db224 */ /* 0x000fca00078e0a1d */
[----:B------:R-:W-:-:S05]  /*e1b0*/  SEL R9, R31, R29, !P1 ;  /* 0x0000001d1f097207 */ /* 0x000fca0004800000 */
[----:B------:R-:W-:Y:S01]  /*e1c0*/  VIADD R3, R9, 0x1 ;  /* 0x0000000109037836 */ /* 0x000fe20000000000 */
[----:B------:R-:W-:Y:S06]  /*e1d0*/  BRA `(.L_x_873) ;  /* 0x00000004007c7947 */ /* 0x000fec0003800000 */
.L_x_874:
        /* <DEDUP_REMOVED lines=28> */
[----:B------:R-:W-:-:S05]  /*e3a0*/  @!P4 IADD3 R11, PT, PT, R11, -R26, RZ ;  /* 0x8000001a0b0bc210 */ /* 0x000fca0007ffe0ff */
[----:B------:R-:W-:Y:S02]  /*e3b0*/  IMAD.MOV.U32 R2, RZ, RZ, R11 ;  /* 0x000000ffff027224 */ /* 0x000fe400078e000b */
[----:B------:R-:W-:Y:S02]  /*e3c0*/  VIADD R11, R0, 0x1 ;  /* 0x00000001000b7836 */ /* 0x000fe40000000000 */
[----:B------:R-:W-:Y:S02]  /*e3d0*/  @!P2 IMAD.IADD R9, R9, 0x1, -R26 ;  /* 0x000000010909a824 */ /* 0x000fe400078e0a1a */
[----:B------:R-:W-:Y:S02]  /*e3e0*/  @!P2 VIADD R29, R29, 0x1 ;  /* 0x000000011d1da836 */ /* 0x000fe40000000000 */
[----:B------:R-:W-:Y:S01]  /*e3f0*/  @!P5 IMAD.MOV R2, RZ, RZ, -R2 ;  /* 0x000000ffff02d224 */ /* 0x000fe200078e0a02 */
[----:B------:R-:W-:-:S04]  /*e400*/  ISETP.GE.U32.AND P0, PT, R9, R26, PT ;  /* 0x0000001a0900720c */ /* 0x000fc80003f06070 */
[----:B------:R-:W-:-:S04]  /*e410*/  SEL R2, R31, R2, !P1 ;  /* 0x000000021f027207 */ /* 0x000fc80004800000 */
[----:B------:R-:W-:-:S05]  /*e420*/  IADD3 R7, PT, PT, R2, 0x1, RZ ;  /* 0x0000000102077810 */ /* 0x000fca0007ffe0ff */
[----:B------:R-:W-:-:S04]  /*e430*/  @P0 VIADD R29, R29, 0x1 ;  /* 0x000000011d1d0836 */ /* 0x000fc80000000000 */
[----:B------:R-:W-:-:S05]  /*e440*/  @!P3 IMAD.MOV R29, RZ, RZ, -R29 ;  /* 0x000000ffff1db224 */ /* 0x000fca00078e0a1d */
[----:B------:R-:W-:-:S05]  /*e450*/  SEL R9, R31, R29, !P1 ;  /* 0x0000001d1f097207 */ /* 0x000fca0004800000 */
[----:B------:R-:W-:Y:S01]  /*e460*/  VIADD R3, R9, 0x1 ;  /* 0x0000000109037836 */ /* 0x000fe20000000000 */
[----:B------:R-:W-:Y:S06]  /*e470*/  BRA `(.L_x_873) ;  /* 0x0000000000d47947 */ /* 0x000fec0003800000 */
.L_x_876:
[----:B------:R-:W-:Y:S01]  /*e480*/  IMAD R12, R18, R25, RZ ;  /* 0x00000019120c7224 */ /* 0x000fe200078e02ff */
[----:B------:R-:W-:Y:S02]  /*e490*/  IABS R13, R3 ;  /* 0x00000003000d7213 */ /* 0x000fe40000000000 */
[----:B------:R-:W-:Y:S02]  /*e4a0*/  ISETP.GE.AND P5, PT, R3, RZ, PT ;  /* 0x000000ff0300720c */ /* 0x000fe40003fa6270 */
        /* <DEDUP_REMOVED lines=35> */
[----:B------:R-:W-:-:S03]  /*e6e0*/  @!P4 IADD3 R13, PT, PT, R13, -R26, RZ ;  /* 0x8000001a0d0dc210 */ /* 0x000fc60007ffe0ff */
[----:B------:R-:W-:Y:S02]  /*e6f0*/  ISETP.GT.U32.AND P2, PT, R26, R9, PT ;  /* 0x000000091a00720c */ /* 0x000fe40003f44070 */
[----:B------:R-:W-:-:S04]  /*e700*/  IMAD.MOV.U32 R2, RZ, RZ, R13 ;  /* 0x000000ffff027224 */ /* 0x000fc800078e000d */
[----:B------:R-:W-:-:S05]  /*e710*/  @!P5 IMAD.MOV R2, RZ, RZ, -R2 ;  /* 0x000000ffff02d224 */ /* 0x000fca00078e0a02 */
[----:B------:R-:W-:Y:S02]  /*e720*/  SEL R2, R31, R2, !P1 ;  /* 0x000000021f027207 */ /* 0x000fe40004800000 */
[----:B------:R-:W-:Y:S02]  /*e730*/  @!P2 IMAD.IADD R9, R9, 0x1, -R26 ;  /* 0x000000010909a824 */ /* 0x000fe400078e0a1a */
[----:B------:R-:W-:Y:S02]  /*e740*/  @!P2 VIADD R29, R29, 0x1 ;  /* 0x000000011d1da836 */ /* 0x000fe40000000000 */
[----:B------:R-:W-:Y:S01]  /*e750*/  VIADD R7, R2, 0x1 ;  /* 0x0000000102077836 */ /* 0x000fe20000000000 */
[----:B------:R-:W-:Y:S02]  /*e760*/  ISETP.GE.U32.AND P0, PT, R9, R26, PT ;  /* 0x0000001a0900720c */ /* 0x000fe40003f06070 */
[----:B------:R-:W-:-:S05]  /*e770*/  MOV R9, R0 ;  /* 0x0000000000097202 */ /* 0x000fca0000000f00 */
[----:B------:R-:W-:-:S06]  /*e780*/  IMAD.MOV.U32 R3, RZ, RZ, R9 ;  /* 0x000000ffff037224 */ /* 0x000fcc00078e0009 */
[----:B------:R-:W-:-:S04]  /*e790*/  @P0 VIADD R29, R29, 0x1 ;  /* 0x000000011d1d0836 */ /* 0x000fc80000000000 */
[----:B------:R-:W-:-:S05]  /*e7a0*/  @!P3 IMAD.MOV R29, RZ, RZ, -R29 ;  /* 0x000000ffff1db224 */ /* 0x000fca00078e0a1d */
[----:B------:R-:W-:-:S05]  /*e7b0*/  SEL R0, R31, R29, !P1 ;  /* 0x0000001d1f007207 */ /* 0x000fca0004800000 */
[----:B------:R-:W-:-:S07]  /*e7c0*/  VIADD R11, R0, 0x1 ;  /* 0x00000001000b7836 */ /* 0x000fce0000000000 */
.L_x_873:
[----:B------:R-:W-:Y:S05]  /*e7d0*/  BSYNC.RECONVERGENT B3 ;  /* 0x0000000000037941 */ /* 0x000fea0003800200 */
.L_x_871:
[-C--:B------:R-:W-:Y:S02]  /*e7e0*/  IMAD R7, R9, R10.reuse, R7 ;  /* 0x0000000a09077224 */ /* 0x080fe400078e0207 */
[----:B------:R-:W-:Y:S02]  /*e7f0*/  IMAD R3, R3, R10, R2 ;  /* 0x0000000a03037224 */ /* 0x000fe400078e0202 */
[C---:B------:R-:W-:Y:S02]  /*e800*/  IMAD R7, R32.reuse, R0, R7 ;  /* 0x0000000020077224 */ /* 0x040fe400078e0207 */
[----:B------:R-:W-:-:S05]  /*e810*/  IMAD R32, R32, R11, R3 ;  /* 0x0000000b20207224 */ /* 0x000fca00078e0203 */
[CC--:B------:R-:W-:Y:S02]  /*e820*/  VIMNMX R9, PT, PT, R7.reuse, R32.reuse, !PT ;  /* 0x0000002007097248 */ /* 0x0c0fe40007fe0100 */
[----:B------:R-:W-:-:S07]  /*e830*/  VIMNMX R11, PT, PT, R7, R32, PT ;  /* 0x00000020070b7248 */ /* 0x000fce0003fe0100 */
.L_x_870:
[----:B------:R-:W-:Y:S05]  /*e840*/  BSYNC.RECONVERGENT B1 ;  /* 0x0000000000017941 */ /* 0x000fea0003800200 */
.L_x_867:
[----:B------:R-:W0:Y:S02]  /*e850*/  LDC.64 R2, c[0x4][0x178] ;  /* 0x01005e00ff027b82 */ /* 0x000e240000000a00 */
[----:B0-----:R-:W2:Y:S01]  /*e860*/  LDG.E R7, desc[UR4][R2.64] ;  /* 0x0000000402077981 */ /* 0x001ea2000c1e1900 */
[----:B------:R-:W-:Y:S02]  /*e870*/  ISETP.NE.AND P0, PT, R6, R9, PT ;  /* 0x000000090600720c */ /* 0x000fe40003f05270 */
[C---:B------:R-:W-:Y:S02]  /*e880*/  ISETP.NE.AND P1, PT, R4.reuse, R11, PT ;  /* 0x0000000b0400720c */ /* 0x040fe40003f25270 */
[C---:B------:R-:W-:Y:S02]  /*e890*/  ISETP.NE.AND P2, PT, R4.reuse, R9, PT ;  /* 0x000000090400720c */ /* 0x040fe40003f45270 */
[----:B------:R-:W-:Y:S02]  /*e8a0*/  SEL R4, R4, R5, P1 ;  /* 0x0000000504047207 */ /* 0x000fe40000800000 */
[----:B------:R-:W-:-:S02]  /*e8b0*/  ISETP.NE.AND P1, PT, R11, R6, PT ;  /* 0x000000060b00720c */ /* 0x000fc40003f25270 */
[----:B------:R-:W-:-:S04]  /*e8c0*/  SEL R5, R4, R5, P2 ;  /* 0x0000000504057207 */ /* 0x000fc80001000000 */
        /* <DEDUP_REMOVED lines=13> */
.L_x_878:
        /* <DEDUP_REMOVED lines=8> */
.L_x_877:
        /* <DEDUP_REMOVED lines=9> */
.L_x_879:
        /* <DEDUP_REMOVED lines=8> */
.L_x_883:
        /* <DEDUP_REMOVED lines=15> */
.L_x_882:
[----:B------:R-:W-:Y:S05]  /*ec20*/  BSYNC.RECONVERGENT B1 ;  /* 0x0000000000017941 */ /* 0x000fea0003800200 */
.L_x_881:
[----:B-----5:R-:W-:-:S14]  /*ec30*/  DSETP.NEU.AND P0, PT, R16, R2, PT ;  /* 0x000000021000722a */ /* 0x020fdc0003f0d000 */
[----:B------:R-:W-:Y:S05]  /*ec40*/  @P0 BRA `(.L_x_883) ;  /* 0xfffffffc00b80947 */ /* 0x000fea000383ffff */
[----:B------:R-:W-:Y:S05]  /*ec50*/  EXIT ;  /* 0x000000000000794d */ /* 0x000fea0003800000 */
.L_x_880:
[----:B------:R-:W0:Y:S02]  /*ec60*/  LDC.64 R6, c[0x4][0x198] ;  /* 0x01006600ff067b82 */ /* 0x000e240000000a00 */
[----:B0-----:R-:W2:Y:S02]  /*ec70*/  LDG.E.64 R2, desc[UR4][R6.64] ;  /* 0x0000000406027981 */ /* 0x001ea4000c1e1b00 */
[----:B--2---:R-:W-:-:S05]  /*ec80*/  IMAD.WIDE R2, R5, 0x8, R2 ;  /* 0x0000000805027825 */ /* 0x004fca00078e0202 */
[----:B------:R-:W-:Y:S01]  /*ec90*/  ST.E.64 desc[UR4][R2.64], R18 ;  /* 0x0000001202007985 */ /* 0x000fe2000c101b04 */
[----:B------:R-:W-:Y:S05]  /*eca0*/  EXIT ;  /* 0x000000000000794d */ /* 0x000fea0003800000 */
.L_x_866:
[----:B------:R-:W-:Y:S05]  /*ecb0*/  BSYNC.RECONVERGENT B0 ;  /* 0x0000000000007941 */ /* 0x000fea0003800200 */
.L_x_865:
[----:B------:R-:W-:-:S04]  /*ecc0*/  ISETP.GE.AND P2, PT, R0, R21, PT ;  /* 0x000000150000720c */ /* 0x000fc80003f46270 */
[----:B------:R-:W-:-:S13]  /*ecd0*/  ISETP.LT.OR P2, PT, R0, RZ, P2 ;  /* 0x000000ff0000720c */ /* 0x000fda0001741670 */
[----:B------:R-:W-:Y:S05]  /*ece0*/  @P2 EXIT ;  /* 0x000000000000294d */ /* 0x000fea0003800000 */
[----:B------:R-:W-:-:S06]  /*ecf0*/  IMAD.WIDE.U32 R8, R0, 0x4, R8 ;  /* 0x0000000400087825 */ /* 0x000fcc00078e0008 */
[----:B------:R-:W2:Y:S02]  /*ed00*/  LD.E R8, desc[UR4][R8.64] ;  /* 0x0000000408087980 */ /* 0x000ea4000c101900 */
[----:B--2---:R-:W-:-:S13]  /*ed10*/  ISETP.NE.AND P2, PT, R8, R37, PT ;  /* 0x000000250800720c */ /* 0x004fda0003f45270 */
[----:B------:R-:W-:Y:S05]  /*ed20*/  @P2 EXIT ;  /* 0x000000000000294d */ /* 0x000fea0003800000 */
[----:B------:R-:W-:Y:S01]  /*ed30*/  IMAD.HI.U32 R2, R0, -0x55555555, RZ ;  /* 0xaaaaaaab00027827 */ /* 0x000fe200078e00ff */
[----:B------:R-:W-:Y:S04]  /*ed40*/  BSSY.RECONVERGENT B0, `(.L_x_884) ;  /* 0x0000065000007945 */ /* 0x000fe80003800200 */
[----:B------:R-:W-:-:S04]  /*ed50*/  SHF.R.U32.HI R3, RZ, 0x2, R2 ;  /* 0x00000002ff037819 */ /* 0x000fc80000011602 */
[----:B------:R-:W-:Y:S01]  /*ed60*/  IABS R11, R3 ;  /* 0x00000003000b7213 */ /* 0x000fe20000000000 */
[C---:B------:R-:W-:Y:S01]  /*ed70*/  IMAD R0, R3.reuse, -0x6, R0 ;  /* 0xfffffffa03007824 */ /* 0x040fe200078e0200 */
        /* <DEDUP_REMOVED lines=8> */
[----:B------:R-:W-:Y:S01]  /*ee00*/  @!P3 IADD3 R27, PT, PT, R27, -R22, RZ ;  /* 0x800000161b1bb210 */ /* 0x000fe20007ffe0ff */
[----:B------:R-:W-:-:S03]  /*ee10*/  @!P3 VIADD R24, R24, 0x1 ;  /* 0x000000011818b836 */ /* 0x000fc60000000000 */
[----:B------:R-:W-:-:S13]  /*ee20*/  ISETP.GE.U32.AND P2, PT, R27, R22, PT ;  /* 0x000000161b00720c */ /* 0x000fda0003f46070 */
[----:B------:R-:W-:-:S04]  /*ee30*/  @P2 VIADD R24, R24, 0x1 ;  /* 0x0000000118182836 */ /* 0x000fc80000000000 */
[----:B------:R-:W-:-:S05]  /*ee40*/  @!P4 IMAD.MOV R24, RZ, RZ, -R24 ;  /* 0x000000ffff18c224 */ /* 0x000fca00078e0a18 */
[----:B------:R-:W-:Y:S02]  /*ee50*/  SEL R13, R28, R24, !P0 ;  /* 0x000000181c0d7207 */ /* 0x000fe40004000000 */
[----:B------:R-:W-:-:S03]  /*ee60*/  ISETP.GT.U32.AND P0, PT, R26, R11, PT ;  /* 0x0000000b1a00720c */ /* 0x000fc60003f04070 */
[----:B------:R-:W-:-:S04]  /*ee70*/  IMAD.MOV R7, RZ, RZ, -R13 ;  /* 0x000000ffff077224 */ /* 0x000fc800078e0a0d */
[----:B------:R-:W-:-:S05]  /*ee80*/  IMAD R7, R20, R7, R3 ;  /* 0x0000000714077224 */ /* 0x000fca00078e0203 */
[----:B------:R-:W-:Y:S02]  /*ee90*/  IABS R2, R7 ;  /* 0x0000000700027213 */ /* 0x000fe40000000000 */
[----:B------:R-:W-:Y:S02]  /*eea0*/  @!P0 IADD3 R11, PT, PT, R11, -R26, RZ ;  /* 0x8000001a0b0b8210 */ /* 0x000fe40007ffe0ff */
[----:B------:R-:W-:Y:S01]  /*eeb0*/  LOP3.LUT R7, R7, R18, RZ, 0x3c, !PT ;  /* 0x0000001207077212 */ /* 0x000fe200078e3cff */
[----:B------:R-:W-:Y:S01]  /*eec0*/  IMAD.HI.U32 R29, R29, R2, RZ ;  /* 0x000000021d1d7227 */ /* 0x000fe200078e00ff */
[----:B------:R-:W-:Y:S02]  /*eed0*/  ISETP.GT.U32.AND P4, PT, R26, R11, PT ;  /* 0x0000000b1a00720c */ /* 0x000fe40003f84070 */
[----:B------:R-:W-:Y:S01]  /*eee0*/  ISETP.GE.AND P3, PT, R7, RZ, PT ;  /* 0x000000ff0700720c */ /* 0x000fe20003f66270 */
[----:B------:R-:W-:-:S05]  /*eef0*/  IMAD R9, R29, R30, R2 ;  /* 0x0000001e1d097224 */ /* 0x000fca00078e0202 */
[----:B------:R-:W-:-:S05]  /*ef00*/  ISETP.GT.U32.AND P2, PT, R26, R9, PT ;  /* 0x000000091a00720c */ /* 0x000fca0003f44070 */
[----:B------:R-:W-:-:S05]  /*ef10*/  @!P4 IMAD.IADD R11, R11, 0x1, -R26 ;  /* 0x000000010b0bc824 */ /* 0x000fca00078e0a1a */
[----:B------:R-:W-:-:S03]  /*ef20*/  @!P5 IADD3 R11, PT, PT, -R11, RZ, RZ ;  /* 0x000000ff0b0bd210 */ /* 0x000fc60007ffe1ff */
[----:B------:R-:W-:Y:S01]  /*ef30*/  @!P2 IMAD.IADD R9, R9, 0x1, -R26 ;  /* 0x000000010909a824 */ /* 0x000fe200078e0a1a */
[----:B------:R-:W-:Y:S01]  /*ef40*/  SEL R8, R31, R11, !P1 ;  /* 0x0000000b1f087207 */ /* 0x000fe20004800000 */
[----:B------:R-:W-:-:S03]  /*ef50*/  @!P2 VIADD R29, R29, 0x1 ;  /* 0x000000011d1da836 */ /* 0x000fc60000000000 */
[----:B------:R-:W-:-:S13]  /*ef60*/  ISETP.GE.U32.AND P0, PT, R9, R26, PT ;  /* 0x0000001a0900720c */ /* 0x000fda0003f06070 */
[----:B------:R-:W-:Y:S01]  /*ef70*/  @P0 VIADD R29, R29, 0x1 ;  /* 0x000000011d1d0836 */ /* 0x000fe20000000000 */
[----:B------:R-:W-:-:S03]  /*ef80*/  ISETP.GT.AND P0, PT, R0, 0x2, PT ;  /* 0x000000020000780c */ /* 0x000fc60003f04270 */
[----:B------:R-:W-:-:S05]  /*ef90*/  @!P3 IMAD.MOV R29, RZ, RZ, -R29 ;  /* 0x000000ffff1db224 */ /* 0x000fca00078e0a1d */
[----:B------:R-:W-:-:S05]  /*efa0*/  SEL R29, R31, R29, !P1 ;  /* 0x0000001d1f1d7207 */ /* 0x000fca0004800000 */
[----:B------:R-:W-:Y:S05]  /*efb0*/  @P0 BRA `(.L_x_885) ;  /* 0x0000000000740947 */ /* 0x000fea0003800000 */
[----:B------:R-:W-:-:S05]  /*efc0*/  VIMNMX.U32 R0, PT, PT, R0, 0x2, PT ;  /* 0x0000000200007848 */ /* 0x000fca0003fe0000 */
[----:B------:R-:W-:-:S04]  /*efd0*/  IMAD.SHL.U32 R0, R0, 0x4, RZ ;  /* 0x0000000400007824 */ /* 0x000fc800078e00ff */
[----:B------:R-:W0:Y:S02]  /*efe0*/  LDC R2, c[0x2][R0+0xd0] ;  /* 0x0080340000027b82 */ /* 0x000e240000000800 */
[----:B0-----:R-:W-:-:S04]  /*eff0*/  SHF.R.S32.HI R3, RZ, 0x1f, R2 ;  /* 0x0000001fff037819 */ /* 0x001fc80000011402 */
.L_x_1920:
[----:B------:R-:W-:Y:S05]  /*f000*/  BRX R2 -0xf010                                                  (*"BRANCH_TARGETS .L_x_1921,.L_x_1922,.L_x_1923"*) ;  /* 0xffffff0c02fc7949 */ /* 0x000fea000383ffff */
.L_x_1922:
[----:B------:R-:W-:-:S04]  /*f010*/  IMAD R3, R29, R10, R8 ;  /* 0x0000000a1d037224 */ /* 0x000fc800078e0208 */
[----:B------:R-:W-:-:S04]  /*f020*/  IMAD R9, R32, R13, R3 ;  /* 0x0000000d20097224 */ /* 0x000fc800078e0203 */
[----:B------:R-:W-:Y:S02]  /*f030*/  IMAD.IADD R13, R32, 0x1, R9 ;  /* 0x00000001200d7824 */ /* 0x000fe400078e0209 */
[----:B------:R-:W-:-:S03]  /*f040*/  VIADD R11, R9, 0x1 ;  /* 0x00000001090b7836 */ /* 0x000fc60000000000 */
[----:B------:R-:W-:Y:S01]  /*f050*/  IADD3 R0, PT, PT, R13, R10, RZ ;  /* 0x0000000a0d007210 */ /* 0x000fe20007ffe0ff */
[----:B------:R-:W-:Y:S06]  /*f060*/  BRA `(.L_x_886) ;  /* 0x0000000000c87947 */ /* 0x000fec0003800000 */
.L_x_1921:
[----:B------:R-:W-:Y:S02]  /*f070*/  IMAD R13, R32, R13, RZ ;  /* 0x0000000d200d7224 */ /* 0x000fe400078e02ff */
[CC--:B------:R-:W-:Y:S02]  /*f080*/  IMAD R0, R29.reuse, R10.reuse, R10 ;  /* 0x0000000a1d007224 */ /* 0x0c0fe400078e020a */
[C-C-:B------:R-:W-:Y:S02]  /*f090*/  IMAD.IADD R3, R8.reuse, 0x1, R13.reuse ;  /* 0x0000000108037824 */ /* 0x140fe400078e020d */
[----:B------:R-:W-:Y:S01]  /*f0a0*/  IMAD R9, R29, R10, R13 ;  /* 0x0000000a1d097224 */ /* 0x000fe200078e020d */
[----:B------:R-:W-:Y:S01]  /*f0b0*/  IADD3 R13, PT, PT, R13, R0, R8 ;  /* 0x000000000d0d7210 */ /* 0x000fe20007ffe008 */
[----:B------:R-:W-:Y:S02]  /*f0c0*/  IMAD R3, R29, R10, R3 ;  /* 0x0000000a1d037224 */ /* 0x000fe400078e0203 */
[----:B------:R-:W-:-:S02]  /*f0d0*/  IMAD.IADD R9, R8, 0x1, R9 ;  /* 0x0000000108097824 */ /* 0x000fc400078e0209 */
[----:B------:R-:W-:Y:S02]  /*f0e0*/  IMAD.IADD R0, R32, 0x1, R13 ;  /* 0x0000000120007824 */ /* 0x000fe400078e020d */
[----:B------:R-:W-:Y:S01]  /*f0f0*/  VIADD R11, R3, 0x1 ;  /* 0x00000001030b7836 */ /* 0x000fe20000000000 */
[----:B------:R-:W-:Y:S06]  /*f100*/  BRA `(.L_x_886) ;  /* 0x0000000000a07947 */ /* 0x000fec0003800000 */
.L_x_1923:
        /* <DEDUP_REMOVED lines=8> */
.L_x_885:
[----:B------:R-:W-:-:S05]  /*f190*/  IMAD.MOV.U32 R3, RZ, RZ, -0x3 ;  /* 0xfffffffdff037424 */ /* 0x000fca00078e00ff */
[----:B------:R-:W-:-:S05]  /*f1a0*/  VIADDMNMX.U32 R0, R0, R3, 0x2, PT ;  /* 0x0000000200007446 */ /* 0x000fca0003800003 */
[----:B------:R-:W-:-:S04]  /*f1b0*/  IMAD.SHL.U32 R0, R0, 0x4, RZ ;  /* 0x0000000400007824 */ /* 0x000fc800078e00ff */
[----:B------:R-:W0:Y:S02]  /*f1c0*/  LDC R2, c[0x2][R0+0xdc] ;  /* 0x0080370000027b82 */ /* 0x000e240000000800 */
[----:B0-----:R-:W-:-:S04]  /*f1d0*/  SHF.R.S32.HI R3, RZ, 0x1f, R2 ;  /* 0x0000001fff037819 */ /* 0x001fc80000011402 */
.L_x_1924:
[----:B------:R-:W-:Y:S05]  /*f1e0*/  BRX R2 -0xf1f0                                                  (*"BRANCH_TARGETS .L_x_1925,.L_x_1926,.L_x_1927"*) ;  /* 0xffffff0c02847949 */ /* 0x000fea000383ffff */
.L_x_1926:
[-C--:B------:R-:W-:Y:S02]  /*f1f0*/  IMAD R8, R29, R10.reuse, R8 ;  /* 0x0000000a1d087224 */ /* 0x080fe400078e0208 */
[CC--:B------:R-:W-:Y:S02]  /*f200*/  IMAD R11, R32.reuse, R13.reuse, R32 ;  /* 0x0000000d200b7224 */ /* 0x0c0fe400078e0220 */
[----:B------:R-:W-:Y:S02]  /*f210*/  IMAD R9, R32, R13, R8 ;  /* 0x0000000d20097224 */ /* 0x000fe400078e0208 */
[----:B------:R-:W-:Y:S02]  /*f220*/  IMAD.IADD R11, R8, 0x1, R11 ;  /* 0x00000001080b7824 */ /* 0x000fe400078e020b */
[----:B------:R-:W-:Y:S02]  /*f230*/  VIADD R9, R9, 0x1 ;  /* 0x0000000109097836 */ /* 0x000fe40000000000 */
[C---:B------:R-:W-:Y:S01]  /*f240*/  VIADD R13, R11.reuse, 0x1 ;  /* 0x000000010b0d7836 */ /* 0x040fe20000000000 */
[----:B------:R-:W-:Y:S01]  /*f250*/  IADD3 R0, PT, PT, R11, R10, RZ ;  /* 0x0000000a0b007210 */ /* 0x000fe20007ffe0ff */
[----:B------:R-:W-:Y:S06]  /*f260*/  BRA `(.L_x_886) ;  /* 0x0000000000487947 */ /* 0x000fec0003800000 */
.L_x_1925:
[----:B------:R-:W-:Y:S02]  /*f270*/  IMAD R11, R32, R13, RZ ;  /* 0x0000000d200b7224 */ /* 0x000fe400078e02ff */
[CC--:B------:R-:W-:Y:S02]  /*f280*/  IMAD R0, R29.reuse, R10.reuse, R10 ;  /* 0x0000000a1d007224 */ /* 0x0c0fe400078e020a */
[C---:B------:R-:W-:Y:S01]  /*f290*/  VIADD R9, R8.reuse, 0x1 ;  /* 0x0000000108097836 */ /* 0x040fe20000000000 */
[----:B------:R-:W-:Y:S01]  /*f2a0*/  IADD3 R13, PT, PT, R8, R11, R32 ;  /* 0x0000000b080d7210 */ /* 0x000fe20007ffe020 */
[----:B------:R-:W-:-:S03]  /*f2b0*/  IMAD R10, R29, R10, R11 ;  /* 0x0000000a1d0a7224 */ /* 0x000fc600078e020b */
[----:B------:R-:W-:Y:S01]  /*f2c0*/  IADD3 R11, PT, PT, R11, R9, R0 ;  /* 0x000000090b0b7210 */ /* 0x000fe20007ffe000 */
[----:B------:R-:W-:Y:S01]  /*f2d0*/  IMAD.IADD R9, R10, 0x1, R9 ;  /* 0x000000010a097824 */ /* 0x000fe200078e0209 */
[----:B------:R-:W-:-:S03]  /*f2e0*/  IADD3 R13, PT, PT, R0, R13, RZ ;  /* 0x0000000d000d7210 */ /* 0x000fc60007ffe0ff */
[----:B------:R-:W-:Y:S01]  /*f2f0*/  IMAD.IADD R0, R32, 0x1, R11 ;  /* 0x0000000120007824 */ /* 0x000fe200078e020b */
[----:B------:R-:W-:Y:S06]  /*f300*/  BRA `(.L_x_886) ;  /* 0x0000000000207947 */ /* 0x000fec0003800000 */
.L_x_1927:
[----:B------:R-:W-:Y:S02]  /*f310*/  VIADD R0, R8, 0x1 ;  /* 0x0000000108007836 */ /* 0x000fe40000000000 */
[CC--:B------:R-:W-:Y:S02]  /*f320*/  IMAD R3, R32.reuse, R13.reuse, R32 ;  /* 0x0000000d20037224 */ /* 0x0c0fe400078e0220 */
[CC--:B------:R-:W-:Y:S02]  /*f330*/  IMAD R9, R29.reuse, R10.reuse, R0 ;  /* 0x0000000a1d097224 */ /* 0x0c0fe400078e0200 */
[----:B------:R-:W-:Y:S02]  /*f340*/  IMAD R10, R29, R10, R10 ;  /* 0x0000000a1d0a7224 */ /* 0x000fe400078e020a */
[----:B------:R-:W-:-:S03]  /*f350*/  IMAD R9, R32, R13, R9 ;  /* 0x0000000d20097224 */ /* 0x000fc600078e0209 */
[----:B------:R-:W-:Y:S01]  /*f360*/  IADD3 R13, PT, PT, R10, R3, R8 ;  /* 0x000000030a0d7210 */ /* 0x000fe20007ffe008 */
[----:B------:R-:W-:Y:S01]  /*f370*/  IMAD.IADD R11, R32, 0x1, R9 ;  /* 0x00000001200b7824 */ /* 0x000fe200078e0209 */
[----:B------:R-:W-:-:S07]  /*f380*/  IADD3 R0, PT, PT, R0, R10, R3 ;  /* 0x0000000a00007210 */ /* 0x000fce0007ffe003 */
.L_x_886:
[----:B------:R-:W-:Y:S05]  /*f390*/  BSYNC.RECONVERGENT B0 ;  /* 0x0000000000007941 */ /* 0x000fea0003800200 */
.L_x_884:
        /* <DEDUP_REMOVED lines=14> */
[CC--:B0-----:R-:W-:Y:S02]  /*f480*/  VIMNMX R3, PT, PT, R0.reuse, R13.reuse, PT ;  /* 0x0000000d00037248 */ /* 0x0c1fe40003fe0100 */
[----:B------:R-:W-:Y:S02]  /*f490*/  VIMNMX R13, PT, PT, R0, R13, !PT ;  /* 0x0000000d000d7248 */ /* 0x000fe40007fe0100 */
[CC--:B------:R-:W-:Y:S02]  /*f4a0*/  VIMNMX R9, PT, PT, R8.reuse, R3.reuse, !PT ;  /* 0x0000000308097248 */ /* 0x0c0fe40007fe0100 */
[----:B------:R-:W-:Y:S02]  /*f4b0*/  VIMNMX R8, PT, PT, R8, R3, PT ;  /* 0x0000000308087248 */ /* 0x000fe40003fe0100 */
[----:B--2---:R-:W-:Y:S01]  /*f4c0*/  ISETP.NE.AND P1, PT, R7, 0x1, PT ;  /* 0x000000010700780c */ /* 0x004fe20003f25270 */
[----:B------:R-:W-:-:S12]  /*f4d0*/  @P0 BRA P2, `(.L_x_888) ;  /* 0x0000000000280947 */ /* 0x000fd80001000000 */
[----:B------:R-:W-:-:S04]  /*f4e0*/  ISETP.NE.AND P0, PT, R13, R4, PT ;  /* 0x000000040d00720c */ /* 0x000fc80003f05270 */
[----:B------:R-:W-:-:S04]  /*f4f0*/  ISETP.NE.AND P0, PT, R13, R6, P0 ;  /* 0x000000060d00720c */ /* 0x000fc80000705270 */
[----:B------:R-:W-:-:S04]  /*f500*/  ISETP.NE.AND P0, PT, R13, R5, P0 ;  /* 0x000000050d00720c */ /* 0x000fc80000705270 */
[----:B------:R-:W-:-:S09]  /*f510*/  ISETP.NE.AND P4, PT, R9, R5, !P0 ;  /* 0x000000050900720c */ /* 0x000fd20004785270 */
[C---:B------:R-:W-:Y:S02]  /*f520*/  @!P0 ISETP.NE.AND P3, PT, R9.reuse, R4, PT ;  /* 0x000000040900820c */ /* 0x040fe40003f65270 */
[----:B------:R-:W-:Y:S01]  /*f530*/  @!P0 ISETP.NE.AND P2, PT, R9, R6, PT ;  /* 0x000000060900820c */ /* 0x000fe20003f45270 */
[----:B------:R-:W-:Y:S01]  /*f540*/  IMAD.MOV.U32 R6, RZ, RZ, R4 ;  /* 0x000000ffff067224 */ /* 0x000fe200078e0004 */
[----:B------:R-:W-:-:S04]  /*f550*/  @!P0 SEL R5, R8, R5, !P3 ;  /* 0x0000000508058207 */ /* 0x000fc80005800000 */
[----:B------:R-:W-:-:S04]  /*f560*/  @P4 SEL R8, R8, R5, !P2 ;  /* 0x0000000508084207 */ /* 0x000fc80005000000 */
[----:B------:R-:W-:-:S07]  /*f570*/  @!P0 MOV R6, R8 ;  /* 0x0000000800068202 */ /* 0x000fce0000000f00 */
.L_x_888:
[----:B------:R-:W-:Y:S05]  /*f580*/  BSYNC.RECONVERGENT B0 ;  /* 0x0000000000007941 */ /* 0x000fea0003800200 */
.L_x_887:
        /* <DEDUP_REMOVED lines=11> */
.L_x_890:
        /* <DEDUP_REMOVED lines=8> */
.L_x_889:
        /* <DEDUP_REMOVED lines=9> */
.L_x_891:
        /* <DEDUP_REMOVED lines=9> */
.L_x_897:
        /* <DEDUP_REMOVED lines=15> */
.L_x_896:
[----:B------:R-:W-:Y:S05]  /*f8d0*/  BSYNC.RECONVERGENT B1 ;  /* 0x0000000000017941 */ /* 0x000fea0003800200 */
.L_x_895:
[----:B-----5:R-:W-:-:S14]  /*f8e0*/  DSETP.NEU.AND P0, PT, R16, R2, PT ;  /* 0x000000021000722a */ /* 0x020fdc0003f0d000 */
[----:B------:R-:W-:Y:S05]  /*f8f0*/  @P0 BRA `(.L_x_897) ;  /* 0xfffffffc00b80947 */ /* 0x000fea000383ffff */
.L_x_894:
[----:B------:R-:W-:Y:S05]  /*f900*/  BSYNC B0 ;  /* 0x0000000000007941 */ /* 0x000fea0003800000 */
.L_x_893:
[----:B------:R-:W-:Y:S05]  /*f910*/  BRA `(.L_x_898) ;  /* 0x0000000000107947 */ /* 0x000fea0003800000 */
.L_x_892:
[----:B------:R-:W0:Y:S02]  /*f920*/  LDC.64 R4, c[0x4][0x198] ;  /* 0x01006600ff047b82 */ /* 0x000e240000000a00 */
[----:B0-----:R-:W2:Y:S02]  /*f930*/  LDG.E.64 R2, desc[UR4][R4.64] ;  /* 0x0000000404027981 */ /* 0x001ea4000c1e1b00 */
[----:B--2---:R-:W-:-:S05]  /*f940*/  IMAD.WIDE R2, R11, 0x8, R2 ;  /* 0x000000080b027825 */ /* 0x004fca00078e0202 */
[----:B------:R0:W-:Y:S02]  /*f950*/  ST.E.64 desc[UR4][R2.64], R18 ;  /* 0x0000001202007985 */ /* 0x0001e4000c101b04 */
.L_x_898:
        /* <DEDUP_REMOVED lines=16> */
.L_x_899:
        /* <DEDUP_REMOVED lines=10> */
.L_x_901:
[----:B------:R-:W0:Y:S02]  /*fb00*/  LDC.64 R10, c[0x4][0x180] ;  /* 0x01006000ff0a7b82 */ /* 0x000e240000000a00 */
[----:B0-----:R-:W2:Y:S01]  /*fb10*/  LDG.E.64 R10, desc[UR4][R10.64] ;  /* 0x000000040a0a7981 */ /* 0x001ea2000c1e1b00 */
[----:B------:R-:W-:Y:S01]  /*fb20*/  DADD R2, -RZ, -R2 ;  /* 0x00000000ff027229 */ /* 0x000fe20000000902 */
[----:B------:R-:W-:-:S09]  /*fb30*/  ISETP.NE.AND P0, PT, R4, RZ, PT ;  /* 0x000000ff0400720c */ /* 0x000fd20003f05270 */
[----:B------:R-:W-:Y:S02]  /*fb40*/  FSEL R2, R2, RZ, P0 ;  /* 0x000000ff02027208 */ /* 0x000fe40000000000 */
[----:B------:R-:W-:-:S06]  /*fb50*/  FSEL R3, R3, -1.875, P0 ;  /* 0xbff0000003037808 */ /* 0x000fcc0000000000 */
[----:B--2---:R-:W-:-:S11]  /*fb60*/  DMUL R18, R10, R2 ;  /* 0x000000020a127228 */ /* 0x004fd60000000000 */
.L_x_900:
        /* <DEDUP_REMOVED lines=8> */
.L_x_903:
[----:B------:R-:W0:Y:S02]  /*fbf0*/  LDC.64 R14, c[0x4][0x198] ;  /* 0x01006600ff0e7b82 */ /* 0x000e240000000a00 */
[----:B0-----:R-:W2:Y:S02]  /*fc00*/  LDG.E.64 R2, desc[UR4][R14.64] ;  /* 0x000000040e027981 */ /* 0x001ea4000c1e1b00 */
[----:B--2---:R-:W-:-:S06]  /*fc10*/  IMAD.WIDE R2, R13, 0x8, R2 ;  /* 0x000000080d027825 */ /* 0x004fcc00078e0202 */
[----:B------:R-:W2:Y:S02]  /*fc20*/  LD.E.64 R2, desc[UR4][R2.64] ;  /* 0x0000000402027980 */ /* 0x000ea4000c101b00 */
[----:B--2---:R-:W-:-:S14]  /*fc30*/  DSETP.GT.AND P0, PT, R18, R2, PT ;  /* 0x000000021200722a */ /* 0x004fdc0003f04000 */
[----:B------:R-:W-:Y:S05]  /*fc40*/  @!P0 BRA `(.L_x_904) ;  /* 0x0000000000488947 */ /* 0x000fea0003800000 */
.L_x_907:
        /* <DEDUP_REMOVED lines=15> */
.L_x_906:
[----:B------:R-:W-:Y:S05]  /*fd40*/  BSYNC.RECONVERGENT B1 ;  /* 0x0000000000017941 */ /* 0x000fea0003800200 */
.L_x_905:
[----:B-----5:R-:W-:-:S14]  /*fd50*/  DSETP.NEU.AND P0, PT, R16, R2, PT ;  /* 0x000000021000722a */ /* 0x020fdc0003f0d000 */
[----:B------:R-:W-:Y:S05]  /*fd60*/  @P0 BRA `(.L_x_907) ;  /* 0xfffffffc00b80947 */ /* 0x000fea000383ffff */
.L_x_904:
[----:B------:R-:W-:Y:S05]  /*fd70*/  BSYNC B0 ;  /* 0x0000000000007941 */ /* 0x000fea0003800000 */
.L_x_902:
[----:B------:R-:W-:-:S13]  /*fd80*/  ISETP.NE.AND P0, PT, R7, 0x1, PT ;  /* 0x000000010700780c */ /* 0x000fda0003f05270 */
[----:B------:R-:W-:Y:S05]  /*fd90*/  @!P0 BRA `(.L_x_908) ;  /* 0x0000000000388947 */ /* 0x000fea0003800000 */
[----:B------:R-:W1:Y:S08]  /*fda0*/  LDC.64 R12, c[0x4][0x18] ;  /* 0x01000600ff0c7b82 */ /* 0x000e700000000a00 */
[----:B0-----:R-:W0:Y:S01]  /*fdb0*/  LDC.64 R18, c[0x4][0x10] ;  /* 0x01000400ff127b82 */ /* 0x001e220000000a00 */
        /* <DEDUP_REMOVED lines=12> */
.L_x_908:
[----:B0-----:R-:W0:Y:S02]  /*fe80*/  LDC.64 R10, c[0x4][0xd8] ;  /* 0x01003600ff0a7b82 */ /* 0x001e240000000a00 */
        /* <DEDUP_REMOVED lines=9> */
.L_x_910:
[----:B------:R-:W0:Y:S02]  /*ff20*/  LDC.64 R10, c[0x4][0x180] ;  /* 0x01006000ff0a7b82 */ /* 0x000e240000000a00 */
[----:B0-----:R-:W2:Y:S01]  /*ff30*/  LDG.E.64 R10, desc[UR4][R10.64] ;  /* 0x000000040a0a7981 */ /* 0x001ea2000c1e1b00 */
[----:B------:R-:W-:Y:S01]  /*ff40*/  DADD R2, -RZ, -R2 ;  /* 0x00000000ff027229 */ /* 0x000fe20000000902 */
[----:B------:R-:W-:-:S09]  /*ff50*/  ISETP.NE.AND P0, PT, R4, RZ, PT ;  /* 0x000000ff0400720c */ /* 0x000fd20003f05270 */
[----:B------:R-:W-:Y:S02]  /*ff60*/  FSEL R2, R2, RZ, P0 ;  /* 0x000000ff02027208 */ /* 0x000fe40000000000 */
[----:B------:R-:W-:-:S06]  /*ff70*/  FSEL R3, R3, -1.875, P0 ;  /* 0xbff0000003037808 */ /* 0x000fcc0000000000 */
[----:B--2---:R-:W-:-:S11]  /*ff80*/  DMUL R14, R10, R2 ;  /* 0x000000020a0e7228 */ /* 0x004fd60000000000 */
.L_x_909:
        /* <DEDUP_REMOVED lines=8> */
.L_x_912:
[----:B------:R-:W0:Y:S02]  /*10010*/  LDC.64 R16, c[0x4][0x198] ;  /* 0x01006600ff107b82 */ /* 0x000e240000000a00 */
[----:B0-----:R-:W2:Y:S02]  /*10020*/  LDG.E.64 R2, desc[UR4][R16.64] ;  /* 0x0000000410027981 */ /* 0x001ea4000c1e1b00 */
[----:B--2---:R-:W-:-:S06]  /*10030*/  IMAD.WIDE R2, R9, 0x8, R2 ;  /* 0x0000000809027825 */ /* 0x004fcc00078e0202 */
[----:B------:R-:W2:Y:S02]  /*10040*/  LD.E.64 R2, desc[UR4][R2.64] ;  /* 0x0000000402027980 */ /* 0x000ea4000c101b00 */
[----:B--2---:R-:W-:-:S14]  /*10050*/  DSETP.GT.AND P0, PT, R14, R2, PT ;  /* 0x000000020e00722a */ /* 0x004fdc0003f04000 */
[----:B------:R-:W-:Y:S05]  /*10060*/  @!P0 BRA `(.L_x_913) ;  /* 0x0000000000488947 */ /* 0x000fea0003800000 */
.L_x_916:
        /* <DEDUP_REMOVED lines=15> */
.L_x_915:
[----:B------:R-:W-:Y:S05]  /*10160*/  BSYNC.RECONVERGENT B1 ;  /* 0x0000000000017941 */ /* 0x000fea0003800200 */
.L_x_914:
[----:B-----5:R-:W-:-:S14]  /*10170*/  DSETP.NEU.AND P0, PT, R12, R2, PT ;  /* 0x000000020c00722a */ /* 0x020fdc0003f0d000 */
[----:B------:R-:W-:Y:S05]  /*10180*/  @P0 BRA `(.L_x_916) ;  /* 0xfffffffc00b80947 */ /* 0x000fea000383ffff */
.L_x_913:
[----:B------:R-:W-:Y:S05]  /*10190*/  BSYNC B0 ;  /* 0x0000000000007941 */ /* 0x000fea0003800000 */
.L_x_911:
[----:B------:R-:W-:-:S13]  /*101a0*/  ISETP.NE.AND P0, PT, R7, 0x1, PT ;  /* 0x000000010700780c */ /* 0x000fda0003f05270 */
[----:B------:R-:W-:Y:S05]  /*101b0*/  @!P0 BRA `(.L_x_917) ;  /* 0x0000000000388947 */ /* 0x000fea0003800000 */
[----:B0-----:R-:W1:Y:S08]  /*101c0*/  LDC.64 R10, c[0x4][0x18] ;  /* 0x01000600ff0a7b82 */ /* 0x001e700000000a00 */
        /* <DEDUP_REMOVED lines=13> */
.L_x_917:
[----:B------:R-:W1:Y:S02]  /*102a0*/  LDC.64 R8, c[0x4][0xd8] ;  /* 0x01003600ff087b82 */ /* 0x000e640000000a00 */
[----:B-1----:R-:W0:Y:S02]  /*102b0*/  LDG.E.64 R2, desc[UR4][R8.64] ;  /* 0x0000000408027981 */ /* 0x002e24000c1e1b00 */
[----:B0-----:R-:W-:-:S06]  /*102c0*/  IMAD.WIDE R4, R6, 0x4, R2 ;  /* 0x0000000406047825 */ /* 0x001fcc00078e0202 */
[----:B------:R-:W2:Y:S01]  /*102d0*/  LD.E R4, desc[UR4][R4.64] ;  /* 0x0000000404047980 */ /* 0x000ea2000c101900 */
[----:B------:R-:W-:Y:S01]  /*102e0*/  BSSY.RECONVERGENT B0, `(.L_x_919) ;  /* 0x0000005000007945 */ /* 0x000fe20003800200 */
[----:B------:R-:W-:Y:S01]  /*102f0*/  MOV R0, 0x10330 ;  /* 0x0001033000007802 */ /* 0x000fe20000000f00 */
[----:B--2---:R-:W-:-:S04]  /*10300*/  IMAD.MOV R10, RZ, RZ, -R4 ;  /* 0x000000ffff0a7224 */ /* 0x004fc800078e0a04 */
[----:B------:R0:W1:Y:S03]  /*10310*/  I2F.F64 R2, R10 ;  /* 0x0000000a00027312 */ /* 0x0000660000201c00 */
[----:B01----:R-:W-:Y:S05]  /*10320*/  CALL.REL.NOINC `($_Z11fix_2saddleiii$__internal_accurate_pow) ;  /* 0x0000010000f47944 */ /* 0x003fea0003c00000 */
[----:B------:R-:W-:Y:S05]  /*10330*/  BSYNC.RECONVERGENT B0 ;  /* 0x0000000000007941 */ /* 0x000fea0003800200 */
.L_x_919:
[----:B------:R-:W0:Y:S02]  /*10340*/  LDC.64 R8, c[0x4][0x180] ;  /* 0x01006000ff087b82 */ /* 0x000e240000000a00 */
[----:B0-----:R-:W2:Y:S01]  /*10350*/  LDG.E.64 R8, desc[UR4][R8.64] ;  /* 0x0000000408087981 */ /* 0x001ea2000c1e1b00 */
[----:B------:R-:W-:Y:S01]  /*10360*/  DADD R2, -RZ, -R2 ;  /* 0x00000000ff027229 */ /* 0x000fe20000000902 */
[----:B------:R-:W-:-:S09]  /*10370*/  ISETP.NE.AND P0, PT, R4, RZ, PT ;  /* 0x000000ff0400720c */ /* 0x000fd20003f05270 */
[----:B------:R-:W-:Y:S02]  /*10380*/  FSEL R2, R2, RZ, P0 ;  /* 0x000000ff02027208 */ /* 0x000fe40000000000 */
[----:B------:R-:W-:-:S06]  /*10390*/  FSEL R3, R3, -1.875, P0 ;  /* 0xbff0000003037808 */ /* 0x000fcc0000000000 */
[----:B--2---:R-:W-:-:S11]  /*103a0*/  DMUL R14, R8, R2 ;  /* 0x00000002080e7228 */ /* 0x004fd60000000000 */
.L_x_918:
[----:B------:R-:W-:-:S13]  /*103b0*/  ISETP.NE.AND P0, PT, R7, RZ, PT ;  /* 0x000000ff0700720c */ /* 0x000fda0003f05270 */
[----:B------:R-:W-:Y:S05]  /*103c0*/  @!P0 BRA `(.L_x_920) ;  /* 0x0000000000148947 */ /* 0x000fea0003800000 */
[----:B------:R-:W0:Y:S02]  /*103d0*/  LDC.64 R4, c[0x4][0x198] ;  /* 0x01006600ff047b82 */ /* 0x000e240000000a00 */
[----:B0-----:R-:W2:Y:S02]  /*103e0*/  LDG.E.64 R2, desc[UR4][R4.64] ;  /* 0x0000000404027981 */ /* 0x001ea4000c1e1b00 */
[----:B--2---:R-:W-:-:S05]  /*103f0*/  IMAD.WIDE R2, R6, 0x8, R2 ;  /* 0x0000000806027825 */ /* 0x004fca00078e0202 */
[----:B------:R-:W-:Y:S01]  /*10400*/  ST.E.64 desc[UR4][R2.64], R14 ;  /* 0x0000000e02007985 */ /* 0x000fe2000c101b04 */
[----:B------:R-:W-:Y:S05]  /*10410*/  EXIT ;  /* 0x000000000000794d */ /* 0x000fea0003800000 */
.L_x_920:
[----:B------:R-:W0:Y:S02]  /*10420*/  LDC.64 R10, c[0x4][0x198] ;  /* 0x01006600ff0a7b82 */ /* 0x000e240000000a00 */
[----:B0-----:R-:W2:Y:S02]  /*10430*/  LDG.E.64 R2, desc[UR4][R10.64] ;  /* 0x000000040a027981 */ /* 0x001ea4000c1e1b00 */
[----:B--2---:R-:W-:-:S06]  /*10440*/  IMAD.WIDE R2, R6, 0x8, R2 ;  /* 0x0000000806027825 */ /* 0x004fcc00078e0202 */
[----:B------:R-:W2:Y:S02]  /*10450*/  LD.E.64 R2, desc[UR4][R2.64] ;  /* 0x0000000402027980 */ /* 0x000ea4000c101b00 */
[----:B--2---:R-:W-:-:S14]  /*10460*/  DSETP.GT.AND P0, PT, R14, R2, PT ;  /* 0x000000020e00722a */ /* 0x004fdc0003f04000 */
[----:B------:R-:W-:Y:S05]  /*10470*/  @!P0 EXIT ;  /* 0x000000000000894d */ /* 0x000fea0003800000 */
.L_x_923:
        /* <DEDUP_REMOVED lines=15> */
.L_x_922:
[----:B------:R-:W-:Y:S05]  /*10570*/  BSYNC.RECONVERGENT B0 ;  /* 0x0000000000007941 */ /* 0x000fea0003800200 */
.L_x_921:
[----:B-----5:R-:W-:-:S14]  /*10580*/  DSETP.NEU.AND P0, PT, R12, R2, PT ;  /* 0x000000020c00722a */ /* 0x020fdc0003f0d000 */
[----:B------:R-:W-:Y:S05]  /*10590*/  @P0 BRA `(.L_x_923) ;  /* 0xfffffffc00b80947 */ /* 0x000fea000383ffff */
[----:B------:R-:W-:Y:S05]  /*105a0*/  EXIT ;  /* 0x000000000000794d */ /* 0x000fea0003800000 */
.L_x_864:
        /* <DEDUP_REMOVED lines=14> */
.L_x_925:
        /* <DEDUP_REMOVED lines=8> */
.L_x_924:
[----:B------:R-:W0:Y:S02]  /*10710*/  LDC.64 R2, c[0x4][0x180] ;  /* 0x01006000ff027b82 */ /* 0x000e240000000a00 */
[----:B0-----:R-:W2:Y:S02]  /*10720*/  LDG.E.64 R2, desc[UR4][R2.64] ;  /* 0x0000000402027981 */ /* 0x001ea4000c1e1b00 */
[----:B--2---:R-:W-:-:S08]  /*10730*/  DADD R34, R34, -R2 ;  /* 0x0000000022227229 */ /* 0x004fd00000000802 */
[----:B------:R-:W-:-:S08]  /*10740*/  DADD R34, -R40, R34 ;  /* 0x0000000028227229 */ /* 0x000fd00000000122 */
[----:B------:R-:W-:-:S11]  /*10750*/  DMUL R34, R34, 0.5 ;  /* 0x3fe0000022227828 */ /* 0x000fd60000000000 */
.L_x_926:
        /* <DEDUP_REMOVED lines=9> */
.L_x_932:
        /* <DEDUP_REMOVED lines=15> */
.L_x_931:
[----:B------:R-:W-:Y:S05]  /*108e0*/  BSYNC.RECONVERGENT B1 ;  /* 0x0000000000017941 */ /* 0x000fea0003800200 */
.L_x_930:
[----:B-----5:R-:W-:-:S14]  /*108f0*/  DSETP.NEU.AND P0, PT, R32, R2, PT ;  /* 0x000000022000722a */ /* 0x020fdc0003f0d000 */
[----:B------:R-:W-:Y:S05]  /*10900*/  @P0 BRA `(.L_x_932) ;  /* 0xfffffffc00b80947 */ /* 0x000fea000383ffff */
.L_x_929:
[----:B------:R-:W-:Y:S05]  /*10910*/  BSYNC B0 ;  /* 0x0000000000007941 */ /* 0x000fea0003800000 */
.L_x_928:
[----:B------:R-:W-:Y:S05]  /*10920*/  BRA `(.L_x_933) ;  /* 0x0000000000107947 */ /* 0x000fea0003800000 */
.L_x_927:
[----:B------:R-:W0:Y:S02]  /*10930*/  LDC.64 R8, c[0x4][0x198] ;  /* 0x01006600ff087b82 */ /* 0x000e240000000a00 */
[----:B0-----:R-:W2:Y:S02]  /*10940*/  LDG.E.64 R2, desc[UR4][R8.64] ;  /* 0x0000000408027981 */ /* 0x001ea4000c1e1b00 */
[----:B--2---:R-:W-:-:S05]  /*10950*/  IMAD.WIDE R2, R6, 0x8, R2 ;  /* 0x0000000806027825 */ /* 0x004fca00078e0202 */
[----:B------:R0:W-:Y:S02]  /*10960*/  ST.E.64 desc[UR4][R2.64], R34 ;  /* 0x0000002202007985 */ /* 0x0001e4000c101b04 */
.L_x_933:
[----:B------:R-:W-:-:S13]  /*10970*/  ISETP.NE.AND P0, PT, R7, 0x1, PT ;  /* 0x000000010700780c */ /* 0x000fda0003f05270 */
[----:B------:R-:W-:Y:S05]  /*10980*/  @!P0 BRA `(.L_x_934) ;  /* 0x0000000000388947 */ /* 0x000fea0003800000 */
        /* <DEDUP_REMOVED lines=14> */
.L_x_934:
[----:B0-----:R-:W0:Y:S02]  /*10a70*/  LDC.64 R10, c[0x4][0xd8] ;  /* 0x01003600ff0a7b82 */ /* 0x001e240000000a00 */
        /* <DEDUP_REMOVED lines=9> */
.L_x_936:
[----:B------:R-:W0:Y:S02]  /*10b10*/  LDC.64 R8, c[0x4][0x180] ;  /* 0x01006000ff087b82 */ /* 0x000e240000000a00 */
[----:B0-----:R-:W2:Y:S01]  /*10b20*/  LDG.E.64 R8, desc[UR4][R8.64] ;  /* 0x0000000408087981 */ /* 0x001ea2000c1e1b00 */
[----:B------:R-:W-:Y:S01]  /*10b30*/  DADD R2, -RZ, -R2 ;  /* 0x00000000ff027229 */ /* 0x000fe20000000902 */
[----:B------:R-:W-:-:S09]  /*10b40*/  ISETP.NE.AND P0, PT, R6, RZ, PT ;  /* 0x000000ff0600720c */ /* 0x000fd20003f05270 */
[----:B------:R-:W-:Y:S02]  /*10b50*/  FSEL R2, R2, RZ, P0 ;  /* 0x000000ff02027208 */ /* 0x000fe40000000000 */
[----:B------:R-:W-:-:S06]  /*10b60*/  FSEL R3, R3, -1.875, P0 ;  /* 0xbff0000003037808 */ /* 0x000fcc0000000000 */
[----:B--2---:R-:W-:-:S11]  /*10b70*/  DMUL R14, R8, R2 ;  /* 0x00000002080e7228 */ /* 0x004fd60000000000 */
.L_x_935:
        /* <DEDUP_REMOVED lines=8> */
.L_x_938:
[----:B------:R-:W0:Y:S02]  /*10c00*/  LDC.64 R16, c[0x4][0x198] ;  /* 0x01006600ff107b82 */ /* 0x000e240000000a00 */
[----:B0-----:R-:W2:Y:S02]  /*10c10*/  LDG.E.64 R2, desc[UR4][R16.64] ;  /* 0x0000000410027981 */ /* 0x001ea4000c1e1b00 */
[----:B--2---:R-:W-:-:S06]  /*10c20*/  IMAD.WIDE R2, R4, 0x8, R2 ;  /* 0x0000000804027825 */ /* 0x004fcc00078e0202 */
[----:B------:R-:W2:Y:S02]  /*10c30*/  LD.E.64 R2, desc[UR4][R2.64] ;  /* 0x0000000402027980 */ /* 0x000ea4000c101b00 */
[----:B--2---:R-:W-:-:S14]  /*10c40*/  DSETP.GT.AND P0, PT, R14, R2, PT ;  /* 0x000000020e00722a */ /* 0x004fdc0003f04000 */
[----:B------:R-:W-:Y:S05]  /*10c50*/  @!P0 BRA `(.L_x_939) ;  /* 0x0000000000488947 */ /* 0x000fea0003800000 */
.L_x_942:
        /* <DEDUP_REMOVED lines=15> */
.L_x_941:
[----:B------:R-:W-:Y:S05]  /*10d50*/  BSYNC.RECONVERGENT B1 ;  /* 0x0000000000017941 */ /* 0x000fea0003800200 */
.L_x_940:
[----:B-----5:R-:W-:-:S14]  /*10d60*/  DSETP.NEU.AND P0, PT, R12, R2, PT ;  /* 0x000000020c00722a */ /* 0x020fdc0003f0d000 */
[----:B------:R-:W-:Y:S05]  /*10d70*/  @P0 BRA `(.L_x_942) ;  /* 0xfffffffc00b80947 */ /* 0x000fea000383ffff */
.L_x_939:
[----:B------:R-:W-:Y:S05]  /*10d80*/  BSYNC B0 ;  /* 0x0000000000007941 */ /* 0x000fea0003800000 */
.L_x_937:
        /* <DEDUP_REMOVED lines=16> */
.L_x_943:
        /* <DEDUP_REMOVED lines=10> */
.L_x_945:
[----:B------:R-:W0:Y:S02]  /*10f30*/  LDC.64 R8, c[0x4][0x180] ;  /* 0x01006000ff087b82 */ /* 0x000e240000000a00 */
[----:B0-----:R-:W2:Y:S01]  /*10f40*/  LDG.E.64 R8, desc[UR4][R8.64] ;  /* 0x0000000408087981 */ /* 0x001ea2000c1e1b00 */
[----:B------:R-:W-:Y:S01]  /*10f50*/  DADD R2, -RZ, -R2 ;  /* 0x00000000ff027229 */ /* 0x000fe20000000902 */
[----:B------:R-:W-:-:S09]  /*10f60*/  ISETP.NE.AND P0, PT, R4, RZ, PT ;  /* 0x000000ff0400720c */ /* 0x000fd20003f05270 */
[----:B------:R-:W-:Y:S02]  /*10f70*/  FSEL R2, R2, RZ, P0 ;  /* 0x000000ff02027208 */ /* 0x000fe40000000000 */
[----:B------:R-:W-:-:S06]  /*10f80*/  FSEL R3, R3, -1.875, P0 ;  /* 0xbff0000003037808 */ /* 0x000fcc0000000000 */
[----:B--2---:R-:W-:-:S11]  /*10f90*/  DMUL R14, R8, R2 ;  /* 0x00000002080e7228 */ /* 0x004fd60000000000 */
.L_x_944:
[----:B------:R-:W-:-:S13]  /*10fa0*/  ISETP.NE.AND P0, PT, R7, RZ, PT ;  /* 0x000000ff0700720c */ /* 0x000fda0003f05270 */
[----:B------:R-:W-:Y:S05]  /*10fb0*/  @!P0 BRA `(.L_x_946) ;  /* 0x0000000000148947 */ /* 0x000fea0003800000 */
[----:B------:R-:W0:Y:S02]  /*10fc0*/  LDC.64 R6, c[0x4][0x198] ;  /* 0x01006600ff067b82 */ /* 0x000e240000000a00 */
[----:B0-----:R-:W2:Y:S02]  /*10fd0*/  LDG.E.64 R2, desc[UR4][R6.64] ;  /* 0x0000000406027981 */ /* 0x001ea4000c1e1b00 */
[----:B--2---:R-:W-:-:S05]  /*10fe0*/  IMAD.WIDE R2, R5, 0x8, R2 ;  /* 0x0000000805027825 */ /* 0x004fca00078e0202 */
[----:B------:R-:W-:Y:S01]  /*10ff0*/  ST.E.64 desc[UR4][R2.64], R14 ;  /* 0x0000000e02007985 */ /* 0x000fe2000c101b04 */
[----:B------:R-:W-:Y:S05]  /*11000*/  EXIT ;  /* 0x000000000000794d */ /* 0x000fea0003800000 */
.L_x_946:
[----:B------:R-:W0:Y:S02]  /*11010*/  LDC.64 R10, c[0x4][0x198] ;  /* 0x01006600ff0a7b82 */ /* 0x000e240000000a00 */
[----:B0-----:R-:W2:Y:S02]  /*11020*/  LDG.E.64 R2, desc[UR4][R10.64] ;  /* 0x000000040a027981 */ /* 0x001ea4000c1e1b00 */
[----:B--2---:R-:W-:-:S06]  /*11030*/  IMAD.WIDE R2, R5, 0x8, R2 ;  /* 0x0000000805027825 */ /* 0x004fcc00078e0202 */
[----:B------:R-:W2:Y:S02]  /*11040*/  LD.E.64 R2, desc[UR4][R2.64] ;  /* 0x0000000402027980 */ /* 0x000ea4000c101b00 */
[----:B--2---:R-:W-:-:S14]  /*11050*/  DSETP.GT.AND P0, PT, R14, R2, PT ;  /* 0x000000020e00722a */ /* 0x004fdc0003f04000 */
[----:B------:R-:W-:Y:S05]  /*11060*/  @!P0 EXIT ;  /* 0x000000000000894d */ /* 0x000fea0003800000 */
.L_x_949:
        /* <DEDUP_REMOVED lines=15> */
.L_x_948:
[----:B------:R-:W-:Y:S05]  /*11160*/  BSYNC.RECONVERGENT B0 ;  /* 0x0000000000007941 */ /* 0x000fea0003800200 */
.L_x_947:
[----:B-----5:R-:W-:-:S14]  /*11170*/  DSETP.NEU.AND P0, PT, R12, R2, PT ;  /* 0x000000020c00722a */ /* 0x020fdc0003f0d000 */
[----:B------:R-:W-:Y:S05]  /*11180*/  @P0 BRA `(.L_x_949) ;  /* 0xfffffffc00b80947 */ /* 0x000fea000383ffff */
[----:B------:R-:W-:Y:S05]  /*11190*/  EXIT ;  /* 0x000000000000794d */ /* 0x000fea0003800000 */
.L_x_855:
        /* <DEDUP_REMOVED lines=14> */
.L_x_951:
        /* <DEDUP_REMOVED lines=8> */
.L_x_950:
        /* <DEDUP_REMOVED lines=9> */
.L_x_952:
        /* <DEDUP_REMOVED lines=8> */
.L_x_956:
        /* <DEDUP_REMOVED lines=15> */
.L_x_955:
[----:B------:R-:W-:Y:S05]  /*11500*/  BSYNC.RECONVERGENT B0 ;  /* 0x0000000000007941 */ /* 0x000fea0003800200 */
.L_x_954:
[----:B-----5:R-:W-:-:S14]  /*11510*/  DSETP.NEU.AND P0, PT, R12, R2, PT ;  /* 0x000000020c00722a */ /* 0x020fdc0003f0d000 */
[----:B------:R-:W-:Y:S05]  /*11520*/  @P0 BRA `(.L_x_956) ;  /* 0xfffffffc00b80947 */ /* 0x000fea000383ffff */
[----:B------:R-:W-:Y:S05]  /*11530*/  EXIT ;  /* 0x000000000000794d */ /* 0x000fea0003800000 */
.L_x_953:
[----:B------:R-:W0:Y:S02]  /*11540*/  LDC.64 R4, c[0x4][0x198] ;  /* 0x01006600ff047b82 */ /* 0x000e240000000a00 */
[----:B0-----:R-:W2:Y:S02]  /*11550*/  LDG.E.64 R2, desc[UR4][R4.64] ;  /* 0x0000000404027981 */ /* 0x001ea4000c1e1b00 */
[----:B--2---:R-:W-:-:S05]  /*11560*/  IMAD.WIDE R2, R7, 0x8, R2 ;  /* 0x0000000807027825 */ /* 0x004fca00078e0202 */
[----:B------:R-:W-:Y:S01]  /*11570*/  ST.E.64 desc[UR4][R2.64], R14 ;  /* 0x0000000e02007985 */ /* 0x000fe2000c101b04 */
[----:B------:R-:W-:Y:S05]  /*11580*/  EXIT ;  /* 0x000000000000794d */ /* 0x000fea0003800000 */
.L_x_854:
        /* <DEDUP_REMOVED lines=14> */
.L_x_958:
        /* <DEDUP_REMOVED lines=8> */
.L_x_957:
        /* <DEDUP_REMOVED lines=9> */
.L_x_959:
        /* <DEDUP_REMOVED lines=8> */
.L_x_963:
        /* <DEDUP_REMOVED lines=15> */
.L_x_962:
[----:B------:R-:W-:Y:S05]  /*118f0*/  BSYNC.RECONVERGENT B0 ;  /* 0x0000000000007941 */ /* 0x000fea0003800200 */
.L_x_961:
[----:B-----5:R-:W-:-:S14]  /*11900*/  DSETP.NEU.AND P0, PT, R12, R2, PT ;  /* 0x000000020c00722a */ /* 0x020fdc0003f0d000 */
[----:B------:R-:W-:Y:S05]  /*11910*/  @P0 BRA `(.L_x_963) ;  /* 0xfffffffc00b80947 */ /* 0x000fea000383ffff */
[----:B------:R-:W-:Y:S05]  /*11920*/  EXIT ;  /* 0x000000000000794d */ /* 0x000fea0003800000 */
.L_x_960:
[----:B------:R-:W0:Y:S02]  /*11930*/  LDC.64 R4, c[0x4][0x198] ;  /* 0x01006600ff047b82 */ /* 0x000e240000000a00 */
[----:B0-----:R-:W2:Y:S02]  /*11940*/  LDG.E.64 R2, desc[UR4][R4.64] ;  /* 0x0000000404027981 */ /* 0x001ea4000c1e1b00 */
[----:B--2---:R-:W-:-:S05]  /*11950*/  IMAD.WIDE R2, R7, 0x8, R2 ;  /* 0x0000000807027825 */ /* 0x004fca00078e0202 */
[----:B------:R-:W-:Y:S01]  /*11960*/  ST.E.64 desc[UR4][R2.64], R14 ;  /* 0x0000000e02007985 */ /* 0x000fe2000c101b04 */
[----:B------:R-:W-:Y:S05]  /*11970*/  EXIT ;  /* 0x000000000000794d */ /* 0x000fea0003800000 */
.L_x_750:
[----:B------:R-:W0:Y:S02]  /*11980*/  LDC.64 R8, c[0x4][0x110] ;  /* 0x01004400ff087b82 */ /* 0x000e240000000a00 */
[----:B0-----:R-:W2:Y:S06]  /*11990*/  LDG.E.64 R4, desc[UR4][R8.64] ;  /* 0x0000000408047981 */ /* 0x001eac000c1e1b00 */
[----:B------:R-:W0:Y:S02]  /*119a0*/  LDC.64 R10, c[0x4][0x160] ;  /* 0x01005800ff0a7b82 */ /* 0x000e240000000a00 */
[----:B0-----:R-:W3:Y:S01]  /*119b0*/  LDG.E R11, desc[UR4][R10.64] ;  /* 0x000000040a0b7981 */ /* 0x001ee2000c1e1900 */
[----:B--2---:R-:W-:-:S05]  /*119c0*/  IMAD.WIDE R4, R7, 0x4, R4 ;  /* 0x0000000407047825 */ /* 0x004fca00078e0204 */
[----:B------:R-:W3:Y:S01]  /*119d0*/  LD.E R0, desc[UR4][R4.64] ;  /* 0x0000000404007980 */ /* 0x000ee2000c101900 */
[----:B------:R-:W-:Y:S01]  /*119e0*/  BSSY.RECONVERGENT B1, `(.L_x_964) ;  /* 0x00006d1000017945 */ /* 0x000fe20003800200 */
[----:B---3--:R-:W-:-:S04]  /*119f0*/  ISETP.GE.AND P0, PT, R0, R11, PT ;  /* 0x0000000b0000720c */ /* 0x008fc80003f06270 */
[----:B------:R-:W-:-:S13]  /*11a00*/  ISETP.EQ.OR P0, PT, R0, -0x1, P0 ;  /* 0xffffffff0000780c */ /* 0x000fda0000702670 */
        /* <DEDUP_REMOVED lines=13> */
[----:B0-----:R-:W-:Y:S01]  /*11ae0*/  IADD3 R7, PT, PT, R4, -0x1, RZ ;  /* 0xffffffff04077810 */ /* 0x001fe20007ffe0ff */
[----:B------:R-:W-:-:S02]  /*11af0*/  VIADD R11, R5, 0xffffffff ;  /* 0xffffffff050b7836 */ /* 0x000fc40000000000 */
[-C--:B------:R-:W-:Y:S02]  /*11b00*/  IMAD R15, R4, R5.reuse, RZ ;  /* 0x00000005040f7224 */ /* 0x080fe400078e02ff */
[----:B------:R-:W-:Y:S02]  /*11b10*/  IMAD R13, R7, R5, RZ ;  /* 0x00000005070d7224 */ /* 0x000fe400078e02ff */
[----:B------:R-:W-:Y:S02]  /*11b20*/  IMAD R10, R11, R4, RZ ;  /* 0x000000040b0a7224 */ /* 0x000fe400078e02ff */
[----:B-1----:R-:W-:Y:S02]  /*11b30*/  IMAD R14, R13, R6, RZ ;  /* 0x000000060d0e7224 */ /* 0x002fe400078e02ff */
[----:B------:R-:W-:Y:S02]  /*11b40*/  VIADD R12, R6, 0xffffffff ;  /* 0xffffffff060c7836 */ /* 0x000fe40000000000 */
[----:B------:R-:W-:Y:S01]  /*11b50*/  IMAD.IADD R17, R10, 0x1, -R11 ;  /* 0x000000010a117824 */ /* 0x000fe200078e0a0b */
[----:B------:R-:W-:Y:S01]  /*11b60*/  ISETP.GE.AND P1, PT, R0, R14, PT ;  /* 0x0000000e0000720c */ /* 0x000fe20003f26270 */
[----:B------:R-:W-:-:S02]  /*11b70*/  IMAD R16, R15, R12, RZ ;  /* 0x0000000c0f107224 */ /* 0x000fc400078e02ff */
[-C--:B------:R-:W-:Y:S02]  /*11b80*/  IMAD R18, R10, R6.reuse, -R10 ;  /* 0x000000060a127224 */ /* 0x080fe400078e0a0a */
[----:B------:R-:W-:Y:S02]  /*11b90*/  IMAD.IADD R19, R14, 0x1, -R13 ;  /* 0x000000010e137824 */ /* 0x000fe400078e0a0d */
[----:B------:R-:W-:-:S06]  /*11ba0*/  IMAD R20, R17, R6, -R17 ;  /* 0x0000000611147224 */ /* 0x000fcc00078e0a11 */
[----:B------:R-:W-:Y:S05]  /*11bb0*/  @!P1 BRA `(.L_x_968) ;  /* 0x0000000000889947 */ /* 0x000fea0003800000 */
[----:B------:R-:W-:Y:S02]  /*11bc0*/  IMAD.IADD R9, R13, 0x1, R10 ;  /* 0x000000010d097824 */ /* 0x000fe400078e020a */
[----:B------:R-:W-:Y:S02]  /*11bd0*/  IMAD.MOV.U32 R21, RZ, RZ, R14 ;  /* 0x000000ffff157224 */ /* 0x000fe400078e000e */
[----:B------:R-:W-:Y:S02]  /*11be0*/  IMAD R25, R9, R6, RZ ;  /* 0x0000000609197224 */ /* 0x000fe400078e02ff */
[----:B------:R-:W-:-:S03]  /*11bf0*/  IMAD.MOV.U32 R9, RZ, RZ, 0x1 ;  /* 0x00000001ff097424 */ /* 0x000fc600078e00ff */
[----:B------:R-:W-:-:S13]  /*11c00*/  ISETP.GE.AND P0, PT, R0, R25, PT ;  /* 0x000000190000720c */ /* 0x000fda0003f06270 */
[----:B------:R-:W-:Y:S05]  /*11c10*/  @!P0 BRA `(.L_x_968) ;  /* 0x0000000000708947 */ /* 0x000fea0003800000 */
[----:B------:R-:W-:Y:S01]  /*11c20*/  IADD3 R23, PT, PT, R25, R16, RZ ;  /* 0x0000001019177210 */ /* 0x000fe20007ffe0ff */
        /* <DEDUP_REMOVED lines=14> */
[--C-:B------:R-:W-:Y:S01]  /*11d10*/  IMAD.IADD R23, R19, 0x1, R8.reuse ;  /* 0x0000000113177824 */ /* 0x100fe200078e0208 */
[----:B------:R-:W-:Y:S01]  /*11d20*/  MOV R9, 0x5 ;  /* 0x0000000500097802 */ /* 0x000fe20000000f00 */
[----:B------:R-:W-:-:S03]  /*11d30*/  IMAD.MOV.U32 R21, RZ, RZ, R8 ;  /* 0x000000ffff157224 */ /* 0x000fc600078e0008 */
[----:B------:R-:W-:-:S13]  /*11d40*/  ISETP.GE.AND P0, PT, R0, R23, PT ;  /* 0x000000170000720c */ /* 0x000fda0003f06270 */
[----:B------:R-:W-:Y:S05]  /*11d50*/  @!P0 BRA `(.L_x_968) ;  /* 0x0000000000208947 */ /* 0x000fea0003800000 */
[----:B------:R-:W-:Y:S02]  /*11d60*/  IMAD.IADD R9, R20, 0x1, R23 ;  /* 0x0000000114097824 */ /* 0x000fe400078e0217 */
[----:B------:R-:W-:Y:S02]  /*11d70*/  IMAD.MOV.U32 R28, RZ, RZ, -0x1 ;  /* 0xffffffffff1c7424 */ /* 0x000fe400078e00ff */
[----:B------:R-:W-:Y:S01]  /*11d80*/  IMAD.MOV.U32 R21, RZ, RZ, -0x1 ;  /* 0xffffffffff157424 */ /* 0x000fe200078e00ff */
[----:B------:R-:W-:-:S13]  /*11d90*/  ISETP.GE.AND P0, PT, R0, R9, PT ;  /* 0x000000090000720c */ /* 0x000fda0003f06270 */
[----:B------:R-:W-:Y:S05]  /*11da0*/  @P0 BREAK.RELIABLE B0 ;  /* 0x0000000000000942 */ /* 0x000fea0003800100 */
[----:B------:R-:W-:Y:S05]  /*11db0*/  @P0 BRA `(.L_x_969) ;  /* 0x0000001c00b80947 */ /* 0x000fea0003800000 */
[----:B------:R-:W-:Y:S02]  /*11dc0*/  HFMA2 R9, -RZ, RZ, 0, 3.5762786865234375e-07 ;  /* 0x00000006ff097431 */ /* 0x000fe400000001ff */
[----:B------:R-:W-:-:S07]  /*11dd0*/  IMAD.MOV.U32 R21, RZ, RZ, R23 ;  /* 0x000000ffff157224 */ /* 0x000fce00078e0017 */
.L_x_968:
[----:B------:R-:W-:Y:S05]  /*11de0*/  BSYNC.RELIABLE B0 ;  /* 0x0000000000007941 */ /* 0x000fea0003800100 */
.L_x_967:
        /* <DEDUP_REMOVED lines=8> */
.L_x_1928:
[----:B------:R-:W-:Y:S05]  /*11e70*/  BRX R22 -0x11e80                                               (*"BRANCH_TARGETS .L_x_1929,.L_x_1930,.L_x_1931"*) ;  /* 0xfffffee016607949 */ /* 0x000fea000383ffff */
.L_x_1930:
[----:B------:R-:W-:Y:S02]  /*11e80*/  IABS R24, R10 ;  /* 0x0000000a00187213 */ /* 0x000fe40000000000 */
        /* <DEDUP_REMOVED lines=29> */
[----:B0-----:R-:W-:-:S04]  /*12060*/  IMAD.MOV.U32 R22, RZ, RZ, RZ ;  /* 0x000000ffff167224 */ /* 0x001fc800078e00ff */
[----:B------:R-:W-:Y:S02]  /*12070*/  IMAD.MOV R21, RZ, RZ, -R9 ;  /* 0x000000ffff157224 */ /* 0x000fe400078e0a09 */
[--C-:B-1----:R-:W-:Y:S02]  /*12080*/  IMAD.MOV R27, RZ, RZ, -R23.reuse ;  /* 0x000000ffff1b7224 */ /* 0x102fe400078e0a17 */
[----:B------:R-:W-:Y:S01]  /*12090*/  IMAD R24, R10, R21, R8 ;  /* 0x000000150a187224 */ /* 0x000fe200078e0208 */
[-C--:B------:R-:W-:Y:S01]  /*120a0*/  LOP3.LUT R8, RZ, R11.reuse, RZ, 0x33, !PT ;  /* 0x0000000bff087212 */ /* 0x080fe200078e33ff */
[----:B------:R-:W-:Y:S01]  /*120b0*/  IMAD R21, R27, R28, RZ ;  /* 0x0000001c1b157224 */ /* 0x000fe200078e02ff */
[----:B------:R-:W-:Y:S02]  /*120c0*/  IABS R27, R11 ;  /* 0x0000000b001b7213 */ /* 0x000fe40000000000 */
[----:B------:R-:W-:Y:S01]  /*120d0*/  IABS R26, R24 ;  /* 0x00000018001a7213 */ /* 0x000fe20000000000 */
[----:B------:R-:W-:Y:S01]  /*120e0*/  IMAD.HI.U32 R21, R23, R21, R22 ;  /* 0x0000001517157227 */ /* 0x000fe200078e0016 */
[----:B------:R-:W-:-:S02]  /*120f0*/  IADD3 R27, PT, PT, RZ, -R27, RZ ;  /* 0x8000001bff1b7210 */ /* 0x000fc40007ffe0ff */
[----:B------:R-:W-:-:S03]  /*12100*/  LOP3.LUT R24, R24, R11, RZ, 0x3c, !PT ;  /* 0x0000000b18187212 */ /* 0x000fc600078e3cff */
        /* <DEDUP_REMOVED lines=23> */
.L_x_1929:
        /* <DEDUP_REMOVED lines=26> */
[----:B------:R-:W-:Y:S01]  /*12420*/  IABS R25, R7 ;  /* 0x0000000700197213 */ /* 0x000fe20000000000 */
[----:B------:R0:W1:Y:S04]  /*12430*/  F2I.FTZ.U32.TRUNC.NTZ R23, R22 ;  /* 0x0000001600177305 */ /* 0x000068000021f000 */
[----:B------:R-:W-:Y:S02]  /*12440*/  @P0 VIADD R9, R9, 0x1 ;  /* 0x0000000109090836 */ /* 0x000fe40000000000 */
[----:B------:R-:W-:Y:S02]  /*12450*/  IMAD.MOV R25, RZ, RZ, -R25 ;  /* 0x000000ffff197224 */ /* 0x000fe400078e0a19 */
[----:B0-----:R-:W-:-:S02]  /*12460*/  IMAD.MOV.U32 R22, RZ, RZ, RZ ;  /* 0x000000ffff167224 */ /* 0x001fc400078e00ff */
        /* <DEDUP_REMOVED lines=25> */
[----:B------:R-:W-:-:S03]  /*12600*/  IMAD.MOV.U32 R8, RZ, RZ, R23 ;  /* 0x000000ffff087224 */ /* 0x000fc600078e0017 */
[----:B------:R-:W-:Y:S01]  /*12610*/  MOV R23, R21 ;  /* 0x0000001500177202 */ /* 0x000fe20000000f00 */
        /* <DEDUP_REMOVED lines=8> */
.L_x_1931:
        /* <DEDUP_REMOVED lines=13> */
[----:B------:R-:W-:-:S03]  /*12770*/  IABS R23, R12 ;  /* 0x0000000c00177213 */ /* 0x000fc60000000000 */
[----:B------:R-:W-:Y:S01]  /*12780*/  IMAD.MOV R22, RZ, RZ, -R27 ;  /* 0x000000ffff167224 */ /* 0x000fe200078e0a1b */
[----:B------:R-:W-:Y:S01]  /*12790*/  MOV R27, R23 ;  /* 0x00000017001b7202 */ /* 0x000fe20000000f00 */
[----:B------:R-:W-:-:S03]  /*127a0*/  IMAD.HI.U32 R9, R21, R26, RZ ;  /* 0x0000001a15097227 */ /* 0x000fc600078e00ff */
[----:B------:R-:W0:Y:S01]  /*127b0*/  I2F.RP R28, R27 ;  /* 0x0000001b001c7306 */ /* 0x000e220000209400 */
[----:B------:R-:W-:-:S05]  /*127c0*/  IMAD R21, R9, R22, R26 ;  /* 0x0000001609157224 */ /* 0x000fca00078e021a */
[----:B------:R-:W-:Y:S02]  /*127d0*/  ISETP.GT.U32.AND P2, PT, R24, R21, PT ;  /* 0x000000151800720c */ /* 0x000fe40003f44070 */
[----:B0-----:R-:W0:Y:S11]  /*127e0*/  MUFU.RCP R28, R28 ;  /* 0x0000001c001c7308 */ /* 0x001e360000001000 */
[----:B------:R-:W-:-:S02]  /*127f0*/  @!P2 IMAD.IADD R21, R21, 0x1, -R24 ;  /* 0x000000011515a824 */ /* 0x000fc400078e0a18 */
        /* <DEDUP_REMOVED lines=8> */
[----:B------:R-:W-:Y:S01]  /*12880*/  @P0 VIADD R9, R9, 0x1 ;  /* 0x0000000109090836 */ /* 0x000fe20000000000 */
[----:B------:R-:W-:-:S04]  /*12890*/  IADD3 R28, PT, PT, RZ, -R28, RZ ;  /* 0x8000001cff1c7210 */ /* 0x000fc80007ffe0ff */
[----:B------:R-:W-:Y:S01]  /*128a0*/  MOV R21, R9 ;  /* 0x0000000900157202 */ /* 0x000fe20000000f00 */
[----:B0-----:R-:W-:-:S04]  /*128b0*/  IMAD.MOV.U32 R22, RZ, RZ, RZ ;  /* 0x000000ffff167224 */ /* 0x001fc800078e00ff */
[----:B------:R-:W-:Y:S01]  /*128c0*/  @!P3 IMAD.MOV R21, RZ, RZ, -R21 ;  /* 0x000000ffff15b224 */ /* 0x000fe200078e0a15 */
        /* <DEDUP_REMOVED lines=26> */
[----:B------:R-:W-:Y:S02]  /*12a70*/  @!P5 IMAD.MOV R24, RZ, RZ, -R24 ;  /* 0x000000ffff18d224 */ /* 0x000fe400078e0a18 */
[----:B------:R-:W-:-:S03]  /*12a80*/  @!P3 IMAD.MOV R22, RZ, RZ, -R22 ;  /* 0x000000ffff16b224 */ /* 0x000fc600078e0a16 */
[C---:B------:R-:W-:Y:S02]  /*12a90*/  SEL R9, R25.reuse, R24, !P0 ;  /* 0x0000001819097207 */ /* 0x040fe40004000000 */
[----:B------:R-:W-:Y:S01]  /*12aa0*/  SEL R21, R25, R22, !P0 ;  /* 0x0000001619157207 */ /* 0x000fe20004000000 */
[----:B------:R-:W-:Y:S01]  /*12ab0*/  IMAD.MOV.U32 R25, RZ, RZ, R23 ;  /* 0x000000ffff197224 */ /* 0x000fe200078e0017 */
[----:B------:R-:W-:-:S03]  /*12ac0*/  IADD3 R22, PT, PT, R9, 0x1, RZ ;  /* 0x0000000109167810 */ /* 0x000fc60007ffe0ff */
[----:B------:R-:W-:Y:S01]  /*12ad0*/  IMAD.MOV.U32 R8, RZ, RZ, R21 ;  /* 0x000000ffff087224 */ /* 0x000fe200078e0015 */
[----:B------:R-:W-:Y:S06]  /*12ae0*/  BRA `(.L_x_972) ;  /* 0x0000001000507947 */ /* 0x000fec0003800000 */
.L_x_971:
        /* <DEDUP_REMOVED lines=33> */
[----:B------:R-:W-:Y:S01]  /*12d00*/  IMAD.MOV.U32 R21, RZ, RZ, R9 ;  /* 0x000000ffff157224 */ /* 0x000fe200078e0009 */
[----:B0-----:R-:W-:-:S03]  /*12d10*/  MOV R22, RZ ;  /* 0x000000ff00167202 */ /* 0x001fc60000000f00 */
[----:B------:R-:W-:Y:S01]  /*12d20*/  @!P3 IMAD.MOV R21, RZ, RZ, -R21 ;  /* 0x000000ffff15b224 */ /* 0x000fe200078e0a15 */
[----:B------:R-:W-:Y:S01]  /*12d30*/  @!P2 LOP3.LUT R21, RZ, R25, RZ, 0x33, !PT ;  /* 0x00000019ff15a212 */ /* 0x000fe200078e33ff */
[----:B-1----:R-:W-:-:S04]  /*12d40*/  IMAD.MOV R27, RZ, RZ, -R23 ;  /* 0x000000ffff1b7224 */ /* 0x002fc800078e0a17 */
[----:B------:R-:W-:-:S04]  /*12d50*/  IMAD.MOV R9, RZ, RZ, -R21 ;  /* 0x000000ffff097224 */ /* 0x000fc800078e0a15 */
[----:B------:R-:W-:Y:S02]  /*12d60*/  IMAD R9, R25, R9, R8 ;  /* 0x0000000919097224 */ /* 0x000fe400078e0208 */
[----:B------:R-:W-:Y:S01]  /*12d70*/  IMAD R25, R27, R28, RZ ;  /* 0x0000001c1b197224 */ /* 0x000fe200078e02ff */
[-C--:B------:R-:W-:Y:S01]  /*12d80*/  IABS R27, R12.reuse ;  /* 0x0000000c001b7213 */ /* 0x080fe20000000000 */
[----:B------:R-:W-:Y:S01]  /*12d90*/  IMAD.MOV.U32 R8, RZ, RZ, R21 ;  /* 0x000000ffff087224 */ /* 0x000fe200078e0015 */
[----:B------:R-:W-:Y:S01]  /*12da0*/  IABS R24, R9 ;  /* 0x0000000900187213 */ /* 0x000fe20000000000 */
[----:B------:R-:W-:Y:S01]  /*12db0*/  IMAD.HI.U32 R22, R23, R25, R22 ;  /* 0x0000001917167227 */ /* 0x000fe200078e0016 */
[----:B------:R-:W-:-:S03]  /*12dc0*/  LOP3.LUT R9, R9, R12, RZ, 0x3c, !PT ;  /* 0x0000000c09097212 */ /* 0x000fc600078e3cff */
        /* <DEDUP_REMOVED lines=13> */
[----:B------:R-:W-:Y:S02]  /*12ea0*/  ISETP.GE.U32.AND P0, PT, R23, R28, PT ;  /* 0x0000001c1700720c */ /* 0x000fe40003f06070 */
[----:B------:R-:W-:-:S05]  /*12eb0*/  LOP3.LUT R23, RZ, R12, RZ, 0x33, !PT ;  /* 0x0000000cff177212 */ /* 0x000fca00078e33ff */
[----:B------:R-:W-:-:S04]  /*12ec0*/  @!P4 IMAD.IADD R27, R27, 0x1, -R28 ;  /* 0x000000011b1bc824 */ /* 0x000fc800078e0a1c */
[----:B------:R-:W-:Y:S02]  /*12ed0*/  IMAD.MOV.U32 R9, RZ, RZ, R27 ;  /* 0x000000ffff097224 */ /* 0x000fe400078e001b */
[----:B------:R-:W-:Y:S01]  /*12ee0*/  @P0 VIADD R22, R22, 0x1 ;  /* 0x0000000116160836 */ /* 0x000fe20000000000 */
[----:B------:R-:W-:Y:S01]  /*12ef0*/  ISETP.NE.AND P0, PT, R12, RZ, PT ;  /* 0x000000ff0c00720c */ /* 0x000fe20003f05270 */
[----:B------:R-:W-:-:S03]  /*12f00*/  @!P5 IMAD.MOV R9, RZ, RZ, -R9 ;  /* 0x000000ffff09d224 */ /* 0x000fc600078e0a09 */
[----:B------:R-:W-:Y:S02]  /*12f10*/  @!P3 IADD3 R22, PT, PT, -R22, RZ, RZ ;  /* 0x000000ff1616b210 */ /* 0x000fe40007ffe1ff */
[C---:B------:R-:W-:Y:S02]  /*12f20*/  SEL R9, R23.reuse, R9, !P0 ;  /* 0x0000000917097207 */ /* 0x040fe40004000000 */
[----:B------:R-:W-:-:S03]  /*12f30*/  SEL R23, R23, R22, !P0 ;  /* 0x0000001617177207 */ /* 0x000fc60004000000 */
[----:B------:R-:W-:Y:S02]  /*12f40*/  VIADD R22, R9, 0x1 ;  /* 0x0000000109167836 */ /* 0x000fe40000000000 */
[----:B------:R-:W-:Y:S01]  /*12f50*/  VIADD R25, R23, 0x1 ;  /* 0x0000000117197836 */ /* 0x000fe20000000000 */
[----:B------:R-:W-:Y:S06]  /*12f60*/  BRA `(.L_x_972) ;  /* 0x0000000c00307947 */ /* 0x000fec0003800000 */
.L_x_974:
        /* <DEDUP_REMOVED lines=52> */
[----:B------:R-:W-:Y:S01]  /*132b0*/  @!P2 VIADD R21, R21, 0x1 ;  /* 0x000000011515a836 */ /* 0x000fe20000000000 */
[----:B------:R-:W-:-:S04]  /*132c0*/  @!P2 IADD3 R22, PT, PT, R22, -R25, RZ ;  /* 0x800000191616a210 */ /* 0x000fc80007ffe0ff */
[----:B------:R-:W-:Y:S01]  /*132d0*/  ISETP.GE.U32.AND P0, PT, R22, R25, PT ;  /* 0x000000191600720c */ /* 0x000fe20003f06070 */
[----:B------:R-:W-:-:S06]  /*132e0*/  IMAD.MOV.U32 R22, RZ, RZ, R9 ;  /* 0x000000ffff167224 */ /* 0x000fcc00078e0009 */
[----:B------:R-:W-:-:S04]  /*132f0*/  @!P4 IMAD.IADD R26, R26, 0x1, -R25 ;  /* 0x000000011a1ac824 */ /* 0x000fc800078e0a19 */
[----:B------:R-:W-:Y:S02]  /*13300*/  IMAD.MOV.U32 R8, RZ, RZ, R26 ;  /* 0x000000ffff087224 */ /* 0x000fe400078e001a */
[----:B------:R-:W-:Y:S01]  /*13310*/  @P0 VIADD R21, R21, 0x1 ;  /* 0x0000000115150836 */ /* 0x000fe20000000000 */
[----:B------:R-:W-:Y:S02]  /*13320*/  ISETP.NE.AND P0, PT, R7, RZ, PT ;  /* 0x000000ff0700720c */ /* 0x000fe40003f05270 */
[----:B------:R-:W-:Y:S01]  /*13330*/  @!P5 IADD3 R8, PT, PT, -R8, RZ, RZ ;  /* 0x000000ff0808d210 */ /* 0x000fe20007ffe1ff */
[----:B------:R-:W-:-:S03]  /*13340*/  @!P3 IMAD.MOV R21, RZ, RZ, -R21 ;  /* 0x000000ffff15b224 */ /* 0x000fc600078e0a15 */
[C---:B------:R-:W-:Y:S02]  /*13350*/  SEL R8, R23.reuse, R8, !P0 ;  /* 0x0000000817087207 */ /* 0x040fe40004000000 */
[----:B------:R-:W-:-:S03]  /*13360*/  SEL R23, R23, R21, !P0 ;  /* 0x0000001517177207 */ /* 0x000fc60004000000 */
[----:B------:R-:W-:Y:S02]  /*13370*/  VIADD R21, R8, 0x1 ;  /* 0x0000000108157836 */ /* 0x000fe40000000000 */
[----:B------:R-:W-:Y:S01]  /*13380*/  VIADD R25, R23, 0x1 ;  /* 0x0000000117197836 */ /* 0x000fe20000000000 */
[----:B------:R-:W-:Y:S06]  /*13390*/  BRA `(.L_x_972) ;  /* 0x0000000800247947 */ /* 0x000fec0003800000 */
.L_x_973:
[----:B------:R-:W-:-:S13]  /*133a0*/  ISETP.NE.AND P0, PT, R9, 0x5, PT ;  /* 0x000000050900780c */ /* 0x000fda0003f05270 */
[----:B------:R-:W-:Y:S05]  /*133b0*/  @!P0 BRA `(.L_x_975) ;  /* 0x00000004000c8947 */ /* 0x000fea0003800000 */
[----:B------:R-:W-:Y:S02]  /*133c0*/  IABS R9, R17 ;  /* 0x0000001100097213 */ /* 0x000fe40000000000 */
[----:B------:R-:W-:Y:S02]  /*133d0*/  IABS R26, R8 ;  /* 0x00000008001a7213 */ /* 0x000fe40000000000 */
[----:B------:R-:W0:Y:S01]  /*133e0*/  I2F.RP R21, R9 ;  /* 0x0000000900157306 */ /* 0x000e220000209400 */
[----:B------:R-:W-:Y:S02]  /*133f0*/  IABS R27, R7 ;  /* 0x00000007001b7213 */ /* 0x000fe40000000000 */
[----:B------:R-:W-:-:S05]  /*13400*/  ISETP.GE.AND P5, PT, R8, RZ, PT ;  /* 0x000000ff0800720c */ /* 0x000fca0003fa6270 */
        /* <DEDUP_REMOVED lines=28> */
[----:B------:R-:W-:-:S04]  /*135d0*/  IMAD.MOV R24, RZ, RZ, -R9 ;  /* 0x000000ffff187224 */ /* 0x000fc800078e0a09 */
        /* <DEDUP_REMOVED lines=20> */
[----:B------:R-:W-:Y:S01]  /*13720*/  ISETP.GE.U32.AND P0, PT, R22, R27, PT ;  /* 0x0000001b1600720c */ /* 0x000fe20003f06070 */
[----:B------:R-:W-:-:S05]  /*13730*/  VIADD R22, R9, 0x1 ;  /* 0x0000000109167836 */ /* 0x000fca0000000000 */
[----:B------:R-:W-:-:S05]  /*13740*/  @!P4 IMAD.IADD R26, R26, 0x1, -R27 ;  /* 0x000000011a1ac824 */ /* 0x000fca00078e0a1b */
[----:B------:R-:W-:Y:S02]  /*13750*/  MOV R8, R26 ;  /* 0x0000001a00087202 */ /* 0x000fe40000000f00 */
[----:B------:R-:W-:Y:S01]  /*13760*/  @P0 VIADD R21, R21, 0x1 ;  /* 0x0000000115150836 */ /* 0x000fe20000000000 */
[----:B------:R-:W-:Y:S02]  /*13770*/  ISETP.NE.AND P0, PT, R7, RZ, PT ;  /* 0x000000ff0700720c */ /* 0x000fe40003f05270 */
[----:B------:R-:W-:Y:S02]  /*13780*/  @!P5 IMAD.MOV R8, RZ, RZ, -R8 ;  /* 0x000000ffff08d224 */ /* 0x000fe400078e0a08 */
[----:B------:R-:W-:-:S03]  /*13790*/  @!P3 IMAD.MOV R21, RZ, RZ, -R21 ;  /* 0x000000ffff15b224 */ /* 0x000fc600078e0a15 */
[C---:B------:R-:W-:Y:S02]  /*137a0*/  SEL R8, R23.reuse, R8, !P0 ;  /* 0x0000000817087207 */ /* 0x040fe40004000000 */
[----:B------:R-:W-:-:S03]  /*137b0*/  SEL R23, R23, R21, !P0 ;  /* 0x0000001517177207 */ /* 0x000fc60004000000 */
[----:B------:R-:W-:Y:S01]  /*137c0*/  VIADD R21, R8, 0x1 ;  /* 0x0000000108157836 */ /* 0x000fe20000000000 */
[----:B------:R-:W-:Y:S01]  /*137d0*/  IADD3 R25, PT, PT, R23, 0x1, RZ ;  /* 0x0000000117197810 */ /* 0x000fe20007ffe0ff */
[----:B------:R-:W-:Y:S06]  /*137e0*/  BRA `(.L_x_972) ;  /* 0x0000000400107947 */ /* 0x000fec0003800000 */
.L_x_975:
        /* <DEDUP_REMOVED lines=34> */
[--C-:B-1----:R-:W-:Y:S02]  /*13a10*/  IMAD.MOV R28, RZ, RZ, -R23.reuse ;  /* 0x000000ffff1c7224 */ /* 0x102fe400078e0a17 */
[----:B------:R-:W-:Y:S02]  /*13a20*/  IMAD R24, R25, R21, R8 ;  /* 0x0000001519187224 */ /* 0x000fe400078e0208 */
[----:B------:R-:W-:Y:S01]  /*13a30*/  IMAD R21, R28, R27, RZ ;  /* 0x0000001b1c157224 */ /* 0x000fe200078e02ff */
[----:B------:R-:W-:Y:S02]  /*13a40*/  IABS R28, R7 ;  /* 0x00000007001c7213 */ /* 0x000fe40000000000 */
[----:B------:R-:W-:Y:S01]  /*13a50*/  IABS R25, R24 ;  /* 0x0000001800197213 */ /* 0x000fe20000000000 */
[----:B------:R-:W-:Y:S01]  /*13a60*/  IMAD.HI.U32 R21, R23, R21, R22 ;  /* 0x0000001517157227 */ /* 0x000fe200078e0016 */
[----:B------:R-:W-:-:S02]  /*13a70*/  LOP3.LUT R24, R24, R7, RZ, 0x3c, !PT ;  /* 0x0000000718187212 */ /* 0x000fc400078e3cff */
[----:B------:R-:W-:Y:S01]  /*13a80*/  MOV R22, R25 ;  /* 0x0000001900167202 */ /* 0x000fe20000000f00 */
[----:B------:R-:W-:Y:S01]  /*13a90*/  IMAD.MOV R23, RZ, RZ, -R28 ;  /* 0x000000ffff177224 */ /* 0x000fe200078e0a1c */
[----:B------:R-:W-:Y:S01]  /*13aa0*/  ISETP.GE.AND P3, PT, R24, RZ, PT ;  /* 0x000000ff1800720c */ /* 0x000fe20003f66270 */
        /* <DEDUP_REMOVED lines=8> */
[--C-:B------:R-:W-:Y:S02]  /*13b30*/  @!P0 IMAD.IADD R26, R26, 0x1, -R27.reuse ;  /* 0x000000011a1a8824 */ /* 0x100fe400078e0a1b */
[----:B------:R-:W-:Y:S02]  /*13b40*/  @!P2 IMAD.IADD R22, R22, 0x1, -R27 ;  /* 0x000000011616a824 */ /* 0x000fe400078e0a1b */
[----:B------:R-:W-:Y:S01]  /*13b50*/  @!P2 VIADD R21, R21, 0x1 ;  /* 0x000000011515a836 */ /* 0x000fe20000000000 */
[----:B------:R-:W-:Y:S02]  /*13b60*/  ISETP.GT.U32.AND P4, PT, R27, R26, PT ;  /* 0x0000001a1b00720c */ /* 0x000fe40003f84070 */
[----:B------:R-:W-:Y:S02]  /*13b70*/  ISETP.GE.U32.AND P0, PT, R22, R27, PT ;  /* 0x0000001b1600720c */ /* 0x000fe40003f06070 */
[----:B------:R-:W-:-:S09]  /*13b80*/  LOP3.LUT R22, RZ, R7, RZ, 0x33, !PT ;  /* 0x00000007ff167212 */ /* 0x000fd200078e33ff */
[----:B------:R-:W-:Y:S02]  /*13b90*/  @!P4 IMAD.IADD R26, R26, 0x1, -R27 ;  /* 0x000000011a1ac824 */ /* 0x000fe400078e0a1b */
[----:B------:R-:W-:Y:S02]  /*13ba0*/  @P0 IADD3 R21, PT, PT, R21, 0x1, RZ ;  /* 0x0000000115150810 */ /* 0x000fe40007ffe0ff */
[----:B------:R-:W-:Y:S01]  /*13bb0*/  IMAD.MOV.U32 R8, RZ, RZ, R26 ;  /* 0x000000ffff087224 */ /* 0x000fe200078e001a */
[----:B------:R-:W-:Y:S02]  /*13bc0*/  ISETP.NE.AND P0, PT, R7, RZ, PT ;  /* 0x000000ff0700720c */ /* 0x000fe40003f05270 */
[----:B------:R-:W-:Y:S02]  /*13bd0*/  @!P3 IMAD.MOV R21, RZ, RZ, -R21 ;  /* 0x000000ffff15b224 */ /* 0x000fe400078e0a15 */
[----:B------:R-:W-:-:S03]  /*13be0*/  @!P5 IMAD.MOV R8, RZ, RZ, -R8 ;  /* 0x000000ffff08d224 */ /* 0x000fc600078e0a08 */
[C---:B------:R-:W-:Y:S02]  /*13bf0*/  SEL R9, R22.reuse, R21, !P0 ;  /* 0x0000001516097207 */ /* 0x040fe40004000000 */
[----:B------:R-:W-:-:S03]  /*13c00*/  SEL R8, R22, R8, !P0 ;  /* 0x0000000816087207 */ /* 0x000fc60004000000 */
[----:B------:R-:W-:Y:S01]  /*13c10*/  VIADD R22, R9, 0x1 ;  /* 0x0000000109167836 */ /* 0x000fe20000000000 */
[----:B------:R-:W-:-:S07]  /*13c20*/  IADD3 R21, PT, PT, R8, 0x1, RZ ;  /* 0x0000000108157810 */ /* 0x000fce0007ffe0ff */
.L_x_972:
[----:B------:R-:W-:Y:S05]  /*13c30*/  BSYNC.RECONVERGENT B3 ;  /* 0x0000000000037941 */ /* 0x000fea0003800200 */
.L_x_970:
[-C--:B------:R-:W-:Y:S02]  /*13c40*/  IMAD R24, R23, R4.reuse, R21 ;  /* 0x0000000417187224 */ /* 0x080fe400078e0215 */
[----:B------:R-:W-:Y:S02]  /*13c50*/  IMAD R25, R25, R4, R8 ;  /* 0x0000000419197224 */ /* 0x000fe400078e0208 */
[C---:B------:R-:W-:Y:S02]  /*13c60*/  IMAD R24, R15.reuse, R9, R24 ;  /* 0x000000090f187224 */ /* 0x040fe400078e0218 */
[----:B------:R-:W-:-:S05]  /*13c70*/  IMAD R25, R15, R22, R25 ;  /* 0x000000160f197224 */ /* 0x000fca00078e0219 */
[CC--:B------:R-:W-:Y:S02]  /*13c80*/  VIMNMX R28, PT, PT, R24.reuse, R25.reuse, !PT ;  /* 0x00000019181c7248 */ /* 0x0c0fe40007fe0100 */
[----:B------:R-:W-:-:S07]  /*13c90*/  VIMNMX R21, PT, PT, R24, R25, PT ;  /* 0x0000001918157248 */ /* 0x000fce0003fe0100 */
.L_x_969:
[----:B------:R-:W-:Y:S05]  /*13ca0*/  BSYNC.RECONVERGENT B2 ;  /* 0x0000000000027941 */ /* 0x000fea0003800200 */
.L_x_966:
[----:B------:R-:W0:Y:S02]  /*13cb0*/  LDC.64 R26, c[0x4][0xb8] ;  /* 0x01002e00ff1a7b82 */ /* 0x000e240000000a00 */
[----:B0-----:R-:W2:Y:S06]  /*13cc0*/  LDG.E.64 R8, desc[UR4][R26.64] ;  /* 0x000000041a087981 */ /* 0x001eac000c1e1b00 */
[----:B------:R-:W0:Y:S01]  /*13cd0*/  LDC.64 R24, c[0x4][0x10] ;  /* 0x01000400ff187b82 */ /* 0x000e220000000a00 */
[----:B--2---:R-:W-:Y:S02]  /*13ce0*/  IMAD.WIDE R22, R0, 0x4, R8 ;  /* 0x0000000400167825 */ /* 0x004fe400078e0208 */
[----:B0-----:R0:W5:Y:S04]  /*13cf0*/  LDG.E.64 R8, desc[UR4][R24.64] ;  /* 0x0000000418087981 */ /* 0x001168000c1e1b00 */
[----:B------:R-:W2:Y:S01]  /*13d00*/  LD.E R23, desc[UR4][R22.64] ;  /* 0x0000000416177980 */ /* 0x000ea2000c101900 */
[----:B------:R-:W-:Y:S01]  /*13d10*/  BSSY.RECONVERGENT B2, `(.L_x_976) ;  /* 0x00001ed000027945 */ /* 0x000fe20003800200 */
[----:B--2---:R-:W-:-:S13]  /*13d20*/  ISETP.NE.AND P0, PT, R23, -0x1, PT ;  /* 0xffffffff1700780c */ /* 0x004fda0003f05270 */
[----:B0-----:R-:W-:Y:S05]  /*13d30*/  @!P0 BRA `(.L_x_977) ;  /* 0x0000001c00a88947 */ /* 0x001fea0003800000 */
[----:B------:R-:W-:-:S06]  /*13d40*/  IMAD.WIDE R2, R23, 0x4, R2 ;  /* 0x0000000417027825 */ /* 0x000fcc00078e0202 */
[----:B------:R-:W2:Y:S02]  /*13d50*/  LD.E R3, desc[UR4][R2.64] ;  /* 0x0000000402037980 */ /* 0x000ea4000c101900 */
[----:B--2---:R-:W-:-:S13]  /*13d60*/  ISETP.NE.AND P0, PT, R3, R0, PT ;  /* 0x000000000300720c */ /* 0x004fda0003f05270 */
[----:B------:R-:W-:Y:S05]  /*13d70*/  @P0 BRA `(.L_x_977) ;  /* 0x0000001c00980947 */ /* 0x000fea0003800000 */
[----:B------:R-:W-:Y:S02]  /*13d80*/  IMAD.MOV.U32 R0, RZ, RZ, R28 ;  /* 0x000000ffff007224 */ /* 0x000fe400078e001c */
[----:B-----5:R-:W-:-:S04]  /*13d90*/  IMAD.WIDE R2, R21, 0x8, R8 ;  /* 0x0000000815027825 */ /* 0x020fc800078e0208 */
[----:B------:R-:W-:Y:S02]  /*13da0*/  IMAD.WIDE R18, R0, 0x8, R8 ;  /* 0x0000000800127825 */ /* 0x000fe400078e0208 */
[----:B------:R-:W5:Y:S04]  /*13db0*/  LD.E.64 R2, desc[UR4][R2.64] ;  /* 0x0000000402027980 */ /* 0x000f68000c101b00 */
[----:B------:R-:W5:Y:S01]  /*13dc0*/  LD.E.64 R18, desc[UR4][R18.64] ;  /* 0x0000000412127980 */ /* 0x000f62000c101b00 */
        /* <DEDUP_REMOVED lines=16> */
[----:B0-----:R-:W-:-:S06]  /*13ed0*/  IADD3 R10, PT, PT, R12, 0xffffffe, RZ ;  /* 0x0ffffffe0c0a7810 */ /* 0x001fcc0007ffe0ff */
[----:B------:R-:W0:Y:S08]  /*13ee0*/  I2F.RP R12, R20 ;  /* 0x00000014000c7306 */ /* 0x000e300000209400 */
[----:B------:R1:W2:Y:S08]  /*13ef0*/  F2I.FTZ.U32.TRUNC.NTZ R11, R10 ;  /* 0x0000000a000b7305 */ /* 0x0002b0000021f000 */
[----:B0-----:R-:W0:Y:S01]  /*13f00*/  MUFU.RCP R12, R12 ;  /* 0x0000000c000c7308 */ /* 0x001e220000001000 */
[----:B-1----:R-:W-:-:S02]  /*13f10*/  IMAD.MOV.U32 R10, RZ, RZ, RZ ;  /* 0x000000ffff0a7224 */ /* 0x002fc400078e00ff */
[----:B--2---:R-:W-:-:S04]  /*13f20*/  IMAD.MOV R14, RZ, RZ, -R11 ;  /* 0x000000ffff0e7224 */ /* 0x004fc800078e0a0b */
[----:B------:R-:W-:Y:S01]  /*13f30*/  IMAD R5, R14, R13, RZ ;  /* 0x0000000d0e057224 */ /* 0x000fe200078e02ff */
[----:B------:R-:W-:-:S03]  /*13f40*/  IABS R14, R6 ;  /* 0x00000006000e7213 */ /* 0x000fc60000000000 */
[----:B------:R-:W-:Y:S01]  /*13f50*/  IMAD.HI.U32 R5, R11, R5, R10 ;  /* 0x000000050b057227 */ /* 0x000fe200078e000a */
[----:B0-----:R-:W-:-:S03]  /*13f60*/  IADD3 R11, PT, PT, R12, 0xffffffe, RZ ;  /* 0x0ffffffe0c0b7810 */ /* 0x001fc60007ffe0ff */
[----:B------:R-:W-:Y:S02]  /*13f70*/  IMAD.MOV R10, RZ, RZ, -R16 ;  /* 0x000000ffff0a7224 */ /* 0x000fe400078e0a10 */
[----:B------:R-:W-:Y:S01]  /*13f80*/  IMAD.HI.U32 R5, R5, R14, RZ ;  /* 0x0000000e05057227 */ /* 0x000fe200078e00ff */
[----:B------:R-:W0:Y:S03]  /*13f90*/  F2I.FTZ.U32.TRUNC.NTZ R11, R11 ;  /* 0x0000000b000b7305 */ /* 0x000e26000021f000 */
        /* <DEDUP_REMOVED lines=8> */
[----:B------:R-:W-:-:S06]  /*14020*/  IMAD.MOV.U32 R10, RZ, RZ, RZ ;  /* 0x000000ffff0a7224 */ /* 0x000fcc00078e00ff */
[----:B------:R-:W-:-:S04]  /*14030*/  @P0 VIADD R5, R5, 0x1 ;  /* 0x0000000105050836 */ /* 0x000fc80000000000 */
[----:B------:R-:W-:Y:S01]  /*14040*/  IMAD.MOV.U32 R16, RZ, RZ, R5 ;  /* 0x000000ffff107224 */ /* 0x000fe200078e0005 */
[----:B0-----:R-:W-:-:S03]  /*14050*/  IADD3 R5, PT, PT, RZ, -R11, RZ ;  /* 0x8000000bff057210 */ /* 0x001fc60007ffe0ff */
[----:B------:R-:W-:Y:S01]  /*14060*/  @!P2 IMAD.MOV R16, RZ, RZ, -R16 ;  /* 0x000000ffff10a224 */ /* 0x000fe200078e0a10 */
[----:B------:R-:W-:Y:S01]  /*14070*/  @!P1 LOP3.LUT R16, RZ, R17, RZ, 0x33, !PT ;  /* 0x00000011ff109212 */ /* 0x000fe200078e33ff */
[----:B------:R-:W-:-:S04]  /*14080*/  IMAD R5, R5, R20, RZ ;  /* 0x0000001405057224 */ /* 0x000fc800078e02ff */
[----:B------:R-:W-:-:S04]  /*14090*/  IMAD.HI.U32 R13, R11, R5, R10 ;  /* 0x000000050b0d7227 */ /* 0x000fc800078e000a */
[----:B------:R-:W-:Y:S02]  /*140a0*/  IMAD.MOV R12, RZ, RZ, -R16 ;  /* 0x000000ffff0c7224 */ /* 0x000fe400078e0a10 */
[----:B------:R-:W-:-:S04]  /*140b0*/  IMAD.HI.U32 R5, R13, R14, RZ ;  /* 0x0000000e0d057227 */ /* 0x000fc800078e00ff */
[----:B------:R-:W-:Y:S01]  /*140c0*/  IMAD R12, R17, R12, R6 ;  /* 0x0000000c110c7224 */ /* 0x000fe200078e0206 */
[----:B------:R-:W-:Y:S01]  /*140d0*/  LOP3.LUT R6, RZ, R7, RZ, 0x33, !PT ;  /* 0x00000007ff067212 */ /* 0x000fe200078e33ff */
[----:B------:R-:W-:Y:S02]  /*140e0*/  IMAD.MOV R17, RZ, RZ, -R22 ;  /* 0x000000ffff117224 */ /* 0x000fe400078e0a16 */
[----:B------:R-:W-:Y:S01]  /*140f0*/  IMAD R15, R15, R16, RZ ;  /* 0x000000100f0f7224 */ /* 0x000fe200078e02ff */
        /* <DEDUP_REMOVED lines=9> */
[-C--:B------:R-:W-:Y:S01]  /*14190*/  @!P1 IADD3 R10, PT, PT, R10, -R20.reuse, RZ ;  /* 0x800000140a0a9210 */ /* 0x080fe20007ffe0ff */
[----:B------:R-:W-:Y:S01]  /*141a0*/  @!P1 VIADD R5, R5, 0x1 ;  /* 0x0000000105059836 */ /* 0x000fe20000000000 */
[----:B------:R-:W-:Y:S02]  /*141b0*/  ISETP.NE.U32.AND P1, PT, R23, 0x1, PT ;  /* 0x000000011700780c */ /* 0x000fe40003f25070 */
[----:B------:R-:W-:-:S06]  /*141c0*/  ISETP.GE.U32.AND P0, PT, R10, R20, PT ;  /* 0x000000140a00720c */ /* 0x000fcc0003f06070 */
[----:B------:R-:W-:Y:S01]  /*141d0*/  @!P2 IMAD.IADD R11, R11, 0x1, -R20 ;  /* 0x000000010b0ba824 */ /* 0x000fe200078e0a14 */
[----:B------:R-:W-:-:S03]  /*141e0*/  ISETP.GE.AND P2, PT, R12, RZ, PT ;  /* 0x000000ff0c00720c */ /* 0x000fc60003f46270 */
[----:B------:R-:W-:-:S03]  /*141f0*/  @!P3 IMAD.MOV R11, RZ, RZ, -R11 ;  /* 0x000000ffff0bb224 */ /* 0x000fc600078e0a0b */
[----:B------:R-:W-:Y:S01]  /*14200*/  @P0 VIADD R5, R5, 0x1 ;  /* 0x0000000105050836 */ /* 0x000fe20000000000 */
[----:B------:R-:W-:-:S04]  /*14210*/  ISETP.NE.AND P0, PT, R7, RZ, PT ;  /* 0x000000ff0700720c */ /* 0x000fc80003f05270 */
[----:B------:R-:W-:Y:S02]  /*14220*/  SEL R12, R6, R11, !P0 ;  /* 0x0000000b060c7207 */ /* 0x000fe40004000000 */
[----:B------:R-:W-:-:S03]  /*14230*/  @!P2 IADD3 R5, PT, PT, -R5, RZ, RZ ;  /* 0x000000ff0505a210 */ /* 0x000fc60007ffe1ff */
[----:B------:R-:W-:Y:S01]  /*14240*/  @P1 IMAD.IADD R7, R12, 0x1, R15 ;  /* 0x000000010c071824 */ /* 0x000fe200078e020f */
[----:B------:R-:W-:Y:S01]  /*14250*/  SEL R5, R6, R5, !P0 ;  /* 0x0000000506057207 */ /* 0x000fe20004000000 */
[----:B------:R-:W-:-:S04]  /*14260*/  @!P1 VIADD R10, R12, 0x1 ;  /* 0x000000010c0a9836 */ /* 0x000fc80000000000 */
[CC--:B------:R-:W-:Y:S02]  /*14270*/  @P1 IMAD R7, R5.reuse, R4.reuse, R7 ;  /* 0x0000000405071224 */ /* 0x0c0fe400078e0207 */
[-C--:B------:R-:W-:Y:S02]  /*14280*/  IMAD R15, R5, R4.reuse, R15 ;  /* 0x00000004050f7224 */ /* 0x080fe400078e020f */
[----:B------:R-:W-:Y:S02]  /*14290*/  @P1 VIADD R6, R7, 0x1 ;  /* 0x0000000107061836 */ /* 0x000fe40000000000 */
[----:B------:R-:W-:Y:S01]  /*142a0*/  @P1 IMAD.IADD R5, R12, 0x1, R15 ;  /* 0x000000010c051824 */ /* 0x000fe200078e020f */
[C---:B------:R-:W-:Y:S01]  /*142b0*/  @!P1 IADD3 R7, PT, PT, R15.reuse, R4, RZ ;  /* 0x000000040f079210 */ /* 0x040fe20007ffe0ff */
[----:B------:R-:W-:Y:S02]  /*142c0*/  @!P1 IMAD.IADD R6, R15, 0x1, R10 ;  /* 0x000000010f069824 */ /* 0x000fe400078e020a */
        /* <DEDUP_REMOVED lines=10> */
.L_x_979:
        /* <DEDUP_REMOVED lines=37> */
[----:B------:R-:W-:-:S04]  /*145c0*/  IMAD.MOV.U32 R17, RZ, RZ, R6 ;  /* 0x000000ffff117224 */ /* 0x000fc800078e0006 */
[----:B------:R-:W-:Y:S01]  /*145d0*/  @!P2 IMAD.MOV R17, RZ, RZ, -R17 ;  /* 0x000000ffff11a224 */ /* 0x000fe200078e0a11 */
[----:B------:R-:W-:-:S05]  /*145e0*/  @!P1 LOP3.LUT R17, RZ, R10, RZ, 0x33, !PT ;  /* 0x0000000aff119212 */ /* 0x000fca00078e33ff */
[----:B------:R-:W-:Y:S02]  /*145f0*/  IMAD.MOV R6, RZ, RZ, -R17 ;  /* 0x000000ffff067224 */ /* 0x000fe400078e0a11 */
[----:B0-----:R-:W-:Y:S02]  /*14600*/  IMAD.MOV R14, RZ, RZ, -R7 ;  /* 0x000000ffff0e7224 */ /* 0x001fe400078e0a07 */
[----:B------:R-:W-:Y:S01]  /*14610*/  IMAD R11, R10, R6, R5 ;  /* 0x000000060a0b7224 */ /* 0x000fe200078e0205 */
[----:B------:R-:W-:Y:S01]  /*14620*/  IABS R6, R12 ;  /* 0x0000000c00067213 */ /* 0x000fe20000000000 */
[----:B------:R-:W-:-:S03]  /*14630*/  IMAD R27, R14, R25, RZ ;  /* 0x000000190e1b7224 */ /* 0x000fc600078e02ff */
[----:B------:R-:W-:Y:S01]  /*14640*/  IADD3 R16, PT, PT, RZ, -R6, RZ ;  /* 0x80000006ff107210 */ /* 0x000fe20007ffe0ff */
[----:B------:R-:W-:Y:S01]  /*14650*/  IMAD.MOV.U32 R6, RZ, RZ, RZ ;  /* 0x000000ffff067224 */ /* 0x000fe200078e00ff */
        /* <DEDUP_REMOVED lines=40> */
.L_x_981:
        /* <DEDUP_REMOVED lines=34> */
[----:B------:R-:W-:-:S04]  /*14b00*/  LOP3.LUT R10, R6, R17, RZ, 0x3c, !PT ;  /* 0x00000011060a7212 */ /* 0x000fc800078e3cff */
[----:B------:R-:W-:Y:S01]  /*14b10*/  ISETP.GE.AND P2, PT, R10, RZ, PT ;  /* 0x000000ff0a00720c */ /* 0x000fe20003f46270 */
[----:B------:R-:W0:Y:S01]  /*14b20*/  F2I.FTZ.U32.TRUNC.NTZ R11, R11 ;  /* 0x0000000b000b7305 */ /* 0x000e22000021f000 */
[----:B------:R-:W-:-:S05]  /*14b30*/  IMAD.MOV.U32 R10, RZ, RZ, RZ ;  /* 0x000000ffff0a7224 */ /* 0x000fca00078e00ff */
[----:B------:R-:W-:-:S05]  /*14b40*/  @P0 VIADD R5, R5, 0x1 ;  /* 0x0000000105050836 */ /* 0x000fca0000000000 */
[----:B------:R-:W-:Y:S01]  /*14b50*/  MOV R13, R5 ;  /* 0x00000005000d7202 */ /* 0x000fe20000000f00 */
[----:B0-----:R-:W-:-:S04]  /*14b60*/  IMAD.MOV R25, RZ, RZ, -R11 ;  /* 0x000000ffff197224 */ /* 0x001fc800078e0a0b */
[----:B------:R-:W-:Y:S01]  /*14b70*/  @!P2 IMAD.MOV R13, RZ, RZ, -R13 ;  /* 0x000000ffff0da224 */ /* 0x000fe200078e0a0d */
[----:B------:R-:W-:Y:S01]  /*14b80*/  @!P1 LOP3.LUT R13, RZ, R17, RZ, 0x33, !PT ;  /* 0x00000011ff0d9212 */ /* 0x000fe200078e33ff */
[----:B------:R-:W-:-:S04]  /*14b90*/  IMAD R25, R25, R16, RZ ;  /* 0x0000001019197224 */ /* 0x000fc800078e02ff */
        /* <DEDUP_REMOVED lines=16> */
[----:B------:R-:W-:Y:S02]  /*14ca0*/  ISETP.NE.U32.AND P1, PT, R23, 0x1, PT ;  /* 0x000000011700780c */ /* 0x000fe40003f25070 */
[----:B------:R-:W-:Y:S02]  /*14cb0*/  ISETP.GE.U32.AND P0, PT, R10, R16, PT ;  /* 0x000000100a00720c */ /* 0x000fe40003f06070 */
[----:B------:R-:W-:-:S03]  /*14cc0*/  LOP3.LUT R10, RZ, R7, RZ, 0x33, !PT ;  /* 0x00000007ff0a7212 */ /* 0x000fc600078e33ff */
[----:B------:R-:W-:Y:S01]  /*14cd0*/  @!P2 IMAD.IADD R11, R11, 0x1, -R16 ;  /* 0x000000010b0ba824 */ /* 0x000fe200078e0a10 */
[----:B------:R-:W-:-:S03]  /*14ce0*/  ISETP.GE.AND P2, PT, R12, RZ, PT ;  /* 0x000000ff0c00720c */ /* 0x000fc60003f46270 */
[----:B------:R-:W-:-:S04]  /*14cf0*/  @!P3 IMAD.MOV R11, RZ, RZ, -R11 ;  /* 0x000000ffff0bb224 */ /* 0x000fc800078e0a0b */
[----:B------:R-:W-:Y:S02]  /*14d00*/  @P0 IADD3 R5, PT, PT, R5, 0x1, RZ ;  /* 0x0000000105050810 */ /* 0x000fe40007ffe0ff */
[----:B------:R-:W-:-:S04]  /*14d10*/  ISETP.NE.AND P0, PT, R7, RZ, PT ;  /* 0x000000ff0700720c */ /* 0x000fc80003f05270 */
        /* <DEDUP_REMOVED lines=19> */
.L_x_982:
[-C--:B------:R-:W-:Y:S01]  /*14e50*/  IABS R14, R17.reuse ;  /* 0x00000011000e7213 */ /* 0x080fe20000000000 */
[----:B------:R-:W-:Y:S01]  /*14e60*/  BSSY.RECONVERGENT B4, `(.L_x_983) ;  /* 0x0000082000047945 */ /* 0x000fe20003800200 */
[----:B------:R-:W-:Y:S02]  /*14e70*/  IADD3 R6, PT, PT, -R13, R6, RZ ;  /* 0x000000060d067210 */ /* 0x000fe40007ffe1ff */
[----:B------:R-:W0:Y:S01]  /*14e80*/  I2F.RP R16, R14 ;  /* 0x0000000e00107306 */ /* 0x000e220000209400 */
[----:B------:R-:W-:Y:S02]  /*14e90*/  IABS R22, R17 ;  /* 0x0000001100167213 */ /* 0x000fe40000000000 */
[----:B------:R-:W-:-:S05]  /*14ea0*/  IMAD.HI R10, R6, 0x2aaaaaab, RZ ;  /* 0x2aaaaaab060a7827 */ /* 0x000fca00078e02ff */
[----:B------:R-:W-:Y:S01]  /*14eb0*/  LEA.HI R12, R10, R10, RZ, 0x1 ;  /* 0x0000000a0a0c7211 */ /* 0x000fe200078f08ff */
[----:B------:R-:W-:-:S03]  /*14ec0*/  IMAD.MOV.U32 R10, RZ, RZ, RZ ;  /* 0x000000ffff0a7224 */ /* 0x000fc600078e00ff */
[----:B------:R-:W-:Y:S01]  /*14ed0*/  IABS R20, R12 ;  /* 0x0000000c00147213 */ /* 0x000fe20000000000 */
[C---:B------:R-:W-:Y:S01]  /*14ee0*/  IMAD R6, R12.reuse, -0x6, R6 ;  /* 0xfffffffa0c067824 */ /* 0x040fe200078e0206 */
[----:B------:R-:W-:Y:S01]  /*14ef0*/  ISETP.GE.AND P4, PT, R12, RZ, PT ;  /* 0x000000ff0c00720c */ /* 0x000fe20003f86270 */
[----:B0-----:R-:W0:Y:S02]  /*14f00*/  MUFU.RCP R16, R16 ;  /* 0x0000001000107308 */ /* 0x001e240000001000 */
[----:B0-----:R-:W-:Y:S01]  /*14f10*/  VIADD R11, R16, 0xffffffe ;  /* 0x0ffffffe100b7836 */ /* 0x001fe20000000000 */
[----:B------:R-:W-:-:S05]  /*14f20*/  IABS R16, R7 ;  /* 0x0000000700107213 */ /* 0x000fca0000000000 */
[----:B------:R-:W0:Y:S02]  /*14f30*/  F2I.FTZ.U32.TRUNC.NTZ R11, R11 ;  /* 0x0000000b000b7305 */ /* 0x000e24000021f000 */
[----:B0-----:R-:W-:-:S04]  /*14f40*/  IMAD.MOV R13, RZ, RZ, -R11 ;  /* 0x000000ffff0d7224 */ /* 0x001fc800078e0a0b */
[----:B------:R-:W-:-:S04]  /*14f50*/  IMAD R13, R13, R14, RZ ;  /* 0x0000000e0d0d7224 */ /* 0x000fc800078e02ff */
[----:B------:R-:W-:-:S04]  /*14f60*/  IMAD.HI.U32 R10, R11, R13, R10 ;  /* 0x0000000d0b0a7227 */ /* 0x000fc800078e000a */
        /* <DEDUP_REMOVED lines=16> */
[----:B------:R-:W0:Y:S04]  /*15070*/  F2I.FTZ.U32.TRUNC.NTZ R11, R11 ;  /* 0x0000000b000b7305 */ /* 0x000e28000021f000 */
[----:B------:R-:W-:Y:S01]  /*15080*/  MOV R16, R10 ;  /* 0x0000000a00107202 */ /* 0x000fe20000000f00 */
[----:B------:R-:W-:-:S04]  /*15090*/  IMAD.MOV.U32 R10, RZ, RZ, RZ ;  /* 0x000000ffff0a7224 */ /* 0x000fc800078e00ff */
[----:B------:R-:W-:Y:S01]  /*150a0*/  @!P2 IMAD.MOV R16, RZ, RZ, -R16 ;  /* 0x000000ffff10a224 */ /* 0x000fe200078e0a10 */
[----:B------:R-:W-:-:S05]  /*150b0*/  @!P1 LOP3.LUT R16, RZ, R17, RZ, 0x33, !PT ;  /* 0x00000011ff109212 */ /* 0x000fca00078e33ff */
[----:B------:R-:W-:Y:S02]  /*150c0*/  IMAD.MOV R14, RZ, RZ, -R16 ;  /* 0x000000ffff0e7224 */ /* 0x000fe400078e0a10 */
[--C-:B0-----:R-:W-:Y:S02]  /*150d0*/  IMAD.MOV R23, RZ, RZ, -R11.reuse ;  /* 0x000000ffff177224 */ /* 0x101fe400078e0a0b */
[----:B------:R-:W-:Y:S02]  /*150e0*/  IMAD R14, R17, R14, R12 ;  /* 0x0000000e110e7224 */ /* 0x000fe400078e020c */
[----:B------:R-:W-:Y:S01]  /*150f0*/  IMAD R17, R23, R20, RZ ;  /* 0x0000001417117224 */ /* 0x000fe200078e02ff */
[----:B------:R-:W-:Y:S02]  /*15100*/  IABS R23, R7 ;  /* 0x0000000700177213 */ /* 0x000fe40000000000 */
[----:B------:R-:W-:Y:S01]  /*15110*/  IABS R22, R14 ;  /* 0x0000000e00167213 */ /* 0x000fe20000000000 */
[----:B------:R-:W-:Y:S01]  /*15120*/  IMAD.HI.U32 R10, R11, R17, R10 ;  /* 0x000000110b0a7227 */ /* 0x000fe200078e000a */
[----:B------:R-:W-:-:S02]  /*15130*/  IADD3 R23, PT, PT, RZ, -R23, RZ ;  /* 0x80000017ff177210 */ /* 0x000fc40007ffe0ff */
[----:B------:R-:W-:Y:S01]  /*15140*/  LOP3.LUT R14, R14, R7, RZ, 0x3c, !PT ;  /* 0x000000070e0e7212 */ /* 0x000fe200078e3cff */
[----:B------:R-:W-:Y:S02]  /*15150*/  IMAD.MOV.U32 R17, RZ, RZ, R22 ;  /* 0x000000ffff117224 */ /* 0x000fe400078e0016 */
        /* <DEDUP_REMOVED lines=27> */
.L_x_1932:
[----:B------:R-:W-:Y:S05]  /*15310*/  BRX R6 -0x15320                                                (*"BRANCH_TARGETS .L_x_1933,.L_x_1934,.L_x_1935,.L_x_985"*) ;  /* 0xfffffeac06387949 */ /* 0x000fea000383ffff */
.L_x_1935:
        /* <DEDUP_REMOVED lines=8> */
.L_x_1933:
[----:B------:R-:W-:Y:S02]  /*153a0*/  IMAD R5, R16, R5, R5 ;  /* 0x0000000510057224 */ /* 0x000fe400078e0205 */
[----:B------:R-:W-:Y:S02]  /*153b0*/  IMAD R15, R15, R16, RZ ;  /* 0x000000100f0f7224 */ /* 0x000fe400078e02ff */
[C---:B------:R-:W-:Y:S02]  /*153c0*/  IMAD.IADD R7, R11.reuse, 0x1, R5 ;  /* 0x000000010b077824 */ /* 0x040fe400078e0205 */
        /* <DEDUP_REMOVED lines=8> */
.L_x_1934:
[----:B------:R-:W-:Y:S02]  /*15450*/  IMAD R7, R11, R4, R4 ;  /* 0x000000040b077224 */ /* 0x000fe400078e0204 */
[----:B------:R-:W-:Y:S02]  /*15460*/  IMAD R5, R15, R16, R12 ;  /* 0x000000100f057224 */ /* 0x000fe400078e020c */
[----:B------:R-:W-:Y:S02]  /*15470*/  IMAD.IADD R6, R12, 0x1, R7 ;  /* 0x000000010c067824 */ /* 0x000fe400078e0207 */
[----:B------:R-:W-:Y:S02]  /*15480*/  IMAD R4, R11, R4, R5 ;  /* 0x000000040b047224 */ /* 0x000fe400078e0205 */
[----:B------:R-:W-:Y:S02]  /*15490*/  IMAD R5, R15, R16, R6 ;  /* 0x000000100f057224 */ /* 0x000fe400078e0206 */
[----:B------:R-:W-:-:S03]  /*154a0*/  VIADD R6, R4, 0x1 ;  /* 0x0000000104067836 */ /* 0x000fc60000000000 */
[----:B------:R-:W-:Y:S01]  /*154b0*/  IADD3 R10, PT, PT, R15, R5, RZ ;  /* 0x000000050f0a7210 */ /* 0x000fe20007ffe0ff */
[----:B------:R-:W-:Y:S06]  /*154c0*/  BRA `(.L_x_985) ;  /* 0x00000000006c7947 */ /* 0x000fec0003800000 */
.L_x_984:
[----:B------:R-:W-:-:S05]  /*154d0*/  IMAD.MOV.U32 R7, RZ, RZ, -0x3 ;  /* 0xfffffffdff077424 */ /* 0x000fca00078e00ff */
[----:B------:R-:W-:-:S05]  /*154e0*/  VIADDMNMX.U32 R6, R6, R7, 0x3, PT ;  /* 0x0000000306067446 */ /* 0x000fca0003800007 */
[----:B------:R-:W-:-:S04]  /*154f0*/  IMAD.SHL.U32 R10, R6, 0x4, RZ ;  /* 0x00000004060a7824 */ /* 0x000fc800078e00ff */
[----:B------:R-:W0:Y:S02]  /*15500*/  LDC R6, c[0x2][R10+0x104] ;  /* 0x008041000a067b82 */ /* 0x000e240000000800 */
[----:B0-----:R-:W-:-:S04]  /*15510*/  SHF.R.S32.HI R7, RZ, 0x1f, R6 ;  /* 0x0000001fff077819 */ /* 0x001fc80000011406 */
.L_x_1937:
[----:B------:R-:W-:Y:S05]  /*15520*/  BRX R6 -0x15530                                                (*"BRANCH_TARGETS .L_x_1938,.L_x_1939,.L_x_1940,.L_x_985"*) ;  /* 0xfffffea806b47949 */ /* 0x000fea000383ffff */
.L_x_1940:
        /* <DEDUP_REMOVED lines=8> */
.L_x_1938:
[----:B------:R-:W-:-:S04]  /*155b0*/  IMAD R6, R11, R4, R12 ;  /* 0x000000040b067224 */ /* 0x000fc800078e020c */
[----:B------:R-:W-:-:S04]  /*155c0*/  IMAD R6, R15, R16, R6 ;  /* 0x000000100f067224 */ /* 0x000fc800078e0206 */
[----:B------:R-:W-:Y:S01]  /*155d0*/  IMAD.IADD R5, R15, 0x1, R6 ;  /* 0x000000010f057824 */ /* 0x000fe200078e0206 */
[----:B------:R-:W-:-:S03]  /*155e0*/  IADD3 R6, PT, PT, R6, 0x1, RZ ;  /* 0x0000000106067810 */ /* 0x000fc60007ffe0ff */
[----:B------:R-:W-:Y:S01]  /*155f0*/  IMAD.IADD R10, R5, 0x1, R4 ;  /* 0x00000001050a7824 */ /* 0x000fe200078e0204 */
[----:B------:R-:W-:Y:S06]  /*15600*/  BRA `(.L_x_985) ;  /* 0x00000000001c7947 */ /* 0x000fec0003800000 */
.L_x_1939:
[CC--:B------:R-:W-:Y:S02]  /*15610*/  IMAD R5, R11.reuse, R4.reuse, R12 ;  /* 0x000000040b057224 */ /* 0x0c0fe400078e020c */
[----:B------:R-:W-:Y:S02]  /*15620*/  IMAD R4, R11, R4, R4 ;  /* 0x000000040b047224 */ /* 0x000fe400078e0204 */
[CC--:B------:R-:W-:Y:S02]  /*15630*/  IMAD R5, R15.reuse, R16.reuse, R5 ;  /* 0x000000100f057224 */ /* 0x0c0fe400078e0205 */
[----:B------:R-:W-:Y:S02]  /*15640*/  IMAD R7, R15, R16, R15 ;  /* 0x000000100f077224 */ /* 0x000fe400078e020f */
[----:B------:R-:W-:-:S03]  /*15650*/  VIADD R6, R5, 0x1 ;  /* 0x0000000105067836 */ /* 0x000fc60000000000 */
[----:B------:R-:W-:Y:S01]  /*15660*/  IADD3 R10, PT, PT, R4, R7, R12 ;  /* 0x00000007040a7210 */ /* 0x000fe20007ffe00c */
[----:B------:R-:W-:-:S07]  /*15670*/  IMAD.IADD R5, R15, 0x1, R6 ;  /* 0x000000010f057824 */ /* 0x000fce00078e0206 */
.L_x_985:
[----:B------:R-:W-:Y:S05]  /*15680*/  BSYNC.RECONVERGENT B4 ;  /* 0x0000000000047941 */ /* 0x000fea0003800200 */
.L_x_983:
[CC--:B------:R-:W-:Y:S02]  /*15690*/  VIMNMX R7, PT, PT, R5.reuse, R6.reuse, !PT ;  /* 0x0000000605077248 */ /* 0x0c0fe40007fe0100 */
[----:B------:R-:W-:Y:S02]  /*156a0*/  VIMNMX R5, PT, PT, R5, R6, PT ;  /* 0x0000000605057248 */ /* 0x000fe40003fe0100 */
[CC--:B------:R-:W-:Y:S02]  /*156b0*/  VIMNMX R4, PT, PT, R7.reuse, R10.reuse, PT ;  /* 0x0000000a07047248 */ /* 0x0c0fe40003fe0100 */
[----:B------:R-:W-:Y:S02]  /*156c0*/  VIMNMX R10, PT, PT, R7, R10, !PT ;  /* 0x0000000a070a7248 */ /* 0x000fe40007fe0100 */
[CC--:B------:R-:W-:Y:S02]  /*156d0*/  VIMNMX R12, PT, PT, R5.reuse, R4.reuse, !PT ;  /* 0x00000004050c7248 */ /* 0x0c0fe40007fe0100 */
[----:B------:R-:W-:-:S07]  /*156e0*/  VIMNMX R5, PT, PT, R5, R4, PT ;  /* 0x0000000405057248 */ /* 0x000fce0003fe0100 */
.L_x_980:
[----:B------:R-:W-:Y:S05]  /*156f0*/  BSYNC.RECONVERGENT B3 ;  /* 0x0000000000037941 */ /* 0x000fea0003800200 */
.L_x_978:
[----:B------:R-:W0:Y:S02]  /*15700*/  LDC.64 R6, c[0x4][0x178] ;  /* 0x01005e00ff067b82 */ /* 0x000e240000000a00 */
[----:B0-----:R-:W2:Y:S01]  /*15710*/  LDG.E R4, desc[UR4][R6.64] ;  /* 0x0000000406047981 */ /* 0x001ea2000c1e1900 */
[C-C-:B-----5:R-:W-:Y:S01]  /*15720*/  DSETP.NEU.AND P1, PT, R18.reuse, R2.reuse, PT ;  /* 0x000000021200722a */ /* 0x160fe20003f2d000 */
[----:B------:R-:W-:Y:S01]  /*15730*/  VIMNMX R14, PT, PT, R21, R0, !PT ;  /* 0x00000000150e7248 */ /* 0x000fe20007fe0100 */
[----:B------:R-:W-:-:S04]  /*15740*/  DSETP.GT.AND P0, PT, R18, R2, PT ;  /* 0x000000021200722a */ /* 0x000fc80003f04000 */
[----:B------:R-:W-:-:S04]  /*15750*/  SEL R3, R21, R14, P1 ;  /* 0x0000000e15037207 */ /* 0x000fc80000800000 */
[----:B------:R-:W-:-:S04]  /*15760*/  SEL R3, R0, R3, P0 ;  /* 0x0000000300037207 */ /* 0x000fc80000000000 */
[----:B------:R-:W-:Y:S02]  /*15770*/  ISETP.NE.AND P2, PT, R3, R10, PT ;  /* 0x0000000a0300720c */ /* 0x000fe40003f45270 */
[----:B------:R-:W-:Y:S02]  /*15780*/  @!P1 VIMNMX R0, PT, PT, R21, R0, PT ;  /* 0x0000000015009248 */ /* 0x000fe40003fe0100 */
[----:B------:R-:W-:Y:S02]  /*15790*/  ISETP.NE.AND P1, PT, R3, R12, PT ;  /* 0x0000000c0300720c */ /* 0x000fe40003f25270 */
[----:B------:R-:W-:-:S04]  /*157a0*/  SEL R21, R21, R0, P0 ;  /* 0x0000000015157207 */ /* 0x000fc80000000000 */
[C---:B------:R-:W-:Y:S02]  /*157b0*/  ISETP.NE.AND P0, PT, R21.reuse, R10, PT ;  /* 0x0000000a1500720c */ /* 0x040fe40003f05270 */
[----:B------:R-:W-:Y:S02]  /*157c0*/  ISETP.NE.AND P3, PT, R21, R12, PT ;  /* 0x0000000c1500720c */ /* 0x000fe40003f65270 */
        /* <DEDUP_REMOVED lines=14> */
.L_x_987:
        /* <DEDUP_REMOVED lines=8> */
.L_x_986:
[----:B------:R-:W0:Y:S02]  /*15930*/  LDC.64 R10, c[0x4][0x18] ;  /* 0x01000600ff0a7b82 */ /* 0x000e240000000a00 */
[----:B0-----:R-:W2:Y:S06]  /*15940*/  LDG.E.64 R2, desc[UR4][R10.64] ;  /* 0x000000040a027981 */ /* 0x001eac000c1e1b00 */
[----:B------:R-:W0:Y:S01]  /*15950*/  LDC.64 R12, c[0x4][0x180] ;  /* 0x01006000ff0c7b82 */ /* 0x000e220000000a00 */
[----:B------:R-:W-:-:S06]  /*15960*/  IMAD.WIDE R8, R5, 0x8, R8 ;  /* 0x0000000805087825 */ /* 0x000fcc00078e0208 */
[----:B------:R-:W3:Y:S04]  /*15970*/  LD.E.64 R8, desc[UR4][R8.64] ;  /* 0x0000000408087980 */ /* 0x000ee8000c101b00 */
[----:B0-----:R-:W4:Y:S01]  /*15980*/  LDG.E.64 R6, desc[UR4][R12.64] ;  /* 0x000000040c067981 */ /* 0x001f22000c1e1b00 */
[----:B--2---:R-:W-:-:S06]  /*15990*/  IMAD.WIDE R2, R5, 0x8, R2 ;  /* 0x0000000805027825 */ /* 0x004fcc00078e0202 */
[----:B------:R-:W4:Y:S02]  /*159a0*/  LD.E.64 R2, desc[UR4][R2.64] ;  /* 0x0000000402027980 */ /* 0x000f24000c101b00 */
[----:B----4-:R-:W-:-:S08]  /*159b0*/  DADD R6, -R6, R2 ;  /* 0x0000000006067229 */ /* 0x010fd00000000102 */
[----:B---3--:R-:W-:-:S08]  /*159c0*/  DADD R6, R6, -R8 ;  /* 0x0000000006067229 */ /* 0x008fd00000000808 */
[----:B------:R-:W-:-:S11]  /*159d0*/  DMUL R14, R6, 0.5 ;  /* 0x3fe00000060e7828 */ /* 0x000fd60000000000 */
.L_x_988:
        /* <DEDUP_REMOVED lines=8> */
.L_x_992:
        /* <DEDUP_REMOVED lines=15> */
.L_x_991:
[----:B------:R-:W-:Y:S05]  /*15b50*/  BSYNC.RECONVERGENT B3 ;  /* 0x0000000000037941 */ /* 0x000fea0003800200 */
.L_x_990:
[----:B-----5:R-:W-:-:S14]  /*15b60*/  DSETP.NEU.AND P0, PT, R12, R2, PT ;  /* 0x000000020c00722a */ /* 0x020fdc0003f0d000 */
[----:B------:R-:W-:Y:S05]  /*15b70*/  @P0 BRA `(.L_x_992) ;  /* 0xfffffffc00b80947 */ /* 0x000fea000383ffff */
[----:B------:R-:W-:Y:S05]  /*15b80*/  EXIT ;  /* 0x000000000000794d */ /* 0x000fea0003800000 */
.L_x_989:
[----:B------:R-:W0:Y:S02]  /*15b90*/  LDC.64 R6, c[0x4][0x198] ;  /* 0x01006600ff067b82 */ /* 0x000e240000000a00 */
[----:B0-----:R-:W2:Y:S02]  /*15ba0*/  LDG.E.64 R2, desc[UR4][R6.64] ;  /* 0x0000000406027981 */ /* 0x001ea4000c1e1b00 */
[----:B--2---:R-:W-:-:S05]  /*15bb0*/  IMAD.WIDE R2, R5, 0x8, R2 ;  /* 0x0000000805027825 */ /* 0x004fca00078e0202 */
[----:B------:R-:W-:Y:S01]  /*15bc0*/  ST.E.64 desc[UR4][R2.64], R14 ;  /* 0x0000000e02007985 */ /* 0x000fe2000c101b04 */
[----:B------:R-:W-:Y:S05]  /*15bd0*/  EXIT ;  /* 0x000000000000794d */ /* 0x000fea0003800000 */
.L_x_977:
[----:B------:R-:W-:Y:S05]  /*15be0*/  BSYNC.RECONVERGENT B2 ;  /* 0x0000000000027941 */ /* 0x000fea0003800200 */
.L_x_976:
[----:B------:R-:W0:Y:S02]  /*15bf0*/  LDC.64 R2, c[0x4][0x158] ;  /* 0x01005600ff027b82 */ /* 0x000e240000000a00 */
[----:B0-----:R-:W2:Y:S02]  /*15c00*/  LDG.E R2, desc[UR4][R2.64] ;  /* 0x0000000402027981 */ /* 0x001ea4000c1e1900 */
[----:B--2---:R-:W-:-:S04]  /*15c10*/  ISETP.GE.AND P0, PT, R23, R2, PT ;  /* 0x000000021700720c */ /* 0x004fc80003f06270 */
[----:B------:R-:W-:-:S13]  /*15c20*/  ISETP.LT.OR P0, PT, R23, RZ, P0 ;  /* 0x000000ff1700720c */ /* 0x000fda0000701670 */
[----:B------:R-:W-:Y:S05]  /*15c30*/  @P0 EXIT ;  /* 0x000000000000094d */ /* 0x000fea0003800000 */
[----:B------:R-:W0:Y:S02]  /*15c40*/  LDC.64 R2, c[0x4][0xa0] ;  /* 0x01002800ff027b82 */ /* 0x000e240000000a00 */
[----:B0-----:R-:W2:Y:S02]  /*15c50*/  LDG.E.64 R2, desc[UR4][R2.64] ;  /* 0x0000000402027981 */ /* 0x001ea4000c1e1b00 */
[----:B--2---:R-:W-:-:S06]  /*15c60*/  IMAD.WIDE.U32 R22, R23, 0x4, R2 ;  /* 0x0000000417167825 */ /* 0x004fcc00078e0002 */
[----:B------:R-:W2:Y:S02]  /*15c70*/  LD.E R23, desc[UR4][R22.64] ;  /* 0x0000000416177980 */ /* 0x000ea4000c101900 */
[----:B--2---:R-:W-:-:S13]  /*15c80*/  ISETP.NE.AND P0, PT, R23, R0, PT ;  /* 0x000000001700720c */ /* 0x004fda0003f05270 */
[----:B------:R-:W-:Y:S05]  /*15c90*/  @P0 EXIT ;  /* 0x000000000000094d */ /* 0x000fea0003800000 */
[----:B------:R-:W-:Y:S04]  /*15ca0*/  BSSY.RECONVERGENT B2, `(.L_x_993) ;  /* 0x0000215000027945 */ /* 0x000fe80003800200 */
[----:B------:R-:W-:Y:S01]  /*15cb0*/  BSSY.RELIABLE B3, `(.L_x_994) ;  /* 0x0000025000037945 */ /* 0x000fe20003800100 */
[----:B------:R-:W-:-:S03]  /*15cc0*/  CS2R R2, SRZ ;  /* 0x0000000000027805 */ /* 0x000fc6000001ff00 */
[----:B------:R-:W-:Y:S05]  /*15cd0*/  @!P1 BRA `(.L_x_995) ;  /* 0x0000000000889947 */ /* 0x000fea0003800000 */
[----:B------:R-:W-:Y:S01]  /*15ce0*/  IADD3 R3, PT, PT, R13, R10, RZ ;  /* 0x0000000a0d037210 */ /* 0x000fe20007ffe0ff */
[----:B------:R-:W-:-:S04]  /*15cf0*/  IMAD.MOV.U32 R2, RZ, RZ, 0x1 ;  /* 0x00000001ff027424 */ /* 0x000fc800078e00ff */
[----:B------:R-:W-:Y:S02]  /*15d00*/  IMAD R5, R3, R6, RZ ;  /* 0x0000000603057224 */ /* 0x000fe400078e02ff */
[----:B------:R-:W-:-:S03]  /*15d10*/  IMAD.MOV.U32 R3, RZ, RZ, R14 ;  /* 0x000000ffff037224 */ /* 0x000fc600078e000e */
[----:B------:R-:W-:-:S13]  /*15d20*/  ISETP.GE.AND P0, PT, R0, R5, PT ;  /* 0x000000050000720c */ /* 0x000fda0003f06270 */
[----:B------:R-:W-:Y:S05]  /*15d30*/  @!P0 BRA `(.L_x_995) ;  /* 0x0000000000708947 */ /* 0x000fea0003800000 */
[----:B------:R-:W-:Y:S02]  /*15d40*/  IMAD.IADD R21, R5, 0x1, R16 ;  /* 0x0000000105157824 */ /* 0x000fe400078e0210 */
        /* <DEDUP_REMOVED lines=14> */
[--C-:B------:R-:W-:Y:S02]  /*15e30*/  IMAD.IADD R5, R19, 0x1, R18.reuse ;  /* 0x0000000113057824 */ /* 0x100fe400078e0212 */
[----:B------:R-:W-:Y:S02]  /*15e40*/  IMAD.MOV.U32 R3, RZ, RZ, R18 ;  /* 0x000000ffff037224 */ /* 0x000fe400078e0012 */
[----:B------:R-:W-:Y:S01]  /*15e50*/  IMAD.MOV.U32 R2, RZ, RZ, 0x5 ;  /* 0x00000005ff027424 */ /* 0x000fe200078e00ff */
[----:B------:R-:W-:-:S13]  /*15e60*/  ISETP.GE.AND P0, PT, R0, R5, PT ;  /* 0x000000050000720c */ /* 0x000fda0003f06270 */
[----:B------:R-:W-:Y:S05]  /*15e70*/  @!P0 BRA `(.L_x_995) ;  /* 0x0000000000208947 */ /* 0x000fea0003800000 */
[----:B------:R-:W-:Y:S01]  /*15e80*/  IMAD.IADD R3, R20, 0x1, R5 ;  /* 0x0000000114037824 */ /* 0x000fe200078e0205 */
[----:B------:R-:W-:Y:S01]  /*15e90*/  MOV R2, 0xffffffff ;  /* 0xffffffff00027802 */ /* 0x000fe20000000f00 */
[----:B------:R-:W-:-:S03]  /*15ea0*/  IMAD.MOV.U32 R19, RZ, RZ, -0x1 ;  /* 0xffffffffff137424 */ /* 0x000fc600078e00ff */
[----:B------:R-:W-:-:S13]  /*15eb0*/  ISETP.GE.AND P0, PT, R0, R3, PT ;  /* 0x000000030000720c */ /* 0x000fda0003f06270 */
[----:B------:R-:W-:Y:S05]  /*15ec0*/  @P0 BREAK.RELIABLE B3 ;  /* 0x0000000000030942 */ /* 0x000fea0003800100 */
[----:B------:R-:W-:Y:S05]  /*15ed0*/  @P0 BRA `(.L_x_996) ;  /* 0x0000001c00c40947 */ /* 0x000fea0003800000 */
[----:B------:R-:W-:Y:S02]  /*15ee0*/  IMAD.MOV.U32 R3, RZ, RZ, R5 ;  /* 0x000000ffff037224 */ /* 0x000fe400078e0005 */
[----:B------:R-:W-:-:S07]  /*15ef0*/  IMAD.MOV.U32 R2, RZ, RZ, 0x6 ;  /* 0x00000006ff027424 */ /* 0x000fce00078e00ff */
.L_x_995:
[----:B------:R-:W-:Y:S05]  /*15f00*/  BSYNC.RELIABLE B3 ;  /* 0x0000000000037941 */ /* 0x000fea0003800100 */
.L_x_994:
        /* <DEDUP_REMOVED lines=8> */
.L_x_1942:
[----:B------:R-:W-:Y:S05]  /*15f90*/  BRX R2 -0x15fa0                                                (*"BRANCH_TARGETS .L_x_1943,.L_x_1944,.L_x_1945"*) ;  /* 0xfffffea002187949 */ /* 0x000fea000383ffff */
.L_x_1944:
        /* <DEDUP_REMOVED lines=13> */
[----:B------:R-:W-:Y:S01]  /*16070*/  IMAD.MOV R3, RZ, RZ, -R13 ;  /* 0x000000ffff037224 */ /* 0x000fe200078e0a0d */
[----:B------:R-:W-:Y:S01]  /*16080*/  MOV R13, R14 ;  /* 0x0000000e000d7202 */ /* 0x000fe20000000f00 */
[----:B------:R-:W-:Y:S01]  /*16090*/  IMAD.HI.U32 R2, R7, R6, RZ ;  /* 0x0000000607027227 */ /* 0x000fe200078e00ff */
[----:B------:R-:W-:Y:S02]  /*160a0*/  IADD3 R14, PT, PT, RZ, -R14, RZ ;  /* 0x8000000eff0e7210 */ /* 0x000fe40007ffe0ff */
        /* <DEDUP_REMOVED lines=13> */
[----:B------:R-:W-:-:S05]  /*16180*/  MOV R5, R2 ;  /* 0x0000000200057202 */ /* 0x000fca0000000f00 */
        /* <DEDUP_REMOVED lines=36> */
.L_x_1943:
        /* <DEDUP_REMOVED lines=35> */
[----:B------:R-:W-:Y:S01]  /*16600*/  IMAD R11, R2, R17, RZ ;  /* 0x00000011020b7224 */ /* 0x000fe200078e02ff */
[----:B------:R-:W-:Y:S02]  /*16610*/  MOV R2, RZ ;  /* 0x000000ff00027202 */ /* 0x000fe40000000f00 */
[----:B------:R-:W-:Y:S01]  /*16620*/  IABS R12, R6 ;  /* 0x00000006000c7213 */ /* 0x000fe20000000000 */
[----:B------:R-:W-:Y:S01]  /*16630*/  IMAD.MOV R13, RZ, RZ, -R13 ;  /* 0x000000ffff0d7224 */ /* 0x000fe200078e0a0d */
        /* <DEDUP_REMOVED lines=24> */
[----:B------:R-:W-:-:S02]  /*167c0*/  IMAD.MOV.U32 R2, RZ, RZ, R5 ;  /* 0x000000ffff027224 */ /* 0x000fc400078e0005 */
[----:B------:R-:W-:Y:S02]  /*167d0*/  VIADD R0, R3, 0x1 ;  /* 0x0000000103007836 */ /* 0x000fe40000000000 */
[----:B------:R-:W-:Y:S01]  /*167e0*/  IMAD.MOV.U32 R7, RZ, RZ, R6 ;  /* 0x000000ffff077224 */ /* 0x000fe200078e0006 */
[----:B------:R-:W-:Y:S06]  /*167f0*/  BRA `(.L_x_999) ;  /* 0x0000001400607947 */ /* 0x000fec0003800000 */
.L_x_1945:
        /* <DEDUP_REMOVED lines=16> */
[----:B------:R-:W-:Y:S01]  /*16900*/  IMAD.MOV R3, RZ, RZ, -R13 ;  /* 0x000000ffff037224 */ /* 0x000fe200078e0a0d */
[----:B------:R-:W-:Y:S01]  /*16910*/  IABS R13, R12 ;  /* 0x0000000c000d7213 */ /* 0x000fe20000000000 */
[----:B------:R-:W-:-:S04]  /*16920*/  IMAD.HI.U32 R2, R11, R10, RZ ;  /* 0x0000000a0b027227 */ /* 0x000fc800078e00ff */
[----:B------:R-:W-:Y:S02]  /*16930*/  IMAD R3, R2, R3, R10 ;  /* 0x0000000302037224 */ /* 0x000fe400078e020a */
[----:B------:R-:W-:-:S03]  /*16940*/  IMAD.MOV R13, RZ, RZ, -R13 ;  /* 0x000000ffff0d7224 */ /* 0x000fc600078e0a0d */
[----:B------:R-:W-:-:S13]  /*16950*/  ISETP.GT.U32.AND P1, PT, R6, R3, PT ;  /* 0x000000030600720c */ /* 0x000fda0003f24070 */
        /* <DEDUP_REMOVED lines=38> */
[C---:B------:R-:W-:Y:S01]  /*16bc0*/  SEL R5, R3.reuse, R7, !P0 ;  /* 0x0000000703057207 */ /* 0x040fe20004000000 */
[----:B------:R-:W-:Y:S01]  /*16bd0*/  IMAD.MOV.U32 R7, RZ, RZ, R6 ;  /* 0x000000ffff077224 */ /* 0x000fe200078e0006 */
[----:B------:R-:W-:Y:S02]  /*16be0*/  SEL R3, R3, R2, !P0 ;  /* 0x0000000203037207 */ /* 0x000fe40004000000 */
[----:B------:R-:W-:-:S03]  /*16bf0*/  IADD3 R2, PT, PT, R5, 0x1, RZ ;  /* 0x0000000105027810 */ /* 0x000fc60007ffe0ff */
[----:B------:R-:W-:Y:S01]  /*16c00*/  IMAD.MOV.U32 R0, RZ, RZ, R3 ;  /* 0x000000ffff007224 */ /* 0x000fe200078e0003 */
[----:B------:R-:W-:Y:S06]  /*16c10*/  BRA `(.L_x_999) ;  /* 0x0000001000587947 */ /* 0x000fec0003800000 */
.L_x_998:
        /* <DEDUP_REMOVED lines=16> */
[----:B-1----:R-:W-:-:S02]  /*16d20*/  HFMA2 R2, -RZ, RZ, 0, 0 ;  /* 0x00000000ff027431 */ /* 0x002fc400000001ff */
[----:B--2---:R-:W-:-:S04]  /*16d30*/  IMAD.MOV R7, RZ, RZ, -R3 ;  /* 0x000000ffff077224 */ /* 0x004fc800078e0a03 */
[----:B------:R-:W-:-:S04]  /*16d40*/  IMAD R7, R7, R6, RZ ;  /* 0x0000000607077224 */ /* 0x000fc800078e02ff */
[----:B------:R-:W-:-:S04]  /*16d50*/  IMAD.HI.U32 R7, R3, R7, R2 ;  /* 0x0000000703077227 */ /* 0x000fc800078e0002 */
[----:B------:R-:W-:Y:S01]  /*16d60*/  IMAD.MOV R3, RZ, RZ, -R13 ;  /* 0x000000ffff037224 */ /* 0x000fe200078e0a0d */
[----:B------:R-:W-:Y:S01]  /*16d70*/  IABS R13, R12 ;  /* 0x0000000c000d7213 */ /* 0x000fe20000000000 */
        /* <DEDUP_REMOVED lines=13> */
[----:B------:R-:W-:-:S03]  /*16e50*/  MOV R2, RZ ;  /* 0x000000ff00027202 */ /* 0x000fc60000000f00 */
[----:B------:R-:W-:Y:S01]  /*16e60*/  @!P2 IMAD.MOV R6, RZ, RZ, -R6 ;  /* 0x000000ffff06a224 */ /* 0x000fe200078e0a06 */
        /* <DEDUP_REMOVED lines=21> */
[----:B------:R-:W-:Y:S01]  /*16fc0*/  ISETP.GE.U32.AND P0, PT, R3, R14, PT ;  /* 0x0000000e0300720c */ /* 0x000fe20003f06070 */
[----:B------:R-:W-:-:S04]  /*16fd0*/  IMAD.MOV.U32 R3, RZ, RZ, R6 ;  /* 0x000000ffff037224 */ /* 0x000fc800078e0006 */
[----:B------:R-:W-:-:S06]  /*16fe0*/  IMAD.MOV.U32 R0, RZ, RZ, R3 ;  /* 0x000000ffff007224 */ /* 0x000fcc00078e0003 */
[----:B------:R-:W-:Y:S02]  /*16ff0*/  @!P3 IMAD.IADD R11, R11, 0x1, -R14 ;  /* 0x000000010b0bb824 */ /* 0x000fe400078e0a0e */
[----:B------:R-:W-:Y:S01]  /*17000*/  @P0 VIADD R2, R2, 0x1 ;  /* 0x0000000102020836 */ /* 0x000fe20000000000 */
[----:B------:R-:W-:Y:S01]  /*17010*/  ISETP.NE.AND P0, PT, R12, RZ, PT ;  /* 0x000000ff0c00720c */ /* 0x000fe20003f05270 */
[----:B------:R-:W-:Y:S01]  /*17020*/  IMAD.MOV.U32 R5, RZ, RZ, R11 ;  /* 0x000000ffff057224 */ /* 0x000fe200078e000b */
[----:B------:R-:W-:Y:S02]  /*17030*/  LOP3.LUT R12, RZ, R12, RZ, 0x33, !PT ;  /* 0x0000000cff0c7212 */ /* 0x000fe400078e33ff */
[----:B------:R-:W-:Y:S01]  /*17040*/  @!P2 IADD3 R2, PT, PT, -R2, RZ, RZ ;  /* 0x000000ff0202a210 */ /* 0x000fe20007ffe1ff */
[----:B------:R-:W-:-:S03]  /*17050*/  @!P4 IMAD.MOV R5, RZ, RZ, -R5 ;  /* 0x000000ffff05c224 */ /* 0x000fc600078e0a05 */
[C---:B------:R-:W-:Y:S02]  /*17060*/  SEL R6, R12.reuse, R2, !P0 ;  /* 0x000000020c067207 */ /* 0x040fe40004000000 */
[----:B------:R-:W-:-:S03]  /*17070*/  SEL R5, R12, R5, !P0 ;  /* 0x000000050c057207 */ /* 0x000fc60004000000 */
[----:B------:R-:W-:Y:S02]  /*17080*/  VIADD R7, R6, 0x1 ;  /* 0x0000000106077836 */ /* 0x000fe40000000000 */
[----:B------:R-:W-:Y:S01]  /*17090*/  VIADD R2, R5, 0x1 ;  /* 0x0000000105027836 */ /* 0x000fe20000000000 */
[----:B------:R-:W-:Y:S06]  /*170a0*/  BRA `(.L_x_999) ;  /* 0x0000000c00347947 */ /* 0x000fec0003800000 */
.L_x_1001:
[-C--:B------:R-:W-:Y:S02]  /*170b0*/  IABS R6, R17.reuse ;  /* 0x0000001100067213 */ /* 0x080fe40000000000 */
[----:B------:R-:W-:Y:S02]  /*170c0*/  IABS R12, R17 ;  /* 0x00000011000c7213 */ /* 0x000fe40000000000 */
[----:B------:R-:W0:Y:S01]  /*170d0*/  I2F.RP R5, R6 ;  /* 0x0000000600057306 */ /* 0x000e220000209400 */
[-C--:B------:R-:W-:Y:S02]  /*170e0*/  IABS R13, R7.reuse ;  /* 0x00000007000d7213 */ /* 0x080fe40000000000 */
[----:B------:R-:W-:Y:S02]  /*170f0*/  IABS R10, R0 ;  /* 0x00000000000a7213 */ /* 0x000fe40000000000 */
[----:B------:R-:W-:Y:S02]  /*17100*/  IABS R14, R7 ;  /* 0x00000007000e7213 */ /* 0x000fe40000000000 */
[----:B------:R-:W-:Y:S01]  /*17110*/  ISETP.GE.AND P4, PT, R0, RZ, PT ;  /* 0x000000ff0000720c */ /* 0x000fe20003f86270 */
[----:B0-----:R-:W0:Y:S02]  /*17120*/  MUFU.RCP R5, R5 ;  /* 0x0000000500057308 */ /* 0x001e240000001000 */
[----:B0-----:R-:W-:-:S06]  /*17130*/  IADD3 R2, PT, PT, R5, 0xffffffe, RZ ;  /* 0x0ffffffe05027810 */ /* 0x001fcc0007ffe0ff */
[----:B------:R0:W1:Y:S02]  /*17140*/  F2I.FTZ.U32.TRUNC.NTZ R3, R2 ;  /* 0x0000000200037305 */ /* 0x000064000021f000 */
[----:B0-----:R-:W-:Y:S02]  /*17150*/  IMAD.MOV.U32 R2, RZ, RZ, RZ ;  /* 0x000000ffff027224 */ /* 0x001fe400078e00ff */
[----:B-1----:R-:W-:-:S04]  /*17160*/  IMAD.MOV R11, RZ, RZ, -R3 ;  /* 0x000000ffff0b7224 */ /* 0x002fc800078e0a03 */
        /* <DEDUP_REMOVED lines=45> */
[----:B------:R-:W-:Y:S01]  /*17440*/  IMAD.MOV.U32 R0, RZ, RZ, R13 ;  /* 0x000000ffff007224 */ /* 0x000fe200078e000d */
[----:B------:R-:W-:Y:S02]  /*17450*/  ISETP.NE.AND P0, PT, R7, RZ, PT ;  /* 0x000000ff0700720c */ /* 0x000fe40003f05270 */
[----:B------:R-:W-:Y:S01]  /*17460*/  @!P2 IMAD.MOV R2, RZ, RZ, -R2 ;  /* 0x000000ffff02a224 */ /* 0x000fe200078e0a02 */
[----:B------:R-:W-:Y:S01]  /*17470*/  LOP3.LUT R7, RZ, R7, RZ, 0x33, !PT ;  /* 0x00000007ff077212 */ /* 0x000fe200078e33ff */
[----:B------:R-:W-:-:S03]  /*17480*/  @!P4 IMAD.MOV R0, RZ, RZ, -R0 ;  /* 0x000000ffff00c224 */ /* 0x000fc600078e0a00 */
[C---:B------:R-:W-:Y:S02]  /*17490*/  SEL R6, R7.reuse, R2, !P0 ;  /* 0x0000000207067207 */ /* 0x040fe40004000000 */
[----:B------:R-:W-:Y:S02]  /*174a0*/  SEL R0, R7, R0, !P0 ;  /* 0x0000000007007207 */ /* 0x000fe40004000000 */
[----:B------:R-:W-:Y:S01]  /*174b0*/  MOV R2, R5 ;  /* 0x0000000500027202 */ /* 0x000fe20000000f00 */
[----:B------:R-:W-:Y:S02]  /*174c0*/  VIADD R7, R6, 0x1 ;  /* 0x0000000106077836 */ /* 0x000fe40000000000 */
[----:B------:R-:W-:Y:S01]  /*174d0*/  VIADD R3, R0, 0x1 ;  /* 0x0000000100037836 */ /* 0x000fe20000000000 */
[----:B------:R-:W-:Y:S06]  /*174e0*/  BRA `(.L_x_999) ;  /* 0x0000000800247947 */ /* 0x000fec0003800000 */
.L_x_1000:
[----:B------:R-:W-:-:S13]  /*174f0*/  ISETP.NE.AND P0, PT, R2, 0x5, PT ;  /* 0x000000050200780c */ /* 0x000fda0003f05270 */
[----:B------:R-:W-:Y:S05]  /*17500*/  @!P0 BRA `(.L_x_1002) ;  /* 0x0000000400108947 */ /* 0x000fea0003800000 */
        /* <DEDUP_REMOVED lines=13> */
[----:B------:R-:W-:Y:S02]  /*175e0*/  IABS R3, R7 ;  /* 0x0000000700037213 */ /* 0x000fe40000000000 */
[----:B------:R-:W-:-:S03]  /*175f0*/  IADD3 R2, PT, PT, RZ, -R12, RZ ;  /* 0x8000000cff027210 */ /* 0x000fc60007ffe0ff */
        /* <DEDUP_REMOVED lines=13> */
[----:B------:R-:W-:Y:S01]  /*176d0*/  @P1 IADD3 R11, PT, PT, R11, 0x1, RZ ;  /* 0x000000010b0b1810 */ /* 0x000fe20007ffe0ff */
[----:B------:R0:W1:Y:S04]  /*176e0*/  F2I.FTZ.U32.TRUNC.NTZ R3, R2 ;  /* 0x0000000200037305 */ /* 0x000068000021f000 */
        /* <DEDUP_REMOVED lines=28> */
[----:B------:R-:W-:Y:S01]  /*178b0*/  IMAD.MOV.U32 R0, RZ, RZ, R13 ;  /* 0x000000ffff007224 */ /* 0x000fe200078e000d */
[----:B------:R-:W-:Y:S02]  /*178c0*/  LOP3.LUT R7, RZ, R7, RZ, 0x33, !PT ;  /* 0x00000007ff077212 */ /* 0x000fe400078e33ff */
[----:B------:R-:W-:Y:S01]  /*178d0*/  @!P2 IADD3 R2, PT, PT, -R2, RZ, RZ ;  /* 0x000000ff0202a210 */ /* 0x000fe20007ffe1ff */
[----:B------:R-:W-:-:S03]  /*178e0*/  @!P4 IMAD.MOV R0, RZ, RZ, -R0 ;  /* 0x000000ffff00c224 */ /* 0x000fc600078e0a00 */
[----:B------:R-:W-:Y:S01]  /*178f0*/  SEL R6, R7, R2, !P0 ;  /* 0x0000000207067207 */ /* 0x000fe20004000000 */
[----:B------:R-:W-:Y:S01]  /*17900*/  VIADD R2, R5, 0x1 ;  /* 0x0000000105027836 */ /* 0x000fe20000000000 */
[----:B------:R-:W-:-:S03]  /*17910*/  SEL R0, R7, R0, !P0 ;  /* 0x0000000007007207 */ /* 0x000fc60004000000 */
[----:B------:R-:W-:Y:S02]  /*17920*/  VIADD R7, R6, 0x1 ;  /* 0x0000000106077836 */ /* 0x000fe40000000000 */
[----:B------:R-:W-:Y:S01]  /*17930*/  VIADD R3, R0, 0x1 ;  /* 0x0000000100037836 */ /* 0x000fe20000000000 */
[----:B------:R-:W-:Y:S06]  /*17940*/  BRA `(.L_x_999) ;  /* 0x00000004000c7947 */ /* 0x000fec0003800000 */
.L_x_1002:
        /* <DEDUP_REMOVED lines=55> */
[----:B------:R-:W-:-:S07]  /*17cc0*/  ISETP.GE.U32.AND P0, PT, R3, R14, PT ;  /* 0x0000000e0300720c */ /* 0x000fce0003f06070 */
[----:B------:R-:W-:-:S04]  /*17cd0*/  @!P3 IMAD.IADD R11, R11, 0x1, -R14 ;  /* 0x000000010b0bb824 */ /* 0x000fc800078e0a0e */
[----:B------:R-:W-:Y:S02]  /*17ce0*/  IMAD.MOV.U32 R0, RZ, RZ, R11 ;  /* 0x000000ffff007224 */ /* 0x000fe400078e000b */
[----:B------:R-:W-:Y:S01]  /*17cf0*/  @P0 VIADD R2, R2, 0x1 ;  /* 0x0000000102020836 */ /* 0x000fe20000000000 */
[----:B------:R-:W-:Y:S01]  /*17d00*/  ISETP.NE.AND P0, PT, R7, RZ, PT ;  /* 0x000000ff0700720c */ /* 0x000fe20003f05270 */
[----:B------:R-:W-:Y:S01]  /*17d10*/  IMAD.MOV.U32 R7, RZ, RZ, R6 ;  /* 0x000000ffff077224 */ /* 0x000fe200078e0006 */
[----:B------:R-:W-:Y:S01]  /*17d20*/  @!P4 IADD3 R0, PT, PT, -R0, RZ, RZ ;  /* 0x000000ff0000c210 */ /* 0x000fe20007ffe1ff */
[----:B------:R-:W-:-:S03]  /*17d30*/  @!P2 IMAD.MOV R2, RZ, RZ, -R2 ;  /* 0x000000ffff02a224 */ /* 0x000fc600078e0a02 */
[C---:B------:R-:W-:Y:S02]  /*17d40*/  SEL R0, R5.reuse, R0, !P0 ;  /* 0x0000000005007207 */ /* 0x040fe40004000000 */
[----:B------:R-:W-:-:S03]  /*17d50*/  SEL R5, R5, R2, !P0 ;  /* 0x0000000205057207 */ /* 0x000fc60004000000 */
[----:B------:R-:W-:Y:S02]  /*17d60*/  VIADD R3, R0, 0x1 ;  /* 0x0000000100037836 */ /* 0x000fe40000000000 */
[----:B------:R-:W-:-:S07]  /*17d70*/  VIADD R2, R5, 0x1 ;  /* 0x0000000105027836 */ /* 0x000fce0000000000 */
.L_x_999:
[----:B------:R-:W-:Y:S05]  /*17d80*/  BSYNC.RECONVERGENT B4 ;  /* 0x0000000000047941 */ /* 0x000fea0003800200 */
.L_x_997:
[-C--:B------:R-:W-:Y:S02]  /*17d90*/  IMAD R6, R6, R4.reuse, R3 ;  /* 0x0000000406067224 */ /* 0x080fe400078e0203 */
[----:B------:R-:W-:Y:S02]  /*17da0*/  IMAD R7, R7, R4, R0 ;  /* 0x0000000407077224 */ /* 0x000fe400078e0200 */
[C---:B------:R-:W-:Y:S02]  /*17db0*/  IMAD R6, R15.reuse, R5, R6 ;  /* 0x000000050f067224 */ /* 0x040fe400078e0206 */
[----:B------:R-:W-:-:S05]  /*17dc0*/  IMAD R7, R15, R2, R7 ;  /* 0x000000020f077224 */ /* 0x000fca00078e0207 */
[CC--:B------:R-:W-:Y:S02]  /*17dd0*/  VIMNMX R2, PT, PT, R6.reuse, R7.reuse, !PT ;  /* 0x0000000706027248 */ /* 0x0c0fe40007fe0100 */
[----:B------:R-:W-:-:S07]  /*17de0*/  VIMNMX R19, PT, PT, R6, R7, PT ;  /* 0x0000000706137248 */ /* 0x000fce0003fe0100 */
.L_x_996:
[----:B------:R-:W-:Y:S05]  /*17df0*/  BSYNC.RECONVERGENT B2 ;  /* 0x0000000000027941 */ /* 0x000fea0003800200 */
.L_x_993:
[----:B------:R-:W0:Y:S01]  /*17e00*/  LDC.64 R12, c[0x4][0x178] ;  /* 0x01005e00ff0c7b82 */ /* 0x000e220000000a00 */
[----:B------:R-:W-:Y:S01]  /*17e10*/  MOV R4, R2 ;  /* 0x0000000200047202 */ /* 0x000fe20000000f00 */
[----:B-----5:R-:W-:-:S04]  /*17e20*/  IMAD.WIDE R10, R19, 0x8, R8 ;  /* 0x00000008130a7825 */ /* 0x020fc800078e0208 */
[----:B------:R-:W-:Y:S02]  /*17e30*/  IMAD.WIDE R2, R4, 0x8, R8 ;  /* 0x0000000804027825 */ /* 0x000fe400078e0208 */
[----:B------:R-:W2:Y:S04]  /*17e40*/  LD.E.64 R10, desc[UR4][R10.64] ;  /* 0x000000040a0a7980 */ /* 0x000ea8000c101b00 */
[----:B------:R-:W2:Y:S04]  /*17e50*/  LD.E.64 R2, desc[UR4][R2.64] ;  /* 0x0000000402027980 */ /* 0x000ea8000c101b00 */
[----:B0-----:R-:W3:Y:S01]  /*17e60*/  LDG.E R5, desc[UR4][R12.64] ;  /* 0x000000040c057981 */ /* 0x001ee2000c1e1900 */
[----:B------:R-:W-:Y:S01]  /*17e70*/  VIMNMX R0, PT, PT, R19, R4, !PT ;  /* 0x0000000413007248 */ /* 0x000fe20007fe0100 */
[----:B--2---:R-:W-:-:S02]  /*17e80*/  DSETP.NEU.AND P1, PT, R2, R10, PT ;  /* 0x0000000a0200722a */ /* 0x004fc40003f2d000 */
[----:B------:R-:W-:-:S04]  /*17e90*/  DSETP.GT.AND P0, PT, R2, R10, PT ;  /* 0x0000000a0200722a */ /* 0x000fc80003f04000 */
[----:B------:R-:W-:-:S04]  /*17ea0*/  SEL R0, R19, R0, P1 ;  /* 0x0000000013007207 */ /* 0x000fc80000800000 */
[----:B------:R-:W-:Y:S02]  /*17eb0*/  SEL R6, R4, R0, P0 ;  /* 0x0000000004067207 */ /* 0x000fe40000000000 */
[----:B---3--:R-:W-:Y:S02]  /*17ec0*/  ISETP.NE.AND P2, PT, R5, 0x1, PT ;  /* 0x000000010500780c */ /* 0x008fe40003f45270 */
[----:B------:R-:W-:-:S04]  /*17ed0*/  @!P1 VIMNMX R4, PT, PT, R19, R4, PT ;  /* 0x0000000413049248 */ /* 0x000fc80003fe0100 */
[----:B------:R-:W-:-:S07]  /*17ee0*/  SEL R4, R19, R4, P0 ;  /* 0x0000000413047207 */ /* 0x000fce0000000000 */
        /* <DEDUP_REMOVED lines=11> */
.L_x_1004:
        /* <DEDUP_REMOVED lines=8> */
.L_x_1003:
        /* <DEDUP_REMOVED lines=11> */
.L_x_1005:
        /* <DEDUP_REMOVED lines=9> */
.L_x_1011:
        /* <DEDUP_REMOVED lines=15> */
.L_x_1010:
[----:B------:R-:W-:Y:S05]  /*18250*/  BSYNC.RECONVERGENT B4 ;  /* 0x0000000000047941 */ /* 0x000fea0003800200 */
.L_x_1009:
[----:B-----5:R-:W-:-:S14]  /*18260*/  DSETP.NEU.AND P0, PT, R12, R2, PT ;  /* 0x000000020c00722a */ /* 0x020fdc0003f0d000 */
[----:B------:R-:W-:Y:S05]  /*18270*/  @P0 BRA `(.L_x_1011) ;  /* 0xfffffffc00b80947 */ /* 0x000fea000383ffff */
.L_x_1008:
[----:B------:R-:W-:Y:S05]  /*18280*/  BSYNC B2 ;  /* 0x0000000000027941 */ /* 0x000fea0003800000 */
.L_x_1007:
[----:B------:R-:W-:Y:S05]  /*18290*/  BRA `(.L_x_1012) ;  /* 0x0000000000107947 */ /* 0x000fea0003800000 */
.L_x_1006:
[----:B------:R-:W0:Y:S02]  /*182a0*/  LDC.64 R8, c[0x4][0x198] ;  /* 0x01006600ff087b82 */ /* 0x000e240000000a00 */
[----:B0-----:R-:W2:Y:S02]  /*182b0*/  LDG.E.64 R2, desc[UR4][R8.64] ;  /* 0x0000000408027981 */ /* 0x001ea4000c1e1b00 */
[----:B--2---:R-:W-:-:S05]  /*182c0*/  IMAD.WIDE R2, R6, 0x8, R2 ;  /* 0x0000000806027825 */ /* 0x004fca00078e0202 */
[----:B------:R0:W-:Y:S02]  /*182d0*/  ST.E.64 desc[UR4][R2.64], R14 ;  /* 0x0000000e02007985 */ /* 0x0001e4000c101b04 */
.L_x_1012:
        /* <DEDUP_REMOVED lines=16> */
.L_x_1013:
        /* <DEDUP_REMOVED lines=10> */
.L_x_1015:
[----:B------:R-:W0:Y:S02]  /*18480*/  LDC.64 R8, c[0x4][0x180] ;  /* 0x01006000ff087b82 */ /* 0x000e240000000a00 */
[----:B0-----:R-:W2:Y:S01]  /*18490*/  LDG.E.64 R8, desc[UR4][R8.64] ;  /* 0x0000000408087981 */ /* 0x001ea2000c1e1b00 */
[----:B------:R-:W-:Y:S01]  /*184a0*/  DADD R2, -RZ, -R2 ;  /* 0x00000000ff027229 */ /* 0x000fe20000000902 */
[----:B------:R-:W-:-:S09]  /*184b0*/  ISETP.NE.AND P0, PT, R6, RZ, PT ;  /* 0x000000ff0600720c */ /* 0x000fd20003f05270 */
[----:B------:R-:W-:Y:S02]  /*184c0*/  FSEL R2, R2, RZ, P0 ;  /* 0x000000ff02027208 */ /* 0x000fe40000000000 */
[----:B------:R-:W-:-:S06]  /*184d0*/  FSEL R3, R3, -1.875, P0 ;  /* 0xbff0000003037808 */ /* 0x000fcc0000000000 */
[----:B--2---:R-:W-:-:S11]  /*184e0*/  DMUL R14, R8, R2 ;  /* 0x00000002080e7228 */ /* 0x004fd60000000000 */
.L_x_1014:
[----:B------:R-:W-:-:S13]  /*184f0*/  ISETP.NE.AND P0, PT, R5, RZ, PT ;  /* 0x000000ff0500720c */ /* 0x000fda0003f05270 */
[----:B------:R-:W-:Y:S05]  /*18500*/  @!P0 BRA `(.L_x_1016) ;  /* 0x0000000000148947 */ /* 0x000fea0003800000 */
[----:B------:R-:W0:Y:S02]  /*18510*/  LDC.64 R6, c[0x4][0x198] ;  /* 0x01006600ff067b82 */ /* 0x000e240000000a00 */
[----:B0-----:R-:W2:Y:S02]  /*18520*/  LDG.E.64 R2, desc[UR4][R6.64] ;  /* 0x0000000406027981 */ /* 0x001ea4000c1e1b00 */
[----:B--2---:R-:W-:-:S05]  /*18530*/  IMAD.WIDE R2, R4, 0x8, R2 ;  /* 0x0000000804027825 */ /* 0x004fca00078e0202 */
[----:B------:R-:W-:Y:S01]  /*18540*/  ST.E.64 desc[UR4][R2.64], R14 ;  /* 0x0000000e02007985 */ /* 0x000fe2000c101b04 */
[----:B------:R-:W-:Y:S05]  /*18550*/  EXIT ;  /* 0x000000000000794d */ /* 0x000fea0003800000 */
.L_x_1016:
[----:B------:R-:W0:Y:S02]  /*18560*/  LDC.64 R10, c[0x4][0x198] ;  /* 0x01006600ff0a7b82 */ /* 0x000e240000000a00 */
[----:B0-----:R-:W2:Y:S02]  /*18570*/  LDG.E.64 R2, desc[UR4][R10.64] ;  /* 0x000000040a027981 */ /* 0x001ea4000c1e1b00 */
[----:B--2---:R-:W-:-:S06]  /*18580*/  IMAD.WIDE R2, R4, 0x8, R2 ;  /* 0x0000000804027825 */ /* 0x004fcc00078e0202 */
[----:B------:R-:W2:Y:S02]  /*18590*/  LD.E.64 R2, desc[UR4][R2.64] ;  /* 0x0000000402027980 */ /* 0x000ea4000c101b00 */
[----:B--2---:R-:W-:-:S14]  /*185a0*/  DSETP.GT.AND P0, PT, R14, R2, PT ;  /* 0x000000020e00722a */ /* 0x004fdc0003f04000 */
[----:B------:R-:W-:Y:S05]  /*185b0*/  @!P0 EXIT ;  /* 0x000000000000894d */ /* 0x000fea0003800000 */
.L_x_1019:
        /* <DEDUP_REMOVED lines=15> */
.L_x_1018:
[----:B------:R-:W-:Y:S05]  /*186b0*/  BSYNC.RECONVERGENT B2 ;  /* 0x0000000000027941 */ /* 0x000fea0003800200 */
.L_x_1017:
[----:B-----5:R-:W-:-:S14]  /*186c0*/  DSETP.NEU.AND P0, PT, R12, R2, PT ;  /* 0x000000020c00722a */ /* 0x020fdc0003f0d000 */
[----:B------:R-:W-:Y:S05]  /*186d0*/  @P0 BRA `(.L_x_1019) ;  /* 0xfffffffc00b80947 */ /* 0x000fea000383ffff */
[----:B------:R-:W-:Y:S05]  /*186e0*/  EXIT ;  /* 0x000000000000794d */ /* 0x000fea0003800000 */
.L_x_965:
[----:B------:R-:W-:Y:S05]  /*186f0*/  BSYNC.RECONVERGENT B1 ;  /* 0x0000000000017941 */ /* 0x000fea0003800200 */
.L_x_964:
[----:B------:R-:W-:-:S13]  /*18700*/  ISETP.NE.AND P0, PT, R0, -0x1, PT ;  /* 0xffffffff0000780c */ /* 0x000fda0003f05270 */
[----:B------:R-:W-:Y:S05]  /*18710*/  @!P0 EXIT ;  /* 0x000000000000894d */ /* 0x000fea0003800000 */
[----:B------:R-:W0:Y:S02]  /*18720*/  LDC.64 R2, c[0x4][0x170] ;  /* 0x01005c00ff027b82 */ /* 0x000e240000000a00 */
[----:B0-----:R-:W2:Y:S02]  /*18730*/  LDG.E R11, desc[UR4][R2.64] ;  /* 0x00000004020b7981 */ /* 0x001ea4000c1e1900 */
[----:B--2---:R-:W-:-:S13]  /*18740*/  ISETP.GE.AND P0, PT, R0, R11, PT ;  /* 0x0000000b0000720c */ /* 0x004fda0003f06270 */
[----:B------:R-:W-:Y:S05]  /*18750*/  @P0 EXIT ;  /* 0x000000000000094d */ /* 0x000fea0003800000 */
[----:B------:R-:W0:Y:S02]  /*18760*/  LDC.64 R4, c[0x4][0x118] ;  /* 0x01004600ff047b82 */ /* 0x000e240000000a00 */
[----:B0-----:R-:W2:Y:S02]  /*18770*/  LDG.E.64 R2, desc[UR4][R4.64] ;  /* 0x0000000404027981 */ /* 0x001ea4000c1e1b00 */
[----:B--2---:R-:W-:-:S06]  /*18780*/  IMAD.WIDE R2, R0, 0x4, R2 ;  /* 0x0000000400027825 */ /* 0x004fcc00078e0202 */
        /* <DEDUP_REMOVED lines=8> */
[----:B-1----:R-:W-:-:S04]  /*18810*/  IMAD R4, R2, R10, RZ ;  /* 0x0000000a02047224 */ /* 0x002fc800078e02ff */
[----:B------:R-:W-:-:S05]  /*18820*/  IMAD R4, R3, R4, RZ ;  /* 0x0000000403047224 */ /* 0x000fca00078e02ff */
[----:B------:R-:W-:-:S04]  /*18830*/  SHF.L.U32 R4, R4, 0x1, RZ ;  /* 0x0000000104047819 */ /* 0x000fc800000006ff */
        /* <DEDUP_REMOVED lines=21> */
[----:B------:R-:W-:Y:S01]  /*18990*/  IMAD.MOV R4, RZ, RZ, -R14 ;  /* 0x000000ffff047224 */ /* 0x000fe200078e0a0e */
[----:B------:R-:W-:Y:S01]  /*189a0*/  MOV R14, R9 ;  /* 0x00000009000e7202 */ /* 0x000fe20000000f00 */
[----:B------:R-:W-:-:S03]  /*189b0*/  IMAD.HI.U32 R15, R15, R12, RZ ;  /* 0x0000000c0f0f7227 */ /* 0x000fc600078e00ff */
[----:B------:R-:W0:Y:S01]  /*189c0*/  I2F.RP R9, R14 ;  /* 0x0000000e00097306 */ /* 0x000e220000209400 */
        /* <DEDUP_REMOVED lines=11> */
[----:B------:R-:W-:-:S05]  /*18a80*/  @P1 VIADD R15, R15, 0x1 ;  /* 0x000000010f0f1836 */ /* 0x000fca0000000000 */
        /* <DEDUP_REMOVED lines=14> */
[----:B------:R-:W-:Y:S02]  /*18b70*/  ISETP.GE.AND P2, PT, R9, RZ, PT ;  /* 0x000000ff0900720c */ /* 0x000fe40003f46270 */
[----:B------:R-:W-:Y:S01]  /*18b80*/  LOP3.LUT R9, RZ, R2, RZ, 0x33, !PT ;  /* 0x00000002ff097212 */ /* 0x000fe200078e33ff */
[----:B------:R-:W-:-:S02]  /*18b90*/  IMAD R15, R15, R13, R12 ;  /* 0x0000000d0f0f7224 */ /* 0x000fc400078e020c */
        /* <DEDUP_REMOVED lines=10> */
[----:B------:R-:W-:-:S05]  /*18c40*/  @!P3 IADD3 R15, PT, PT, R15, -R14, RZ ;  /* 0x8000000e0f0fb210 */ /* 0x000fca0007ffe0ff */
[----:B------:R-:W-:Y:S02]  /*18c50*/  IMAD.MOV.U32 R5, RZ, RZ, R15 ;  /* 0x000000ffff057224 */ /* 0x000fe400078e000f */
        /* <DEDUP_REMOVED lines=16> */
.L_x_1023:
[----:B------:R-:W-:-:S04]  /*18d60*/  IMAD R5, R20, R21, RZ ;  /* 0x0000001514057224 */ /* 0x000fc800078e02ff */
[----:B------:R-:W-:-:S04]  /*18d70*/  IMAD R5, R5, R6, RZ ;  /* 0x0000000605057224 */ /* 0x000fc800078e02ff */
[----:B------:R-:W-:Y:S02]  /*18d80*/  IMAD R4, R9, R20, R5 ;  /* 0x0000001409047224 */ /* 0x000fe400078e0205 */
[----:B------:R-:W-:-:S03]  /*18d90*/  VIADD R5, R8, 0x1 ;  /* 0x0000000108057836 */ /* 0x000fc60000000000 */
[C---:B------:R-:W-:Y:S01]  /*18da0*/  IADD3 R6, PT, PT, R4.reuse, R20, RZ ;  /* 0x0000001404067210 */ /* 0x040fe20007ffe0ff */
[----:B------:R-:W-:-:S04]  /*18db0*/  IMAD.IADD R4, R4, 0x1, R5 ;  /* 0x0000000104047824 */ /* 0x000fc800078e0205 */
[--C-:B------:R-:W-:Y:S02]  /*18dc0*/  IMAD.IADD R5, R5, 0x1, R6.reuse ;  /* 0x0000000105057824 */ /* 0x100fe400078e0206 */
[----:B------:R-:W-:-:S07]  /*18dd0*/  IMAD.IADD R7, R8, 0x1, R6 ;  /* 0x0000000108077824 */ /* 0x000fce00078e0206 */
.L_x_1024:
[----:B------:R-:W-:Y:S05]  /*18de0*/  BSYNC.RECONVERGENT B1 ;  /* 0x0000000000017941 */ /* 0x000fea0003800200 */
.L_x_1022:
[CC--:B------:R-:W-:Y:S02]  /*18df0*/  VIMNMX R6, PT, PT, R4.reuse, R5.reuse, !PT ;  /* 0x0000000504067248 */ /* 0x0c0fe40007fe0100 */
[----:B------:R-:W-:Y:S02]  /*18e00*/  VIMNMX R4, PT, PT, R4, R5, PT ;  /* 0x0000000504047248 */ /* 0x000fe40003fe0100 */
[CC--:B------:R-:W-:Y:S02]  /*18e10*/  VIMNMX R9, PT, PT, R6.reuse, R7.reuse, PT ;  /* 0x0000000706097248 */ /* 0x0c0fe40003fe0100 */
[----:B------:R-:W-:Y:S02]  /*18e20*/  VIMNMX R7, PT, PT, R6, R7, !PT ;  /* 0x0000000706077248 */ /* 0x000fe40007fe0100 */
[CC--:B------:R-:W-:Y:S02]  /*18e30*/  VIMNMX R8, PT, PT, R4.reuse, R9.reuse, !PT ;  /* 0x0000000904087248 */ /* 0x0c0fe40007fe0100 */
[----:B------:R-:W-:Y:S01]  /*18e40*/  VIMNMX R9, PT, PT, R4, R9, PT ;  /* 0x0000000904097248 */ /* 0x000fe20003fe0100 */
[----:B------:R-:W-:Y:S06]  /*18e50*/  BRA `(.L_x_1025) ;  /* 0x0000001000fc7947 */ /* 0x000fec0003800000 */
.L_x_1021:
[----:B------:R-:W-:Y:S01]  /*18e60*/  VIADD R8, R10, 0xffffffff ;  /* 0xffffffff0a087836 */ /* 0x000fe20000000000 */
[----:B------:R-:W-:Y:S01]  /*18e70*/  IADD3 R4, PT, PT, R7, -R4, RZ ;  /* 0x8000000407047210 */ /* 0x000fe20007ffe0ff */
[----:B------:R-:W-:-:S04]  /*18e80*/  IMAD R5, R3, R20, RZ ;  /* 0x0000001403057224 */ /* 0x000fc800078e02ff */
        /* <DEDUP_REMOVED lines=11> */
[----:B------:R-:W-:Y:S01]  /*18f40*/  IABS R16, R12 ;  /* 0x0000000c00107213 */ /* 0x000fe20000000000 */
[----:B------:R-:W-:Y:S01]  /*18f50*/  IMAD.MOV R17, RZ, RZ, -R17 ;  /* 0x000000ffff117224 */ /* 0x000fe200078e0a11 */
[----:B------:R-:W-:-:S02]  /*18f60*/  IABS R14, R13 ;  /* 0x0000000d000e7213 */ /* 0x000fc40000000000 */
[----:B------:R-:W-:-:S03]  /*18f70*/  LOP3.LUT R7, R7, 0x1, RZ, 0xc0, !PT ;  /* 0x0000000107077812 */ /* 0x000fc600078ec0ff */
        /* <DEDUP_REMOVED lines=9> */
[----:B------:R-:W-:Y:S02]  /*19010*/  IMAD.HI.U32 R9, R15, R14, RZ ;  /* 0x0000000e0f097227 */ /* 0x000fe400078e00ff */
[----:B------:R-:W0:Y:S02]  /*19020*/  I2F.RP R15, R16 ;  /* 0x00000010000f7306 */ /* 0x000e240000209400 */
        /* <DEDUP_REMOVED lines=11> */
[----:B------:R-:W-:-:S05]  /*190e0*/  @P1 IADD3 R9, PT, PT, R9, 0x1, RZ ;  /* 0x0000000109091810 */ /* 0x000fca0007ffe0ff */
        /* <DEDUP_REMOVED lines=12> */
[----:B------:R-:W-:Y:S02]  /*191b0*/  IMAD R6, R20, R21, RZ ;  /* 0x0000001514067224 */ /* 0x000fe400078e02ff */
        /* <DEDUP_REMOVED lines=12> */
[----:B------:R-:W-:Y:S02]  /*19280*/  @P0 IADD3 R4, PT, PT, R4, 0x1, RZ ;  /* 0x0000000104040810 */ /* 0x000fe40007ffe0ff */
[----:B------:R-:W-:Y:S01]  /*19290*/  @!P3 IMAD.IADD R15, R15, 0x1, -R16 ;  /* 0x000000010f0fb824 */ /* 0x000fe200078e0a10 */
[----:B------:R-:W-:Y:S02]  /*192a0*/  ISETP.NE.AND P0, PT, R8, RZ, PT ;  /* 0x000000ff0800720c */ /* 0x000fe40003f05270 */
[----:B------:R-:W-:Y:S01]  /*192b0*/  @!P2 IMAD.MOV R4, RZ, RZ, -R4 ;  /* 0x000000ffff04a224 */ /* 0x000fe200078e0a04 */
[----:B------:R-:W-:Y:S01]  /*192c0*/  LOP3.LUT R8, RZ, R8, RZ, 0x33, !PT ;  /* 0x00000008ff087212 */ /* 0x000fe200078e33ff */
[----:B------:R-:W-:-:S03]  /*192d0*/  IMAD.MOV.U32 R5, RZ, RZ, R15 ;  /* 0x000000ffff057224 */ /* 0x000fc600078e000f */
[----:B------:R-:W-:Y:S01]  /*192e0*/  SEL R4, R8, R4, !P0 ;  /* 0x0000000408047207 */ /* 0x000fe20004000000 */
[----:B------:R-:W-:Y:S01]  /*192f0*/  @!P1 IMAD.MOV R5, RZ, RZ, -R5 ;  /* 0x000000ffff059224 */ /* 0x000fe200078e0a05 */
[----:B------:R-:W-:-:S03]  /*19300*/  ISETP.NE.U32.AND P1, PT, R7, 0x1, PT ;  /* 0x000000010700780c */ /* 0x000fc60003f25070 */
[----:B------:R-:W-:Y:S01]  /*19310*/  IMAD R4, R4, R20, R9 ;  /* 0x0000001404047224 */ /* 0x000fe200078e0209 */
[----:B------:R-:W-:-:S05]  /*19320*/  SEL R5, R8, R5, !P0 ;  /* 0x0000000508057207 */ /* 0x000fca0004000000 */
        /* <DEDUP_REMOVED lines=12> */
.L_x_1026:
        /* <DEDUP_REMOVED lines=27> */
[----:B------:R-:W-:Y:S01]  /*195a0*/  IMAD R5, R13, R4, R12 ;  /* 0x000000040d057224 */ /* 0x000fe200078e020c */
[----:B------:R-:W-:-:S04]  /*195b0*/  LOP3.LUT R4, R6, R15, RZ, 0x3c, !PT ;  /* 0x0000000f06047212 */ /* 0x000fc800078e3cff */
[----:B------:R-:W-:Y:S02]  /*195c0*/  ISETP.GT.U32.AND P0, PT, R8, R5, PT ;  /* 0x000000050800720c */ /* 0x000fe40003f04070 */
[----:B------:R-:W-:Y:S01]  /*195d0*/  ISETP.GE.AND P2, PT, R4, RZ, PT ;  /* 0x000000ff0400720c */ /* 0x000fe20003f46270 */
[----:B------:R-:W-:-:S10]  /*195e0*/  IMAD.MOV.U32 R4, RZ, RZ, RZ ;  /* 0x000000ffff047224 */ /* 0x000fd400078e00ff */
[-C--:B------:R-:W-:Y:S01]  /*195f0*/  @!P0 IADD3 R5, PT, PT, R5, -R8.reuse, RZ ;  /* 0x8000000805058210 */ /* 0x080fe20007ffe0ff */
[----:B------:R-:W-:Y:S01]  /*19600*/  @!P0 VIADD R13, R13, 0x1 ;  /* 0x000000010d0d8836 */ /* 0x000fe20000000000 */
[----:B------:R-:W-:Y:S02]  /*19610*/  ISETP.NE.AND P0, PT, R15, RZ, PT ;  /* 0x000000ff0f00720c */ /* 0x000fe40003f05270 */
[----:B------:R-:W-:Y:S01]  /*19620*/  ISETP.GE.U32.AND P1, PT, R5, R8, PT ;  /* 0x000000080500720c */ /* 0x000fe20003f26070 */
[----:B0-----:R-:W-:Y:S01]  /*19630*/  VIADD R5, R9, 0xffffffe ;  /* 0x0ffffffe09057836 */ /* 0x001fe20000000000 */
[----:B------:R-:W-:-:S05]  /*19640*/  IABS R8, R2 ;  /* 0x0000000200087213 */ /* 0x000fca0000000000 */
[----:B------:R-:W0:Y:S06]  /*19650*/  F2I.FTZ.U32.TRUNC.NTZ R5, R5 ;  /* 0x0000000500057305 */ /* 0x000e2c000021f000 */
[----:B------:R-:W-:-:S04]  /*19660*/  @P1 VIADD R13, R13, 0x1 ;  /* 0x000000010d0d1836 */ /* 0x000fc80000000000 */
        /* <DEDUP_REMOVED lines=11> */
[----:B------:R-:W-:Y:S01]  /*19720*/  IMAD R17, R8, R15, R12 ;  /* 0x0000000f08117224 */ /* 0x000fe200078e020c */
[----:B------:R-:W-:Y:S01]  /*19730*/  LOP3.LUT R12, RZ, R2, RZ, 0x33, !PT ;  /* 0x00000002ff0c7212 */ /* 0x000fe200078e33ff */
        /* <DEDUP_REMOVED lines=8> */
[----:B------:R-:W-:Y:S02]  /*197c0*/  ISETP.NE.AND P1, PT, R2, RZ, PT ;  /* 0x000000ff0200720c */ /* 0x000fe40003f25270 */
[----:B------:R-:W-:-:S07]  /*197d0*/  ISETP.GE.U32.AND P0, PT, R5, R14, PT ;  /* 0x0000000e0500720c */ /* 0x000fce0003f06070 */
[----:B------:R-:W-:Y:S01]  /*197e0*/  @!P2 IMAD.IADD R17, R17, 0x1, -R14 ;  /* 0x000000011111a824 */ /* 0x000fe200078e0a0e */
[----:B------:R-:W-:Y:S01]  /*197f0*/  ISETP.GE.AND P2, PT, R9, RZ, PT ;  /* 0x000000ff0900720c */ /* 0x000fe20003f46270 */
[----:B------:R-:W-:Y:S02]  /*19800*/  IMAD R9, R20, R21, RZ ;  /* 0x0000001514097224 */ /* 0x000fe400078e02ff */
[----:B------:R-:W-:Y:S02]  /*19810*/  IMAD.MOV.U32 R5, RZ, RZ, R17 ;  /* 0x000000ffff057224 */ /* 0x000fe400078e0011 */
[----:B------:R-:W-:Y:S01]  /*19820*/  @P0 VIADD R4, R4, 0x1 ;  /* 0x0000000104040836 */ /* 0x000fe20000000000 */
[----:B------:R-:W-:Y:S02]  /*19830*/  ISETP.NE.U32.AND P0, PT, R7, 0x1, PT ;  /* 0x000000010700780c */ /* 0x000fe40003f05070 */
[----:B------:R-:W-:-:S04]  /*19840*/  @!P3 IADD3 R5, PT, PT, -R5, RZ, RZ ;  /* 0x000000ff0505b210 */ /* 0x000fc80007ffe1ff */
        /* <DEDUP_REMOVED lines=19> */
.L_x_1027:
        /* <DEDUP_REMOVED lines=8> */
[----:B------:R-:W-:Y:S01]  /*19a00*/  LEA.HI R12, R4, R4, RZ, 0x1 ;  /* 0x00000004040c7211 */ /* 0x000fe200078f08ff */
[----:B------:R-:W-:-:S03]  /*19a10*/  IMAD.MOV.U32 R4, RZ, RZ, RZ ;  /* 0x000000ffff047224 */ /* 0x000fc600078e00ff */
[----:B------:R-:W-:Y:S01]  /*19a20*/  IABS R14, R12 ;  /* 0x0000000c000e7213 */ /* 0x000fe20000000000 */
[C---:B------:R-:W-:Y:S01]  /*19a30*/  IMAD R9, R12.reuse, -0x6, R9 ;  /* 0xfffffffa0c097824 */ /* 0x040fe200078e0209 */
[----:B------:R-:W-:Y:S01]  /*19a40*/  ISETP.GE.AND P4, PT, R12, RZ, PT ;  /* 0x000000ff0c00720c */ /* 0x000fe20003f86270 */
        /* <DEDUP_REMOVED lines=8> */
[----:B------:R-:W-:Y:S01]  /*19ad0*/  IMAD.MOV R4, RZ, RZ, -R15 ;  /* 0x000000ffff047224 */ /* 0x000fe200078e0a0f */
[----:B------:R-:W-:Y:S01]  /*19ae0*/  IABS R15, R2 ;  /* 0x00000002000f7213 */ /* 0x000fe20000000000 */
[----:B------:R-:W-:-:S04]  /*19af0*/  IMAD.HI.U32 R13, R13, R14, RZ ;  /* 0x0000000e0d0d7227 */ /* 0x000fc800078e00ff */
[----:B------:R-:W-:Y:S01]  /*19b00*/  IMAD R5, R13, R4, R14 ;  /* 0x000000040d057224 */ /* 0x000fe200078e020e */
[----:B------:R-:W-:-:S04]  /*19b10*/  LOP3.LUT R4, R12, R8, RZ, 0x3c, !PT ;  /* 0x000000080c047212 */ /* 0x000fc800078e3cff */
[----:B------:R-:W-:Y:S02]  /*19b20*/  ISETP.GT.U32.AND P0, PT, R6, R5, PT ;  /* 0x000000050600720c */ /* 0x000fe40003f04070 */
[----:B------:R-:W-:Y:S01]  /*19b30*/  ISETP.GE.AND P2, PT, R4, RZ, PT ;  /* 0x000000ff0400720c */ /* 0x000fe20003f46270 */
[----:B0-----:R-:W-:-:S10]  /*19b40*/  VIADD R4, R7, 0xffffffe ;  /* 0x0ffffffe07047836 */ /* 0x001fd40000000000 */
[----:B------:R-:W-:Y:S01]  /*19b50*/  @!P0 IMAD.IADD R5, R5, 0x1, -R6 ;  /* 0x0000000105058824 */ /* 0x000fe200078e0a06 */
[----:B------:R-:W-:Y:S02]  /*19b60*/  @!P0 IADD3 R13, PT, PT, R13, 0x1, RZ ;  /* 0x000000010d0d8810 */ /* 0x000fe40007ffe0ff */
[----:B------:R-:W-:Y:S02]  /*19b70*/  ISETP.NE.AND P0, PT, R8, RZ, PT ;  /* 0x000000ff0800720c */ /* 0x000fe40003f05270 */
[----:B------:R-:W-:Y:S02]  /*19b80*/  ISETP.GE.U32.AND P1, PT, R5, R6, PT ;  /* 0x000000060500720c */ /* 0x000fe40003f26070 */
[----:B------:R0:W1:Y:S02]  /*19b90*/  F2I.FTZ.U32.TRUNC.NTZ R5, R4 ;  /* 0x0000000400057305 */ /* 0x000064000021f000 */
[----:B0-----:R-:W-:-:S09]  /*19ba0*/  IMAD.MOV.U32 R4, RZ, RZ, RZ ;  /* 0x000000ffff047224 */ /* 0x001fd200078e00ff */
[----:B------:R-:W-:-:S04]  /*19bb0*/  @P1 VIADD R13, R13, 0x1 ;  /* 0x000000010d0d1836 */ /* 0x000fc80000000000 */
        /* <DEDUP_REMOVED lines=23> */
[-C--:B------:R-:W-:Y:S02]  /*19d30*/  @!P1 IADD3 R5, PT, PT, R5, -R16.reuse, RZ ;  /* 0x8000001005059210 */ /* 0x080fe40007ffe0ff */
[----:B------:R-:W-:Y:S02]  /*19d40*/  ISETP.GT.AND P1, PT, R9, 0x2, PT ;  /* 0x000000020900780c */ /* 0x000fe40003f24270 */
[----:B------:R-:W-:-:S07]  /*19d50*/  ISETP.GE.U32.AND P0, PT, R5, R16, PT ;  /* 0x000000100500720c */ /* 0x000fce0003f06070 */
[----:B------:R-:W-:-:S04]  /*19d60*/  @!P3 IMAD.IADD R15, R15, 0x1, -R16 ;  /* 0x000000010f0fb824 */ /* 0x000fc800078e0a10 */
[----:B------:R-:W-:Y:S02]  /*19d70*/  IMAD.MOV.U32 R5, RZ, RZ, R15 ;  /* 0x000000ffff057224 */ /* 0x000fe400078e000f */
        /* <DEDUP_REMOVED lines=11> */
.L_x_1946:
[----:B------:R-:W-:Y:S05]  /*19e30*/  BRX R4 -0x19e40                                                (*"BRANCH_TARGETS .L_x_1947,.L_x_1948,.L_x_1949,.L_x_1030"*) ;  /* 0xfffffe6004707949 */ /* 0x000fea000383ffff */
.L_x_1949:
[----:B------:R-:W-:-:S04]  /*19e40*/  IMAD R8, R20, R21, RZ ;  /* 0x0000001514087224 */ /* 0x000fc800078e02ff */
        /* <DEDUP_REMOVED lines=8> */
.L_x_1947:
        /* <DEDUP_REMOVED lines=10> */
.L_x_1948:
[----:B------:R-:W-:Y:S02]  /*19f70*/  IMAD R4, R13, R20, R20 ;  /* 0x000000140d047224 */ /* 0x000fe400078e0214 */
[----:B------:R-:W-:Y:S02]  /*19f80*/  IMAD R9, R20, R21, RZ ;  /* 0x0000001514097224 */ /* 0x000fe400078e02ff */
[----:B------:R-:W-:Y:S02]  /*19f90*/  IMAD.IADD R4, R15, 0x1, R4 ;  /* 0x000000010f047824 */ /* 0x000fe400078e0204 */
[CC--:B------:R-:W-:Y:S02]  /*19fa0*/  IMAD R5, R9.reuse, R6.reuse, R15 ;  /* 0x0000000609057224 */ /* 0x0c0fe400078e020f */
[----:B------:R-:W-:Y:S02]  /*19fb0*/  IMAD R4, R9, R6, R4 ;  /* 0x0000000609047224 */ /* 0x000fe400078e0204 */
[----:B------:R-:W-:-:S04]  /*19fc0*/  IMAD R5, R13, R20, R5 ;  /* 0x000000140d057224 */ /* 0x000fc800078e0205 */
[----:B------:R-:W-:Y:S01]  /*19fd0*/  VIADD R7, R5, 0x1 ;  /* 0x0000000105077836 */ /* 0x000fe20000000000 */
[----:B------:R-:W-:Y:S01]  /*19fe0*/  IADD3 R5, PT, PT, R9, R4, RZ ;  /* 0x0000000409057210 */ /* 0x000fe20007ffe0ff */
[----:B------:R-:W-:Y:S06]  /*19ff0*/  BRA `(.L_x_1030) ;  /* 0x0000000000787947 */ /* 0x000fec0003800000 */
.L_x_1029:
[----:B------:R-:W-:-:S05]  /*1a000*/  IMAD.MOV.U32 R4, RZ, RZ, -0x3 ;  /* 0xfffffffdff047424 */ /* 0x000fca00078e00ff */
[----:B------:R-:W-:-:S05]  /*1a010*/  VIADDMNMX.U32 R4, R9, R4, 0x3, PT ;  /* 0x0000000309047446 */ /* 0x000fca0003800004 */
[----:B------:R-:W-:-:S04]  /*1a020*/  IMAD.SHL.U32 R7, R4, 0x4, RZ ;  /* 0x0000000404077824 */ /* 0x000fc800078e00ff */
[----:B------:R-:W0:Y:S02]  /*1a030*/  LDC R4, c[0x2][R7+0x130] ;  /* 0x00804c0007047b82 */ /* 0x000e240000000800 */
[----:B0-----:R-:W-:-:S04]  /*1a040*/  SHF.R.S32.HI R5, RZ, 0x1f, R4 ;  /* 0x0000001fff057819 */ /* 0x001fc80000011404 */
.L_x_1951:
[----:B------:R-:W-:Y:S05]  /*1a050*/  BRX R4 -0x1a060                                                (*"BRANCH_TARGETS .L_x_1952,.L_x_1953,.L_x_1954,.L_x_1030"*) ;  /* 0xfffffe5c04e87949 */ /* 0x000fea000383ffff */
.L_x_1954:
        /* <DEDUP_REMOVED lines=9> */
.L_x_1952:
[----:B------:R-:W-:Y:S02]  /*1a0f0*/  IMAD R4, R13, R20, R15 ;  /* 0x000000140d047224 */ /* 0x000fe400078e020f */
[----:B------:R-:W-:-:S04]  /*1a100*/  IMAD R5, R20, R21, RZ ;  /* 0x0000001514057224 */ /* 0x000fc800078e02ff */
[----:B------:R-:W-:-:S04]  /*1a110*/  IMAD R7, R5, R6, R4 ;  /* 0x0000000605077224 */ /* 0x000fc800078e0204 */
[----:B------:R-:W-:Y:S01]  /*1a120*/  IMAD.IADD R4, R5, 0x1, R7 ;  /* 0x0000000105047824 */ /* 0x000fe200078e0207 */
[----:B------:R-:W-:-:S03]  /*1a130*/  IADD3 R7, PT, PT, R7, 0x1, RZ ;  /* 0x0000000107077810 */ /* 0x000fc60007ffe0ff */
[----:B------:R-:W-:Y:S01]  /*1a140*/  IMAD.IADD R5, R4, 0x1, R20 ;  /* 0x0000000104057824 */ /* 0x000fe200078e0214 */
[----:B------:R-:W-:Y:S06]  /*1a150*/  BRA `(.L_x_1030) ;  /* 0x0000000000207947 */ /* 0x000fec0003800000 */
.L_x_1953:
        /* <DEDUP_REMOVED lines=8> */
.L_x_1030:
[----:B------:R-:W-:Y:S05]  /*1a1e0*/  BSYNC.RECONVERGENT B1 ;  /* 0x0000000000017941 */ /* 0x000fea0003800200 */
.L_x_1028:
[CC--:B------:R-:W-:Y:S02]  /*1a1f0*/  VIMNMX R6, PT, PT, R4.reuse, R7.reuse, !PT ;  /* 0x0000000704067248 */ /* 0x0c0fe40007fe0100 */
[----:B------:R-:W-:Y:S02]  /*1a200*/  VIMNMX R4, PT, PT, R4, R7, PT ;  /* 0x0000000704047248 */ /* 0x000fe40003fe0100 */
[CC--:B------:R-:W-:Y:S02]  /*1a210*/  VIMNMX R9, PT, PT, R6.reuse, R5.reuse, PT ;  /* 0x0000000506097248 */ /* 0x0c0fe40003fe0100 */
[----:B------:R-:W-:Y:S02]  /*1a220*/  VIMNMX R7, PT, PT, R6, R5, !PT ;  /* 0x0000000506077248 */ /* 0x000fe40007fe0100 */
[CC--:B------:R-:W-:Y:S02]  /*1a230*/  VIMNMX R8, PT, PT, R4.reuse, R9.reuse, !PT ;  /* 0x0000000904087248 */ /* 0x0c0fe40007fe0100 */
[----:B------:R-:W-:-:S07]  /*1a240*/  VIMNMX R9, PT, PT, R4, R9, PT ;  /* 0x0000000904097248 */ /* 0x000fce0003fe0100 */
.L_x_1025:
[----:B------:R-:W-:Y:S05]  /*1a250*/  BSYNC.RECONVERGENT B0 ;  /* 0x0000000000007941 */ /* 0x000fea0003800200 */
.L_x_1020:
[----:B------:R-:W-:Y:S01]  /*1a260*/  IMAD R14, R2, R3, RZ ;  /* 0x00000003020e7224 */ /* 0x000fe200078e02ff */
[----:B------:R-:W-:Y:S01]  /*1a270*/  IABS R17, R2 ;  /* 0x0000000200117213 */ /* 0x000fe20000000000 */
[----:B------:R-:W-:Y:S01]  /*1a280*/  IMAD.HI R3, R0, 0x2aaaaaab, RZ ;  /* 0x2aaaaaab00037827 */ /* 0x000fe200078e02ff */
[----:B------:R-:W-:Y:S02]  /*1a290*/  BSSY.RECONVERGENT B0, `(.L_x_1031) ;  /* 0x0000086000007945 */ /* 0x000fe40003800200 */
[-C--:B------:R-:W-:Y:S02]  /*1a2a0*/  IABS R12, R14.reuse ;  /* 0x0000000e000c7213 */ /* 0x080fe40000000000 */
[----:B------:R-:W-:Y:S02]  /*1a2b0*/  LEA.HI R3, R3, R3, RZ, 0x1 ;  /* 0x0000000303037211 */ /* 0x000fe400078f08ff */
[----:B------:R-:W0:Y:S01]  /*1a2c0*/  I2F.RP R6, R12 ;  /* 0x0000000c00067306 */ /* 0x000e220000209400 */
[----:B------:R-:W-:-:S02]  /*1a2d0*/  IABS R15, R14 ;  /* 0x0000000e000f7213 */ /* 0x000fc40000000000 */
[----:B------:R-:W-:-:S05]  /*1a2e0*/  ISETP.GE.AND P4, PT, R3, RZ, PT ;  /* 0x000000ff0300720c */ /* 0x000fca0003f86270 */
        /* <DEDUP_REMOVED lines=25> */
[----:B------:R-:W-:-:S04]  /*1a480*/  @!P1 LOP3.LUT R12, RZ, R14, RZ, 0x33, !PT ;  /* 0x0000000eff0c9212 */ /* 0x000fc800078e33ff */
[----:B------:R-:W-:Y:S01]  /*1a490*/  IADD3 R4, PT, PT, -R12, RZ, RZ ;  /* 0x000000ff0c047210 */ /* 0x000fe20007ffe1ff */
[----:B0-----:R-:W-:-:S04]  /*1a4a0*/  IMAD.MOV R16, RZ, RZ, -R5 ;  /* 0x000000ffff107224 */ /* 0x001fc800078e0a05 */
[----:B------:R-:W-:Y:S02]  /*1a4b0*/  IMAD R13, R14, R4, R3 ;  /* 0x000000040e0d7224 */ /* 0x000fe400078e0203 */
[----:B------:R-:W-:Y:S01]  /*1a4c0*/  IMAD R15, R16, R17, RZ ;  /* 0x00000011100f7224 */ /* 0x000fe200078e02ff */
[-C--:B------:R-:W-:Y:S01]  /*1a4d0*/  IABS R16, R2.reuse ;  /* 0x0000000200107213 */ /* 0x080fe20000000000 */
[----:B------:R-:W-:Y:S01]  /*1a4e0*/  IMAD.MOV.U32 R4, RZ, RZ, RZ ;  /* 0x000000ffff047224 */ /* 0x000fe200078e00ff */
[----:B------:R-:W-:Y:S01]  /*1a4f0*/  IABS R14, R13 ;  /* 0x0000000d000e7213 */ /* 0x000fe20000000000 */
[----:B------:R-:W-:Y:S01]  /*1a500*/  IMAD R3, R3, -0x6, R0 ;  /* 0xfffffffa03037824 */ /* 0x000fe200078e0200 */
[----:B------:R-:W-:Y:S01]  /*1a510*/  LOP3.LUT R13, R13, R2, RZ, 0x3c, !PT ;  /* 0x000000020d0d7212 */ /* 0x000fe200078e3cff */
[----:B------:R-:W-:-:S03]  /*1a520*/  IMAD.HI.U32 R4, R5, R15, R4 ;  /* 0x0000000f05047227 */ /* 0x000fc600078e0004 */
[----:B------:R-:W-:Y:S01]  /*1a530*/  ISETP.GE.AND P2, PT, R13, RZ, PT ;  /* 0x000000ff0d00720c */ /* 0x000fe20003f46270 */
[----:B------:R-:W-:Y:S02]  /*1a540*/  IMAD.MOV R16, RZ, RZ, -R16 ;  /* 0x000000ffff107224 */ /* 0x000fe400078e0a10 */
        /* <DEDUP_REMOVED lines=27> */
.L_x_1956:
[----:B------:R-:W-:Y:S05]  /*1a700*/  BRX R2 -0x1a710                                                (*"BRANCH_TARGETS .L_x_1957,.L_x_1958,.L_x_1959,.L_x_1033"*) ;  /* 0xfffffe58023c7949 */ /* 0x000fea000383ffff */
.L_x_1959:
        /* <DEDUP_REMOVED lines=9> */
.L_x_1957:
[----:B------:R-:W-:Y:S02]  /*1a7a0*/  IMAD R14, R20, R21, RZ ;  /* 0x00000015140e7224 */ /* 0x000fe400078e02ff */
[----:B------:R-:W-:Y:S02]  /*1a7b0*/  IMAD R17, R5, R20, R20 ;  /* 0x0000001405117224 */ /* 0x000fe400078e0214 */
[----:B------:R-:W-:-:S04]  /*1a7c0*/  IMAD R12, R14, R12, RZ ;  /* 0x0000000c0e0c7224 */ /* 0x000fc800078e02ff */
[----:B------:R-:W-:Y:S01]  /*1a7d0*/  IMAD R2, R5, R20, R12 ;  /* 0x0000001405027224 */ /* 0x000fe200078e020c */
[C---:B------:R-:W-:Y:S02]  /*1a7e0*/  IADD3 R3, PT, PT, R13.reuse, R12, RZ ;  /* 0x0000000c0d037210 */ /* 0x040fe40007ffe0ff */
[----:B------:R-:W-:Y:S01]  /*1a7f0*/  IADD3 R17, PT, PT, R12, R17, R13 ;  /* 0x000000110c117210 */ /* 0x000fe20007ffe00d */
[----:B------:R-:W-:Y:S02]  /*1a800*/  IMAD.IADD R15, R13, 0x1, R2 ;  /* 0x000000010d0f7824 */ /* 0x000fe400078e0202 */
[----:B------:R-:W-:Y:S02]  /*1a810*/  IMAD R3, R5, R20, R3 ;  /* 0x0000001405037224 */ /* 0x000fe400078e0203 */
[----:B------:R-:W-:Y:S02]  /*1a820*/  IMAD.IADD R14, R14, 0x1, R17 ;  /* 0x000000010e0e7824 */ /* 0x000fe400078e0211 */
[----:B------:R-:W-:Y:S01]  /*1a830*/  VIADD R6, R3, 0x1 ;  /* 0x0000000103067836 */ /* 0x000fe20000000000 */
[----:B------:R-:W-:Y:S06]  /*1a840*/  BRA `(.L_x_1033) ;  /* 0x0000000000a87947 */ /* 0x000fec0003800000 */
.L_x_1958:
[----:B------:R-:W-:Y:S02]  /*1a850*/  IMAD R15, R5, R20, R13 ;  /* 0x00000014050f7224 */ /* 0x000fe400078e020d */
[----:B------:R-:W-:-:S04]  /*1a860*/  IMAD R2, R20, R21, RZ ;  /* 0x0000001514027224 */ /* 0x000fc800078e02ff */
[----:B------:R-:W-:-:S04]  /*1a870*/  IMAD R15, R2, R12, R15 ;  /* 0x0000000c020f7224 */ /* 0x000fc800078e020f */
[----:B------:R-:W-:Y:S01]  /*1a880*/  IMAD.IADD R17, R2, 0x1, R15 ;  /* 0x0000000102117824 */ /* 0x000fe200078e020f */
[----:B------:R-:W-:-:S03]  /*1a890*/  IADD3 R6, PT, PT, R15, 0x1, RZ ;  /* 0x000000010f067810 */ /* 0x000fc60007ffe0ff */
[----:B------:R-:W-:Y:S01]  /*1a8a0*/  IMAD.IADD R14, R17, 0x1, R20 ;  /* 0x00000001110e7824 */ /* 0x000fe200078e0214 */
[----:B------:R-:W-:Y:S06]  /*1a8b0*/  BRA `(.L_x_1033) ;  /* 0x00000000008c7947 */ /* 0x000fec0003800000 */
.L_x_1032:
[----:B------:R-:W-:-:S05]  /*1a8c0*/  IMAD.MOV.U32 R2, RZ, RZ, -0x3 ;  /* 0xfffffffdff027424 */ /* 0x000fca00078e00ff */
[----:B------:R-:W-:-:S05]  /*1a8d0*/  VIADDMNMX.U32 R2, R3, R2, 0x3, PT ;  /* 0x0000000303027446 */ /* 0x000fca0003800002 */
[----:B------:R-:W-:-:S04]  /*1a8e0*/  IMAD.SHL.U32 R4, R2, 0x4, RZ ;  /* 0x0000000402047824 */ /* 0x000fc800078e00ff */
[----:B------:R-:W0:Y:S02]  /*1a8f0*/  LDC R2, c[0x2][R4+0x150] ;  /* 0x0080540004027b82 */ /* 0x000e240000000800 */
[----:B0-----:R-:W-:-:S04]  /*1a900*/  SHF.R.S32.HI R3, RZ, 0x1f, R2 ;  /* 0x0000001fff037819 */ /* 0x001fc80000011402 */
.L_x_1961:
[----:B------:R-:W-:Y:S05]  /*1a910*/  BRX R2 -0x1a920                                                (*"BRANCH_TARGETS .L_x_1962,.L_x_1963,.L_x_1964,.L_x_1033"*) ;  /* 0xfffffe5402b87949 */ /* 0x000fea000383ffff */
.L_x_1964:
[----:B------:R-:W-:Y:S02]  /*1a920*/  VIADD R3, R13, 0x1 ;  /* 0x000000010d037836 */ /* 0x000fe40000000000 */
[----:B------:R-:W-:Y:S02]  /*1a930*/  IMAD R6, R20, R21, RZ ;  /* 0x0000001514067224 */ /* 0x000fe400078e02ff */
        /* <DEDUP_REMOVED lines=8> */
.L_x_1962:
[----:B------:R-:W-:Y:S02]  /*1a9c0*/  IMAD R3, R20, R21, RZ ;  /* 0x0000001514037224 */ /* 0x000fe400078e02ff */
[----:B------:R-:W-:Y:S02]  /*1a9d0*/  IMAD R4, R5, R20, R20 ;  /* 0x0000001405047224 */ /* 0x000fe400078e0214 */
[----:B------:R-:W-:Y:S02]  /*1a9e0*/  IMAD R6, R3, R12, RZ ;  /* 0x0000000c03067224 */ /* 0x000fe400078e02ff */
[----:B------:R-:W-:Y:S02]  /*1a9f0*/  VIADD R15, R13, 0x1 ;  /* 0x000000010d0f7836 */ /* 0x000fe40000000000 */
[----:B------:R-:W-:Y:S01]  /*1aa00*/  IMAD R2, R5, R20, R6 ;  /* 0x0000001405027224 */ /* 0x000fe200078e0206 */
[----:B------:R-:W-:Y:S02]  /*1aa10*/  IADD3 R17, PT, PT, R13, R6, R3 ;  /* 0x000000060d117210 */ /* 0x000fe40007ffe003 */
[----:B------:R-:W-:Y:S01]  /*1aa20*/  IADD3 R6, PT, PT, R6, R15, R4 ;  /* 0x0000000f06067210 */ /* 0x000fe20007ffe004 */
[----:B------:R-:W-:-:S02]  /*1aa30*/  IMAD.IADD R15, R2, 0x1, R15 ;  /* 0x00000001020f7824 */ /* 0x000fc400078e020f */
[----:B------:R-:W-:Y:S02]  /*1aa40*/  IMAD.IADD R17, R4, 0x1, R17 ;  /* 0x0000000104117824 */ /* 0x000fe400078e0211 */
[----:B------:R-:W-:Y:S01]  /*1aa50*/  IMAD.IADD R14, R3, 0x1, R6 ;  /* 0x00000001030e7824 */ /* 0x000fe200078e0206 */
[----:B------:R-:W-:Y:S06]  /*1aa60*/  BRA `(.L_x_1033) ;  /* 0x0000000000207947 */ /* 0x000fec0003800000 */
.L_x_1963:
[----:B------:R-:W-:Y:S02]  /*1aa70*/  IMAD R3, R20, R21, RZ ;  /* 0x0000001514037224 */ /* 0x000fe400078e02ff */
[----:B------:R-:W-:Y:S02]  /*1aa80*/  IMAD R5, R5, R20, R13 ;  /* 0x0000001405057224 */ /* 0x000fe400078e020d */
[CC--:B------:R-:W-:Y:S02]  /*1aa90*/  IMAD R6, R3.reuse, R12.reuse, R3 ;  /* 0x0000000c03067224 */ /* 0x0c0fe400078e0203 */
[----:B------:R-:W-:-:S03]  /*1aaa0*/  IMAD R3, R3, R12, R5 ;  /* 0x0000000c03037224 */ /* 0x000fc600078e0205 */
[----:B------:R-:W-:Y:S01]  /*1aab0*/  IADD3 R6, PT, PT, R6, R5, RZ ;  /* 0x0000000506067210 */ /* 0x000fe20007ffe0ff */
[----:B------:R-:W-:-:S04]  /*1aac0*/  VIADD R15, R3, 0x1 ;  /* 0x00000001030f7836 */ /* 0x000fc80000000000 */
[C---:B------:R-:W-:Y:S02]  /*1aad0*/  VIADD R17, R6.reuse, 0x1 ;  /* 0x0000000106117836 */ /* 0x040fe40000000000 */
[----:B------:R-:W-:-:S07]  /*1aae0*/  IMAD.IADD R14, R6, 0x1, R20 ;  /* 0x00000001060e7824 */ /* 0x000fce00078e0214 */
.L_x_1033:
[----:B------:R-:W-:Y:S05]  /*1aaf0*/  BSYNC.RECONVERGENT B0 ;  /* 0x0000000000007941 */ /* 0x000fea0003800200 */
.L_x_1031:
[----:B------:R-:W0:Y:S02]  /*1ab00*/  LDC.64 R12, c[0x4][0x10] ;  /* 0x01000400ff0c7b82 */ /* 0x000e240000000a00 */
[----:B0-----:R-:W2:Y:S02]  /*1ab10*/  LDG.E.64 R12, desc[UR4][R12.64] ;  /* 0x000000040c0c7981 */ /* 0x001ea4000c1e1b00 */
[----:B--2---:R-:W-:-:S04]  /*1ab20*/  IMAD.WIDE R22, R8, 0x8, R12 ;  /* 0x0000000808167825 */ /* 0x004fc800078e020c */
[--C-:B------:R-:W-:Y:S02]  /*1ab30*/  IMAD.WIDE R24, R7, 0x8, R12.reuse ;  /* 0x0000000807187825 */ /* 0x100fe400078e020c */
[----:B------:R-:W2:Y:S04]  /*1ab40*/  LD.E.64 R22, desc[UR4][R22.64] ;  /* 0x0000000416167980 */ /* 0x000ea8000c101b00 */
[----:B------:R-:W2:Y:S01]  /*1ab50*/  LD.E.64 R24, desc[UR4][R24.64] ;  /* 0x0000000418187980 */ /* 0x000ea2000c101b00 */
[----:B------:R-:W0:Y:S01]  /*1ab60*/  LDC.64 R2, c[0x4][0x18] ;  /* 0x01000600ff027b82 */ /* 0x000e220000000a00 */
[----:B------:R-:W-:Y:S01]  /*1ab70*/  PLOP3.LUT P1, PT, PT, PT, PT, 0x80, 0x8 ;  /* 0x000000000008781c */ /* 0x000fe20003f2f070 */
[----:B------:R-:W-:-:S06]  /*1ab80*/  IMAD.WIDE R26, R9, 0x8, R12 ;  /* 0x00000008091a7825 */ /* 0x000fcc00078e020c */
[----:B------:R-:W5:Y:S04]  /*1ab90*/  LD.E.64 R26, desc[UR4][R26.64] ;  /* 0x000000041a1a7980 */ /* 0x000f68000c101b00 */
[----:B0-----:R-:W5:Y:S01]  /*1aba0*/  LDG.E.64 R2, desc[UR4][R2.64] ;  /* 0x0000000402027981 */ /* 0x001f62000c1e1b00 */
[----:B--2---:R-:W-:-:S14]  /*1abb0*/  DSETP.GEU.AND P0, PT, R24, R22, PT ;  /* 0x000000161800722a */ /* 0x004fdc0003f0e000 */
[----:B------:R-:W-:-:S06]  /*1abc0*/  @P0 DSETP.NEU.AND P2, PT, R24, R22, PT ;  /* 0x000000161800022a */ /* 0x000fcc0003f4d000 */
[----:B------:R-:W-:-:S04]  /*1abd0*/  @P0 ISETP.LT.AND P1, PT, R7, R8, !P2 ;  /* 0x000000080700020c */ /* 0x000fc80005721270 */
[----:B------:R-:W-:-:S05]  /*1abe0*/  SEL R36, R8, R7, P1 ;  /* 0x0000000708247207 */ /* 0x000fca0000800000 */
[----:B------:R-:W-:-:S06]  /*1abf0*/  IMAD.WIDE R4, R36, 0x8, R12 ;  /* 0x0000000824047825 */ /* 0x000fcc00078e020c */
[----:B------:R-:W5:Y:S01]  /*1ac00*/  LD.E.64 R4, desc[UR4][R4.64] ;  /* 0x0000000404047980 */ /* 0x000f62000c101b00 */
[----:B------:R-:W-:-:S04]  /*1ac10*/  VIMNMX R16, PT, PT, R6, R15, !PT ;  /* 0x0000000f06107248 */ /* 0x000fc80007fe0100 */
[----:B------:R-:W-:-:S04]  /*1ac20*/  VIMNMX R19, PT, PT, R16, R17, !PT ;  /* 0x0000001110137248 */ /* 0x000fc80007fe0100 */
[----:B------:R-:W-:-:S04]  /*1ac30*/  VIMNMX R34, PT, PT, R19, R14, !PT ;  /* 0x0000000e13227248 */ /* 0x000fc80007fe0100 */
[C---:B------:R-:W-:Y:S02]  /*1ac40*/  ISETP.NE.AND P0, PT, R34.reuse, R8, PT ;  /* 0x000000082200720c */ /* 0x040fe40003f05270 */
[C---:B------:R-:W-:Y:S02]  /*1ac50*/  ISETP.NE.AND P2, PT, R34.reuse, R9, PT ;  /* 0x000000092200720c */ /* 0x040fe40003f45270 */
[----:B------:R-:W-:Y:S02]  /*1ac60*/  ISETP.NE.AND P0, PT, R34, R7, P0 ;  /* 0x000000072200720c */ /* 0x000fe40000705270 */
[----:B------:R-:W-:Y:S02]  /*1ac70*/  VIMNMX R6, PT, PT, R6, R15, PT ;  /* 0x0000000f06067248 */ /* 0x000fe40003fe0100 */
[----:B------:R-:W-:Y:S02]  /*1ac80*/  VIMNMX R17, PT, PT, R16, R17, PT ;  /* 0x0000001110117248 */ /* 0x000fe40003fe0100 */
[----:B------:R-:W-:-:S02]  /*1ac90*/  VIMNMX R14, PT, PT, R19, R14, PT ;  /* 0x0000000e130e7248 */ /* 0x000fc40003fe0100 */
[CC--:B------:R-:W-:Y:S01]  /*1aca0*/  VIMNMX R15, PT, PT, R6.reuse, R17.reuse, !PT ;  /* 0x00000011060f7248 */ /* 0x0c0fe20007fe0100 */
[----:B------:R-:W-:Y:S01]  /*1acb0*/  BSSY.RECONVERGENT B0, `(.L_x_1034) ;  /* 0x0000011000007945 */ /* 0x000fe20003800200 */
[----:B------:R-:W-:Y:S02]  /*1acc0*/  VIMNMX R17, PT, PT, R6, R17, PT ;  /* 0x0000001106117248 */ /* 0x000fe40003fe0100 */
[CC--:B------:R-:W-:Y:S02]  /*1acd0*/  VIMNMX R16, PT, PT, R14.reuse, R15.reuse, !PT ;  /* 0x0000000f0e107248 */ /* 0x0c0fe40007fe0100 */
[----:B------:R-:W-:Y:S01]  /*1ace0*/  VIMNMX R14, PT, PT, R14, R15, PT ;  /* 0x0000000f0e0e7248 */ /* 0x000fe20003fe0100 */
[----:B------:R-:W-:Y:S06]  /*1acf0*/  @P0 BRA P2, `(.L_x_1035) ;  /* 0x0000000000300947 */ /* 0x000fec0001000000 */
        /* <DEDUP_REMOVED lines=12> */
.L_x_1035:
[----:B------:R-:W-:Y:S05]  /*1adc0*/  BSYNC.RECONVERGENT B0 ;  /* 0x0000000000007941 */ /* 0x000fea0003800200 */
.L_x_1034:
[----:B------:R-:W-:-:S05]  /*1add0*/  IMAD.WIDE R28, R34, 0x8, R12 ;  /* 0x00000008221c7825 */ /* 0x000fca00078e020c */
[----:B------:R0:W2:Y:S01]  /*1ade0*/  LD.E.64 R32, desc[UR4][R28.64] ;  /* 0x000000041c207980 */ /* 0x0000a2000c101b00 */
[----:B-----5:R-:W-:-:S04]  /*1adf0*/  IMAD.WIDE R18, R9, 0x8, R2 ;  /* 0x0000000809127825 */ /* 0x020fc800078e0202 */
[--C-:B------:R-:W-:Y:S01]  /*1ae00*/  IMAD.WIDE R30, R34, 0x8, R2.reuse ;  /* 0x00000008221e7825 */ /* 0x100fe200078e0202 */
[C-C-:B------:R-:W-:Y:S01]  /*1ae10*/  DSETP.GEU.AND P2, PT, R4.reuse, R26.reuse, PT ;  /* 0x0000001a0400722a */ /* 0x140fe20003f4e000 */
[----:B------:R-:W3:Y:S02]  /*1ae20*/  LD.E.64 R18, desc[UR4][R18.64] ;  /* 0x0000000412127980 */ /* 0x000ee4000c101b00 */
[--C-:B------:R-:W-:Y:S02]  /*1ae30*/  IMAD.WIDE R16, R8, 0x8, R2.reuse ;  /* 0x0000000808107825 */ /* 0x100fe400078e0202 */
[----:B------:R-:W3:Y:S02]  /*1ae40*/  LD.E.64 R30, desc[UR4][R30.64] ;  /* 0x000000041e1e7980 */ /* 0x000ee4000c101b00 */
[----:B------:R-:W-:Y:S02]  /*1ae50*/  IMAD.WIDE R14, R7, 0x8, R2 ;  /* 0x00000008070e7825 */ /* 0x000fe400078e0202 */
[----:B------:R-:W4:Y:S04]  /*1ae60*/  LD.E.64 R16, desc[UR4][R16.64] ;  /* 0x0000000410107980 */ /* 0x000f28000c101b00 */
[----:B------:R-:W4:Y:S01]  /*1ae70*/  LD.E.64 R14, desc[UR4][R14.64] ;  /* 0x000000040e0e7980 */ /* 0x000f22000c101b00 */
[----:B------:R-:W-:Y:S01]  /*1ae80*/  @P2 DSETP.NEU.AND P3, PT, R4, R26, PT ;  /* 0x0000001a0400222a */ /* 0x000fe20003f6d000 */
[----:B------:R-:W-:-:S02]  /*1ae90*/  PLOP3.LUT P0, PT, PT, PT, PT, 0x80, 0x8 ;  /* 0x000000000008781c */ /* 0x000fc40003f0f070 */
[----:B------:R-:W-:-:S03]  /*1aea0*/  SEL R35, R7, R8, P1 ;  /* 0x0000000807237207 */ /* 0x000fc60000800000 */
[CC--:B------:R-:W-:Y:S02]  /*1aeb0*/  @P2 ISETP.LT.AND P0, PT, R36.reuse, R9.reuse, !P3 ;  /* 0x000000092400220c */ /* 0x0c0fe40005f01270 */
[----:B------:R-:W-:Y:S02]  /*1aec0*/  IMAD.WIDE R4, R35, 0x8, R12 ;  /* 0x0000000823047825 */ /* 0x000fe400078e020c */
[----:B------:R-:W-:-:S04]  /*1aed0*/  SEL R6, R36, R9, P0 ;  /* 0x0000000924067207 */ /* 0x000fc80000000000 */
[----:B------:R-:W4:Y:S01]  /*1aee0*/  LD.E.64 R4, desc[UR4][R4.64] ;  /* 0x0000000404047980 */ /* 0x000f22000c101b00 */
[----:B0-----:R-:W-:-:S06]  /*1aef0*/  IMAD.WIDE R28, R6, 0x8, R12 ;  /* 0x00000008061c7825 */ /* 0x001fcc00078e020c */
[----:B------:R-:W4:Y:S01]  /*1af00*/  LD.E.64 R28, desc[UR4][R28.64] ;  /* 0x000000041c1c7980 */ /* 0x000f22000c101b00 */
[----:B------:R-:W-:Y:S01]  /*1af10*/  PLOP3.LUT P1, PT, PT, PT, PT, 0x80, 0x8 ;  /* 0x000000000008781c */ /* 0x000fe20003f2f070 */
[--C-:B--2---:R-:W-:Y:S02]  /*1af20*/  DSETP.GT.AND P4, PT, R26, R32.reuse, PT ;  /* 0x000000201a00722a */ /* 0x104fe40003f84000 */
[--C-:B------:R-:W-:Y:S02]  /*1af30*/  DSETP.GT.AND P3, PT, R22, R32.reuse, PT ;  /* 0x000000201600722a */ /* 0x100fe40003f64000 */
[----:B------:R-:W-:-:S10]  /*1af40*/  DSETP.GT.AND P2, PT, R24, R32, PT ;  /* 0x000000201800722a */ /* 0x000fd40003f44000 */
[--C-:B------:R-:W-:Y:S02]  /*1af50*/  @!P4 DSETP.NEU.AND P5, PT, R26, R32.reuse, PT ;  /* 0x000000201a00c22a */ /* 0x100fe40003fad000 */
[----:B------:R-:W-:-:S04]  /*1af60*/  @!P3 DSETP.NEU.AND P6, PT, R22, R32, PT ;  /* 0x000000201600b22a */ /* 0x000fc80003fcd000 */
[-C--:B------:R-:W-:Y:S02]  /*1af70*/  @!P4 ISETP.GT.AND P1, PT, R9, R34.reuse, !P5 ;  /* 0x000000220900c20c */ /* 0x080fe40006f24270 */
[----:B------:R-:W-:Y:S01]  /*1af80*/  PLOP3.LUT P4, PT, PT, PT, PT, 0x80, 0x8 ;  /* 0x000000000008781c */ /* 0x000fe20003f8f070 */
[----:B------:R-:W-:Y:S01]  /*1af90*/  @!P2 DSETP.NEU.AND P5, PT, R24, R32, PT ;  /* 0x000000201800a22a */ /* 0x000fe20003fad000 */
[----:B------:R-:W-:Y:S01]  /*1afa0*/  @!P3 ISETP.GT.AND P4, PT, R8, R34, !P6 ;  /* 0x000000220800b20c */ /* 0x000fe20007784270 */
[----:B---3--:R-:W-:Y:S01]  /*1afb0*/  DSETP.GT.AND P3, PT, R18, R30, PT ;  /* 0x0000001e1200722a */ /* 0x008fe20003f64000 */
[----:B------:R-:W-:-:S03]  /*1afc0*/  PLOP3.LUT P6, PT, PT, PT, PT, 0x80, 0x8 ;  /* 0x000000000008781c */ /* 0x000fc60003fcf070 */
[----:B------:R-:W-:Y:S01]  /*1afd0*/  @!P2 ISETP.GT.AND P6, PT, R7, R34, !P5 ;  /* 0x000000220700a20c */ /* 0x000fe20006fc4270 */
[--C-:B----4-:R-:W-:Y:S02]  /*1afe0*/  DSETP.GT.AND P2, PT, R16, R30.reuse, PT ;  /* 0x0000001e1000722a */ /* 0x110fe40003f44000 */
[----:B------:R-:W-:Y:S01]  /*1aff0*/  DSETP.GT.AND P5, PT, R14, R30, PT ;  /* 0x0000001e0e00722a */ /* 0x000fe20003fa4000 */
[----:B------:R-:W-:-:S06]  /*1b000*/  PLOP3.LUT P6, PT, P6, P1, P4, 0x80, 0x0 ;  /* 0x000000000000781c */ /* 0x000fcc00037c3040 */
[----:B------:R-:W-:Y:S01]  /*1b010*/  @!P3 DSETP.NEU.AND P1, PT, R18, R30, PT ;  /* 0x0000001e1200b22a */ /* 0x000fe20003f2d000 */
[----:B------:R-:W-:-:S05]  /*1b020*/  PLOP3.LUT P4, PT, PT, PT, PT, 0x8, 0x80 ;  /* 0x000000000080781c */ /* 0x000fca0003f8e170 */
[----:B------:R-:W-:Y:S01]  /*1b030*/  @!P3 ISETP.LE.OR P4, PT, R9, R34, P1 ;  /* 0x000000220900b20c */ /* 0x000fe20000f83670 */
[----:B------:R-:W-:Y:S01]  /*1b040*/  @!P2 DSETP.NEU.AND P1, PT, R16, R30, PT ;  /* 0x0000001e1000a22a */ /* 0x000fe20003f2d000 */
[----:B------:R-:W-:-:S05]  /*1b050*/  PLOP3.LUT P3, PT, PT, PT, PT, 0x8, 0x80 ;  /* 0x000000000080781c */ /* 0x000fca0003f6e170 */
[----:B------:R-:W-:Y:S01]  /*1b060*/  @!P2 ISETP.LE.OR P3, PT, R8, R34, P1 ;  /* 0x000000220800a20c */ /* 0x000fe20000f63670 */
[----:B------:R-:W-:Y:S01]  /*1b070*/  @!P5 DSETP.NEU.AND P1, PT, R14, R30, PT ;  /* 0x0000001e0e00d22a */ /* 0x000fe20003f2d000 */
[----:B------:R-:W-:-:S05]  /*1b080*/  PLOP3.LUT P2, PT, PT, PT, PT, 0x8, 0x80 ;  /* 0x000000000080781c */ /* 0x000fca0003f4e170 */
[----:B------:R-:W-:Y:S01]  /*1b090*/  @!P5 ISETP.LE.OR P2, PT, R7, R34, P1 ;  /* 0x000000220700d20c */ /* 0x000fe20000f43670 */
[----:B------:R-:W-:Y:S01]  /*1b0a0*/  DSETP.GEU.AND P5, PT, R4, R28, PT ;  /* 0x0000001c0400722a */ /* 0x000fe20003fae000 */
[----:B------:R-:W-:Y:S02]  /*1b0b0*/  P2R R32, PR, RZ, 0x40 ;  /* 0x00000040ff207803 */ /* 0x000fe40000000000 */
[----:B------:R-:W-:-:S11]  /*1b0c0*/  PLOP3.LUT P1, PT, PT, PT, PT, 0x80, 0x8 ;  /* 0x000000000008781c */ /* 0x000fd60003f2f070 */
[----:B------:R-:W-:-:S06]  /*1b0d0*/  @P5 DSETP.NEU.AND P6, PT, R4, R28, PT ;  /* 0x0000001c0400522a */ /* 0x000fcc0003fcd000 */
[CC--:B------:R-:W-:Y:S02]  /*1b0e0*/  @P5 ISETP.LT.AND P1, PT, R35.reuse, R6.reuse, !P6 ;  /* 0x000000062300520c */ /* 0x0c0fe40007721270 */
[----:B------:R-:W-:Y:S02]  /*1b0f0*/  ISETP.NE.AND P5, PT, R32, RZ, PT ;  /* 0x000000ff2000720c */ /* 0x000fe40003fa5270 */
[----:B------:R-:W-:Y:S02]  /*1b100*/  SEL R4, R6, R35, P1 ;  /* 0x0000002306047207 */ /* 0x000fe40000800000 */
[----:B------:R-:W-:Y:S02]  /*1b110*/  SEL R5, R35, R6, P1 ;  /* 0x0000000623057207 */ /* 0x000fe40000800000 */
[----:B------:R-:W-:-:S07]  /*1b120*/  SEL R6, R9, R36, P0 ;  /* 0x0000002409067207 */ /* 0x000fce0000000000 */
[----:B------:R-:W-:Y:S05]  /*1b130*/  @!P5 BRA `(.L_x_1036) ;  /* 0x0000000800d0d947 */ /* 0x000fea0003800000 */
        /* <DEDUP_REMOVED lines=15> */
.L_x_1039:
        /* <DEDUP_REMOVED lines=8> */
.L_x_1038:
[----:B------:R-:W0:Y:S02]  /*1b2b0*/  LDC.64 R2, c[0x4][0x180] ;  /* 0x01006000ff027b82 */ /* 0x000e240000000a00 */
[----:B0-----:R-:W2:Y:S02]  /*1b2c0*/  LDG.E.64 R2, desc[UR4][R2.64] ;  /* 0x0000000402027981 */ /* 0x001ea4000c1e1b00 */
[----:B--2---:R-:W-:-:S08]  /*1b2d0*/  DADD R18, R18, -R2 ;  /* 0x0000000012127229 */ /* 0x004fd00000000802 */
[----:B------:R-:W-:-:S08]  /*1b2e0*/  DADD R18, -R26, R18 ;  /* 0x000000001a127229 */ /* 0x000fd00000000112 */
[----:B------:R-:W-:-:S11]  /*1b2f0*/  DMUL R18, R18, 0.5 ;  /* 0x3fe0000012127828 */ /* 0x000fd60000000000 */
.L_x_1040:
        /* <DEDUP_REMOVED lines=8> */
.L_x_1044:
        /* <DEDUP_REMOVED lines=15> */
.L_x_1043:
[----:B------:R-:W-:Y:S05]  /*1b470*/  BSYNC.RECONVERGENT B0 ;  /* 0x0000000000007941 */ /* 0x000fea0003800200 */
.L_x_1042:
[----:B-----5:R-:W-:-:S14]  /*1b480*/  DSETP.NEU.AND P0, PT, R16, R2, PT ;  /* 0x000000021000722a */ /* 0x020fdc0003f0d000 */
[----:B------:R-:W-:Y:S05]  /*1b490*/  @P0 BRA `(.L_x_1044) ;  /* 0xfffffffc00b80947 */ /* 0x000fea000383ffff */
[----:B------:R-:W-:Y:S05]  /*1b4a0*/  EXIT ;  /* 0x000000000000794d */ /* 0x000fea0003800000 */
.L_x_1041:
[----:B------:R-:W0:Y:S02]  /*1b4b0*/  LDC.64 R4, c[0x4][0x198] ;  /* 0x01006600ff047b82 */ /* 0x000e240000000a00 */
[----:B0-----:R-:W2:Y:S02]  /*1b4c0*/  LDG.E.64 R2, desc[UR4][R4.64] ;  /* 0x0000000404027981 */ /* 0x001ea4000c1e1b00 */
[----:B--2---:R-:W-:-:S05]  /*1b4d0*/  IMAD.WIDE R2, R9, 0x8, R2 ;  /* 0x0000000809027825 */ /* 0x004fca00078e0202 */
[----:B------:R-:W-:Y:S01]  /*1b4e0*/  ST.E.64 desc[UR4][R2.64], R18 ;  /* 0x0000001202007985 */ /* 0x000fe2000c101b04 */
[----:B------:R-:W-:Y:S05]  /*1b4f0*/  EXIT ;  /* 0x000000000000794d */ /* 0x000fea0003800000 */
.L_x_1037:
        /* <DEDUP_REMOVED lines=15> */
.L_x_1047:
        /* <DEDUP_REMOVED lines=8> */
.L_x_1046:
[----:B------:R-:W0:Y:S02]  /*1b670*/  LDC.64 R2, c[0x4][0x180] ;  /* 0x01006000ff027b82 */ /* 0x000e240000000a00 */
[----:B0-----:R-:W2:Y:S02]  /*1b680*/  LDG.E.64 R2, desc[UR4][R2.64] ;  /* 0x0000000402027981 */ /* 0x001ea4000c1e1b00 */
[----:B--2---:R-:W-:-:S08]  /*1b690*/  DADD R16, R16, -R2 ;  /* 0x0000000010107229 */ /* 0x004fd00000000802 */
[----:B------:R-:W-:-:S08]  /*1b6a0*/  DADD R16, -R22, R16 ;  /* 0x0000000016107229 */ /* 0x000fd00000000110 */
[----:B------:R-:W-:-:S11]  /*1b6b0*/  DMUL R14, R16, 0.5 ;  /* 0x3fe00000100e7828 */ /* 0x000fd60000000000 */
.L_x_1048:
        /* <DEDUP_REMOVED lines=8> */
.L_x_1052:
        /* <DEDUP_REMOVED lines=15> */
.L_x_1051:
[----:B------:R-:W-:Y:S05]  /*1b830*/  BSYNC.RECONVERGENT B0 ;  /* 0x0000000000007941 */ /* 0x000fea0003800200 */
.L_x_1050:
[----:B-----5:R-:W-:-:S14]  /*1b840*/  DSETP.NEU.AND P0, PT, R12, R2, PT ;  /* 0x000000020c00722a */ /* 0x020fdc0003f0d000 */
[----:B------:R-:W-:Y:S05]  /*1b850*/  @P0 BRA `(.L_x_1052) ;  /* 0xfffffffc00b80947 */ /* 0x000fea000383ffff */
[----:B------:R-:W-:Y:S05]  /*1b860*/  EXIT ;  /* 0x000000000000794d */ /* 0x000fea0003800000 */
.L_x_1049:
[----:B------:R-:W0:Y:S02]  /*1b870*/  LDC.64 R4, c[0x4][0x198] ;  /* 0x01006600ff047b82 */ /* 0x000e240000000a00 */
[----:B0-----:R-:W2:Y:S02]  /*1b880*/  LDG.E.64 R2, desc[UR4][R4.64] ;  /* 0x0000000404027981 */ /* 0x001ea4000c1e1b00 */
[----:B--2---:R-:W-:-:S05]  /*1b890*/  IMAD.WIDE R2, R8, 0x8, R2 ;  /* 0x0000000808027825 */ /* 0x004fca00078e0202 */
[----:B------:R-:W-:Y:S01]  /*1b8a0*/  ST.E.64 desc[UR4][R2.64], R14 ;  /* 0x0000000e02007985 */ /* 0x000fe2000c101b04 */
[----:B------:R-:W-:Y:S05]  /*1b8b0*/  EXIT ;  /* 0x000000000000794d */ /* 0x000fea0003800000 */
.L_x_1045:
[----:B------:R-:W-:Y:S05]  /*1b8c0*/  @!P2 EXIT ;  /* 0x000000000000a94d */ /* 0x000fea0003800000 */
        /* <DEDUP_REMOVED lines=14> */
.L_x_1054:
        /* <DEDUP_REMOVED lines=8> */
.L_x_1053:
[----:B------:R-:W0:Y:S02]  /*1ba30*/  LDC.64 R2, c[0x4][0x180] ;  /* 0x01006000ff027b82 */ /* 0x000e240000000a00 */
[----:B0-----:R-:W2:Y:S02]  /*1ba40*/  LDG.E.64 R2, desc[UR4][R2.64] ;  /* 0x0000000402027981 */ /* 0x001ea4000c1e1b00 */
[----:B--2---:R-:W-:-:S08]  /*1ba50*/  DADD R14, R14, -R2 ;  /* 0x000000000e0e7229 */ /* 0x004fd00000000802 */
[----:B------:R-:W-:-:S08]  /*1ba60*/  DADD R14, -R24, R14 ;  /* 0x00000000180e7229 */ /* 0x000fd0000000010e */
[----:B------:R-:W-:-:S11]  /*1ba70*/  DMUL R14, R14, 0.5 ;  /* 0x3fe000000e0e7828 */ /* 0x000fd60000000000 */
.L_x_1055:
        /* <DEDUP_REMOVED lines=8> */
.L_x_1059:
        /* <DEDUP_REMOVED lines=15> */
.L_x_1058:
[----:B------:R-:W-:Y:S05]  /*1bbf0*/  BSYNC.RECONVERGENT B0 ;  /* 0x0000000000007941 */ /* 0x000fea0003800200 */
.L_x_1057:
[----:B-----5:R-:W-:-:S14]  /*1bc00*/  DSETP.NEU.AND P0, PT, R12, R2, PT ;  /* 0x000000020c00722a */ /* 0x020fdc0003f0d000 */
[----:B------:R-:W-:Y:S05]  /*1bc10*/  @P0 BRA `(.L_x_1059) ;  /* 0xfffffffc00b80947 */ /* 0x000fea000383ffff */
[----:B------:R-:W-:Y:S05]  /*1bc20*/  EXIT ;  /* 0x000000000000794d */ /* 0x000fea0003800000 */
.L_x_1056:
[----:B------:R-:W0:Y:S02]  /*1bc30*/  LDC.64 R4, c[0x4][0x198] ;  /* 0x01006600ff047b82 */ /* 0x000e240000000a00 */
[----:B0-----:R-:W2:Y:S02]  /*1bc40*/  LDG.E.64 R2, desc[UR4][R4.64] ;  /* 0x0000000404027981 */ /* 0x001ea4000c1e1b00 */
[----:B--2---:R-:W-:-:S05]  /*1bc50*/  IMAD.WIDE R2, R7, 0x8, R2 ;  /* 0x0000000807027825 */ /* 0x004fca00078e0202 */
[----:B------:R-:W-:Y:S01]  /*1bc60*/  ST.E.64 desc[UR4][R2.64], R14 ;  /* 0x0000000e02007985 */ /* 0x000fe2000c101b04 */
[----:B------:R-:W-:Y:S05]  /*1bc70*/  EXIT ;  /* 0x000000000000794d */ /* 0x000fea0003800000 */
.L_x_1036:
[----:B------:R-:W0:Y:S02]  /*1bc80*/  LDC.64 R24, c[0x4][0xc0] ;  /* 0x01003000ff187b82 */ /* 0x000e240000000a00 */
[----:B0-----:R-:W2:Y:S02]  /*1bc90*/  LDG.E.64 R22, desc[UR4][R24.64] ;  /* 0x0000000418167981 */ /* 0x001ea4000c1e1b00 */
[----:B--2---:R-:W-:-:S06]  /*1bca0*/  IMAD.WIDE R22, R0, 0x4, R22 ;  /* 0x0000000400167825 */ /* 0x004fcc00078e0216 */
[----:B------:R-:W2:Y:S02]  /*1bcb0*/  LD.E R22, desc[UR4][R22.64] ;  /* 0x0000000416167980 */ /* 0x000ea4000c101900 */
[----:B--2---:R-:W-:-:S04]  /*1bcc0*/  ISETP.GE.AND P0, PT, R22, R11, PT ;  /* 0x0000000b1600720c */ /* 0x004fc80003f06270 */
[----:B------:R-:W-:-:S13]  /*1bcd0*/  ISETP.LT.OR P0, PT, R22, RZ, P0 ;  /* 0x000000ff1600720c */ /* 0x000fda0000701670 */
        /* <DEDUP_REMOVED lines=15> */
.L_x_1062:
        /* <DEDUP_REMOVED lines=8> */
.L_x_1061:
        /* <DEDUP_REMOVED lines=9> */
.L_x_1063:
        /* <DEDUP_REMOVED lines=9> */
.L_x_1069:
        /* <DEDUP_REMOVED lines=15> */
.L_x_1068:
[----:B------:R-:W-:Y:S05]  /*1c060*/  BSYNC.RECONVERGENT B1 ;  /* 0x0000000000017941 */ /* 0x000fea0003800200 */
.L_x_1067:
[----:B-----5:R-:W-:-:S14]  /*1c070*/  DSETP.NEU.AND P0, PT, R12, R2, PT ;  /* 0x000000020c00722a */ /* 0x020fdc0003f0d000 */
[----:B------:R-:W-:Y:S05]  /*1c080*/  @P0 BRA `(.L_x_1069) ;  /* 0xfffffffc00b80947 */ /* 0x000fea000383ffff */
.L_x_1066:
[----:B------:R-:W-:Y:S05]  /*1c090*/  BSYNC B0 ;  /* 0x0000000000007941 */ /* 0x000fea0003800000 */
.L_x_1065:
[----:B------:R-:W-:Y:S05]  /*1c0a0*/  BRA `(.L_x_1070) ;  /* 0x0000000000107947 */ /* 0x000fea0003800000 */
.L_x_1064:
[----:B------:R-:W0:Y:S02]  /*1c0b0*/  LDC.64 R8, c[0x4][0x198] ;  /* 0x01006600ff087b82 */ /* 0x000e240000000a00 */
[----:B0-----:R-:W2:Y:S02]  /*1c0c0*/  LDG.E.64 R2, desc[UR4][R8.64] ;  /* 0x0000000408027981 */ /* 0x001ea4000c1e1b00 */
[----:B--2---:R-:W-:-:S05]  /*1c0d0*/  IMAD.WIDE R2, R6, 0x8, R2 ;  /* 0x0000000806027825 */ /* 0x004fca00078e0202 */
[----:B------:R0:W-:Y:S02]  /*1c0e0*/  ST.E.64 desc[UR4][R2.64], R14 ;  /* 0x0000000e02007985 */ /* 0x0001e4000c101b04 */
.L_x_1070:
        /* <DEDUP_REMOVED lines=16> */
.L_x_1071:
[----:B0-----:R-:W0:Y:S02]  /*1c1f0*/  LDC.64 R10, c[0x4][0xd8] ;  /* 0x01003600ff0a7b82 */ /* 0x001e240000000a00 */
        /* <DEDUP_REMOVED lines=9> */
.L_x_1073:
[----:B------:R-:W0:Y:S02]  /*1c290*/  LDC.64 R8, c[0x4][0x180] ;  /* 0x01006000ff087b82 */ /* 0x000e240000000a00 */
[----:B0-----:R-:W2:Y:S01]  /*1c2a0*/  LDG.E.64 R8, desc[UR4][R8.64] ;  /* 0x0000000408087981 */ /* 0x001ea2000c1e1b00 */
[----:B------:R-:W-:Y:S01]  /*1c2b0*/  DADD R2, -RZ, -R2 ;  /* 0x00000000ff027229 */ /* 0x000fe20000000902 */
[----:B------:R-:W-:-:S09]  /*1c2c0*/  ISETP.NE.AND P0, PT, R6, RZ, PT ;  /* 0x000000ff0600720c */ /* 0x000fd20003f05270 */
[----:B------:R-:W-:Y:S02]  /*1c2d0*/  FSEL R2, R2, RZ, P0 ;  /* 0x000000ff02027208 */ /* 0x000fe40000000000 */
[----:B------:R-:W-:-:S06]  /*1c2e0*/  FSEL R3, R3, -1.875, P0 ;  /* 0xbff0000003037808 */ /* 0x000fcc0000000000 */
[----:B--2---:R-:W-:-:S11]  /*1c2f0*/  DMUL R14, R8, R2 ;  /* 0x00000002080e7228 */ /* 0x004fd60000000000 */
.L_x_1072:
        /* <DEDUP_REMOVED lines=8> */
.L_x_1075:
[----:B------:R-:W0:Y:S02]  /*1c380*/  LDC.64 R16, c[0x4][0x198] ;  /* 0x01006600ff107b82 */ /* 0x000e240000000a00 */
[----:B0-----:R-:W2:Y:S02]  /*1c390*/  LDG.E.64 R2, desc[UR4][R16.64] ;  /* 0x0000000410027981 */ /* 0x001ea4000c1e1b00 */
[----:B--2---:R-:W-:-:S06]  /*1c3a0*/  IMAD.WIDE R2, R4, 0x8, R2 ;  /* 0x0000000804027825 */ /* 0x004fcc00078e0202 */
[----:B------:R-:W2:Y:S02]  /*1c3b0*/  LD.E.64 R2, desc[UR4][R2.64] ;  /* 0x0000000402027980 */ /* 0x000ea4000c101b00 */
[----:B--2---:R-:W-:-:S14]  /*1c3c0*/  DSETP.GT.AND P0, PT, R14, R2, PT ;  /* 0x000000020e00722a */ /* 0x004fdc0003f04000 */
[----:B------:R-:W-:Y:S05]  /*1c3d0*/  @!P0 BRA `(.L_x_1076) ;  /* 0x0000000000488947 */ /* 0x000fea0003800000 */
.L_x_1079:
        /* <DEDUP_REMOVED lines=15> */
.L_x_1078:
[----:B------:R-:W-:Y:S05]  /*1c4d0*/  BSYNC.RECONVERGENT B1 ;  /* 0x0000000000017941 */ /* 0x000fea0003800200 */
.L_x_1077:
[----:B-----5:R-:W-:-:S14]  /*1c4e0*/  DSETP.NEU.AND P0, PT, R12, R2, PT ;  /* 0x000000020c00722a */ /* 0x020fdc0003f0d000 */
[----:B------:R-:W-:Y:S05]  /*1c4f0*/  @P0 BRA `(.L_x_1079) ;  /* 0xfffffffc00b80947 */ /* 0x000fea000383ffff */
.L_x_1076:
[----:B------:R-:W-:Y:S05]  /*1c500*/  BSYNC B0 ;  /* 0x0000000000007941 */ /* 0x000fea0003800000 */
.L_x_1074:
        /* <DEDUP_REMOVED lines=16> */
.L_x_1080:
        /* <DEDUP_REMOVED lines=10> */
.L_x_1082:
[----:B------:R-:W0:Y:S02]  /*1c6b0*/  LDC.64 R8, c[0x4][0x180] ;  /* 0x01006000ff087b82 */ /* 0x000e240000000a00 */
[----:B0-----:R-:W2:Y:S01]  /*1c6c0*/  LDG.E.64 R8, desc[UR4][R8.64] ;  /* 0x0000000408087981 */ /* 0x001ea2000c1e1b00 */
[----:B------:R-:W-:Y:S01]  /*1c6d0*/  DADD R2, -RZ, -R2 ;  /* 0x00000000ff027229 */ /* 0x000fe20000000902 */
[----:B------:R-:W-:-:S09]  /*1c6e0*/  ISETP.NE.AND P0, PT, R4, RZ, PT ;  /* 0x000000ff0400720c */ /* 0x000fd20003f05270 */
[----:B------:R-:W-:Y:S02]  /*1c6f0*/  FSEL R2, R2, RZ, P0 ;  /* 0x000000ff02027208 */ /* 0x000fe40000000000 */
[----:B------:R-:W-:-:S06]  /*1c700*/  FSEL R3, R3, -1.875, P0 ;  /* 0xbff0000003037808 */ /* 0x000fcc0000000000 */
[----:B--2---:R-:W-:-:S11]  /*1c710*/  DMUL R14, R8, R2 ;  /* 0x00000002080e7228 */ /* 0x004fd60000000000 */
.L_x_1081:
[----:B------:R-:W-:-:S13]  /*1c720*/  ISETP.NE.AND P0, PT, R7, RZ, PT ;  /* 0x000000ff0700720c */ /* 0x000fda0003f05270 */
[----:B------:R-:W-:Y:S05]  /*1c730*/  @!P0 BRA `(.L_x_1083) ;  /* 0x0000000000148947 */ /* 0x000fea0003800000 */
[----:B------:R-:W0:Y:S02]  /*1c740*/  LDC.64 R6, c[0x4][0x198] ;  /* 0x01006600ff067b82 */ /* 0x000e240000000a00 */
[----:B0-----:R-:W2:Y:S02]  /*1c750*/  LDG.E.64 R2, desc[UR4][R6.64] ;  /* 0x0000000406027981 */ /* 0x001ea4000c1e1b00 */
[----:B--2---:R-:W-:-:S05]  /*1c760*/  IMAD.WIDE R2, R5, 0x8, R2 ;  /* 0x0000000805027825 */ /* 0x004fca00078e0202 */
[----:B------:R-:W-:Y:S01]  /*1c770*/  ST.E.64 desc[UR4][R2.64], R14 ;  /* 0x0000000e02007985 */ /* 0x000fe2000c101b04 */
[----:B------:R-:W-:Y:S05]  /*1c780*/  EXIT ;  /* 0x000000000000794d */ /* 0x000fea0003800000 */
.L_x_1083:
[----:B------:R-:W0:Y:S02]  /*1c790*/  LDC.64 R10, c[0x4][0x198] ;  /* 0x01006600ff0a7b82 */ /* 0x000e240000000a00 */
[----:B0-----:R-:W2:Y:S02]  /*1c7a0*/  LDG.E.64 R2, desc[UR4][R10.64] ;  /* 0x000000040a027981 */ /* 0x001ea4000c1e1b00 */
[----:B--2---:R-:W-:-:S06]  /*1c7b0*/  IMAD.WIDE R2, R5, 0x8, R2 ;  /* 0x0000000805027825 */ /* 0x004fcc00078e0202 */
[----:B------:R-:W2:Y:S02]  /*1c7c0*/  LD.E.64 R2, desc[UR4][R2.64] ;  /* 0x0000000402027980 */ /* 0x000ea4000c101b00 */
[----:B--2---:R-:W-:-:S14]  /*1c7d0*/  DSETP.GT.AND P0, PT, R14, R2, PT ;  /* 0x000000020e00722a */ /* 0x004fdc0003f04000 */
[----:B------:R-:W-:Y:S05]  /*1c7e0*/  @!P0 EXIT ;  /* 0x000000000000894d */ /* 0x000fea0003800000 */
.L_x_1086:
        /* <DEDUP_REMOVED lines=15> */
.L_x_1085:
[----:B------:R-:W-:Y:S05]  /*1c8e0*/  BSYNC.RECONVERGENT B0 ;  /* 0x0000000000007941 */ /* 0x000fea0003800200 */
.L_x_1084:
[----:B-----5:R-:W-:-:S14]  /*1c8f0*/  DSETP.NEU.AND P0, PT, R12, R2, PT ;  /* 0x000000020c00722a */ /* 0x020fdc0003f0d000 */
[----:B------:R-:W-:Y:S05]  /*1c900*/  @P0 BRA `(.L_x_1086) ;  /* 0xfffffffc00b80947 */ /* 0x000fea000383ffff */
[----:B------:R-:W-:Y:S05]  /*1c910*/  EXIT ;  /* 0x000000000000794d */ /* 0x000fea0003800000 */
.L_x_1060:
[----:B------:R-:W-:Y:S01]  /*1c920*/  IABS R37, R20 ;  /* 0x0000001400257213 */ /* 0x000fe20000000000 */
[----:B------:R-:W0:Y:S03]  /*1c930*/  LDC.64 R22, c[0x4][0x158] ;  /* 0x01005600ff167b82 */ /* 0x000e260000000a00 */
[----:B------:R-:W1:Y:S08]  /*1c940*/  I2F.RP R27, R37 ;  /* 0x00000025001b7306 */ /* 0x000e700000209400 */
[----:B-1----:R-:W1:Y:S01]  /*1c950*/  MUFU.RCP R27, R27 ;  /* 0x0000001b001b7308 */ /* 0x002e620000001000 */
[----:B------:R-:W-:-:S05]  /*1c960*/  IMAD R26, R20, R21, RZ ;  /* 0x00000015141a7224 */ /* 0x000fca00078e02ff */
[----:B------:R-:W-:Y:S01]  /*1c970*/  IABS R11, R26 ;  /* 0x0000001a000b7213 */ /* 0x000fe20000000000 */
[----:B0-----:R0:W5:Y:S01]  /*1c980*/  LDG.E R0, desc[UR4][R22.64] ;  /* 0x0000000416007981 */ /* 0x001162000c1e1900 */
[----:B------:R-:W-:Y:S01]  /*1c990*/  IABS R34, R7 ;  /* 0x0000000700227213 */ /* 0x000fe20000000000 */
[----:B------:R-:W-:Y:S01]  /*1c9a0*/  BSSY.RECONVERGENT B0, `(.L_x_1087) ;  /* 0x00002d1000007945 */ /* 0x000fe20003800200 */
[----:B------:R-:W2:Y:S01]  /*1c9b0*/  I2F.RP R29, R11 ;  /* 0x0000000b001d7306 */ /* 0x000ea20000209400 */
[----:B------:R-:W-:Y:S01]  /*1c9c0*/  IABS R38, R8 ;  /* 0x0000000800267213 */ /* 0x000fe20000000000 */
[----:B------:R-:W-:Y:S01]  /*1c9d0*/  IMAD.MOV.U32 R42, RZ, RZ, RZ ;  /* 0x000000ffff2a7224 */ /* 0x000fe200078e00ff */
[----:B------:R-:W-:Y:S02]  /*1c9e0*/  IABS R40, R9 ;  /* 0x0000000900287213 */ /* 0x000fe40000000000 */
[-C--:B------:R-:W-:Y:S01]  /*1c9f0*/  LOP3.LUT R30, R8, R20.reuse, RZ, 0x3c, !PT ;  /* 0x00000014081e7212 */ /* 0x080fe200078e3cff */
[----:B-1----:R-:W-:Y:S01]  /*1ca00*/  VIADD R24, R27, 0xffffffe ;  /* 0x0ffffffe1b187836 */ /* 0x002fe20000000000 */
[----:B------:R-:W-:-:S02]  /*1ca10*/  LOP3.LUT R31, R9, R20, RZ, 0x3c, !PT ;  /* 0x00000014091f7212 */ /* 0x000fc400078e3cff */
[----:B------:R-:W-:Y:S01]  /*1ca20*/  ISETP.GE.AND P0, PT, R30, RZ, PT ;  /* 0x000000ff1e00720c */ /* 0x000fe20003f06270 */
[----:B------:R1:W3:Y:S01]  /*1ca30*/  F2I.FTZ.U32.TRUNC.NTZ R25, R24 ;  /* 0x0000001800197305 */ /* 0x0002e2000021f000 */
[----:B0-----:R-:W-:Y:S02]  /*1ca40*/  LOP3.LUT R22, R7, R20, RZ, 0x3c, !PT ;  /* 0x0000001407167212 */ /* 0x001fe400078e3cff */
[----:B------:R-:W-:Y:S02]  /*1ca50*/  ISETP.GE.AND P1, PT, R31, RZ, PT ;  /* 0x000000ff1f00720c */ /* 0x000fe40003f26270 */
[----:B------:R-:W-:Y:S02]  /*1ca60*/  ISETP.GE.AND P6, PT, R22, RZ, PT ;  /* 0x000000ff1600720c */ /* 0x000fe40003fc6270 */
[----:B------:R-:W-:Y:S01]  /*1ca70*/  IABS R22, R10 ;  /* 0x0000000a00167213 */ /* 0x000fe20000000000 */
[----:B--2---:R-:W0:Y:S01]  /*1ca80*/  MUFU.RCP R29, R29 ;  /* 0x0000001d001d7308 */ /* 0x004e220000001000 */
[----:B-1----:R-:W-:Y:S01]  /*1ca90*/  IMAD.MOV.U32 R24, RZ, RZ, RZ ;  /* 0x000000ffff187224 */ /* 0x002fe200078e00ff */
[----:B------:R-:W-:-:S02]  /*1caa0*/  VIMNMX R44, PT, PT, R8, R7, !PT ;  /* 0x00000007082c7248 */ /* 0x000fc40007fe0100 */
[----:B------:R-:W-:Y:S01]  /*1cab0*/  MOV R64, 0xffffffff ;  /* 0xffffffff00407802 */ /* 0x000fe20000000f00 */
[----:B---3--:R-:W-:-:S04]  /*1cac0*/  IMAD.MOV R28, RZ, RZ, -R25 ;  /* 0x000000ffff1c7224 */ /* 0x008fc800078e0a19 */
[----:B------:R-:W-:-:S04]  /*1cad0*/  IMAD R23, R28, R37, RZ ;  /* 0x000000251c177224 */ /* 0x000fc800078e02ff */
[----:B------:R-:W-:Y:S01]  /*1cae0*/  IMAD.HI.U32 R27, R25, R23, R24 ;  /* 0x00000017191b7227 */ /* 0x000fe200078e0018 */
[----:B------:R-:W-:Y:S02]  /*1caf0*/  IABS R23, R21 ;  /* 0x0000001500177213 */ /* 0x000fe40000000000 */
[----:B0-----:R-:W-:Y:S02]  /*1cb00*/  IADD3 R25, PT, PT, R29, 0xffffffe, RZ ;  /* 0x0ffffffe1d197810 */ /* 0x001fe40007ffe0ff */
[----:B------:R-:W-:Y:S01]  /*1cb10*/  I2F.RP R29, R23 ;  /* 0x00000017001d7306 */ /* 0x000fe20000209400 */
[----:B------:R-:W-:-:S04]  /*1cb20*/  IMAD.HI.U32 R28, R27, R34, RZ ;  /* 0x000000221b1c7227 */ /* 0x000fc800078e00ff */
[----:B------:R-:W-:Y:S02]  /*1cb30*/  IMAD.MOV R24, RZ, RZ, -R28 ;  /* 0x000000ffff187224 */ /* 0x000fe400078e0a1c */
[----:B------:R-:W-:Y:S01]  /*1cb40*/  IMAD.HI.U32 R33, R27, R38, RZ ;  /* 0x000000261b217227 */ /* 0x000fe200078e00ff */
[----:B------:R-:W0:Y:S03]  /*1cb50*/  F2I.FTZ.U32.TRUNC.NTZ R25, R25 ;  /* 0x0000001900197305 */ /* 0x000e26000021f000 */
[----:B------:R-:W-:Y:S02]  /*1cb60*/  IMAD R24, R37, R24, R34 ;  /* 0x0000001825187224 */ /* 0x000fe400078e0222 */
[----:B------:R-:W-:Y:S02]  /*1cb70*/  IMAD.MOV R32, RZ, RZ, -R33 ;  /* 0x000000ffff207224 */ /* 0x000fe400078e0a21 */
[----:B------:R-:W-:Y:S01]  /*1cb80*/  IMAD.HI.U32 R35, R27, R40, RZ ;  /* 0x000000281b237227 */ /* 0x000fe200078e00ff */
[C---:B------:R-:W-:Y:S01]  /*1cb90*/  ISETP.GT.U32.AND P2, PT, R37.reuse, R24, PT ;  /* 0x000000182500720c */ /* 0x040fe20003f44070 */
[----:B------:R-:W1:Y:S02]  /*1cba0*/  I2F.RP R27, R22 ;  /* 0x00000016001b7306 */ /* 0x000e640000209400 */
[----:B------:R-:W-:-:S02]  /*1cbb0*/  IMAD R30, R37, R32, R38 ;  /* 0x00000020251e7224 */ /* 0x000fc400078e0226 */
[----:B------:R-:W-:Y:S01]  /*1cbc0*/  IMAD.MOV R32, RZ, RZ, -R35 ;  /* 0x000000ffff207224 */ /* 0x000fe200078e0a23 */
[----:B0-----:R-:W-:Y:S02]  /*1cbd0*/  IADD3 R36, PT, PT, RZ, -R25, RZ ;  /* 0x80000019ff247210 */ /* 0x001fe40007ffe0ff */
[C---:B------:R-:W-:Y:S01]  /*1cbe0*/  ISETP.GT.U32.AND P5, PT, R37.reuse, R30, PT ;  /* 0x0000001e2500720c */ /* 0x040fe20003fa4070 */
[C---:B------:R-:W-:Y:S01]  /*1cbf0*/  IMAD R31, R37.reuse, R32, R40 ;  /* 0x00000020251f7224 */ /* 0x040fe200078e0228 */
[----:B------:R-:W0:Y:S01]  /*1cc00*/  MUFU.RCP R29, R29 ;  /* 0x0000001d001d7308 */ /* 0x000e220000001000 */
[----:B------:R-:W-:Y:S01]  /*1cc10*/  IMAD.MOV.U32 R32, RZ, RZ, R36 ;  /* 0x000000ffff207224 */ /* 0x000fe200078e0024 */
[----:B------:R-:W-:Y:S01]  /*1cc20*/  IABS R36, R26 ;  /* 0x0000001a00247213 */ /* 0x000fe20000000000 */
[----:B------:R-:W-:Y:S01]  /*1cc30*/  @!P2 IMAD.IADD R24, R24, 0x1, -R37 ;  /* 0x000000011818a824 */ /* 0x000fe200078e0a25 */
[----:B------:R-:W-:Y:S01]  /*1cc40*/  ISETP.GT.U32.AND P4, PT, R37, R31, PT ;  /* 0x0000001f2500720c */ /* 0x000fe20003f84070 */
[----:B------:R-:W-:-:S02]  /*1cc50*/  @!P2 VIADD R28, R28, 0x1 ;  /* 0x000000011c1ca836 */ /* 0x000fc40000000000 */
[----:B------:R-:W-:Y:S01]  /*1cc60*/  IMAD R39, R32, R11, RZ ;  /* 0x0000000b20277224 */ /* 0x000fe200078e02ff */
[----:B------:R-:W-:Y:S01]  /*1cc70*/  ISETP.GE.U32.AND P3, PT, R24, R37, PT ;  /* 0x000000251800720c */ /* 0x000fe20003f66070 */
[----:B------:R-:W-:Y:S01]  /*1cc80*/  IMAD.MOV R36, RZ, RZ, -R36 ;  /* 0x000000ffff247224 */ /* 0x000fe200078e0a24 */
[----:B------:R-:W-:Y:S01]  /*1cc90*/  LOP3.LUT R24, R7, R26, RZ, 0x3c, !PT ;  /* 0x0000001a07187212 */ /* 0x000fe200078e3cff */
[--C-:B------:R-:W-:Y:S01]  /*1cca0*/  @!P5 IMAD.IADD R30, R30, 0x1, -R37.reuse ;  /* 0x000000011e1ed824 */ /* 0x100fe200078e0a25 */
[----:B-1----:R-:W1:Y:S01]  /*1ccb0*/  MUFU.RCP R27, R27 ;  /* 0x0000001b001b7308 */ /* 0x002e620000001000 */
[----:B------:R-:W-:Y:S02]  /*1ccc0*/  @!P5 IADD3 R33, PT, PT, R33, 0x1, RZ ;  /* 0x000000012121d810 */ /* 0x000fe40007ffe0ff */
[----:B------:R-:W-:Y:S01]  /*1ccd0*/  ISETP.GE.AND P2, PT, R24, RZ, PT ;  /* 0x000000ff1800720c */ /* 0x000fe20003f46270 */
[----:B------:R-:W-:Y:S02]  /*1cce0*/  HFMA2 R24, -RZ, RZ, 0, 0 ;  /* 0x00000000ff187431 */ /* 0x000fe400000001ff */
[----:B------:R-:W-:-:S02]  /*1ccf0*/  @!P4 IMAD.IADD R31, R31, 0x1, -R37 ;  /* 0x000000011f1fc824 */ /* 0x000fc400078e0a25 */
[----:B0-----:R-:W-:Y:S02]  /*1cd00*/  VIADD R29, R29, 0xffffffe ;  /* 0x0ffffffe1d1d7836 */ /* 0x001fe40000000000 */
[----:B------:R-:W-:Y:S01]  /*1cd10*/  @P3 VIADD R28, R28, 0x1 ;  /* 0x000000011c1c3836 */ /* 0x000fe20000000000 */
[-C--:B------:R-:W-:Y:S01]  /*1cd20*/  ISETP.GE.U32.AND P3, PT, R30, R37.reuse, PT ;  /* 0x000000251e00720c */ /* 0x080fe20003f66070 */
[----:B------:R-:W-:Y:S01]  /*1cd30*/  @!P4 VIADD R35, R35, 0x1 ;  /* 0x000000012323c836 */ /* 0x000fe20000000000 */
[----:B------:R-:W-:Y:S01]  /*1cd40*/  ISETP.GE.U32.AND P5, PT, R31, R37, PT ;  /* 0x000000251f00720c */ /* 0x000fe20003fa6070 */
[----:B------:R-:W-:Y:S01]  /*1cd50*/  IMAD.HI.U32 R24, R25, R39, R24 ;  /* 0x0000002719187227 */ /* 0x000fe200078e0018 */
[----:B------:R-:W-:Y:S01]  /*1cd60*/  LOP3.LUT R31, R8, R26, RZ, 0x3c, !PT ;  /* 0x0000001a081f7212 */ /* 0x000fe200078e3cff */
[----:B------:R0:W2:Y:S01]  /*1cd70*/  F2I.FTZ.U32.TRUNC.NTZ R25, R29 ;  /* 0x0000001d00197305 */ /* 0x0000a2000021f000 */
[----:B------:R-:W-:Y:S01]  /*1cd80*/  @!P6 IADD3 R28, PT, PT, -R28, RZ, RZ ;  /* 0x000000ff1c1ce210 */ /* 0x000fe20007ffe1ff */
[----:B------:R-:W-:Y:S01]  /*1cd90*/  IMAD.MOV.U32 R39, RZ, RZ, R36 ;  /* 0x000000ffff277224 */ /* 0x000fe200078e0024 */
[----:B------:R-:W-:Y:S01]  /*1cda0*/  ISETP.GE.AND P4, PT, R31, RZ, PT ;  /* 0x000000ff1f00720c */ /* 0x000fe20003f86270 */
[----:B------:R-:W-:-:S04]  /*1cdb0*/  IMAD.HI.U32 R32, R24, R34, RZ ;  /* 0x0000002218207227 */ /* 0x000fc800078e00ff */
[----:B------:R-:W-:Y:S01]  /*1cdc0*/  IMAD R30, R32, R39, R34 ;  /* 0x00000027201e7224 */ /* 0x000fe200078e0222 */
[----:B0-----:R-:W-:Y:S01]  /*1cdd0*/  LOP3.LUT R29, RZ, R20, RZ, 0x33, !PT ;  /* 0x00000014ff1d7212 */ /* 0x001fe200078e33ff */
[----:B------:R-:W-:-:S04]  /*1cde0*/  IMAD.HI.U32 R34, R24, R38, RZ ;  /* 0x0000002618227227 */ /* 0x000fc800078e00ff */
[----:B------:R-:W-:-:S04]  /*1cdf0*/  IMAD.HI.U32 R36, R24, R40, RZ ;  /* 0x0000002818247227 */ /* 0x000fc800078e00ff */
[----:B------:R-:W-:Y:S01]  /*1ce00*/  @P3 VIADD R33, R33, 0x1 ;  /* 0x0000000121213836 */ /* 0x000fe20000000000 */
[----:B------:R-:W-:Y:S01]  /*1ce10*/  ISETP.GT.U32.AND P3, PT, R11, R30, PT ;  /* 0x0000001e0b00720c */ /* 0x000fe20003f64070 */
[-C--:B------:R-:W-:Y:S02]  /*1ce20*/  IMAD R24, R34, R39.reuse, R38 ;  /* 0x0000002722187224 */ /* 0x080fe400078e0226 */
[----:B------:R-:W-:Y:S02]  /*1ce30*/  IMAD R38, R36, R39, R40 ;  /* 0x0000002724267224 */ /* 0x000fe400078e0228 */
[----:B------:R-:W-:Y:S01]  /*1ce40*/  @P5 VIADD R35, R35, 0x1 ;  /* 0x0000000123235836 */ /* 0x000fe20000000000 */
[----:B------:R-:W-:Y:S01]  /*1ce50*/  ISETP.GT.U32.AND P5, PT, R11, R24, PT ;  /* 0x000000180b00720c */ /* 0x000fe20003fa4070 */
[----:B-1----:R-:W-:Y:S01]  /*1ce60*/  VIADD R27, R27, 0xffffffe ;  /* 0x0ffffffe1b1b7836 */ /* 0x002fe20000000000 */
[----:B------:R-:W-:Y:S01]  /*1ce70*/  ISETP.GT.U32.AND P6, PT, R11, R38, PT ;  /* 0x000000260b00720c */ /* 0x000fe20003fc4070 */
[----:B------:R-:W-:Y:S01]  /*1ce80*/  @!P0 IMAD.MOV R33, RZ, RZ, -R33 ;  /* 0x000000ffff218224 */ /* 0x000fe200078e0a21 */
[----:B------:R-:W-:Y:S01]  /*1ce90*/  ISETP.NE.AND P0, PT, R20, RZ, PT ;  /* 0x000000ff1400720c */ /* 0x000fe20003f05270 */
[----:B------:R0:W1:Y:S01]  /*1cea0*/  F2I.FTZ.U32.TRUNC.NTZ R31, R27 ;  /* 0x0000001b001f7305 */ /* 0x000062000021f000 */
[----:B------:R-:W-:-:S02]  /*1ceb0*/  @!P1 IMAD.MOV R35, RZ, RZ, -R35 ;  /* 0x000000ffff239224 */ /* 0x000fc400078e0a23 */
[----:B------:R-:W-:Y:S01]  /*1cec0*/  @!P3 IMAD.IADD R30, R30, 0x1, -R11 ;  /* 0x000000011e1eb824 */ /* 0x000fe200078e0a0b */
[----:B------:R-:W-:Y:S01]  /*1ced0*/  SEL R28, R29, R28, !P0 ;  /* 0x0000001c1d1c7207 */ /* 0x000fe20004000000 */
[----:B------:R-:W-:-:S03]  /*1cee0*/  @!P3 VIADD R32, R32, 0x1 ;  /* 0x000000012020b836 */ /* 0x000fc60000000000 */
[-C--:B------:R-:W-:Y:S01]  /*1cef0*/  ISETP.GE.U32.AND P1, PT, R30, R11.reuse, PT ;  /* 0x0000000b1e00720c */ /* 0x080fe20003f26070 */
[----:B--2---:R-:W-:Y:S01]  /*1cf00*/  IMAD.MOV R30, RZ, RZ, -R25 ;  /* 0x000000ffff1e7224 */ /* 0x004fe200078e0a19 */
[----:B------:R-:W-:Y:S01]  /*1cf10*/  @!P5 IADD3 R24, PT, PT, R24, -R11, RZ ;  /* 0x8000000b1818d210 */ /* 0x000fe20007ffe0ff */
[----:B------:R-:W-:Y:S01]  /*1cf20*/  @!P6 IMAD.IADD R38, R38, 0x1, -R11 ;  /* 0x000000012626e824 */ /* 0x000fe200078e0a0b */
[C---:B0-----:R-:W-:Y:S01]  /*1cf30*/  SEL R27, R29.reuse, R33, !P0 ;  /* 0x000000211d1b7207 */ /* 0x041fe20004000000 */
[----:B------:R-:W-:Y:S01]  /*1cf40*/  @!P6 VIADD R36, R36, 0x1 ;  /* 0x000000012424e836 */ /* 0x000fe20000000000 */
[----:B------:R-:W-:Y:S01]  /*1cf50*/  SEL R29, R29, R35, !P0 ;  /* 0x000000231d1d7207 */ /* 0x000fe20004000000 */
[----:B-1----:R-:W-:Y:S01]  /*1cf60*/  IMAD.MOV R33, RZ, RZ, -R31 ;  /* 0x000000ffff217224 */ /* 0x002fe200078e0a1f */
[-C--:B------:R-:W-:Y:S01]  /*1cf70*/  ISETP.GE.U32.AND P0, PT, R24, R11.reuse, PT ;  /* 0x0000000b1800720c */ /* 0x080fe20003f06070 */
[----:B------:R-:W-:Y:S01]  /*1cf80*/  IMAD.MOV.U32 R24, RZ, RZ, R30 ;  /* 0x000000ffff187224 */ /* 0x000fe200078e001e */
[----:B------:R-:W-:Y:S01]  /*1cf90*/  LOP3.LUT R30, R9, R26, RZ, 0x3c, !PT ;  /* 0x0000001a091e7212 */ /* 0x000fe200078e3cff */
[----:B------:R-:W-:Y:S01]  /*1cfa0*/  IMAD R33, R33, R22, RZ ;  /* 0x0000001621217224 */ /* 0x000fe200078e02ff */
[----:B------:R-:W-:Y:S01]  /*1cfb0*/  ISETP.GE.U32.AND P3, PT, R38, R11, PT ;  /* 0x0000000b2600720c */ /* 0x000fe20003f66070 */
[----:B------:R-:W-:Y:S01]  /*1cfc0*/  IMAD R11, R24, R23, RZ ;  /* 0x00000017180b7224 */ /* 0x000fe200078e02ff */
[----:B------:R-:W-:Y:S01]  /*1cfd0*/  @!P5 IADD3 R34, PT, PT, R34, 0x1, RZ ;  /* 0x000000012222d810 */ /* 0x000fe20007ffe0ff */
[----:B------:R-:W-:Y:S01]  /*1cfe0*/  IMAD.MOV.U32 R24, RZ, RZ, RZ ;  /* 0x000000ffff187224 */ /* 0x000fe200078e00ff */
[----:B------:R-:W-:Y:S01]  /*1cff0*/  ISETP.GE.AND P5, PT, R30, RZ, PT ;  /* 0x000000ff1e00720c */ /* 0x000fe20003fa6270 */
[----:B------:R-:W-:Y:S01]  /*1d000*/  IMAD.MOV.U32 R30, RZ, RZ, RZ ;  /* 0x000000ffff1e7224 */ /* 0x000fe200078e00ff */
[----:B------:R-:W-:Y:S01]  /*1d010*/  IABS R37, R27 ;  /* 0x0000001b00257213 */ /* 0x000fe20000000000 */
[----:B------:R-:W-:Y:S01]  /*1d020*/  IMAD.HI.U32 R24, R25, R11, R24 ;  /* 0x0000000b19187227 */ /* 0x000fe200078e0018 */
[----:B------:R-:W-:-:S02]  /*1d030*/  IABS R39, R29 ;  /* 0x0000001d00277213 */ /* 0x000fc40000000000 */
[----:B------:R-:W-:Y:S01]  /*1d040*/  LOP3.LUT R25, RZ, R26, RZ, 0x33, !PT ;  /* 0x0000001aff197212 */ /* 0x000fe200078e33ff */
[----:B------:R-:W-:Y:S01]  /*1d050*/  IMAD.HI.U32 R30, R31, R33, R30 ;  /* 0x000000211f1e7227 */ /* 0x000fe200078e001e */
[----:B------:R-:W-:Y:S02]  /*1d060*/  IABS R33, R28 ;  /* 0x0000001c00217213 */ /* 0x000fe40000000000 */
[----:B------:R-:W-:Y:S01]  /*1d070*/  @P0 IADD3 R34, PT, PT, R34, 0x1, RZ ;  /* 0x0000000122220810 */ /* 0x000fe20007ffe0ff */
[----:B------:R-:W-:Y:S01]  /*1d080*/  @P1 VIADD R32, R32, 0x1 ;  /* 0x0000000120201836 */ /* 0x000fe20000000000 */
[----:B------:R-:W-:Y:S01]  /*1d090*/  ISETP.NE.AND P1, PT, R26, RZ, PT ;  /* 0x000000ff1a00720c */ /* 0x000fe20003f25270 */
[----:B------:R-:W-:-:S04]  /*1d0a0*/  IMAD.HI.U32 R11, R24, R33, RZ ;  /* 0x00000021180b7227 */ /* 0x000fc800078e00ff */
[----:B------:R-:W-:Y:S01]  /*1d0b0*/  IMAD.HI.U32 R26, R24, R37, RZ ;  /* 0x00000025181a7227 */ /* 0x000fe200078e00ff */
[----:B------:R-:W-:-:S03]  /*1d0c0*/  IADD3 R38, PT, PT, -R11, RZ, RZ ;  /* 0x000000ff0b267210 */ /* 0x000fc60007ffe1ff */
[----:B------:R-:W-:Y:S02]  /*1d0d0*/  @!P2 IMAD.MOV R32, RZ, RZ, -R32 ;  /* 0x000000ffff20a224 */ /* 0x000fe400078e0a20 */
[----:B------:R-:W-:-:S03]  /*1d0e0*/  IMAD.HI.U32 R24, R24, R39, RZ ;  /* 0x0000002718187227 */ /* 0x000fc600078e00ff */
[----:B------:R-:W-:Y:S01]  /*1d0f0*/  SEL R32, R25, R32, !P1 ;  /* 0x0000002019207207 */ /* 0x000fe20004800000 */
[----:B------:R-:W-:Y:S02]  /*1d100*/  IMAD.MOV R40, RZ, RZ, -R24 ;  /* 0x000000ffff287224 */ /* 0x000fe400078e0a18 */
[C---:B------:R-:W-:Y:S01]  /*1d110*/  IMAD R24, R23.reuse, R38, R33 ;  /* 0x0000002617187224 */ /* 0x040fe200078e0221 */
[----:B------:R-:W-:Y:S01]  /*1d120*/  IABS R35, R32 ;  /* 0x0000002000237213 */ /* 0x000fe20000000000 */
[----:B------:R-:W-:Y:S01]  /*1d130*/  @P3 VIADD R36, R36, 0x1 ;  /* 0x0000000124243836 */ /* 0x000fe20000000000 */
[----:B------:R-:W-:Y:S01]  /*1d140*/  VIMNMX R33, PT, PT, R8, R7, PT ;  /* 0x0000000708217248 */ /* 0x000fe20003fe0100 */
[----:B------:R-:W-:Y:S01]  /*1d150*/  @!P4 IMAD.MOV R34, RZ, RZ, -R34 ;  /* 0x000000ffff22c224 */ /* 0x000fe200078e0a22 */
[----:B------:R-:W-:Y:S01]  /*1d160*/  ISETP.GT.U32.AND P0, PT, R23, R24, PT ;  /* 0x000000181700720c */ /* 0x000fe20003f04070 */
[----:B------:R-:W-:Y:S02]  /*1d170*/  @!P5 IMAD.MOV R36, RZ, RZ, -R36 ;  /* 0x000000ffff24d224 */ /* 0x000fe400078e0a24 */
[----:B------:R-:W-:Y:S01]  /*1d180*/  IMAD.MOV R26, RZ, RZ, -R26 ;  /* 0x000000ffff1a7224 */ /* 0x000fe200078e0a1a */
[C---:B------:R-:W-:Y:S01]  /*1d190*/  SEL R34, R25.reuse, R34, !P1 ;  /* 0x0000002219227207 */ /* 0x040fe20004800000 */
[----:B------:R-:W-:Y:S01]  /*1d1a0*/  IMAD.HI.U32 R11, R30, R35, RZ ;  /* 0x000000231e0b7227 */ /* 0x000fe200078e00ff */
[----:B------:R-:W-:-:S03]  /*1d1b0*/  SEL R31, R25, R36, !P1 ;  /* 0x00000024191f7207 */ /* 0x000fc60004800000 */
[C---:B------:R-:W-:Y:S01]  /*1d1c0*/  IMAD R36, R23.reuse, R40, R39 ;  /* 0x0000002817247224 */ /* 0x040fe200078e0227 */
[----:B------:R-:W-:Y:S01]  /*1d1d0*/  IABS R43, R31 ;  /* 0x0000001f002b7213 */ /* 0x000fe20000000000 */
[C---:B------:R-:W-:Y:S01]  /*1d1e0*/  IMAD R26, R23.reuse, R26, R37 ;  /* 0x0000001a171a7224 */ /* 0x040fe200078e0225 */
[----:B------:R-:W-:Y:S01]  /*1d1f0*/  IABS R37, R34 ;  /* 0x0000002200257213 */ /* 0x000fe20000000000 */
[----:B------:R-:W-:Y:S01]  /*1d200*/  IMAD.MOV R11, RZ, RZ, -R11 ;  /* 0x000000ffff0b7224 */ /* 0x000fe200078e0a0b */
[C---:B------:R-:W-:Y:S01]  /*1d210*/  ISETP.GT.U32.AND P2, PT, R23.reuse, R36, PT ;  /* 0x000000241700720c */ /* 0x040fe20003f44070 */
[----:B------:R-:W-:Y:S01]  /*1d220*/  @!P0 IMAD.IADD R24, R24, 0x1, -R23 ;  /* 0x0000000118188824 */ /* 0x000fe200078e0a17 */
[C---:B------:R-:W-:Y:S01]  /*1d230*/  ISETP.GT.U32.AND P1, PT, R23.reuse, R26, PT ;  /* 0x0000001a1700720c */ /* 0x040fe20003f24070 */
[----:B------:R-:W-:Y:S01]  /*1d240*/  IMAD R25, R22, R11, R35 ;  /* 0x0000000b16197224 */ /* 0x000fe200078e0223 */
[----:B------:R-:W0:Y:S01]  /*1d250*/  LDC.64 R40, c[0x4][0x8] ;  /* 0x01000200ff287b82 */ /* 0x000e220000000a00 */
[----:B------:R-:W-:Y:S01]  /*1d260*/  IMAD.HI.U32 R11, R30, R37, RZ ;  /* 0x000000251e0b7227 */ /* 0x000fe200078e00ff */
[----:B------:R-:W-:-:S02]  /*1d270*/  ISETP.GT.U32.AND P4, PT, R23, R24, PT ;  /* 0x000000181700720c */ /* 0x000fc40003f84070 */
[----:B------:R-:W-:Y:S01]  /*1d280*/  ISETP.GE.AND P0, PT, R32, RZ, PT ;  /* 0x000000ff2000720c */ /* 0x000fe20003f06270 */
[----:B------:R-:W-:Y:S01]  /*1d290*/  IMAD.HI.U32 R30, R30, R43, RZ ;  /* 0x0000002b1e1e7227 */ /* 0x000fe200078e00ff */
[----:B------:R-:W-:-:S03]  /*1d2a0*/  IADD3 R11, PT, PT, -R11, RZ, RZ ;  /* 0x000000ff0b0b7210 */ /* 0x000fc60007ffe1ff */
[----:B------:R-:W-:Y:S01]  /*1d2b0*/  @!P2 IMAD.IADD R36, R36, 0x1, -R23 ;  /* 0x000000012424a824 */ /* 0x000fe200078e0a17 */
[C---:B------:R-:W-:Y:S01]  /*1d2c0*/  ISETP.GT.U32.AND P2, PT, R22.reuse, R25, PT ;  /* 0x000000191600720c */ /* 0x040fe20003f44070 */
[----:B------:R-:W-:Y:S02]  /*1d2d0*/  IMAD R37, R22, R11, R37 ;  /* 0x0000000b16257224 */ /* 0x000fe400078e0225 */
[----:B------:R-:W-:Y:S01]  /*1d2e0*/  IMAD.MOV R35, RZ, RZ, -R30 ;  /* 0x000000ffff237224 */ /* 0x000fe200078e0a1e */
[----:B------:R-:W-:Y:S01]  /*1d2f0*/  ISETP.GT.U32.AND P3, PT, R23, R36, PT ;  /* 0x000000241700720c */ /* 0x000fe20003f64070 */
[----:B------:R-:W-:Y:S01]  /*1d300*/  @!P4 IMAD.IADD R24, R24, 0x1, -R23 ;  /* 0x000000011818c824 */ /* 0x000fe200078e0a17 */
[C---:B------:R-:W-:Y:S01]  /*1d310*/  ISETP.GT.U32.AND P6, PT, R22.reuse, R37, PT ;  /* 0x000000251600720c */ /* 0x040fe20003fc4070 */
[----:B------:R-:W-:Y:S01]  /*1d320*/  IMAD R43, R22, R35, R43 ;  /* 0x00000023162b7224 */ /* 0x000fe200078e022b */
[----:B------:R-:W-:Y:S01]  /*1d330*/  ISETP.GE.AND P4, PT, R28, RZ, PT ;  /* 0x000000ff1c00720c */ /* 0x000fe20003f86270 */
[----:B------:R-:W-:Y:S01]  /*1d340*/  @!P1 IMAD.IADD R26, R26, 0x1, -R23 ;  /* 0x000000011a1a9824 */ /* 0x000fe200078e0a17 */
[----:B------:R-:W-:Y:S01]  /*1d350*/  VIMNMX R30, PT, PT, R44, R9, PT ;  /* 0x000000092c1e7248 */ /* 0x000fe20003fe0100 */
[----:B------:R-:W-:Y:S01]  /*1d360*/  IMAD.MOV R32, RZ, RZ, -R28 ;  /* 0x000000ffff207224 */ /* 0x000fe200078e0a1c */
[----:B------:R-:W-:Y:S01]  /*1d370*/  ISETP.GT.U32.AND P5, PT, R22, R43, PT ;  /* 0x0000002b1600720c */ /* 0x000fe20003fa4070 */
[--C-:B------:R-:W-:Y:S01]  /*1d380*/  @!P2 IMAD.IADD R25, R25, 0x1, -R22.reuse ;  /* 0x000000011919a824 */ /* 0x100fe200078e0a16 */
[----:B------:R-:W-:Y:S01]  /*1d390*/  ISETP.GT.U32.AND P1, PT, R23, R26, PT ;  /* 0x0000001a1700720c */ /* 0x000fe20003f24070 */
[----:B------:R-:W-:Y:S01]  /*1d3a0*/  IMAD R32, R20, R32, R7 ;  /* 0x0000002014207224 */ /* 0x000fe200078e0207 */
[----:B------:R-:W-:Y:S01]  /*1d3b0*/  ISETP.GE.AND P2, PT, R29, RZ, PT ;  /* 0x000000ff1d00720c */ /* 0x000fe20003f46270 */
[----:B------:R-:W-:Y:S01]  /*1d3c0*/  @!P3 IMAD.IADD R36, R36, 0x1, -R23 ;  /* 0x000000012424b824 */ /* 0x000fe200078e0a17 */
[----:B------:R-:W-:Y:S01]  /*1d3d0*/  ISETP.GE.AND P3, PT, R27, RZ, PT ;  /* 0x000000ff1b00720c */ /* 0x000fe20003f66270 */
[----:B------:R-:W-:Y:S01]  /*1d3e0*/  @!P6 IMAD.IADD R37, R37, 0x1, -R22 ;  /* 0x000000012525e824 */ /* 0x000fe200078e0a16 */
[C---:B------:R-:W-:Y:S01]  /*1d3f0*/  ISETP.GT.U32.AND P6, PT, R22.reuse, R25, PT ;  /* 0x000000191600720c */ /* 0x040fe20003fc4070 */
[----:B------:R-:W-:Y:S01]  /*1d400*/  @!P4 IMAD.MOV R24, RZ, RZ, -R24 ;  /* 0x000000ffff18c224 */ /* 0x000fe200078e0a18 */
[----:B------:R-:W-:Y:S01]  /*1d410*/  VIMNMX R11, PT, PT, R33, R30, !PT ;  /* 0x0000001e210b7248 */ /* 0x000fe20007fe0100 */
[----:B------:R-:W-:Y:S01]  /*1d420*/  IMAD.MOV R29, RZ, RZ, -R29 ;  /* 0x000000ffff1d7224 */ /* 0x000fe200078e0a1d */
[----:B------:R-:W-:-:S02]  /*1d430*/  ISETP.GT.U32.AND P4, PT, R22, R37, PT ;  /* 0x000000251600720c */ /* 0x000fc40003f84070 */
[-C--:B------:R-:W-:Y:S02]  /*1d440*/  @!P5 IADD3 R43, PT, PT, R43, -R22.reuse, RZ ;  /* 0x800000162b2bd210 */ /* 0x080fe40007ffe0ff */
[----:B------:R-:W-:Y:S01]  /*1d450*/  @!P1 IADD3 R26, PT, PT, R26, -R23, RZ ;  /* 0x800000171a1a9210 */ /* 0x000fe20007ffe0ff */
[----:B------:R-:W-:Y:S01]  /*1d460*/  @!P2 IMAD.MOV R36, RZ, RZ, -R36 ;  /* 0x000000ffff24a224 */ /* 0x000fe200078e0a24 */
[----:B------:R-:W-:Y:S02]  /*1d470*/  ISETP.GT.U32.AND P5, PT, R22, R43, PT ;  /* 0x0000002b1600720c */ /* 0x000fe40003fa4070 */
[----:B------:R-:W-:Y:S01]  /*1d480*/  ISETP.GE.AND P1, PT, R34, RZ, PT ;  /* 0x000000ff2200720c */ /* 0x000fe20003f26270 */
[----:B------:R-:W-:Y:S01]  /*1d490*/  @!P3 IMAD.MOV R26, RZ, RZ, -R26 ;  /* 0x000000ffff1ab224 */ /* 0x000fe200078e0a1a */
[----:B------:R-:W-:Y:S01]  /*1d4a0*/  ISETP.GE.AND P3, PT, R31, RZ, PT ;  /* 0x000000ff1f00720c */ /* 0x000fe20003f66270 */
[----:B------:R-:W-:Y:S01]  /*1d4b0*/  IMAD R31, R20, R29, R9 ;  /* 0x0000001d141f7224 */ /* 0x000fe200078e0209 */
[----:B------:R-:W-:Y:S01]  /*1d4c0*/  @!P6 IADD3 R25, PT, PT, R25, -R22, RZ ;  /* 0x800000161919e210 */ /* 0x000fe20007ffe0ff */
[--C-:B------:R-:W-:Y:S01]  /*1d4d0*/  @!P4 IMAD.IADD R37, R37, 0x1, -R22.reuse ;  /* 0x000000012525c824 */ /* 0x100fe200078e0a16 */
[----:B------:R-:W-:Y:S01]  /*1d4e0*/  VIMNMX R30, PT, PT, R33, R30, PT ;  /* 0x0000001e211e7248 */ /* 0x000fe20003fe0100 */
[----:B------:R-:W-:Y:S01]  /*1d4f0*/  IMAD.MOV R33, RZ, RZ, -R27 ;  /* 0x000000ffff217224 */ /* 0x000fe200078e0a1b */
[----:B------:R-:W-:Y:S01]  /*1d500*/  ISETP.NE.AND P6, PT, R21, RZ, PT ;  /* 0x000000ff1500720c */ /* 0x000fe20003fc5270 */
[----:B------:R-:W-:Y:S01]  /*1d510*/  IMAD.MOV.U32 R39, RZ, RZ, R37 ;  /* 0x000000ffff277224 */ /* 0x000fe200078e0025 */
[----:B------:R-:W-:Y:S01]  /*1d520*/  ISETP.NE.AND P2, PT, R10, RZ, PT ;  /* 0x000000ff0a00720c */ /* 0x000fe20003f45270 */
[----:B------:R-:W-:Y:S01]  /*1d530*/  @!P5 IMAD.IADD R43, R43, 0x1, -R22 ;  /* 0x000000012b2bd824 */ /* 0x000fe200078e0a16 */
[----:B------:R-:W-:Y:S01]  /*1d540*/  LOP3.LUT R21, RZ, R21, RZ, 0x33, !PT ;  /* 0x00000015ff157212 */ /* 0x000fe200078e33ff */
[----:B------:R-:W-:Y:S01]  /*1d550*/  @!P1 IMAD.MOV R39, RZ, RZ, -R39 ;  /* 0x000000ffff279224 */ /* 0x000fe200078e0a27 */
[----:B------:R-:W-:Y:S01]  /*1d560*/  LOP3.LUT R10, RZ, R10, RZ, 0x33, !PT ;  /* 0x0000000aff0a7212 */ /* 0x000fe200078e33ff */
[----:B------:R-:W-:Y:S01]  /*1d570*/  @!P3 IMAD.MOV R43, RZ, RZ, -R43 ;  /* 0x000000ffff2bb224 */ /* 0x000fe200078e0a2b */
[----:B------:R-:W-:Y:S01]  /*1d580*/  @!P0 IADD3 R25, PT, PT, -R25, RZ, RZ ;  /* 0x000000ff19198210 */ /* 0x000fe20007ffe1ff */
[----:B------:R-:W-:Y:S01]  /*1d590*/  IMAD R33, R20, R33, R8 ;  /* 0x0000002114217224 */ /* 0x000fe200078e0208 */
[----:B0-----:R-:W-:Y:S01]  /*1d5a0*/  IADD3 R37, P0, PT, R40, 0x4, RZ ;  /* 0x0000000428257810 */ /* 0x001fe20007f1e0ff */
[----:B------:R-:W-:Y:S01]  /*1d5b0*/  IMAD.MOV.U32 R20, RZ, RZ, -0x1 ;  /* 0xffffffffff147424 */ /* 0x000fe200078e00ff */
[----:B------:R-:W-:-:S02]  /*1d5c0*/  SEL R34, R21, R24, !P6 ;  /* 0x0000001815227207 */ /* 0x000fc40007000000 */
[C---:B------:R-:W-:Y:S01]  /*1d5d0*/  SEL R35, R21.reuse, R26, !P6 ;  /* 0x0000001a15237207 */ /* 0x040fe20007000000 */
[----:B------:R-:W-:Y:S01]  /*1d5e0*/  IMAD.X R41, RZ, RZ, R41, P0 ;  /* 0x000000ffff297224 */ /* 0x000fe200000e0629 */
[C---:B------:R-:W-:Y:S02]  /*1d5f0*/  SEL R38, R10.reuse, R25, !P2 ;  /* 0x000000190a267207 */ /* 0x040fe40005000000 */
[C---:B------:R-:W-:Y:S02]  /*1d600*/  SEL R39, R10.reuse, R39, !P2 ;  /* 0x000000270a277207 */ /* 0x040fe40005000000 */
[----:B------:R-:W-:Y:S01]  /*1d610*/  SEL R36, R21, R36, !P6 ;  /* 0x0000002415247207 */ /* 0x000fe20007000000 */
[----:B------:R-:W-:Y:S01]  /*1d620*/  IMAD.MOV.U32 R21, RZ, RZ, 0x7fefffff ;  /* 0x7fefffffff157424 */ /* 0x000fe200078e00ff */
[----:B------:R-:W-:Y:S01]  /*1d630*/  SEL R40, R10, R43, !P2 ;  /* 0x0000002b0a287207 */ /* 0x000fe20005000000 */
[----:B------:R-:W-:Y:S01]  /*1d640*/  IMAD.MOV.U32 R10, RZ, RZ, 0x7fffffff ;  /* 0x7fffffffff0a7424 */ /* 0x000fe200078e00ff */
[----:B------:R-:W-:-:S02]  /*1d650*/  VIMNMX R43, PT, PT, R44, R9, !PT ;  /* 0x000000092c2b7248 */ /* 0x000fc40007fe0100 */
[----:B------:R-:W-:Y:S02]  /*1d660*/  VIMNMX R46, PT, PT, R32, R33, PT ;  /* 0x00000021202e7248 */ /* 0x000fe40003fe0100 */
[----:B------:R-:W-:Y:S02]  /*1d670*/  VIMNMX R47, PT, PT, R34, R35, PT ;  /* 0x00000023222f7248 */ /* 0x000fe40003fe0100 */
[----:B------:R-:W-:-:S07]  /*1d680*/  VIMNMX R49, PT, PT, R38, R39, PT ;  /* 0x0000002726317248 */ /* 0x000fce0003fe0100 */
.L_x_1098:
[----:B------:R-:W0:Y:S01]  /*1d690*/  LDC.64 R22, c[0x4][0x8] ;  /* 0x01000200ff167b82 */ /* 0x000e220000000a00 */
[----:B------:R-:W1:Y:S01]  /*1d6a0*/  LDCU.64 UR6, c[0x0][0x380] ;  /* 0x00007000ff0677ac */ /* 0x000e620008000a00 */
[----:B------:R-:W2:Y:S01]  /*1d6b0*/  LDCU UR8, c[0x0][0x388] ;  /* 0x00007100ff0877ac */ /* 0x000ea20008000800 */
[----:B0-----:R-:W-:-:S05]  /*1d6c0*/  IMAD.WIDE.U32 R22, R42, 0xc, R22 ;  /* 0x0000000c2a167825 */ /* 0x001fca00078e0016 */
[----:B------:R-:W3:Y:S04]  /*1d6d0*/  LDG.E R27, desc[UR4][R22.64+0x4] ;  /* 0x00000404161b7981 */ /* 0x000ee8000c1e1900 */
[----:B------:R-:W4:Y:S04]  /*1d6e0*/  LDG.E R25, desc[UR4][R22.64] ;  /* 0x0000000416197981 */ /* 0x000f28000c1e1900 */
[----:B------:R-:W2:Y:S01]  /*1d6f0*/  LDG.E R29, desc[UR4][R22.64+0x8] ;  /* 0x00000804161d7981 */ /* 0x000ea2000c1e1900 */
[----:B------:R-:W-:Y:S01]  /*1d700*/  VIADD R42, R42, 0x1 ;  /* 0x000000012a2a7836 */ /* 0x000fe20000000000 */
[----:B------:R-:W-:Y:S04]  /*1d710*/  BSSY.RECONVERGENT B1, `(.L_x_1088) ;  /* 0x00001f7000017945 */ /* 0x000fe80003800200 */
[----:B------:R-:W-:-:S04]  /*1d720*/  ISETP.NE.AND P2, PT, R42, 0xe, PT ;  /* 0x0000000e2a00780c */ /* 0x000fc80003f45270 */
[----:B------:R-:W-:Y:S01]  /*1d730*/  P2R R65, PR, RZ, 0x4 ;  /* 0x00000004ff417803 */ /* 0x000fe20000000000 */
[----:B---3--:R-:W-:Y:S01]  /*1d740*/  IMAD.IADD R27, R34, 0x1, R27 ;  /* 0x00000001221b7824 */ /* 0x008fe200078e021b */
[----:B----4-:R-:W-:-:S04]  /*1d750*/  IADD3 R25, PT, PT, R32, R25, RZ ;  /* 0x0000001920197210 */ /* 0x010fc80007ffe0ff */
[----:B-1----:R-:W-:Y:S01]  /*1d760*/  ISETP.GE.AND P0, PT, R27, UR7, PT ;  /* 0x000000071b007c0c */ /* 0x002fe2000bf06270 */
[----:B--2---:R-:W-:-:S03]  /*1d770*/  IMAD.IADD R24, R38, 0x1, R29 ;  /* 0x0000000126187824 */ /* 0x004fc600078e021d */
[----:B------:R-:W-:Y:S01]  /*1d780*/  ISETP.GE.OR P0, PT, R25, UR6, P0 ;  /* 0x0000000619007c0c */ /* 0x000fe20008706670 */
[----:B------:R-:W-:-:S03]  /*1d790*/  IMAD R26, R24, UR7, R27 ;  /* 0x00000007181a7c24 */ /* 0x000fc6000f8e021b */
[----:B------:R-:W-:Y:S01]  /*1d7a0*/  ISETP.GE.OR P0, PT, R24, UR8, P0 ;  /* 0x0000000818007c0c */ /* 0x000fe20008706670 */
[----:B------:R-:W-:-:S03]  /*1d7b0*/  IMAD R51, R26, UR6, R25 ;  /* 0x000000061a337c24 */ /* 0x000fc6000f8e0219 */
[----:B------:R-:W-:Y:S02]  /*1d7c0*/  ISETP.LT.OR P0, PT, R25, RZ, P0 ;  /* 0x000000ff1900720c */ /* 0x000fe40000701670 */
        /* <DEDUP_REMOVED lines=8> */
[----:B------:R-:W-:Y:S01]  /*1d850*/  VIMNMX R53, PT, PT, R43, R51, !PT ;  /* 0x000000332b357248 */ /* 0x000fe20007fe0100 */
[----:B------:R-:W-:Y:S01]  /*1d860*/  IMAD.WIDE.U32 R44, R51, 0x8, R2 ;  /* 0x00000008332c7825 */ /* 0x000fe200078e0002 */
[CC--:B------:R-:W-:Y:S02]  /*1d870*/  VIMNMX R61, PT, PT, R11.reuse, R22.reuse, PT ;  /* 0x000000160b3d7248 */ /* 0x0c0fe40003fe0100 */
[----:B------:R-:W-:Y:S02]  /*1d880*/  VIMNMX R57, PT, PT, R11, R22, !PT ;  /* 0x000000160b397248 */ /* 0x000fe40007fe0100 */
[CC--:B------:R-:W-:Y:S02]  /*1d890*/  VIMNMX R59, PT, PT, R30.reuse, R61.reuse, !PT ;  /* 0x0000003d1e3b7248 */ /* 0x0c0fe40007fe0100 */
[----:B------:R-:W-:-:S07]  /*1d8a0*/  VIMNMX R61, PT, PT, R30, R61, PT ;  /* 0x0000003d1e3d7248 */ /* 0x000fce0003fe0100 */
.L_x_1097:
        /* <DEDUP_REMOVED lines=25> */
[----:B------:R-:W-:Y:S01]  /*1da40*/  IMAD.MOV.U32 R69, RZ, RZ, RZ ;  /* 0x000000ffff457224 */ /* 0x000fe200078e00ff */
[----:B------:R-:W-:Y:S01]  /*1da50*/  MOV R22, R37 ;  /* 0x0000002500167202 */ /* 0x000fe20000000f00 */
[----:B------:R-:W-:-:S07]  /*1da60*/  IMAD.MOV.U32 R23, RZ, RZ, R41 ;  /* 0x000000ffff177224 */ /* 0x000fce00078e0029 */
.L_x_1096:
        /* <DEDUP_REMOVED lines=10> */
[----:B0-----:R-:W-:Y:S02]  /*1db10*/  ISETP.GE.AND P0, PT, R28, R25, PT ;  /* 0x000000191c00720c */ /* 0x001fe40003f06270 */
[----:B----4-:R-:W-:Y:S02]  /*1db20*/  IADD3 R29, PT, PT, R40, R29, RZ ;  /* 0x0000001d281d7210 */ /* 0x010fe40007ffe0ff */
[----:B------:R-:W-:-:S03]  /*1db30*/  ISETP.GE.OR P0, PT, R27, R24, P0 ;  /* 0x000000181b00720c */ /* 0x000fc60000706670 */
[C---:B------:R-:W-:Y:S01]  /*1db40*/  IMAD R26, R29.reuse, R25, R28 ;  /* 0x000000191d1a7224 */ /* 0x040fe200078e021c */
[----:B-1----:R-:W-:-:S03]  /*1db50*/  ISETP.GE.OR P0, PT, R29, R50, P0 ;  /* 0x000000321d00720c */ /* 0x002fc60000706670 */
        /* <DEDUP_REMOVED lines=16> */
[-C--:B------:R-:W-:Y:S01]  /*1dc60*/  IABS R52, R24.reuse ;  /* 0x0000001800347213 */ /* 0x080fe20000000000 */
[----:B------:R-:W-:Y:S01]  /*1dc70*/  BSSY.RECONVERGENT B4, `(.L_x_1094) ;  /* 0x0000181000047945 */ /* 0x000fe20003800200 */
[----:B------:R-:W-:Y:S02]  /*1dc80*/  IABS R63, R25 ;  /* 0x00000019003f7213 */ /* 0x000fe40000000000 */
[----:B------:R-:W0:Y:S01]  /*1dc90*/  I2F.RP R28, R52 ;  /* 0x00000034001c7306 */ /* 0x000e220000209400 */
[----:B------:R-:W-:Y:S02]  /*1dca0*/  IABS R73, R51 ;  /* 0x0000003300497213 */ /* 0x000fe40000000000 */
[----:B------:R-:W-:Y:S02]  /*1dcb0*/  IABS R72, R53 ;  /* 0x0000003500487213 */ /* 0x000fe40000000000 */
[----:B------:R-:W-:Y:S02]  /*1dcc0*/  IABS R71, R59 ;  /* 0x0000003b00477213 */ /* 0x000fe40000000000 */
[----:B------:R-:W-:Y:S01]  /*1dcd0*/  IABS R68, R61 ;  /* 0x0000003d00447213 */ /* 0x000fe20000000000 */
[----:B------:R-:W1:Y:S01]  /*1dce0*/  I2F.RP R54, R63 ;  /* 0x0000003f00367306 */ /* 0x000e620000209400 */
[----:B------:R-:W-:-:S07]  /*1dcf0*/  LOP3.LUT R62, RZ, R24, RZ, 0x33, !PT ;  /* 0x00000018ff3e7212 */ /* 0x000fce00078e33ff */
[----:B0-----:R-:W0:Y:S08]  /*1dd00*/  MUFU.RCP R28, R28 ;  /* 0x0000001c001c7308 */ /* 0x001e300000001000 */
[----:B-1----:R-:W1:Y:S01]  /*1dd10*/  MUFU.RCP R54, R54 ;  /* 0x0000003600367308 */ /* 0x002e620000001000 */
[----:B0-----:R-:W-:Y:S02]  /*1dd20*/  VIADD R26, R28, 0xffffffe ;  /* 0x0ffffffe1c1a7836 */ /* 0x001fe40000000000 */
[----:B------:R-:W-:-:S05]  /*1dd30*/  IMAD.MOV.U32 R28, RZ, RZ, RZ ;  /* 0x000000ffff1c7224 */ /* 0x000fca00078e00ff */
[----:B------:R0:W2:Y:S01]  /*1dd40*/  F2I.FTZ.U32.TRUNC.NTZ R27, R26 ;  /* 0x0000001a001b7305 */ /* 0x0000a2000021f000 */
[----:B-1----:R-:W-:Y:S01]  /*1dd50*/  IADD3 R29, PT, PT, R54, 0xffffffe, RZ ;  /* 0x0ffffffe361d7810 */ /* 0x002fe20007ffe0ff */
[----:B0-----:R-:W-:-:S06]  /*1dd60*/  IMAD.MOV.U32 R26, RZ, RZ, RZ ;  /* 0x000000ffff1a7224 */ /* 0x001fcc00078e00ff */
[----:B------:R-:W0:Y:S01]  /*1dd70*/  F2I.FTZ.U32.TRUNC.NTZ R29, R29 ;  /* 0x0000001d001d7305 */ /* 0x000e22000021f000 */
[----:B--2---:R-:W-:-:S04]  /*1dd80*/  IMAD.MOV R67, RZ, RZ, -R27 ;  /* 0x000000ffff437224 */ /* 0x004fc800078e0a1b */
[----:B------:R-:W-:-:S04]  /*1dd90*/  IMAD R67, R67, R52, RZ ;  /* 0x0000003443437224 */ /* 0x000fc800078e02ff */
[----:B------:R-:W-:Y:S01]  /*1dda0*/  IMAD.HI.U32 R58, R27, R67, R26 ;  /* 0x000000431b3a7227 */ /* 0x000fe200078e001a */
[----:B------:R-:W-:-:S03]  /*1ddb0*/  IABS R67, R57 ;  /* 0x0000003900437213 */ /* 0x000fc60000000000 */
[----:B0-----:R-:W-:Y:S02]  /*1ddc0*/  IMAD.MOV R26, RZ, RZ, -R29 ;  /* 0x000000ffff1a7224 */ /* 0x001fe400078e0a1d */
[----:B------:R-:W-:-:S04]  /*1ddd0*/  IMAD.HI.U32 R56, R58, R73, RZ ;  /* 0x000000493a387227 */ /* 0x000fc800078e00ff */
[----:B------:R-:W-:Y:S02]  /*1dde0*/  IMAD.MOV R75, RZ, RZ, -R56 ;  /* 0x000000ffff4b7224 */ /* 0x000fe400078e0a38 */
[----:B------:R-:W-:-:S04]  /*1ddf0*/  IMAD.HI.U32 R54, R58, R72, RZ ;  /* 0x000000483a367227 */ /* 0x000fc800078e00ff */
[----:B------:R-:W-:Y:S01]  /*1de00*/  IMAD R75, R52, R75, R73 ;  /* 0x0000004b344b7224 */ /* 0x000fe200078e0249 */
[----:B------:R-:W-:Y:S01]  /*1de10*/  IADD3 R77, PT, PT, -R54, RZ, RZ ;  /* 0x000000ff364d7210 */ /* 0x000fe20007ffe1ff */
[----:B------:R-:W-:Y:S02]  /*1de20*/  IMAD R27, R26, R63, RZ ;  /* 0x0000003f1a1b7224 */ /* 0x000fe400078e02ff */
[----:B------:R-:W-:Y:S01]  /*1de30*/  IMAD.HI.U32 R26, R58, R71, RZ ;  /* 0x000000473a1a7227 */ /* 0x000fe200078e00ff */
[----:B------:R-:W-:-:S03]  /*1de40*/  ISETP.GT.U32.AND P2, PT, R52, R75, PT ;  /* 0x0000004b3400720c */ /* 0x000fc60003f44070 */
[----:B------:R-:W-:Y:S02]  /*1de50*/  IMAD R77, R52, R77, R72 ;  /* 0x0000004d344d7224 */ /* 0x000fe400078e0248 */
[----:B------:R-:W-:-:S03]  /*1de60*/  IMAD.HI.U32 R28, R29, R27, R28 ;  /* 0x0000001b1d1c7227 */ /* 0x000fc600078e001c */
[----:B------:R-:W-:Y:S01]  /*1de70*/  ISETP.GT.U32.AND P5, PT, R52, R77, PT ;  /* 0x0000004d3400720c */ /* 0x000fe20003fa4070 */
[----:B------:R-:W-:-:S04]  /*1de80*/  IMAD.HI.U32 R27, R58, R67, RZ ;  /* 0x000000433a1b7227 */ /* 0x000fc800078e00ff */
[----:B------:R-:W-:Y:S02]  /*1de90*/  @!P2 IMAD.IADD R75, R75, 0x1, -R52 ;  /* 0x000000014b4ba824 */ /* 0x000fe400078e0a34 */
[----:B------:R-:W-:Y:S02]  /*1dea0*/  IMAD.MOV R29, RZ, RZ, -R27 ;  /* 0x000000ffff1d7224 */ /* 0x000fe400078e0a1b */
[----:B------:R-:W-:Y:S01]  /*1deb0*/  @!P2 VIADD R56, R56, 0x1 ;  /* 0x000000013838a836 */ /* 0x000fe20000000000 */
[-C--:B------:R-:W-:Y:S01]  /*1dec0*/  ISETP.GE.U32.AND P0, PT, R75, R52.reuse, PT ;  /* 0x000000344b00720c */ /* 0x080fe20003f06070 */
[----:B------:R-:W-:Y:S02]  /*1ded0*/  IMAD R75, R52, R29, R67 ;  /* 0x0000001d344b7224 */ /* 0x000fe400078e0243 */
[----:B------:R-:W-:Y:S01]  /*1dee0*/  @!P5 IADD3 R77, PT, PT, R77, -R52, RZ ;  /* 0x800000344d4dd210 */ /* 0x000fe20007ffe0ff */
[----:B------:R-:W-:Y:S02]  /*1def0*/  IMAD.HI.U32 R29, R58, R68, RZ ;  /* 0x000000443a1d7227 */ /* 0x000fe400078e00ff */
[----:B------:R-:W-:-:S02]  /*1df00*/  ISETP.GT.U32.AND P2, PT, R52, R75, PT ;  /* 0x0000004b3400720c */ /* 0x000fc40003f44070 */
[-C--:B------:R-:W-:Y:S01]  /*1df10*/  ISETP.GE.U32.AND P1, PT, R77, R52.reuse, PT ;  /* 0x000000344d00720c */ /* 0x080fe20003f26070 */
[----:B------:R-:W-:Y:S02]  /*1df20*/  IMAD.MOV R77, RZ, RZ, -R26 ;  /* 0x000000ffff4d7224 */ /* 0x000fe400078e0a1a */
[----:B------:R-:W-:Y:S02]  /*1df30*/  IMAD.MOV R58, RZ, RZ, -R29 ;  /* 0x000000ffff3a7224 */ /* 0x000fe400078e0a1d */
[----:B------:R-:W-:Y:S02]  /*1df40*/  IMAD R77, R52, R77, R71 ;  /* 0x0000004d344d7224 */ /* 0x000fe400078e0247 */
[----:B------:R-:W-:Y:S02]  /*1df50*/  @P0 VIADD R56, R56, 0x1 ;  /* 0x0000000138380836 */ /* 0x000fe40000000000 */
[----:B------:R-:W-:Y:S01]  /*1df60*/  @!P5 VIADD R54, R54, 0x1 ;  /* 0x000000013636d836 */ /* 0x000fe20000000000 */
[----:B------:R-:W-:Y:S01]  /*1df70*/  ISETP.GT.U32.AND P0, PT, R52, R77, PT ;  /* 0x0000004d3400720c */ /* 0x000fe20003f04070 */
[----:B------:R-:W-:Y:S01]  /*1df80*/  @!P2 VIADD R27, R27, 0x1 ;  /* 0x000000011b1ba836 */ /* 0x000fe20000000000 */
[----:B------:R-:W-:-:S02]  /*1df90*/  @!P2 IADD3 R75, PT, PT, R75, -R52, RZ ;  /* 0x800000344b4ba210 */ /* 0x000fc40007ffe0ff */
[----:B------:R-:W-:Y:S02]  /*1dfa0*/  @P1 IADD3 R54, PT, PT, R54, 0x1, RZ ;  /* 0x0000000136361810 */ /* 0x000fe40007ffe0ff */
[----:B------:R-:W-:Y:S01]  /*1dfb0*/  ISETP.GE.U32.AND P5, PT, R75, R52, PT ;  /* 0x000000344b00720c */ /* 0x000fe20003fa6070 */
[----:B------:R-:W-:Y:S01]  /*1dfc0*/  IMAD R75, R52, R58, R68 ;  /* 0x0000003a344b7224 */ /* 0x000fe200078e0244 */
[----:B------:R-:W-:-:S04]  /*1dfd0*/  LOP3.LUT R58, R51, R24, RZ, 0x3c, !PT ;  /* 0x00000018333a7212 */ /* 0x000fc800078e3cff */
[----:B------:R-:W-:Y:S01]  /*1dfe0*/  ISETP.GT.U32.AND P1, PT, R52, R75, PT ;  /* 0x0000004b3400720c */ /* 0x000fe20003f24070 */
[----:B------:R-:W-:Y:S02]  /*1dff0*/  @!P0 IMAD.IADD R77, R77, 0x1, -R52 ;  /* 0x000000014d4d8824 */ /* 0x000fe400078e0a34 */
[----:B------:R-:W-:-:S03]  /*1e000*/  @!P0 VIADD R26, R26, 0x1 ;  /* 0x000000011a1a8836 */ /* 0x000fc60000000000 */
[----:B------:R-:W-:Y:S01]  /*1e010*/  ISETP.GE.U32.AND P2, PT, R77, R52, PT ;  /* 0x000000344d00720c */ /* 0x000fe20003f46070 */
[----:B------:R-:W-:Y:S01]  /*1e020*/  @P5 VIADD R27, R27, 0x1 ;  /* 0x000000011b1b5836 */ /* 0x000fe20000000000 */
[----:B------:R-:W-:Y:S02]  /*1e030*/  ISETP.GE.AND P5, PT, R58, RZ, PT ;  /* 0x000000ff3a00720c */ /* 0x000fe40003fa6270 */
[----:B------:R-:W-:-:S03]  /*1e040*/  LOP3.LUT R58, R53, R24, RZ, 0x3c, !PT ;  /* 0x00000018353a7212 */ /* 0x000fc600078e3cff */
[----:B------:R-:W-:Y:S01]  /*1e050*/  @!P1 IADD3 R75, PT, PT, R75, -R52, RZ ;  /* 0x800000344b4b9210 */ /* 0x000fe20007ffe0ff */
[----:B------:R-:W-:Y:S01]  /*1e060*/  @!P1 VIADD R29, R29, 0x1 ;  /* 0x000000011d1d9836 */ /* 0x000fe20000000000 */
[----:B------:R-:W-:-:S04]  /*1e070*/  ISETP.GE.AND P0, PT, R58, RZ, PT ;  /* 0x000000ff3a00720c */ /* 0x000fc80003f06270 */
[----:B------:R-:W-:Y:S01]  /*1e080*/  @P2 VIADD R26, R26, 0x1 ;  /* 0x000000011a1a2836 */ /* 0x000fe20000000000 */
[----:B------:R-:W-:Y:S01]  /*1e090*/  ISETP.GE.U32.AND P2, PT, R75, R52, PT ;  /* 0x000000344b00720c */ /* 0x000fe20003f46070 */
[----:B------:R-:W-:Y:S01]  /*1e0a0*/  IMAD.MOV.U32 R75, RZ, RZ, R54 ;  /* 0x000000ffff4b7224 */ /* 0x000fe200078e0036 */
[-C--:B------:R-:W-:Y:S01]  /*1e0b0*/  LOP3.LUT R52, R57, R24.reuse, RZ, 0x3c, !PT ;  /* 0x0000001839347212 */ /* 0x080fe200078e3cff */
[----:B------:R-:W-:Y:S01]  /*1e0c0*/  IMAD.MOV.U32 R77, RZ, RZ, R26 ;  /* 0x000000ffff4d7224 */ /* 0x000fe200078e001a */
[----:B------:R-:W-:Y:S02]  /*1e0d0*/  @!P5 IADD3 R56, PT, PT, -R56, RZ, RZ ;  /* 0x000000ff3838d210 */ /* 0x000fe40007ffe1ff */
[----:B------:R-:W-:Y:S02]  /*1e0e0*/  ISETP.GE.AND P1, PT, R52, RZ, PT ;  /* 0x000000ff3400720c */ /* 0x000fe40003f26270 */
[----:B------:R-:W-:Y:S01]  /*1e0f0*/  LOP3.LUT R52, R59, R24, RZ, 0x3c, !PT ;  /* 0x000000183b347212 */ /* 0x000fe200078e3cff */
[----:B------:R-:W-:Y:S01]  /*1e100*/  @!P0 IMAD.MOV R75, RZ, RZ, -R75 ;  /* 0x000000ffff4b8224 */ /* 0x000fe200078e0a4b */
[----:B------:R-:W-:-:S02]  /*1e110*/  ISETP.NE.AND P5, PT, R24, RZ, PT ;  /* 0x000000ff1800720c */ /* 0x000fc40003fa5270 */
[----:B------:R-:W-:Y:S01]  /*1e120*/  ISETP.GE.AND P0, PT, R52, RZ, PT ;  /* 0x000000ff3400720c */ /* 0x000fe20003f06270 */
[----:B------:R-:W-:Y:S01]  /*1e130*/  @P2 VIADD R29, R29, 0x1 ;  /* 0x000000011d1d2836 */ /* 0x000fe20000000000 */
[----:B------:R-:W-:Y:S02]  /*1e140*/  LOP3.LUT R52, R61, R24, RZ, 0x3c, !PT ;  /* 0x000000183d347212 */ /* 0x000fe400078e3cff */
[C---:B------:R-:W-:Y:S01]  /*1e150*/  SEL R54, R62.reuse, R56, !P5 ;  /* 0x000000383e367207 */ /* 0x040fe20006800000 */
[----:B------:R-:W-:Y:S01]  /*1e160*/  IMAD.MOV.U32 R66, RZ, RZ, R29 ;  /* 0x000000ffff427224 */ /* 0x000fe200078e001d */
[----:B------:R-:W-:Y:S01]  /*1e170*/  SEL R56, R62, R75, !P5 ;  /* 0x0000004b3e387207 */ /* 0x000fe20006800000 */
[----:B------:R-:W-:Y:S01]  /*1e180*/  IMAD.MOV.U32 R75, RZ, RZ, R27 ;  /* 0x000000ffff4b7224 */ /* 0x000fe200078e001b */
[----:B------:R-:W-:Y:S02]  /*1e190*/  ISETP.GE.AND P2, PT, R52, RZ, PT ;  /* 0x000000ff3400720c */ /* 0x000fe40003f46270 */
[----:B------:R-:W-:-:S02]  /*1e1a0*/  IABS R52, R54 ;  /* 0x0000003600347213 */ /* 0x000fc40000000000 */
[----:B------:R-:W-:Y:S01]  /*1e1b0*/  IABS R58, R56 ;  /* 0x00000038003a7213 */ /* 0x000fe20000000000 */
[----:B------:R-:W-:Y:S01]  /*1e1c0*/  @!P0 IMAD.MOV R77, RZ, RZ, -R77 ;  /* 0x000000ffff4d8224 */ /* 0x000fe200078e0a4d */
[----:B------:R-:W-:Y:S02]  /*1e1d0*/  MOV R27, R52 ;  /* 0x00000034001b7202 */ /* 0x000fe40000000f00 */
[----:B------:R-:W-:Y:S01]  /*1e1e0*/  @!P1 IADD3 R75, PT, PT, -R75, RZ, RZ ;  /* 0x000000ff4b4b9210 */ /* 0x000fe20007ffe1ff */
[----:B------:R-:W-:Y:S01]  /*1e1f0*/  IMAD.MOV.U32 R52, RZ, RZ, R58 ;  /* 0x000000ffff347224 */ /* 0x000fe200078e003a */
[----:B------:R-:W-:Y:S01]  /*1e200*/  SEL R60, R62, R77, !P5 ;  /* 0x0000004d3e3c7207 */ /* 0x000fe20006800000 */
[----:B------:R-:W-:Y:S01]  /*1e210*/  IMAD.HI.U32 R26, R28, R27, RZ ;  /* 0x0000001b1c1a7227 */ /* 0x000fe200078e00ff */
[----:B------:R-:W-:Y:S02]  /*1e220*/  SEL R58, R62, R75, !P5 ;  /* 0x0000004b3e3a7207 */ /* 0x000fe40006800000 */
[----:B------:R-:W-:Y:S01]  /*1e230*/  IABS R74, R60 ;  /* 0x0000003c004a7213 */ /* 0x000fe20000000000 */
[----:B------:R-:W-:Y:S01]  /*1e240*/  IMAD.HI.U32 R29, R28, R52, RZ ;  /* 0x000000341c1d7227 */ /* 0x000fe200078e00ff */
[----:B------:R-:W-:-:S02]  /*1e250*/  IABS R76, R58 ;  /* 0x0000003a004c7213 */ /* 0x000fc40000000000 */
[----:B------:R-:W-:Y:S01]  /*1e260*/  LOP3.LUT R75, RZ, R25, RZ, 0x33, !PT ;  /* 0x00000019ff4b7212 */ /* 0x000fe200078e33ff */
[----:B------:R-:W-:Y:S01]  /*1e270*/  @!P2 IMAD.MOV R66, RZ, RZ, -R66 ;  /* 0x000000ffff42a224 */ /* 0x000fe200078e0a42 */
[----:B------:R-:W-:Y:S01]  /*1e280*/  IADD3 R29, PT, PT, -R29, RZ, RZ ;  /* 0x000000ff1d1d7210 */ /* 0x000fe20007ffe1ff */
[----:B------:R-:W-:-:S03]  /*1e290*/  IMAD.MOV R26, RZ, RZ, -R26 ;  /* 0x000000ffff1a7224 */ /* 0x000fc600078e0a1a */
[----:B------:R-:W-:Y:S01]  /*1e2a0*/  SEL R62, R62, R66, !P5 ;  /* 0x000000423e3e7207 */ /* 0x000fe20006800000 */
[C---:B------:R-:W-:Y:S02]  /*1e2b0*/  IMAD R27, R63.reuse, R26, R27 ;  /* 0x0000001a3f1b7224 */ /* 0x040fe400078e021b */
[C---:B------:R-:W-:Y:S01]  /*1e2c0*/  IMAD R52, R63.reuse, R29, R52 ;  /* 0x0000001d3f347224 */ /* 0x040fe200078e0234 */
[----:B------:R-:W-:Y:S01]  /*1e2d0*/  IABS R26, R62 ;  /* 0x0000003e001a7213 */ /* 0x000fe20000000000 */
[C---:B------:R-:W-:Y:S01]  /*1e2e0*/  IMAD.HI.U32 R29, R28.reuse, R76, RZ ;  /* 0x0000004c1c1d7227 */ /* 0x040fe200078e00ff */
[C---:B------:R-:W-:Y:S02]  /*1e2f0*/  ISETP.GT.U32.AND P0, PT, R63.reuse, R27, PT ;  /* 0x0000001b3f00720c */ /* 0x040fe40003f04070 */
[----:B------:R-:W-:Y:S01]  /*1e300*/  ISETP.GT.U32.AND P2, PT, R63, R52, PT ;  /* 0x000000343f00720c */ /* 0x000fe20003f44070 */
[----:B------:R-:W-:-:S04]  /*1e310*/  IMAD.HI.U32 R66, R28, R74, RZ ;  /* 0x0000004a1c427227 */ /* 0x000fc800078e00ff */
[----:B------:R-:W-:Y:S02]  /*1e320*/  IMAD.MOV R29, RZ, RZ, -R29 ;  /* 0x000000ffff1d7224 */ /* 0x000fe400078e0a1d */
[----:B------:R-:W-:Y:S02]  /*1e330*/  IMAD.MOV R66, RZ, RZ, -R66 ;  /* 0x000000ffff427224 */ /* 0x000fe400078e0a42 */
[----:B------:R-:W-:Y:S02]  /*1e340*/  IMAD R76, R63, R29, R76 ;  /* 0x0000001d3f4c7224 */ /* 0x000fe400078e024c */
[----:B------:R-:W-:Y:S01]  /*1e350*/  IMAD.HI.U32 R28, R28, R26, RZ ;  /* 0x0000001a1c1c7227 */ /* 0x000fe200078e00ff */
[----:B------:R-:W-:Y:S02]  /*1e360*/  @!P0 IADD3 R27, PT, PT, R27, -R63, RZ ;  /* 0x8000003f1b1b8210 */ /* 0x000fe40007ffe0ff */
[C---:B------:R-:W-:Y:S01]  /*1e370*/  ISETP.GT.U32.AND P1, PT, R63.reuse, R76, PT ;  /* 0x0000004c3f00720c */ /* 0x040fe20003f24070 */
[----:B------:R-:W-:-:S02]  /*1e380*/  IMAD R74, R63, R66, R74 ;  /* 0x000000423f4a7224 */ /* 0x000fc400078e024a */
[----:B------:R-:W-:Y:S02]  /*1e390*/  IMAD R66, R24, R25, RZ ;  /* 0x0000001918427224 */ /* 0x000fe400078e02ff */
[----:B------:R-:W-:Y:S01]  /*1e3a0*/  IMAD.MOV R28, RZ, RZ, -R28 ;  /* 0x000000ffff1c7224 */ /* 0x000fe200078e0a1c */
[C---:B------:R-:W-:Y:S01]  /*1e3b0*/  ISETP.GT.U32.AND P0, PT, R63.reuse, R74, PT ;  /* 0x0000004a3f00720c */ /* 0x040fe20003f04070 */
[--C-:B------:R-:W-:Y:S01]  /*1e3c0*/  @!P2 IMAD.IADD R52, R52, 0x1, -R63.reuse ;  /* 0x000000013434a824 */ /* 0x100fe200078e0a3f */
[----:B------:R-:W-:Y:S01]  /*1e3d0*/  IABS R70, R66 ;  /* 0x0000004200467213 */ /* 0x000fe20000000000 */
[C---:B------:R-:W-:Y:S01]  /*1e3e0*/  IMAD R26, R63.reuse, R28, R26 ;  /* 0x0000001c3f1a7224 */ /* 0x040fe200078e021a */
[C---:B------:R-:W-:Y:S02]  /*1e3f0*/  ISETP.GT.U32.AND P2, PT, R63.reuse, R27, PT ;  /* 0x0000001b3f00720c */ /* 0x040fe40003f44070 */
[----:B------:R-:W0:Y:S01]  /*1e400*/  I2F.RP R29, R70 ;  /* 0x00000046001d7306 */ /* 0x000e220000209400 */
[----:B------:R-:W-:Y:S01]  /*1e410*/  @!P1 IMAD.IADD R76, R76, 0x1, -R63 ;  /* 0x000000014c4c9824 */ /* 0x000fe200078e0a3f */
[----:B------:R-:W-:-:S02]  /*1e420*/  ISETP.GT.U32.AND P5, PT, R63, R26, PT ;  /* 0x0000001a3f00720c */ /* 0x000fc40003fa4070 */
[----:B------:R-:W-:-:S03]  /*1e430*/  ISETP.GT.U32.AND P1, PT, R63, R52, PT ;  /* 0x000000343f00720c */ /* 0x000fc60003f24070 */
[----:B------:R-:W-:Y:S01]  /*1e440*/  @!P0 IMAD.IADD R74, R74, 0x1, -R63 ;  /* 0x000000014a4a8824 */ /* 0x000fe200078e0a3f */
[----:B------:R-:W-:-:S03]  /*1e450*/  ISETP.GT.U32.AND P0, PT, R63, R76, PT ;  /* 0x0000004c3f00720c */ /* 0x000fc60003f04070 */
[----:B------:R-:W-:-:S04]  /*1e460*/  @!P2 IMAD.IADD R27, R27, 0x1, -R63 ;  /* 0x000000011b1ba824 */ /* 0x000fc800078e0a3f */
[----:B------:R-:W-:Y:S01]  /*1e470*/  @!P5 IADD3 R26, PT, PT, R26, -R63, RZ ;  /* 0x8000003f1a1ad210 */ /* 0x000fe20007ffe0ff */
[----:B0-----:R-:W0:Y:S01]  /*1e480*/  MUFU.RCP R29, R29 ;  /* 0x0000001d001d7308 */ /* 0x001e220000001000 */
[C---:B------:R-:W-:Y:S01]  /*1e490*/  ISETP.GT.U32.AND P5, PT, R63.reuse, R74, PT ;  /* 0x0000004a3f00720c */ /* 0x040fe20003fa4070 */
[----:B------:R-:W-:Y:S01]  /*1e4a0*/  @!P1 IMAD.IADD R52, R52, 0x1, -R63 ;  /* 0x0000000134349824 */ /* 0x000fe200078e0a3f */
[----:B------:R-:W-:Y:S01]  /*1e4b0*/  ISETP.GT.U32.AND P2, PT, R63, R26, PT ;  /* 0x0000001a3f00720c */ /* 0x000fe20003f44070 */
[----:B------:R-:W-:Y:S01]  /*1e4c0*/  IMAD.MOV.U32 R28, RZ, RZ, R27 ;  /* 0x000000ffff1c7224 */ /* 0x000fe200078e001b */
[----:B------:R-:W-:Y:S01]  /*1e4d0*/  ISETP.GE.AND P1, PT, R54, RZ, PT ;  /* 0x000000ff3600720c */ /* 0x000fe20003f26270 */
[----:B------:R-:W-:Y:S01]  /*1e4e0*/  @!P0 IMAD.IADD R76, R76, 0x1, -R63 ;  /* 0x000000014c4c8824 */ /* 0x000fe200078e0a3f */
[----:B------:R-:W-:-:S07]  /*1e4f0*/  ISETP.GE.AND P0, PT, R58, RZ, PT ;  /* 0x000000ff3a00720c */ /* 0x000fce0003f06270 */
[----:B------:R-:W-:Y:S02]  /*1e500*/  @!P5 IADD3 R74, PT, PT, R74, -R63, RZ ;  /* 0x8000003f4a4ad210 */ /* 0x000fe40007ffe0ff */
[----:B------:R-:W-:Y:S01]  /*1e510*/  ISETP.GE.AND P5, PT, R56, RZ, PT ;  /* 0x000000ff3800720c */ /* 0x000fe20003fa6270 */
[----:B------:R-:W-:Y:S01]  /*1e520*/  @!P2 IMAD.IADD R26, R26, 0x1, -R63 ;  /* 0x000000011a1aa824 */ /* 0x000fe200078e0a3f */
[----:B------:R-:W-:Y:S01]  /*1e530*/  ISETP.GE.AND P2, PT, R60, RZ, PT ;  /* 0x000000ff3c00720c */ /* 0x000fe20003f46270 */
[----:B0-----:R-:W-:Y:S01]  /*1e540*/  VIADD R27, R29, 0xffffffe ;  /* 0x0ffffffe1d1b7836 */ /* 0x001fe20000000000 */
[----:B------:R-:W-:Y:S01]  /*1e550*/  @!P1 IADD3 R28, PT, PT, -R28, RZ, RZ ;  /* 0x000000ff1c1c9210 */ /* 0x000fe20007ffe1ff */
[----:B------:R-:W-:Y:S01]  /*1e560*/  @!P0 IMAD.MOV R76, RZ, RZ, -R76 ;  /* 0x000000ffff4c8224 */ /* 0x000fe200078e0a4c */
[----:B------:R-:W-:Y:S01]  /*1e570*/  ISETP.GE.AND P1, PT, R62, RZ, PT ;  /* 0x000000ff3e00720c */ /* 0x000fe20003f26270 */
[----:B------:R-:W-:Y:S01]  /*1e580*/  IMAD.MOV R56, RZ, RZ, -R56 ;  /* 0x000000ffff387224 */ /* 0x000fe200078e0a38 */
[----:B------:R-:W-:Y:S01]  /*1e590*/  IADD3 R60, PT, PT, -R60, RZ, RZ ;  /* 0x000000ff3c3c7210 */ /* 0x000fe20007ffe1ff */
[----:B------:R-:W0:Y:S02]  /*1e5a0*/  F2I.FTZ.U32.TRUNC.NTZ R27, R27 ;  /* 0x0000001b001b7305 */ /* 0x000e24000021f000 */
[----:B------:R-:W-:-:S02]  /*1e5b0*/  IMAD R56, R24, R56, R53 ;  /* 0x0000003818387224 */ /* 0x000fc400078e0235 */
[----:B------:R-:W-:Y:S01]  /*1e5c0*/  @!P5 IMAD.MOV R52, RZ, RZ, -R52 ;  /* 0x000000ffff34d224 */ /* 0x000fe200078e0a34 */
[----:B------:R-:W-:Y:S01]  /*1e5d0*/  ISETP.NE.AND P5, PT, R25, RZ, PT ;  /* 0x000000ff1900720c */ /* 0x000fe20003fa5270 */
[----:B------:R-:W-:Y:S02]  /*1e5e0*/  @!P2 IMAD.MOV R74, RZ, RZ, -R74 ;  /* 0x000000ffff4aa224 */ /* 0x000fe400078e0a4a */
[----:B------:R-:W-:Y:S01]  /*1e5f0*/  IMAD R60, R24, R60, R59 ;  /* 0x0000003c183c7224 */ /* 0x000fe200078e023b */
[----:B------:R-:W-:Y:S01]  /*1e600*/  SEL R28, R75, R28, !P5 ;  /* 0x0000001c4b1c7207 */ /* 0x000fe20006800000 */
[----:B------:R-:W-:Y:S01]  /*1e610*/  VIADD R25, R25, 0xffffffff ;  /* 0xffffffff19197836 */ /* 0x000fe20000000000 */
[----:B------:R-:W-:Y:S02]  /*1e620*/  @!P1 IADD3 R26, PT, PT, -R26, RZ, RZ ;  /* 0x000000ff1a1a9210 */ /* 0x000fe40007ffe1ff */
[C---:B------:R-:W-:Y:S02]  /*1e630*/  SEL R52, R75.reuse, R52, !P5 ;  /* 0x000000344b347207 */ /* 0x040fe40006800000 */
[C---:B------:R-:W-:Y:S01]  /*1e640*/  SEL R63, R75.reuse, R76, !P5 ;  /* 0x0000004c4b3f7207 */ /* 0x040fe20006800000 */
[----:B0-----:R-:W-:Y:S01]  /*1e650*/  IMAD.MOV R77, RZ, RZ, -R27 ;  /* 0x000000ffff4d7224 */ /* 0x001fe200078e0a1b */
[----:B------:R-:W-:-:S02]  /*1e660*/  SEL R29, R75, R74, !P5 ;  /* 0x0000004a4b1d7207 */ /* 0x000fc40006800000 */
[----:B------:R-:W-:Y:S01]  /*1e670*/  SEL R75, R75, R26, !P5 ;  /* 0x0000001a4b4b7207 */ /* 0x000fe20006800000 */
[----:B------:R-:W-:Y:S01]  /*1e680*/  IMAD.MOV.U32 R26, RZ, RZ, RZ ;  /* 0x000000ffff1a7224 */ /* 0x000fe200078e00ff */
[----:B------:R-:W-:-:S04]  /*1e690*/  VIMNMX3 R28, R36, R28, R47, PT ;  /* 0x0000001c241c720f */ /* 0x000fc8000380012f */
[----:B------:R-:W-:Y:S01]  /*1e6a0*/  ISETP.NE.AND P0, PT, R75, R28, PT ;  /* 0x0000001c4b00720c */ /* 0x000fe20003f05270 */
[----:B------:R-:W-:-:S04]  /*1e6b0*/  IMAD R75, R77, R70, RZ ;  /* 0x000000464d4b7224 */ /* 0x000fc800078e02ff */
[----:B------:R-:W-:Y:S01]  /*1e6c0*/  IMAD.HI.U32 R76, R27, R75, R26 ;  /* 0x0000004b1b4c7227 */ /* 0x000fe200078e001a */
[----:B------:R-:W-:-:S05]  /*1e6d0*/  IABS R26, R66 ;  /* 0x00000042001a7213 */ /* 0x000fca0000000000 */
[----:B------:R-:W-:Y:S02]  /*1e6e0*/  IMAD.MOV R27, RZ, RZ, -R26 ;  /* 0x000000ffff1b7224 */ /* 0x000fe400078e0a1a */
[----:B------:R-:W-:-:S04]  /*1e6f0*/  IMAD.HI.U32 R74, R76, R73, RZ ;  /* 0x000000494c4a7227 */ /* 0x000fc800078e00ff */
[----:B------:R-:W-:Y:S02]  /*1e700*/  IMAD R73, R74, R27, R73 ;  /* 0x0000001b4a497224 */ /* 0x000fe400078e0249 */
[----:B------:R-:W-:-:S03]  /*1e710*/  IMAD.HI.U32 R26, R76, R67, RZ ;  /* 0x000000434c1a7227 */ /* 0x000fc600078e00ff */
[----:B------:R-:W-:Y:S01]  /*1e720*/  ISETP.GT.U32.AND P5, PT, R70, R73, PT ;  /* 0x000000494600720c */ /* 0x000fe20003fa4070 */
[----:B------:R-:W-:-:S12]  /*1e730*/  IMAD R67, R26, R27, R67 ;  /* 0x0000001b1a437224 */ /* 0x000fd800078e0243 */
[----:B------:R-:W-:Y:S01]  /*1e740*/  @!P5 IADD3 R73, PT, PT, R73, -R70, RZ ;  /* 0x800000464949d210 */ /* 0x000fe20007ffe0ff */
[----:B------:R-:W-:-:S03]  /*1e750*/  @!P5 VIADD R74, R74, 0x1 ;  /* 0x000000014a4ad836 */ /* 0x000fc60000000000 */
[----:B------:R-:W-:Y:S01]  /*1e760*/  ISETP.GE.U32.AND P2, PT, R73, R70, PT ;  /* 0x000000464900720c */ /* 0x000fe20003f46070 */
[----:B------:R-:W-:-:S04]  /*1e770*/  IMAD.HI.U32 R73, R76, R72, RZ ;  /* 0x000000484c497227 */ /* 0x000fc800078e00ff */
[----:B------:R-:W-:Y:S02]  /*1e780*/  IMAD R75, R73, R27, R72 ;  /* 0x0000001b494b7224 */ /* 0x000fe400078e0248 */
[----:B------:R-:W-:-:S03]  /*1e790*/  IMAD.HI.U32 R72, R76, R71, RZ ;  /* 0x000000474c487227 */ /* 0x000fc600078e00ff */
[----:B------:R-:W-:Y:S01]  /*1e7a0*/  ISETP.GT.U32.AND P1, PT, R70, R75, PT ;  /* 0x0000004b4600720c */ /* 0x000fe20003f24070 */
[----:B------:R-:W-:Y:S02]  /*1e7b0*/  IMAD R71, R72, R27, R71 ;  /* 0x0000001b48477224 */ /* 0x000fe400078e0247 */
[----:B------:R-:W-:Y:S01]  /*1e7c0*/  @P2 VIADD R74, R74, 0x1 ;  /* 0x000000014a4a2836 */ /* 0x000fe20000000000 */
[----:B------:R-:W-:-:S09]  /*1e7d0*/  ISETP.GT.U32.AND P2, PT, R70, R67, PT ;  /* 0x000000434600720c */ /* 0x000fd20003f44070 */
[----:B------:R-:W-:Y:S02]  /*1e7e0*/  @!P1 IMAD.IADD R75, R75, 0x1, -R70 ;  /* 0x000000014b4b9824 */ /* 0x000fe400078e0a46 */
[----:B------:R-:W-:Y:S02]  /*1e7f0*/  @!P1 VIADD R73, R73, 0x1 ;  /* 0x0000000149499836 */ /* 0x000fe40000000000 */
[-C--:B------:R-:W-:Y:S02]  /*1e800*/  @!P2 IADD3 R67, PT, PT, R67, -R70.reuse, RZ ;  /* 0x800000464343a210 */ /* 0x080fe40007ffe0ff */
[-C--:B------:R-:W-:Y:S02]  /*1e810*/  ISETP.GE.U32.AND P5, PT, R75, R70.reuse, PT ;  /* 0x000000464b00720c */ /* 0x080fe40003fa6070 */
[----:B------:R-:W-:Y:S01]  /*1e820*/  ISETP.GE.U32.AND P1, PT, R67, R70, PT ;  /* 0x000000464300720c */ /* 0x000fe20003f26070 */
[----:B------:R-:W-:Y:S01]  /*1e830*/  IMAD.HI.U32 R67, R76, R68, RZ ;  /* 0x000000444c437227 */ /* 0x000fe200078e00ff */
[----:B------:R-:W-:-:S02]  /*1e840*/  @!P2 IADD3 R26, PT, PT, R26, 0x1, RZ ;  /* 0x000000011a1aa810 */ /* 0x000fc40007ffe0ff */
[----:B------:R-:W-:Y:S01]  /*1e850*/  LOP3.LUT R75, RZ, R66, RZ, 0x33, !PT ;  /* 0x00000042ff4b7212 */ /* 0x000fe200078e33ff */
[----:B------:R-:W-:Y:S01]  /*1e860*/  IMAD R27, R67, R27, R68 ;  /* 0x0000001b431b7224 */ /* 0x000fe200078e0244 */
[----:B------:R-:W-:-:S05]  /*1e870*/  IABS R68, R50 ;  /* 0x0000003200447213 */ /* 0x000fca0000000000 */
[----:B------:R-:W-:Y:S01]  /*1e880*/  @P5 VIADD R73, R73, 0x1 ;  /* 0x0000000149495836 */ /* 0x000fe20000000000 */
[----:B------:R-:W-:Y:S01]  /*1e890*/  ISETP.GT.U32.AND P5, PT, R70, R71, PT ;  /* 0x000000474600720c */ /* 0x000fe20003fa4070 */
[----:B------:R-:W-:Y:S01]  /*1e8a0*/  @P1 VIADD R26, R26, 0x1 ;  /* 0x000000011a1a1836 */ /* 0x000fe20000000000 */
[----:B------:R-:W-:-:S11]  /*1e8b0*/  ISETP.GT.U32.AND P1, PT, R70, R27, PT ;  /* 0x0000001b4600720c */ /* 0x000fd60003f24070 */
[--C-:B------:R-:W-:Y:S02]  /*1e8c0*/  @!P5 IMAD.IADD R71, R71, 0x1, -R70.reuse ;  /* 0x000000014747d824 */ /* 0x100fe400078e0a46 */
[----:B------:R-:W-:Y:S02]  /*1e8d0*/  @!P1 IMAD.IADD R27, R27, 0x1, -R70 ;  /* 0x000000011b1b9824 */ /* 0x000fe400078e0a46 */
[----:B------:R-:W-:Y:S01]  /*1e8e0*/  @!P5 VIADD R72, R72, 0x1 ;  /* 0x000000014848d836 */ /* 0x000fe20000000000 */
[-C--:B------:R-:W-:Y:S01]  /*1e8f0*/  ISETP.GE.U32.AND P2, PT, R71, R70.reuse, PT ;  /* 0x000000464700720c */ /* 0x080fe20003f46070 */
[----:B------:R-:W-:Y:S01]  /*1e900*/  @!P1 VIADD R67, R67, 0x1 ;  /* 0x0000000143439836 */ /* 0x000fe20000000000 */
[----:B------:R-:W0:Y:S01]  /*1e910*/  I2F.RP R71, R68 ;  /* 0x0000004400477306 */ /* 0x000e220000209400 */
[----:B------:R-:W-:Y:S02]  /*1e920*/  ISETP.GE.U32.AND P5, PT, R27, R70, PT ;  /* 0x000000461b00720c */ /* 0x000fe40003fa6070 */
[----:B------:R-:W-:-:S02]  /*1e930*/  LOP3.LUT R27, R51, R66, RZ, 0x3c, !PT ;  /* 0x00000042331b7212 */ /* 0x000fc400078e3cff */
[----:B------:R-:W-:-:S06]  /*1e940*/  MOV R70, R74 ;  /* 0x0000004a00467202 */ /* 0x000fcc0000000f00 */
[----:B------:R-:W-:Y:S02]  /*1e950*/  @P2 IADD3 R72, PT, PT, R72, 0x1, RZ ;  /* 0x0000000148482810 */ /* 0x000fe40007ffe0ff */
[----:B------:R-:W-:Y:S01]  /*1e960*/  ISETP.GE.AND P2, PT, R27, RZ, PT ;  /* 0x000000ff1b00720c */ /* 0x000fe20003f46270 */
[----:B------:R-:W-:Y:S01]  /*1e970*/  @P5 VIADD R67, R67, 0x1 ;  /* 0x0000000143435836 */ /* 0x000fe20000000000 */
[----:B0-----:R-:W0:Y:S01]  /*1e980*/  MUFU.RCP R71, R71 ;  /* 0x0000004700477308 */ /* 0x001e220000001000 */
[----:B------:R-:W-:-:S04]  /*1e990*/  LOP3.LUT R27, R53, R66, RZ, 0x3c, !PT ;  /* 0x00000042351b7212 */ /* 0x000fc800078e3cff */
[----:B------:R-:W-:Y:S02]  /*1e9a0*/  ISETP.GE.AND P1, PT, R27, RZ, PT ;  /* 0x000000ff1b00720c */ /* 0x000fe40003f26270 */
[----:B------:R-:W-:-:S04]  /*1e9b0*/  LOP3.LUT R27, R57, R66, RZ, 0x3c, !PT ;  /* 0x00000042391b7212 */ /* 0x000fc800078e3cff */
[----:B------:R-:W-:Y:S01]  /*1e9c0*/  ISETP.GE.AND P5, PT, R27, RZ, PT ;  /* 0x000000ff1b00720c */ /* 0x000fe20003fa6270 */
[----:B------:R-:W-:Y:S02]  /*1e9d0*/  @!P2 IMAD.MOV R70, RZ, RZ, -R70 ;  /* 0x000000ffff46a224 */ /* 0x000fe400078e0a46 */
[----:B0-----:R-:W-:Y:S01]  /*1e9e0*/  VIADD R27, R71, 0xffffffe ;  /* 0x0ffffffe471b7836 */ /* 0x001fe20000000000 */
[----:B------:R-:W-:-:S03]  /*1e9f0*/  LOP3.LUT R71, R59, R66, RZ, 0x3c, !PT ;  /* 0x000000423b477212 */ /* 0x000fc600078e3cff */
[----:B------:R-:W-:Y:S01]  /*1ea00*/  @!P1 IMAD.MOV R73, RZ, RZ, -R73 ;  /* 0x000000ffff499224 */ /* 0x000fe200078e0a49 */
[----:B------:R-:W-:Y:S01]  /*1ea10*/  ISETP.GE.AND P2, PT, R71, RZ, PT ;  /* 0x000000ff4700720c */ /* 0x000fe20003f46270 */
[----:B------:R-:W0:Y:S01]  /*1ea20*/  F2I.FTZ.U32.TRUNC.NTZ R27, R27 ;  /* 0x0000001b001b7305 */ /* 0x000e22000021f000 */
[----:B------:R-:W-:-:S03]  /*1ea30*/  LOP3.LUT R71, R61, R66, RZ, 0x3c, !PT ;  /* 0x000000423d477212 */ /* 0x000fc600078e3cff */
[----:B------:R-:W-:Y:S01]  /*1ea40*/  @!P5 IMAD.MOV R26, RZ, RZ, -R26 ;  /* 0x000000ffff1ad224 */ /* 0x000fe200078e0a1a */
[----:B------:R-:W-:Y:S02]  /*1ea50*/  ISETP.NE.AND P5, PT, R66, RZ, PT ;  /* 0x000000ff4200720c */ /* 0x000fe40003fa5270 */
[----:B------:R-:W-:Y:S02]  /*1ea60*/  ISETP.GE.AND P1, PT, R71, RZ, PT ;  /* 0x000000ff4700720c */ /* 0x000fe40003f26270 */
[C---:B------:R-:W-:Y:S01]  /*1ea70*/  SEL R66, R75.reuse, R26, !P5 ;  /* 0x0000001a4b427207 */ /* 0x040fe20006800000 */
[----:B------:R-:W-:Y:S01]  /*1ea80*/  IMAD.MOV.U32 R26, RZ, RZ, RZ ;  /* 0x000000ffff1a7224 */ /* 0x000fe200078e00ff */
[C---:B------:R-:W-:Y:S02]  /*1ea90*/  SEL R70, R75.reuse, R70, !P5 ;  /* 0x000000464b467207 */ /* 0x040fe40006800000 */
[----:B------:R-:W-:Y:S01]  /*1eaa0*/  SEL R73, R75, R73, !P5 ;  /* 0x000000494b497207 */ /* 0x000fe20006800000 */
[----:B------:R-:W-:Y:S01]  /*1eab0*/  @!P2 IMAD.MOV R72, RZ, RZ, -R72 ;  /* 0x000000ffff48a224 */ /* 0x000fe200078e0a48 */
[----:B0-----:R-:W-:-:S04]  /*1eac0*/  IADD3 R71, PT, PT, RZ, -R27, RZ ;  /* 0x8000001bff477210 */ /* 0x001fc80007ffe0ff */
[----:B------:R-:W-:Y:S01]  /*1ead0*/  SEL R72, R75, R72, !P5 ;  /* 0x000000484b487207 */ /* 0x000fe20006800000 */
[----:B------:R-:W-:Y:S02]  /*1eae0*/  @!P1 IMAD.MOV R67, RZ, RZ, -R67 ;  /* 0x000000ffff439224 */ /* 0x000fe400078e0a43 */
[----:B------:R-:W-:-:S03]  /*1eaf0*/  IMAD R71, R71, R68, RZ ;  /* 0x0000004447477224 */ /* 0x000fc600078e02ff */
[----:B------:R-:W-:Y:S01]  /*1eb00*/  SEL R67, R75, R67, !P5 ;  /* 0x000000434b437207 */ /* 0x000fe20006800000 */
[----:B------:R-:W-:Y:S01]  /*1eb10*/  IMAD.HI.U32 R26, R27, R71, R26 ;  /* 0x000000471b1a7227 */ /* 0x000fe200078e001a */
[----:B------:R-:W-:Y:S02]  /*1eb20*/  IABS R71, R70 ;  /* 0x0000004600477213 */ /* 0x000fe40000000000 */
[----:B------:R-:W-:Y:S02]  /*1eb30*/  IABS R75, R73 ;  /* 0x00000049004b7213 */ /* 0x000fe40000000000 */
[----:B------:R-:W-:Y:S01]  /*1eb40*/  ISETP.GE.AND P5, PT, R70, RZ, PT ;  /* 0x000000ff4600720c */ /* 0x000fe20003fa6270 */
[----:B------:R-:W-:-:S05]  /*1eb50*/  IMAD.HI.U32 R27, R26, R71, RZ ;  /* 0x000000471a1b7227 */ /* 0x000fca00078e00ff */
[----:B------:R-:W-:-:S05]  /*1eb60*/  IADD3 R27, PT, PT, -R27, RZ, RZ ;  /* 0x000000ff1b1b7210 */ /* 0x000fca0007ffe1ff */
[----:B------:R-:W-:Y:S02]  /*1eb70*/  IMAD R27, R68, R27, R71 ;  /* 0x0000001b441b7224 */ /* 0x000fe400078e0247 */
[----:B------:R-:W-:-:S03]  /*1eb80*/  IMAD.HI.U32 R71, R26, R75, RZ ;  /* 0x0000004b1a477227 */ /* 0x000fc600078e00ff */
[----:B------:R-:W-:Y:S01]  /*1eb90*/  ISETP.GT.U32.AND P1, PT, R68, R27, PT ;  /* 0x0000001b4400720c */ /* 0x000fe20003f24070 */
[----:B------:R-:W-:-:S04]  /*1eba0*/  IMAD.MOV R71, RZ, RZ, -R71 ;  /* 0x000000ffff477224 */ /* 0x000fc800078e0a47 */
[----:B------:R-:W-:Y:S01]  /*1ebb0*/  IMAD R71, R68, R71, R75 ;  /* 0x0000004744477224 */ /* 0x000fe200078e024b */
[----:B------:R-:W-:-:S05]  /*1ebc0*/  IABS R75, R66 ;  /* 0x00000042004b7213 */ /* 0x000fca0000000000 */
[----:B------:R-:W-:-:S04]  /*1ebd0*/  IMAD.HI.U32 R70, R26, R75, RZ ;  /* 0x0000004b1a467227 */ /* 0x000fc800078e00ff */
[----:B------:R-:W-:Y:S01]  /*1ebe0*/  @!P1 IMAD.IADD R27, R27, 0x1, -R68 ;  /* 0x000000011b1b9824 */ /* 0x000fe200078e0a44 */
[----:B------:R-:W-:Y:S01]  /*1ebf0*/  ISETP.GT.U32.AND P1, PT, R68, R71, PT ;  /* 0x000000474400720c */ /* 0x000fe20003f24070 */
[----:B------:R-:W-:-:S03]  /*1ec00*/  IMAD.MOV R70, RZ, RZ, -R70 ;  /* 0x000000ffff467224 */ /* 0x000fc600078e0a46 */
[----:B------:R-:W-:-:S09]  /*1ec10*/  ISETP.GT.U32.AND P2, PT, R68, R27, PT ;  /* 0x0000001b4400720c */ /* 0x000fd20003f44070 */
[----:B------:R-:W-:-:S04]  /*1ec20*/  @!P1 IADD3 R71, PT, PT, R71, -R68, RZ ;  /* 0x8000004447479210 */ /* 0x000fc80007ffe0ff */
[----:B------:R-:W-:Y:S01]  /*1ec30*/  @!P2 IMAD.IADD R27, R27, 0x1, -R68 ;  /* 0x000000011b1ba824 */ /* 0x000fe200078e0a44 */
[----:B------:R-:W-:Y:S01]  /*1ec40*/  ISETP.GE.AND P2, PT, R73, RZ, PT ;  /* 0x000000ff4900720c */ /* 0x000fe20003f46270 */
[C---:B------:R-:W-:Y:S01]  /*1ec50*/  IMAD R73, R68.reuse, R70, R75 ;  /* 0x0000004644497224 */ /* 0x040fe200078e024b */
[----:B------:R-:W-:Y:S01]  /*1ec60*/  IABS R75, R67 ;  /* 0x00000043004b7213 */ /* 0x000fe20000000000 */
[----:B------:R-:W-:Y:S01]  /*1ec70*/  IMAD.MOV.U32 R70, RZ, RZ, R27 ;  /* 0x000000ffff467224 */ /* 0x000fe200078e001b */
[----:B------:R-:W-:-:S03]  /*1ec80*/  ISETP.GT.U32.AND P1, PT, R68, R71, PT ;  /* 0x000000474400720c */ /* 0x000fc60003f24070 */
[----:B------:R-:W-:Y:S01]  /*1ec90*/  @!P5 IMAD.MOV R70, RZ, RZ, -R70 ;  /* 0x000000ffff46d224 */ /* 0x000fe200078e0a46 */
[----:B------:R-:W-:Y:S01]  /*1eca0*/  ISETP.GT.U32.AND P5, PT, R68, R73, PT ;  /* 0x000000494400720c */ /* 0x000fe20003fa4070 */
[----:B------:R-:W-:-:S04]  /*1ecb0*/  IMAD.HI.U32 R27, R26, R75, RZ ;  /* 0x0000004b1a1b7227 */ /* 0x000fc800078e00ff */
[----:B------:R-:W-:-:S04]  /*1ecc0*/  IMAD.MOV R27, RZ, RZ, -R27 ;  /* 0x000000ffff1b7224 */ /* 0x000fc800078e0a1b */
[----:B------:R-:W-:Y:S01]  /*1ecd0*/  IMAD R75, R68, R27, R75 ;  /* 0x0000001b444b7224 */ /* 0x000fe200078e024b */
[----:B------:R-:W-:Y:S02]  /*1ece0*/  IABS R27, R72 ;  /* 0x00000048001b7213 */ /* 0x000fe40000000000 */
[----:B------:R-:W-:Y:S01]  /*1ecf0*/  @!P1 IADD3 R71, PT, PT, R71, -R68, RZ ;  /* 0x8000004447479210 */ /* 0x000fe20007ffe0ff */
[----:B------:R-:W-:Y:S01]  /*1ed00*/  @!P5 IMAD.IADD R73, R73, 0x1, -R68 ;  /* 0x000000014949d824 */ /* 0x000fe200078e0a44 */
[----:B------:R-:W-:Y:S01]  /*1ed10*/  ISETP.GE.AND P1, PT, R66, RZ, PT ;  /* 0x000000ff4200720c */ /* 0x000fe20003f26270 */
[----:B------:R-:W-:-:S03]  /*1ed20*/  IMAD.HI.U32 R26, R26, R27, RZ ;  /* 0x0000001b1a1a7227 */ /* 0x000fc600078e00ff */
[----:B------:R-:W-:Y:S02]  /*1ed30*/  ISETP.GT.U32.AND P5, PT, R68, R73, PT ;  /* 0x000000494400720c */ /* 0x000fe40003fa4070 */
[----:B------:R-:W-:-:S05]  /*1ed40*/  IADD3 R26, PT, PT, -R26, RZ, RZ ;  /* 0x000000ff1a1a7210 */ /* 0x000fca0007ffe1ff */
[----:B------:R-:W-:Y:S02]  /*1ed50*/  IMAD R27, R68, R26, R27 ;  /* 0x0000001a441b7224 */ /* 0x000fe400078e021b */
[----:B------:R-:W-:-:S04]  /*1ed60*/  IMAD.MOV.U32 R26, RZ, RZ, R71 ;  /* 0x000000ffff1a7224 */ /* 0x000fc800078e0047 */
[----:B------:R-:W-:Y:S01]  /*1ed70*/  @!P5 IMAD.IADD R73, R73, 0x1, -R68 ;  /* 0x000000014949d824 */ /* 0x000fe200078e0a44 */
[C---:B------:R-:W-:Y:S01]  /*1ed80*/  ISETP.GT.U32.AND P5, PT, R68.reuse, R75, PT ;  /* 0x0000004b4400720c */ /* 0x040fe20003fa4070 */
[----:B------:R-:W-:Y:S01]  /*1ed90*/  @!P2 IMAD.MOV R26, RZ, RZ, -R26 ;  /* 0x000000ffff1aa224 */ /* 0x000fe200078e0a1a */
[----:B------:R-:W-:Y:S02]  /*1eda0*/  ISETP.GT.U32.AND P2, PT, R68, R27, PT ;  /* 0x0000001b4400720c */ /* 0x000fe40003f44070 */
[----:B------:R-:W-:Y:S01]  /*1edb0*/  MOV R66, R73 ;  /* 0x0000004900427202 */ /* 0x000fe20000000f00 */
[----:B------:R-:W-:-:S04]  /*1edc0*/  IMAD.MOV R73, RZ, RZ, -R54 ;  /* 0x000000ffff497224 */ /* 0x000fc800078e0a36 */
[----:B------:R-:W-:Y:S01]  /*1edd0*/  @!P1 IMAD.MOV R66, RZ, RZ, -R66 ;  /* 0x000000ffff429224 */ /* 0x000fe200078e0a42 */
[----:B------:R-:W-:Y:S01]  /*1ede0*/  ISETP.GE.AND P1, PT, R67, RZ, PT ;  /* 0x000000ff4300720c */ /* 0x000fe20003f26270 */
[----:B------:R-:W-:Y:S01]  /*1edf0*/  IMAD R73, R24, R73, R51 ;  /* 0x0000004918497224 */ /* 0x000fe200078e0233 */
[----:B------:R-:W-:Y:S01]  /*1ee00*/  LOP3.LUT R67, RZ, R50, RZ, 0x33, !PT ;  /* 0x00000032ff437212 */ /* 0x000fe200078e33ff */
[--C-:B------:R-:W-:Y:S02]  /*1ee10*/  @!P5 IMAD.IADD R75, R75, 0x1, -R68.reuse ;  /* 0x000000014b4bd824 */ /* 0x100fe400078e0a44 */
[----:B------:R-:W-:Y:S01]  /*1ee20*/  @!P2 IMAD.IADD R27, R27, 0x1, -R68 ;  /* 0x000000011b1ba824 */ /* 0x000fe200078e0a44 */
[----:B------:R-:W-:Y:S01]  /*1ee30*/  ISETP.NE.AND P2, PT, R50, RZ, PT ;  /* 0x000000ff3200720c */ /* 0x000fe20003f45270 */
[----:B------:R-:W-:Y:S01]  /*1ee40*/  IMAD.MOV R50, RZ, RZ, -R62 ;  /* 0x000000ffff327224 */ /* 0x000fe200078e0a3e */
[----:B------:R-:W-:Y:S01]  /*1ee50*/  ISETP.GT.U32.AND P5, PT, R68, R75, PT ;  /* 0x0000004b4400720c */ /* 0x000fe20003fa4070 */
[----:B------:R-:W-:Y:S01]  /*1ee60*/  IMAD.MOV R62, RZ, RZ, -R58 ;  /* 0x000000ffff3e7224 */ /* 0x000fe200078e0a3a */
[----:B------:R-:W-:Y:S01]  /*1ee70*/  SEL R71, R67, R70, !P2 ;  /* 0x0000004643477207 */ /* 0x000fe20005000000 */
[C---:B------:R-:W-:Y:S01]  /*1ee80*/  IMAD R50, R24.reuse, R50, R61 ;  /* 0x0000003218327224 */ /* 0x040fe200078e023d */
[----:B------:R-:W-:Y:S01]  /*1ee90*/  VIMNMX3 R73, R31, R73, R46, PT ;  /* 0x000000491f49720f */ /* 0x000fe2000380012e */
[----:B------:R-:W-:Y:S01]  /*1eea0*/  IMAD R62, R24, R62, R57 ;  /* 0x0000003e183e7224 */ /* 0x000fe200078e0239 */
[----:B------:R-:W-:-:S02]  /*1eeb0*/  VIMNMX3 R71, R40, R71, R49, PT ;  /* 0x000000472847720f */ /* 0x000fc40003800131 */
[C---:B------:R-:W-:Y:S02]  /*1eec0*/  SEL R66, R67.reuse, R66, !P2 ;  /* 0x0000004243427207 */ /* 0x040fe40005000000 */
[----:B------:R-:W-:-:S03]  /*1eed0*/  SEL R26, R67, R26, !P2 ;  /* 0x0000001a431a7207 */ /* 0x000fc60005000000 */
[----:B------:R-:W-:Y:S02]  /*1eee0*/  @!P5 IADD3 R75, PT, PT, R75, -R68, RZ ;  /* 0x800000444b4bd210 */ /* 0x000fe40007ffe0ff */
[----:B------:R-:W-:-:S03]  /*1eef0*/  ISETP.GT.U32.AND P5, PT, R68, R27, PT ;  /* 0x0000001b4400720c */ /* 0x000fc60003fa4070 */
[----:B------:R-:W-:Y:S01]  /*1ef00*/  @!P1 IMAD.MOV R75, RZ, RZ, -R75 ;  /* 0x000000ffff4b9224 */ /* 0x000fe200078e0a4b */
[----:B------:R-:W-:-:S04]  /*1ef10*/  ISETP.EQ.AND P1, PT, R50, R73, !P0 ;  /* 0x000000493200720c */ /* 0x000fc80004722270 */
[----:B------:R-:W-:-:S04]  /*1ef20*/  SEL R54, R67, R75, !P2 ;  /* 0x0000004b43367207 */ /* 0x000fc80005000000 */
[-C--:B------:R-:W-:Y:S01]  /*1ef30*/  ISETP.EQ.AND P1, PT, R54, R71.reuse, P1 ;  /* 0x000000473600720c */ /* 0x080fe20000f22270 */
[----:B------:R-:W-:Y:S01]  /*1ef40*/  @!P5 IMAD.IADD R27, R27, 0x1, -R68 ;  /* 0x000000011b1bd824 */ /* 0x000fe200078e0a44 */
[----:B------:R-:W-:Y:S02]  /*1ef50*/  ISETP.GE.AND P5, PT, R72, RZ, PT ;  /* 0x000000ff4800720c */ /* 0x000fe40003fa6270 */
[----:B------:R-:W-:Y:S01]  /*1ef60*/  IADD3 R68, PT, PT, R24, -0x1, RZ ;  /* 0xffffffff18447810 */ /* 0x000fe20007ffe0ff */
[----:B------:R-:W-:-:S04]  /*1ef70*/  IMAD R24, R25, R71, R28 ;  /* 0x0000004719187224 */ /* 0x000fc800078e021c */
[----:B------:R-:W-:-:S04]  /*1ef80*/  IMAD R25, R68, R24, R73 ;  /* 0x0000001844197224 */ /* 0x000fc800078e0249 */
[----:B------:R-:W-:Y:S02]  /*1ef90*/  @P1 VIADD R75, R73, 0x1 ;  /* 0x00000001494b1836 */ /* 0x000fe40000000000 */
[----:B------:R-:W-:-:S03]  /*1efa0*/  @!P5 IMAD.MOV R27, RZ, RZ, -R27 ;  /* 0x000000ffff1bd224 */ /* 0x000fc600078e0a1b */
[----:B------:R-:W-:Y:S02]  /*1efb0*/  ISETP.EQ.AND P5, PT, R60, R75, P1 ;  /* 0x0000004b3c00720c */ /* 0x000fe40000fa2270 */
[----:B------:R-:W-:Y:S01]  /*1efc0*/  SEL R58, R67, R27, !P2 ;  /* 0x0000001b433a7207 */ /* 0x000fe20005000000 */
[----:B------:R-:W-:Y:S01]  /*1efd0*/  VIADD R67, R71, 0x1 ;  /* 0x0000000147437836 */ /* 0x000fe20000000000 */
[----:B------:R-:W-:Y:S02]  /*1efe0*/  ISETP.NE.OR P5, PT, R29, R28, !P5 ;  /* 0x0000001c1d00720c */ /* 0x000fe40006fa5670 */
[----:B------:R-:W-:Y:S02]  /*1eff0*/  IADD3 R27, PT, PT, R28, 0x1, RZ ;  /* 0x000000011c1b7810 */ /* 0x000fe40007ffe0ff */
        /* <DEDUP_REMOVED lines=72> */
.L_x_1095:
[----:B------:R-:W-:Y:S05]  /*1f480*/  BSYNC.RECONVERGENT B4 ;  /* 0x0000000000047941 */ /* 0x000fea0003800200 */
.L_x_1094:
[----:B------:R-:W2:Y:S01]  /*1f490*/  LD.E.64 R24, desc[UR4][R44.64] ;  /* 0x000000042c187980 */ /* 0x000ea2000c101b00 */
[----:B------:R-:W-:Y:S01]  /*1f4a0*/  PLOP3.LUT P2, PT, PT, PT, PT, 0x80, 0x8 ;  /* 0x000000000008781c */ /* 0x000fe20003f4f070 */
[--C-:B--2---:R-:W-:Y:S02]  /*1f4b0*/  DSETP.GT.AND P0, PT, R14, R24.reuse, PT ;  /* 0x000000180e00722a */ /* 0x104fe40003f04000 */
[----:B------:R-:W-:-:S12]  /*1f4c0*/  DSETP.GT.AND P1, PT, R16, R24, PT ;  /* 0x000000181000722a */ /* 0x000fd80003f24000 */
[----:B------:R-:W-:-:S06]  /*1f4d0*/  @!P0 DSETP.NEU.AND P5, PT, R14, R24, PT ;  /* 0x000000180e00822a */ /* 0x000fcc0003fad000 */
[----:B------:R-:W-:Y:S01]  /*1f4e0*/  @!P0 ISETP.GT.AND P2, PT, R7, R51, !P5 ;  /* 0x000000330700820c */ /* 0x000fe20006f44270 */
[----:B------:R-:W-:Y:S01]  /*1f4f0*/  @!P1 DSETP.NEU.AND P5, PT, R16, R24, PT ;  /* 0x000000181000922a */ /* 0x000fe20003fad000 */
[----:B------:R-:W-:-:S05]  /*1f500*/  PLOP3.LUT P0, PT, PT, PT, PT, 0x80, 0x8 ;  /* 0x000000000008781c */ /* 0x000fca0003f0f070 */
[----:B------:R-:W-:Y:S01]  /*1f510*/  @!P1 ISETP.GT.AND P0, PT, R8, R51, !P5 ;  /* 0x000000330800920c */ /* 0x000fe20006f04270 */
[----:B------:R-:W-:Y:S01]  /*1f520*/  DSETP.GT.AND P5, PT, R18, R24, PT ;  /* 0x000000181200722a */ /* 0x000fe20003fa4000 */
[----:B------:R-:W-:-:S13]  /*1f530*/  PLOP3.LUT P1, PT, PT, PT, PT, 0x80, 0x8 ;  /* 0x000000000008781c */ /* 0x000fda0003f2f070 */
[----:B------:R-:W-:-:S06]  /*1f540*/  @!P5 DSETP.NEU.AND P6, PT, R18, R24, PT ;  /* 0x000000181200d22a */ /* 0x000fcc0003fcd000 */
[----:B------:R-:W-:-:S04]  /*1f550*/  @!P5 ISETP.GT.AND P1, PT, R9, R51, !P6 ;  /* 0x000000330900d20c */ /* 0x000fc80007724270 */
[----:B------:R-:W-:Y:S02]  /*1f560*/  PLOP3.LUT P5, PT, P1, P2, P0, 0xf7, 0x0 ;  /* 0x000000000000781c */ /* 0x000fe40000fa5e07 */
[----:B------:R-:W-:Y:S02]  /*1f570*/  PLOP3.LUT P6, PT, P1, P2, P0, 0x40, 0x0 ;  /* 0x000000000000781c */ /* 0x000fe40000fc4800 */
[----:B------:R-:W-:-:S04]  /*1f580*/  PLOP3.LUT P0, PT, P1, P2, P0, 0x20, 0x0 ;  /* 0x000000000000781c */ /* 0x000fc80000f04400 */
[----:B------:R-:W-:-:S13]  /*1f590*/  PLOP3.LUT P0, PT, P5, P6, P0, 0x10, 0x0 ;  /* 0x000000000000781c */ /* 0x000fda0002f0c200 */
[----:B------:R-:W-:Y:S05]  /*1f5a0*/  @P0 BRA `(.L_x_1093) ;  /* 0x00000000001c0947 */ /* 0x000fea0003800000 */
[----:B------:R-:W-:-:S13]  /*1f5b0*/  ISETP.GE.AND P0, PT, R51, R10, PT ;  /* 0x0000000a3300720c */ /* 0x000fda0003f06270 */
[----:B------:R-:W-:-:S06]  /*1f5c0*/  DSETP.NEU.OR P0, PT, R24, R20, P0 ;  /* 0x000000141800722a */ /* 0x000fcc000070d400 */
[----:B------:R-:W-:-:S14]  /*1f5d0*/  DSETP.GEU.AND P0, PT, R24, R20, P0 ;  /* 0x000000141800722a */ /* 0x000fdc000070e000 */
[----:B------:R-:W-:Y:S01]  /*1f5e0*/  @!P0 IMAD.MOV.U32 R20, RZ, RZ, R24 ;  /* 0x000000ffff148224 */ /* 0x000fe200078e0018 */
[----:B------:R-:W-:Y:S01]  /*1f5f0*/  @!P0 MOV R10, R51 ;  /* 0x00000033000a8202 */ /* 0x000fe20000000f00 */
[----:B------:R-:W-:Y:S02]  /*1f600*/  @!P0 IMAD.MOV.U32 R21, RZ, RZ, R25 ;  /* 0x000000ffff158224 */ /* 0x000fe400078e0019 */
[----:B------:R-:W-:-:S07]  /*1f610*/  @!P0 IMAD.MOV.U32 R64, RZ, RZ, R68 ;  /* 0x000000ffff408224 */ /* 0x000fce00078e0044 */
.L_x_1093:
[----:B------:R-:W-:Y:S05]  /*1f620*/  BSYNC.RECONVERGENT B3 ;  /* 0x0000000000037941 */ /* 0x000fea0003800200 */
.L_x_1092:
[----:B------:R-:W-:-:S05]  /*1f630*/  IADD3 R22, P0, PT, R22, 0xc, RZ ;  /* 0x0000000c16167810 */ /* 0x000fca0007f1e0ff */
[----:B------:R-:W-:Y:S01]  /*1f640*/  IMAD.X R23, RZ, RZ, R23, P0 ;  /* 0x000000ffff177224 */ /* 0x000fe200000e0617 */
[----:B------:R-:W-:Y:S07]  /*1f650*/  @P4 BRA `(.L_x_1096) ;  /* 0xffffffe400044947 */ /* 0x000fee000383ffff */
.L_x_1091:
[----:B------:R-:W-:Y:S05]  /*1f660*/  BSYNC.RECONVERGENT B2 ;  /* 0x0000000000027941 */ /* 0x000fea0003800200 */
.L_x_1090:
[----:B------:R-:W-:Y:S05]  /*1f670*/  @P3 BRA `(.L_x_1097) ;  /* 0xffffffe0008c3947 */ /* 0x000fea000383ffff */
.L_x_1089:
[----:B------:R-:W-:Y:S05]  /*1f680*/  BSYNC.RECONVERGENT B1 ;  /* 0x0000000000017941 */ /* 0x000fea0003800200 */
.L_x_1088:
[----:B------:R-:W-:-:S13]  /*1f690*/  ISETP.NE.AND P0, PT, R65, RZ, PT ;  /* 0x000000ff4100720c */ /* 0x000fda0003f05270 */
[----:B------:R-:W-:Y:S05]  /*1f6a0*/  @P0 BRA `(.L_x_1098) ;  /* 0xffffffdc00f80947 */ /* 0x000fea000383ffff */
[----:B------:R-:W-:Y:S05]  /*1f6b0*/  BSYNC.RECONVERGENT B0 ;  /* 0x0000000000007941 */ /* 0x000fea0003800200 */
.L_x_1087:
[----:B------:R-:W-:-:S13]  /*1f6c0*/  ISETP.NE.AND P0, PT, R64, -0x1, PT ;  /* 0xffffffff4000780c */ /* 0x000fda0003f05270 */
[----:B------:R-:W-:Y:S05]  /*1f6d0*/  @!P0 BRA `(.L_x_1099) ;  /* 0x0000000000fc8947 */ /* 0x000fea0003800000 */
[----:B------:R-:W0:Y:S02]  /*1f6e0*/  LDC.64 R4, c[0x4][0x178] ;  /* 0x01005e00ff047b82 */ /* 0x000e240000000a00 */
[----:B0-----:R-:W2:Y:S02]  /*1f6f0*/  LDG.E R4, desc[UR4][R4.64] ;  /* 0x0000000404047981 */ /* 0x001ea4000c1e1900 */
[----:B--2---:R-:W-:-:S13]  /*1f700*/  ISETP.NE.AND P0, PT, R4, 0x1, PT ;  /* 0x000000010400780c */ /* 0x004fda0003f05270 */
[----:B------:R-:W-:Y:S05]  /*1f710*/  @P0 BRA `(.L_x_1100) ;  /* 0x0000000000480947 */ /* 0x000fea0003800000 */
[----:B------:R-:W0:Y:S02]  /*1f720*/  LDC.64 R8, c[0x4][0xd8] ;  /* 0x01003600ff087b82 */ /* 0x000e240000000a00 */
[----:B0-----:R-:W2:Y:S02]  /*1f730*/  LDG.E.64 R2, desc[UR4][R8.64] ;  /* 0x0000000408027981 */ /* 0x001ea4000c1e1b00 */
[----:B--2---:R-:W-:-:S05]  /*1f740*/  IMAD.WIDE.U32 R6, R10, 0x4, R2 ;  /* 0x000000040a067825 */ /* 0x004fca00078e0002 */
[----:B------:R-:W2:Y:S01]  /*1f750*/  LD.E R5, desc[UR4][R6.64] ;  /* 0x0000000406057980 */ /* 0x000ea2000c101900 */
[----:B------:R-:W-:Y:S01]  /*1f760*/  BSSY.RECONVERGENT B0, `(.L_x_1101) ;  /* 0x0000005000007945 */ /* 0x000fe20003800200 */
[----:B------:R-:W-:Y:S01]  /*1f770*/  MOV R0, 0x1f7b0 ;  /* 0x0001f7b000007802 */ /* 0x000fe20000000f00 */
[----:B--2---:R-:W-:-:S04]  /*1f780*/  IMAD.MOV R11, RZ, RZ, -R5 ;  /* 0x000000ffff0b7224 */ /* 0x004fc800078e0a05 */
[----:B------:R0:W1:Y:S03]  /*1f790*/  I2F.F64 R2, R11 ;  /* 0x0000000b00027312 */ /* 0x0000660000201c00 */
[----:B01----:R-:W-:Y:S05]  /*1f7a0*/  CALL.REL.NOINC `($_Z11fix_2saddleiii$__internal_accurate_pow) ;  /* 0x0000000c00d47944 */ /* 0x003fea0003c00000 */
[----:B------:R-:W-:Y:S05]  /*1f7b0*/  BSYNC.RECONVERGENT B0 ;  /* 0x0000000000007941 */ /* 0x000fea0003800200 */
.L_x_1101:
        /* <DEDUP_REMOVED lines=8> */
.L_x_1100:
[----:B------:R-:W0:Y:S01]  /*1f840*/  LDC.64 R8, c[0x4][0x180] ;  /* 0x01006000ff087b82 */ /* 0x000e220000000a00 */
[----:B------:R-:W-:-:S04]  /*1f850*/  IMAD.WIDE.U32 R2, R10, 0x8, R2 ;  /* 0x000000080a027825 */ /* 0x000fc800078e0002 */
[----:B------:R-:W-:Y:S02]  /*1f860*/  IMAD.WIDE.U32 R12, R10, 0x8, R12 ;  /* 0x000000080a0c7825 */ /* 0x000fe400078e000c */
[----:B------:R-:W2:Y:S04]  /*1f870*/  LD.E.64 R2, desc[UR4][R2.64] ;  /* 0x0000000402027980 */ /* 0x000ea8000c101b00 */
[----:B------:R-:W3:Y:S04]  /*1f880*/  LD.E.64 R12, desc[UR4][R12.64] ;  /* 0x000000040c0c7980 */ /* 0x000ee8000c101b00 */
[----:B0-----:R-:W2:Y:S02]  /*1f890*/  LDG.E.64 R6, desc[UR4][R8.64] ;  /* 0x0000000408067981 */ /* 0x001ea4000c1e1b00 */
[----:B--2---:R-:W-:-:S08]  /*1f8a0*/  DADD R6, -R6, R2 ;  /* 0x0000000006067229 */ /* 0x004fd00000000102 */
[----:B---3--:R-:W-:-:S08]  /*1f8b0*/  DADD R6, R6, -R12 ;  /* 0x0000000006067229 */ /* 0x008fd0000000080c */
[----:B------:R-:W-:-:S11]  /*1f8c0*/  DMUL R14, R6, 0.5 ;  /* 0x3fe00000060e7828 */ /* 0x000fd60000000000 */
.L_x_1102:
[----:B------:R-:W-:-:S13]  /*1f8d0*/  ISETP.NE.AND P0, PT, R4, RZ, PT ;  /* 0x000000ff0400720c */ /* 0x000fda0003f05270 */
[----:B------:R-:W-:Y:S05]  /*1f8e0*/  @P0 BRA `(.L_x_1103) ;  /* 0x0000000000640947 */ /* 0x000fea0003800000 */
[----:B------:R-:W0:Y:S02]  /*1f8f0*/  LDC.64 R8, c[0x4][0x198] ;  /* 0x01006600ff087b82 */ /* 0x000e240000000a00 */
[----:B0-----:R-:W2:Y:S02]  /*1f900*/  LDG.E.64 R2, desc[UR4][R8.64] ;  /* 0x0000000408027981 */ /* 0x001ea4000c1e1b00 */
[----:B--2---:R-:W-:-:S06]  /*1f910*/  IMAD.WIDE.U32 R2, R10, 0x8, R2 ;  /* 0x000000080a027825 */ /* 0x004fcc00078e0002 */
[----:B------:R-:W2:Y:S02]  /*1f920*/  LD.E.64 R2, desc[UR4][R2.64] ;  /* 0x0000000402027980 */ /* 0x000ea4000c101b00 */
[----:B--2---:R-:W-:-:S14]  /*1f930*/  DSETP.GT.AND P0, PT, R14, R2, PT ;  /* 0x000000020e00722a */ /* 0x004fdc0003f04000 */
[----:B------:R-:W-:Y:S05]  /*1f940*/  @!P0 EXIT ;  /* 0x000000000000894d */ /* 0x000fea0003800000 */
.L_x_1106:
[----:B------:R-:W2:Y:S02]  /*1f950*/  LDG.E.64 R2, desc[UR4][R8.64] ;  /* 0x0000000408027981 */ /* 0x000ea4000c1e1b00 */
[----:B0-2---:R-:W-:-:S05]  /*1f960*/  IMAD.WIDE.U32 R6, R10, 0x8, R2 ;  /* 0x000000080a067825 */ /* 0x005fca00078e0002 */
        /* <DEDUP_REMOVED lines=13> */
.L_x_1105:
[----:B------:R-:W-:Y:S05]  /*1fa40*/  BSYNC.RECONVERGENT B0 ;  /* 0x0000000000007941 */ /* 0x000fea0003800200 */
.L_x_1104:
[----:B-----5:R-:W-:-:S14]  /*1fa50*/  DSETP.NEU.AND P0, PT, R12, R2, PT ;  /* 0x000000020c00722a */ /* 0x020fdc0003f0d000 */
[----:B------:R-:W-:Y:S05]  /*1fa60*/  @P0 BRA `(.L_x_1106) ;  /* 0xfffffffc00b80947 */ /* 0x000fea000383ffff */
[----:B------:R-:W-:Y:S05]  /*1fa70*/  EXIT ;  /* 0x000000000000794d */ /* 0x000fea0003800000 */
.L_x_1103:
[----:B------:R-:W0:Y:S02]  /*1fa80*/  LDC.64 R4, c[0x4][0x198] ;  /* 0x01006600ff047b82 */ /* 0x000e240000000a00 */
[----:B0-----:R-:W2:Y:S02]  /*1fa90*/  LDG.E.64 R2, desc[UR4][R4.64] ;  /* 0x0000000404027981 */ /* 0x001ea4000c1e1b00 */
[----:B--2---:R-:W-:-:S05]  /*1faa0*/  IMAD.WIDE.U32 R2, R10, 0x8, R2 ;  /* 0x000000080a027825 */ /* 0x004fca00078e0002 */
[----:B------:R-:W-:Y:S01]  /*1fab0*/  ST.E.64 desc[UR4][R2.64], R14 ;  /* 0x0000000e02007985 */ /* 0x000fe2000c101b04 */
[----:B------:R-:W-:Y:S05]  /*1fac0*/  EXIT ;  /* 0x000000000000794d */ /* 0x000fea0003800000 */
.L_x_1099:
        /* <DEDUP_REMOVED lines=14> */
.L_x_1108:
        /* <DEDUP_REMOVED lines=8> */
.L_x_1107:
[----:B------:R-:W0:Y:S01]  /*1fc30*/  LDC.64 R16, c[0x4][0x180] ;  /* 0x01006000ff107b82 */ /* 0x000e220000000a00 */
[----:B------:R-:W-:-:S05]  /*1fc40*/  IMAD.WIDE R10, R6, 0x8, R2 ;  /* 0x00000008060a7825 */ /* 0x000fca00078e0202 */
[----:B------:R-:W2:Y:S01]  /*1fc50*/  LD.E.64 R2, desc[UR4][R10.64] ;  /* 0x000000040a027980 */ /* 0x000ea2000c101b00 */
[----:B------:R-:W-:-:S06]  /*1fc60*/  IMAD.WIDE R8, R6, 0x8, R12 ;  /* 0x0000000806087825 */ /* 0x000fcc00078e020c */
[----:B------:R-:W3:Y:S04]  /*1fc70*/  LD.E.64 R8, desc[UR4][R8.64] ;  /* 0x0000000408087980 */ /* 0x000ee8000c101b00 */
[----:B0-----:R-:W2:Y:S02]  /*1fc80*/  LDG.E.64 R16, desc[UR4][R16.64] ;  /* 0x0000000410107981 */ /* 0x001ea4000c1e1b00 */
[----:B--2---:R-:W-:-:S08]  /*1fc90*/  DADD R2, -R16, R2 ;  /* 0x0000000010027229 */ /* 0x004fd00000000102 */
[----:B---3--:R-:W-:-:S08]  /*1fca0*/  DADD R2, R2, -R8 ;  /* 0x0000000002027229 */ /* 0x008fd00000000808 */
[----:B------:R-:W-:-:S11]  /*1fcb0*/  DMUL R14, R2, 0.5 ;  /* 0x3fe00000020e7828 */ /* 0x000fd60000000000 */
.L_x_1109:
        /* <DEDUP_REMOVED lines=9> */
.L_x_1115:
        /* <DEDUP_REMOVED lines=15> */
.L_x_1114:
[----:B------:R-:W-:Y:S05]  /*1fe40*/  BSYNC.RECONVERGENT B1 ;  /* 0x0000000000017941 */ /* 0x000fea0003800200 */
.L_x_1113:
[----:B-----5:R-:W-:-:S14]  /*1fe50*/  DSETP.NEU.AND P0, PT, R12, R2, PT ;  /* 0x000000020c00722a */ /* 0x020fdc0003f0d000 */
[----:B------:R-:W-:Y:S05]  /*1fe60*/  @P0 BRA `(.L_x_1115) ;  /* 0xfffffffc00b80947 */ /* 0x000fea000383ffff */
.L_x_1112:
[----:B------:R-:W-:Y:S05]  /*1fe70*/  BSYNC B0 ;  /* 0x0000000000007941 */ /* 0x000fea0003800000 */
.L_x_1111:
[----:B------:R-:W-:Y:S05]  /*1fe80*/  BRA `(.L_x_1116) ;  /* 0x0000000000107947 */ /* 0x000fea0003800000 */
.L_x_1110:
[----:B------:R-:W0:Y:S02]  /*1fe90*/  LDC.64 R8, c[0x4][0x198] ;  /* 0x01006600ff087b82 */ /* 0x000e240000000a00 */
[----:B0-----:R-:W2:Y:S02]  /*1fea0*/  LDG.E.64 R2, desc[UR4][R8.64] ;  /* 0x0000000408027981 */ /* 0x001ea4000c1e1b00 */
[----:B--2---:R-:W-:-:S05]  /*1feb0*/  IMAD.WIDE R2, R6, 0x8, R2 ;  /* 0x0000000806027825 */ /* 0x004fca00078e0202 */
[----:B------:R0:W-:Y:S02]  /*1fec0*/  ST.E.64 desc[UR4][R2.64], R14 ;  /* 0x0000000e02007985 */ /* 0x0001e4000c101b04 */
.L_x_1116:
        /* <DEDUP_REMOVED lines=16> */
.L_x_1117:
        /* <DEDUP_REMOVED lines=10> */
.L_x_1119:
[----:B------:R-:W0:Y:S02]  /*20070*/  LDC.64 R8, c[0x4][0x180] ;  /* 0x01006000ff087b82 */ /* 0x000e240000000a00 */
[----:B0-----:R-:W2:Y:S01]  /*20080*/  LDG.E.64 R8, desc[UR4][R8.64] ;  /* 0x0000000408087981 */ /* 0x001ea2000c1e1b00 */
[----:B------:R-:W-:Y:S01]  /*20090*/  DADD R2, -RZ, -R2 ;  /* 0x00000000ff027229 */ /* 0x000fe20000000902 */
[----:B------:R-:W-:-:S09]  /*200a0*/  ISETP.NE.AND P0, PT, R6, RZ, PT ;  /* 0x000000ff0600720c */ /* 0x000fd20003f05270 */
[----:B------:R-:W-:Y:S02]  /*200b0*/  FSEL R2, R2, RZ, P0 ;  /* 0x000000ff02027208 */ /* 0x000fe40000000000 */
[----:B------:R-:W-:-:S06]  /*200c0*/  FSEL R3, R3, -1.875, P0 ;  /* 0xbff0000003037808 */ /* 0x000fcc0000000000 */
[----:B--2---:R-:W-:-:S11]  /*200d0*/  DMUL R14, R8, R2 ;  /* 0x00000002080e7228 */ /* 0x004fd60000000000 */
.L_x_1118:
        /* <DEDUP_REMOVED lines=8> */
.L_x_1121:
[----:B------:R-:W0:Y:S02]  /*20160*/  LDC.64 R16, c[0x4][0x198] ;  /* 0x01006600ff107b82 */ /* 0x000e240000000a00 */
[----:B0-----:R-:W2:Y:S02]  /*20170*/  LDG.E.64 R2, desc[UR4][R16.64] ;  /* 0x0000000410027981 */ /* 0x001ea4000c1e1b00 */
[----:B--2---:R-:W-:-:S06]  /*20180*/  IMAD.WIDE R2, R4, 0x8, R2 ;  /* 0x0000000804027825 */ /* 0x004fcc00078e0202 */
[----:B------:R-:W2:Y:S02]  /*20190*/  LD.E.64 R2, desc[UR4][R2.64] ;  /* 0x0000000402027980 */ /* 0x000ea4000c101b00 */
[----:B--2---:R-:W-:-:S14]  /*201a0*/  DSETP.GT.AND P0, PT, R14, R2, PT ;  /* 0x000000020e00722a */ /* 0x004fdc0003f04000 */
[----:B------:R-:W-:Y:S05]  /*201b0*/  @!P0 BRA `(.L_x_1122) ;  /* 0x0000000000488947 */ /* 0x000fea0003800000 */
.L_x_1125:
        /* <DEDUP_REMOVED lines=15> */
.L_x_1124:
[----:B------:R-:W-:Y:S05]  /*202b0*/  BSYNC.RECONVERGENT B1 ;  /* 0x0000000000017941 */ /* 0x000fea0003800200 */
.L_x_1123:
[----:B-----5:R-:W-:-:S14]  /*202c0*/  DSETP.NEU.AND P0, PT, R12, R2, PT ;  /* 0x000000020c00722a */ /* 0x020fdc0003f0d000 */
[----:B------:R-:W-:Y:S05]  /*202d0*/  @P0 BRA `(.L_x_1125) ;  /* 0xfffffffc00b80947 */ /* 0x000fea000383ffff */
.L_x_1122:
[----:B------:R-:W-:Y:S05]  /*202e0*/  BSYNC B0 ;  /* 0x0000000000007941 */ /* 0x000fea0003800000 */
.L_x_1120:
        /* <DEDUP_REMOVED lines=16> */
.L_x_1126:
        /* <DEDUP_REMOVED lines=10> */
.L_x_1128:
[----:B------:R-:W0:Y:S02]  /*20490*/  LDC.64 R8, c[0x4][0x180] ;  /* 0x01006000ff087b82 */ /* 0x000e240000000a00 */
[----:B0-----:R-:W2:Y:S01]  /*204a0*/  LDG.E.64 R8, desc[UR4][R8.64] ;  /* 0x0000000408087981 */ /* 0x001ea2000c1e1b00 */
[----:B------:R-:W-:Y:S01]  /*204b0*/  DADD R2, -RZ, -R2 ;  /* 0x00000000ff027229 */ /* 0x000fe20000000902 */
[----:B------:R-:W-:-:S09]  /*204c0*/  ISETP.NE.AND P0, PT, R4, RZ, PT ;  /* 0x000000ff0400720c */ /* 0x000fd20003f05270 */
[----:B------:R-:W-:Y:S02]  /*204d0*/  FSEL R2, R2, RZ, P0 ;  /* 0x000000ff02027208 */ /* 0x000fe40000000000 */
[----:B------:R-:W-:-:S06]  /*204e0*/  FSEL R3, R3, -1.875, P0 ;  /* 0xbff0000003037808 */ /* 0x000fcc0000000000 */
[----:B--2---:R-:W-:-:S11]  /*204f0*/  DMUL R14, R8, R2 ;  /* 0x00000002080e7228 */ /* 0x004fd60000000000 */
.L_x_1127:
[----:B------:R-:W-:-:S13]  /*20500*/  ISETP.NE.AND P0, PT, R7, RZ, PT ;  /* 0x000000ff0700720c */ /* 0x000fda0003f05270 */
[----:B------:R-:W-:Y:S05]  /*20510*/  @!P0 BRA `(.L_x_1129) ;  /* 0x0000000000148947 */ /* 0x000fea0003800000 */
[----:B------:R-:W0:Y:S02]  /*20520*/  LDC.64 R6, c[0x4][0x198] ;  /* 0x01006600ff067b82 */ /* 0x000e240000000a00 */
[----:B0-----:R-:W2:Y:S02]  /*20530*/  LDG.E.64 R2, desc[UR4][R6.64] ;  /* 0x0000000406027981 */ /* 0x001ea4000c1e1b00 */
[----:B--2---:R-:W-:-:S05]  /*20540*/  IMAD.WIDE R2, R5, 0x8, R2 ;  /* 0x0000000805027825 */ /* 0x004fca00078e0202 */
[----:B------:R-:W-:Y:S01]  /*20550*/  ST.E.64 desc[UR4][R2.64], R14 ;  /* 0x0000000e02007985 */ /* 0x000fe2000c101b04 */
[----:B------:R-:W-:Y:S05]  /*20560*/  EXIT ;  /* 0x000000000000794d */ /* 0x000fea0003800000 */
.L_x_1129:
[----:B------:R-:W0:Y:S02]  /*20570*/  LDC.64 R10, c[0x4][0x198] ;  /* 0x01006600ff0a7b82 */ /* 0x000e240000000a00 */
[----:B0-----:R-:W2:Y:S02]  /*20580*/  LDG.E.64 R2, desc[UR4][R10.64] ;  /* 0x000000040a027981 */ /* 0x001ea4000c1e1b00 */
[----:B--2---:R-:W-:-:S06]  /*20590*/  IMAD.WIDE R2, R5, 0x8, R2 ;  /* 0x0000000805027825 */ /* 0x004fcc00078e0202 */
[----:B------:R-:W2:Y:S02]  /*205a0*/  LD.E.64 R2, desc[UR4][R2.64] ;  /* 0x0000000402027980 */ /* 0x000ea4000c101b00 */
[----:B--2---:R-:W-:-:S14]  /*205b0*/  DSETP.GT.AND P0, PT, R14, R2, PT ;  /* 0x000000020e00722a */ /* 0x004fdc0003f04000 */
[----:B------:R-:W-:Y:S05]  /*205c0*/  @!P0 EXIT ;  /* 0x000000000000894d */ /* 0x000fea0003800000 */
.L_x_1132:
        /* <DEDUP_REMOVED lines=15> */
.L_x_1131:
[----:B------:R-:W-:Y:S05]  /*206c0*/  BSYNC.RECONVERGENT B0 ;  /* 0x0000000000007941 */ /* 0x000fea0003800200 */
.L_x_1130:
[----:B-----5:R-:W-:-:S14]  /*206d0*/  DSETP.NEU.AND P0, PT, R12, R2, PT ;  /* 0x000000020c00722a */ /* 0x020fdc0003f0d000 */
[----:B------:R-:W-:Y:S05]  /*206e0*/  @P0 BRA `(.L_x_1132) ;  /* 0xfffffffc00b80947 */ /* 0x000fea000383ffff */
[----:B------:R-:W-:Y:S05]  /*206f0*/  EXIT ;  /* 0x000000000000794d */ /* 0x000fea0003800000 */
        .type           $_Z11fix_2saddleiii$__internal_accurate_pow,@function
        .size           $_Z11fix_2saddleiii$__internal_accurate_pow,(.L_x_2104 - $_Z11fix_2saddleiii$__internal_accurate_pow)
$_Z11fix_2saddleiii$__internal_accurate_pow:
[----:B------:R-:W0:Y:S01]  /*20700*/  MUFU.RCP64H R21, 2 ;  /* 0x4000000000157908 */ /* 0x000e220000001800 */
[----:B------:R-:W-:Y:S01]  /*20710*/  IMAD.MOV.U32 R14, RZ, RZ, 0x0 ;  /* 0x00000000ff0e7424 */ /* 0x000fe200078e00ff */
[----:B------:R-:W-:Y:S01]  /*20720*/  MOV R20, RZ ;  /* 0x000000ff00147202 */ /* 0x000fe20000000f00 */
[----:B------:R-:W-:Y:S01]  /*20730*/  IMAD.MOV.U32 R15, RZ, RZ, 0x40000000 ;  /* 0x40000000ff0f7424 */ /* 0x000fe200078e00ff */
[----:B------:R-:W-:Y:S01]  /*20740*/  UMOV UR6, 0x7d2cafe2 ;  /* 0x7d2cafe200067882 */ /* 0x000fe20000000000 */
[----:B------:R-:W-:Y:S01]  /*20750*/  IMAD.MOV.U32 R16, RZ, RZ, 0x41ad3b5a ;  /* 0x41ad3b5aff107424 */ /* 0x000fe200078e00ff */
[----:B------:R-:W-:Y:S01]  /*20760*/  UMOV UR7, 0x3eb0f5ff ;  /* 0x3eb0f5ff00077882 */ /* 0x000fe20000000000 */
[----:B------:R-:W-:Y:S02]  /*20770*/  IMAD.MOV.U32 R17, RZ, RZ, 0x3ed0f5d2 ;  /* 0x3ed0f5d2ff117424 */ /* 0x000fe400078e00ff */
        /* <DEDUP_REMOVED lines=38> */
[----:B------:R-:W-:-:S06]  /*209e0*/  DMUL R18, R14, R30 ;  /* 0x0000001e0e127228 */ /* 0x000fcc0000000000 */
[----:B------:R-:W-:Y:S01]  /*209f0*/  DADD R22, R26, -UR6 ;  /* 0x800000061a167e29 */ /* 0x000fe20008000000 */
[----:B------:R-:W-:Y:S01]  /*20a00*/  UMOV UR6, 0x0 ;  /* 0x0000000000067882 */ /* 0x000fe20000000000 */
[C---:B------:R-:W-:Y:S01]  /*20a10*/  DFMA R26, R14.reuse, R14, -R30 ;  /* 0x0000000e0e1a722b */ /* 0x040fe2000000081e */
[----:B------:R-:W-:Y:S01]  /*20a20*/  UMOV UR7, 0x3ff00000 ;  /* 0x3ff0000000077882 */ /* 0x000fe20000000000 */
[----:B------:R-:W-:-:S04]  /*20a30*/  DFMA R32, R14, R30, -R18 ;  /* 0x0000001e0e20722b */ /* 0x000fc80000000812 */
[----:B------:R-:W-:Y:S02]  /*20a40*/  DADD R24, R16, R22 ;  /* 0x0000000010187229 */ /* 0x000fe40000000016 */
[----:B------:R-:W-:Y:S02]  /*20a50*/  DFMA R28, R14, R28, R26 ;  /* 0x0000001c0e1c722b */ /* 0x000fe4000000001a */
[----:B------:R-:W-:-:S04]  /*20a60*/  DFMA R32, R20, R30, R32 ;  /* 0x0000001e1420722b */ /* 0x000fc80000000020 */
[----:B------:R-:W-:Y:S02]  /*20a70*/  DMUL R26, R24, R18 ;  /* 0x00000012181a7228 */ /* 0x000fe40000000000 */
[----:B------:R-:W-:Y:S02]  /*20a80*/  DADD R16, R16, -R24 ;  /* 0x0000000010107229 */ /* 0x000fe40000000818 */
[----:B------:R-:W-:-:S04]  /*20a90*/  DFMA R28, R14, R28, R32 ;  /* 0x0000001c0e1c722b */ /* 0x000fc80000000020 */
        /* <DEDUP_REMOVED lines=10> */
[----:B------:R-:W-:Y:S01]  /*20b40*/  IMAD.MOV.U32 R18, RZ, RZ, -0x105c611 ;  /* 0xfefa39efff127424 */ /* 0x000fe200078e00ff */
[----:B------:R-:W-:-:S06]  /*20b50*/  MOV R19, 0x3fe62e42 ;  /* 0x3fe62e4200137802 */ /* 0x000fcc0000000f00 */
        /* <DEDUP_REMOVED lines=8> */
[----:B------:R-:W-:-:S06]  /*20be0*/  DADD R16, R22, R16 ;  /* 0x0000000016107229 */ /* 0x000fcc0000000010 */
[----:B------:R-:W-:Y:S01]  /*20bf0*/  DADD R24, -R20, R24 ;  /* 0x0000000014187229 */ /* 0x000fe20000000118 */
[----:B------:R-:W-:Y:S02]  /*20c00*/  IMAD.MOV.U32 R20, RZ, RZ, 0x3b39803f ;  /* 0x3b39803fff147424 */ /* 0x000fe400078e00ff */
[----:B------:R-:W-:-:S05]  /*20c10*/  IMAD.MOV.U32 R21, RZ, RZ, 0x3c7abc9e ;  /* 0x3c7abc9eff157424 */ /* 0x000fca00078e00ff */
[----:B------:R-:W-:-:S08]  /*20c20*/  DADD R16, R16, -R24 ;  /* 0x0000000010107229 */ /* 0x000fd00000000818 */
[----:B------:R-:W-:Y:S01]  /*20c30*/  DFMA R20, R20, UR6, R16 ;  /* 0x0000000614147c2b */ /* 0x000fe20008000010 */
[----:B------:R-:W-:Y:S01]  /*20c40*/  UMOV UR6, 0x3b39803f ;  /* 0x3b39803f00067882 */ /* 0x000fe20000000000 */
[----:B------:R-:W-:Y:S01]  /*20c50*/  LOP3.LUT R16, R3, 0xff0fffff, RZ, 0xc0, !PT ;  /* 0xff0fffff03107812 */ /* 0x000fe200078ec0ff */
[----:B------:R-:W-:-:S03]  /*20c60*/  UMOV UR7, 0x3c7abc9e ;  /* 0x3c7abc9e00077882 */ /* 0x000fc60000000000 */
[----:B------:R-:W-:Y:S02]  /*20c70*/  SEL R3, R16, R3, P0 ;  /* 0x0000000310037207 */ /* 0x000fe40000000000 */
        /* <DEDUP_REMOVED lines=62> */
.L_x_1133:
[----:B------:R-:W-:Y:S01]  /*21060*/  DFMA R16, R16, R18, R18 ;  /* 0x000000121010722b */ /* 0x000fe20000000012 */
[----:B------:R-:W-:Y:S01]  /*21070*/  IMAD.MOV.U32 R14, RZ, RZ, R0 ;  /* 0x000000ffff0e7224 */ /* 0x000fe200078e0000 */
[----:B------:R-:W-:Y:S01]  /*21080*/  DSETP.NEU.AND P0, PT, |R18|, +INF , PT ;  /* 0x7ff000001200742a */ /* 0x000fe20003f0d200 */
[----:B------:R-:W-:-:S07]  /*21090*/  IMAD.MOV.U32 R15, RZ, RZ, 0x0 ;  /* 0x00000000ff0f7424 */ /* 0x000fce00078e00ff */
[----:B------:R-:W-:Y:S02]  /*210a0*/  FSEL R2, R18, R16, !P0 ;  /* 0x0000001012027208 */ /* 0x000fe40004000000 */
[----:B------:R-:W-:Y:S01]  /*210b0*/  FSEL R3, R19, R17, !P0 ;  /* 0x0000001113037208 */ /* 0x000fe20004000000 */
[----:B------:R-:W-:Y:S06]  /*210c0*/  RET.REL.NODEC R14 `(_Z11fix_2saddleiii) ;  /* 0xfffffdec0ecc7950 */ /* 0x000fec0003c3ffff */
.L_x_1134:
        /* <DEDUP_REMOVED lines=11> */
.L_x_2104:


//--------------------- .text._Z10fix_saddleiii   --------------------------
	.section	.text._Z10fix_saddleiii,"ax",@progbits
	.align	128
        .global         _Z10fix_saddleiii
        .type           _Z10fix_saddleiii,@function
        .size           _Z10fix_saddleiii,(.L_x_2105 - _Z10fix_saddleiii)
        .other          _Z10fix_saddleiii,@"STO_CUDA_ENTRY STV_DEFAULT"
_Z10fix_saddleiii:
.text._Z10fix_saddleiii:
        /* <DEDUP_REMOVED lines=48> */
[----:B------:R-:W-:Y:S02]  /*0300*/  VIADD R3, R13, 0xffffffff ;  /* 0xffffffff0d037836 */ /* 0x000fe40000000000 */
[----:B------:R-:W-:Y:S01]  /*0310*/  IMAD R5, R4, R5, RZ ;  /* 0x0000000504057224 */ /* 0x000fe200078e02ff */
[----:B------:R-:W-:Y:S01]  /*0320*/  ISETP.GE.AND P0, PT, R2, R11, PT ;  /* 0x0000000b0200720c */ /* 0x000fe20003f06270 */
[----:B------:R-:W-:-:S02]  /*0330*/  IMAD.IADD R6, R7, 0x1, -R10 ;  /* 0x0000000107067824 */ /* 0x000fc400078e0a0a */
[----:B------:R-:W-:Y:S02]  /*0340*/  IMAD R12, R5, R3, RZ ;  /* 0x00000003050c7224 */ /* 0x000fe400078e02ff */
        /* <DEDUP_REMOVED lines=10> */
[--C-:B------:R-:W-:Y:S01]  /*03f0*/  IMAD.IADD R21, R12, 0x1, R19.reuse ;  /* 0x000000010c157824 */ /* 0x100fe200078e0213 */
[----:B------:R-:W-:Y:S01]  /*0400*/  MOV R18, 0x2 ;  /* 0x0000000200127802 */ /* 0x000fe20000000f00 */
        /* <DEDUP_REMOVED lines=8> */
[--C-:B------:R-:W-:Y:S02]  /*0490*/  IMAD.IADD R20, R14, 0x1, R19.reuse ;  /* 0x000000010e147824 */ /* 0x100fe400078e0213 */
[----:B------:R-:W-:Y:S02]  /*04a0*/  HFMA2 R18, -RZ, RZ, 0, 2.384185791015625e-07 ;  /* 0x00000004ff127431 */ /* 0x000fe400000001ff */
[----:B------:R-:W-:Y:S01]  /*04b0*/  IMAD.MOV.U32 R17, RZ, RZ, R19 ;  /* 0x000000ffff117224 */ /* 0x000fe200078e0013 */
        /* <DEDUP_REMOVED lines=15> */
.L_x_1140:
[----:B------:R-:W-:Y:S05]  /*05b0*/  BSYNC.RELIABLE B2 ;  /* 0x0000000000027941 */ /* 0x000fea0003800100 */
.L_x_1139:
        /* <DEDUP_REMOVED lines=8> */
.L_x_1966:
[----:B------:R-:W-:Y:S05]  /*0640*/  BRX R18 -0x650                                                  (*"BRANCH_TARGETS .L_x_1967,.L_x_1968,.L_x_1969"*) ;  /* 0xfffffff8126c7949 */ /* 0x000fea000383ffff */
.L_x_1968:
[----:B------:R-:W-:Y:S02]  /*0650*/  IABS R21, R7 ;  /* 0x0000000700157213 */ /* 0x000fe40000000000 */
        /* <DEDUP_REMOVED lines=33> */
[-C--:B------:R-:W-:Y:S01]  /*0870*/  LOP3.LUT R17, RZ, R10.reuse, RZ, 0x33, !PT ;  /* 0x0000000aff117212 */ /* 0x080fe200078e33ff */
        /* <DEDUP_REMOVED lines=16> */
[----:B------:R-:W-:Y:S02]  /*0980*/  @!P1 IMAD.IADD R19, R19, 0x1, -R25 ;  /* 0x0000000113139824 */ /* 0x000fe400078e0a19 */
[----:B------:R-:W-:Y:S01]  /*0990*/  ISETP.GT.U32.AND P3, PT, R25, R20, PT ;  /* 0x000000141900720c */ /* 0x000fe20003f64070 */
[----:B------:R-:W-:Y:S02]  /*09a0*/  @!P1 VIADD R18, R18, 0x1 ;  /* 0x0000000112129836 */ /* 0x000fe40000000000 */
[----:B------:R-:W-:-:S10]  /*09b0*/  ISETP.GE.U32.AND P0, PT, R19, R25, PT ;  /* 0x000000191300720c */ /* 0x000fd40003f06070 */
[----:B------:R-:W-:-:S03]  /*09c0*/  @!P3 IMAD.IADD R20, R20, 0x1, -R25 ;  /* 0x000000011414b824 */ /* 0x000fc600078e0a19 */
[----:B------:R-:W-:Y:S01]  /*09d0*/  @P0 VIADD R18, R18, 0x1 ;  /* 0x0000000112120836 */ /* 0x000fe20000000000 */
[----:B------:R-:W-:Y:S02]  /*09e0*/  ISETP.NE.AND P0, PT, R10, RZ, PT ;  /* 0x000000ff0a00720c */ /* 0x000fe40003f05270 */
[----:B------:R-:W-:Y:S01]  /*09f0*/  @!P4 IADD3 R20, PT, PT, -R20, RZ, RZ ;  /* 0x000000ff1414c210 */ /* 0x000fe20007ffe1ff */
[----:B------:R-:W-:-:S03]  /*0a00*/  @!P2 IMAD.MOV R18, RZ, RZ, -R18 ;  /* 0x000000ffff12a224 */ /* 0x000fc600078e0a12 */
[C---:B------:R-:W-:Y:S02]  /*0a10*/  SEL R20, R17.reuse, R20, !P0 ;  /* 0x0000001411147207 */ /* 0x040fe40004000000 */
[----:B------:R-:W-:-:S03]  /*0a20*/  SEL R17, R17, R18, !P0 ;  /* 0x0000001211117207 */ /* 0x000fc60004000000 */
[----:B------:R-:W-:Y:S02]  /*0a30*/  VIADD R19, R20, 0x1 ;  /* 0x0000000114137836 */ /* 0x000fe40000000000 */
[----:B------:R-:W-:Y:S01]  /*0a40*/  IMAD.MOV.U32 R18, RZ, RZ, R17 ;  /* 0x000000ffff127224 */ /* 0x000fe200078e0011 */
[----:B------:R-:W-:Y:S06]  /*0a50*/  BRA `(.L_x_1144) ;  /* 0x00000018006c7947 */ /* 0x000fec0003800000 */
.L_x_1967:
[----:B------:R-:W-:Y:S02]  /*0a60*/  IABS R21, R8 ;  /* 0x0000000800157213 */ /* 0x000fe40000000000 */
[----:B------:R-:W-:Y:S02]  /*0a70*/  IABS R24, R17 ;  /* 0x0000001100187213 */ /* 0x000fe40000000000 */
[----:B------:R-:W0:Y:S01]  /*0a80*/  I2F.RP R2, R21 ;  /* 0x0000001500027306 */ /* 0x000e220000209400 */
[-C--:B------:R-:W-:Y:S02]  /*0a90*/  IABS R25, R0.reuse ;  /* 0x0000000000197213 */ /* 0x080fe40000000000 */
[----:B------:R-:W-:Y:S02]  /*0aa0*/  IABS R22, R0 ;  /* 0x0000000000167213 */ /* 0x000fe40000000000 */
[----:B------:R-:W-:-:S03]  /*0ab0*/  ISETP.GE.AND P4, PT, R17, RZ, PT ;  /* 0x000000ff1100720c */ /* 0x000fc60003f86270 */
[----:B------:R-:W-:Y:S01]  /*0ac0*/  IMAD.MOV R22, RZ, RZ, -R22 ;  /* 0x000000ffff167224 */ /* 0x000fe200078e0a16 */
        /* <DEDUP_REMOVED lines=58> */
.L_x_1969:
[----:B------:R-:W-:Y:S01]  /*0e70*/  IMAD R2, R3, R4, RZ ;  /* 0x0000000403027224 */ /* 0x000fe200078e02ff */
[----:B------:R-:W-:Y:S02]  /*0e80*/  IABS R25, R17 ;  /* 0x0000001100197213 */ /* 0x000fe40000000000 */
[----:B------:R-:W-:Y:S02]  /*0e90*/  IABS R24, R3 ;  /* 0x0000000300187213 */ /* 0x000fe40000000000 */
[-C--:B------:R-:W-:Y:S02]  /*0ea0*/  IABS R22, R2.reuse ;  /* 0x0000000200167213 */ /* 0x080fe40000000000 */
[----:B------:R-:W-:Y:S02]  /*0eb0*/  IABS R23, R2 ;  /* 0x0000000200177213 */ /* 0x000fe40000000000 */
[----:B------:R-:W0:Y:S01]  /*0ec0*/  I2F.RP R20, R22 ;  /* 0x0000001600147306 */ /* 0x000e220000209400 */
[----:B------:R-:W-:-:S02]  /*0ed0*/  ISETP.GE.AND P4, PT, R17, RZ, PT ;  /* 0x000000ff1100720c */ /* 0x000fc40003f86270 */
[----:B------:R-:W-:-:S05]  /*0ee0*/  IMAD.MOV R23, RZ, RZ, -R23 ;  /* 0x000000ffff177224 */ /* 0x000fca00078e0a17 */
[----:B0-----:R-:W0:Y:S02]  /*0ef0*/  MUFU.RCP R20, R20 ;  /* 0x0000001400147308 */ /* 0x001e240000001000 */
[----:B0-----:R-:W-:-:S06]  /*0f00*/  VIADD R18, R20, 0xffffffe ;  /* 0x0ffffffe14127836 */ /* 0x001fcc0000000000 */
[----:B------:R0:W1:Y:S02]  /*0f10*/  F2I.FTZ.U32.TRUNC.NTZ R19, R18 ;  /* 0x0000001200137305 */ /* 0x000064000021f000 */
[----:B0-----:R-:W-:Y:S01]  /*0f20*/  IMAD.MOV.U32 R18, RZ, RZ, RZ ;  /* 0x000000ffff127224 */ /* 0x001fe200078e00ff */
[----:B-1----:R-:W-:-:S05]  /*0f30*/  IADD3 R21, PT, PT, RZ, -R19, RZ ;  /* 0x80000013ff157210 */ /* 0x002fca0007ffe0ff */
[----:B------:R-:W-:-:S04]  /*0f40*/  IMAD R21, R21, R22, RZ ;  /* 0x0000001615157224 */ /* 0x000fc800078e02ff */
[----:B------:R-:W-:Y:S02]  /*0f50*/  IMAD.HI.U32 R19, R19, R21, R18 ;  /* 0x0000001513137227 */ /* 0x000fe400078e0012 */
        /* <DEDUP_REMOVED lines=15> */
[----:B------:R-:W-:-:S04]  /*1050*/  @P0 VIADD R18, R18, 0x1 ;  /* 0x0000000112120836 */ /* 0x000fc80000000000 */
[----:B------:R-:W-:-:S04]  /*1060*/  IMAD.MOV.U32 R20, RZ, RZ, R18 ;  /* 0x000000ffff147224 */ /* 0x000fc800078e0012 */
[----:B------:R-:W-:Y:S01]  /*1070*/  @!P2 IMAD.MOV R20, RZ, RZ, -R20 ;  /* 0x000000ffff14a224 */ /* 0x000fe200078e0a14 */
[----:B------:R-:W-:-:S04]  /*1080*/  @!P1 LOP3.LUT R20, RZ, R2, RZ, 0x33, !PT ;  /* 0x00000002ff149212 */ /* 0x000fc800078e33ff */
[----:B------:R-:W-:Y:S01]  /*1090*/  IADD3 R18, PT, PT, -R20, RZ, RZ ;  /* 0x000000ff14127210 */ /* 0x000fe20007ffe1ff */
[----:B0-----:R-:W-:-:S04]  /*10a0*/  IMAD.MOV R21, RZ, RZ, -R19 ;  /* 0x000000ffff157224 */ /* 0x001fc800078e0a13 */
[----:B------:R-:W-:Y:S01]  /*10b0*/  IMAD R2, R2, R18, R17 ;  /* 0x0000001202027224 */ /* 0x000fe200078e0211 */
[-C--:B------:R-:W-:Y:S01]  /*10c0*/  LOP3.LUT R17, RZ, R3.reuse, RZ, 0x33, !PT ;  /* 0x00000003ff117212 */ /* 0x080fe200078e33ff */
[----:B------:R-:W-:Y:S02]  /*10d0*/  IMAD R21, R21, R24, RZ ;  /* 0x0000001815157224 */ /* 0x000fe400078e02ff */
        /* <DEDUP_REMOVED lines=16> */
[----:B------:R-:W-:-:S10]  /*11e0*/  IMAD.MOV.U32 R19, RZ, RZ, R20 ;  /* 0x000000ffff137224 */ /* 0x000fd400078e0014 */
        /* <DEDUP_REMOVED lines=10> */
.L_x_1143:
        /* <DEDUP_REMOVED lines=30> */
[----:B0-----:R-:W-:Y:S01]  /*1470*/  VIADD R19, R23, 0xffffffe ;  /* 0x0ffffffe17137836 */ /* 0x001fe20000000000 */
[----:B------:R-:W-:-:S05]  /*1480*/  IABS R23, R3 ;  /* 0x0000000300177213 */ /* 0x000fca0000000000 */
[----:B------:R-:W-:Y:S01]  /*1490*/  @P0 IADD3 R18, PT, PT, R18, 0x1, RZ ;  /* 0x0000000112120810 */ /* 0x000fe20007ffe0ff */
[----:B------:R-:W0:Y:S04]  /*14a0*/  F2I.FTZ.U32.TRUNC.NTZ R19, R19 ;  /* 0x0000001300137305 */ /* 0x000e28000021f000 */
[----:B------:R-:W-:-:S04]  /*14b0*/  IMAD.MOV.U32 R20, RZ, RZ, R18 ;  /* 0x000000ffff147224 */ /* 0x000fc800078e0012 */
[----:B------:R-:W-:Y:S01]  /*14c0*/  @!P2 IMAD.MOV R20, RZ, RZ, -R20 ;  /* 0x000000ffff14a224 */ /* 0x000fe200078e0a14 */
[----:B------:R-:W-:-:S05]  /*14d0*/  @!P1 LOP3.LUT R20, RZ, R2, RZ, 0x33, !PT ;  /* 0x00000002ff149212 */ /* 0x000fca00078e33ff */
[--C-:B------:R-:W-:Y:S02]  /*14e0*/  IMAD.MOV R18, RZ, RZ, -R20.reuse ;  /* 0x000000ffff127224 */ /* 0x100fe400078e0a14 */
[----:B0-----:R-:W-:Y:S02]  /*14f0*/  IMAD.MOV R21, RZ, RZ, -R19 ;  /* 0x000000ffff157224 */ /* 0x001fe400078e0a13 */
[----:B------:R-:W-:Y:S01]  /*1500*/  IMAD R2, R2, R18, R17 ;  /* 0x0000001202027224 */ /* 0x000fe200078e0211 */
[----:B------:R-:W-:Y:S01]  /*1510*/  MOV R18, RZ ;  /* 0x000000ff00127202 */ /* 0x000fe20000000f00 */
[----:B------:R-:W-:Y:S02]  /*1520*/  IMAD R21, R21, R26, RZ ;  /* 0x0000001a15157224 */ /* 0x000fe400078e02ff */
        /* <DEDUP_REMOVED lines=22> */
[----:B------:R-:W-:-:S03]  /*1690*/  IMAD.MOV.U32 R2, RZ, RZ, R23 ;  /* 0x000000ffff027224 */ /* 0x000fc600078e0017 */
[----:B------:R-:W-:Y:S01]  /*16a0*/  @!P2 IADD3 R18, PT, PT, -R18, RZ, RZ ;  /* 0x000000ff1212a210 */ /* 0x000fe20007ffe1ff */
[----:B------:R-:W-:-:S03]  /*16b0*/  @!P4 IMAD.MOV R2, RZ, RZ, -R2 ;  /* 0x000000ffff02c224 */ /* 0x000fc600078e0a02 */
[C---:B------:R-:W-:Y:S01]  /*16c0*/  SEL R20, R19.reuse, R18, !P0 ;  /* 0x0000001213147207 */ /* 0x040fe20004000000 */
[----:B------:R-:W-:Y:S01]  /*16d0*/  IMAD.MOV.U32 R18, RZ, RZ, R17 ;  /* 0x000000ffff127224 */ /* 0x000fe200078e0011 */
[----:B------:R-:W-:-:S03]  /*16e0*/  SEL R2, R19, R2, !P0 ;  /* 0x0000000213027207 */ /* 0x000fc60004000000 */
[----:B------:R-:W-:Y:S02]  /*16f0*/  VIADD R19, R20, 0x1 ;  /* 0x0000000114137836 */ /* 0x000fe40000000000 */
[----:B------:R-:W-:Y:S01]  /*1700*/  VIADD R22, R2, 0x1 ;  /* 0x0000000102167836 */ /* 0x000fe20000000000 */
[----:B------:R-:W-:Y:S06]  /*1710*/  BRA `(.L_x_1144) ;  /* 0x0000000c003c7947 */ /* 0x000fec0003800000 */
.L_x_1146:
[-C--:B------:R-:W-:Y:S02]  /*1720*/  IABS R21, R6.reuse ;  /* 0x0000000600157213 */ /* 0x080fe40000000000 */
[----:B------:R-:W-:Y:S02]  /*1730*/  IABS R22, R6 ;  /* 0x0000000600167213 */ /* 0x000fe40000000000 */
[----:B------:R-:W0:Y:S01]  /*1740*/  I2F.RP R2, R21 ;  /* 0x0000001500027306 */ /* 0x000e220000209400 */
[-C--:B------:R-:W-:Y:S02]  /*1750*/  IABS R24, R0.reuse ;  /* 0x0000000000187213 */ /* 0x080fe40000000000 */
[----:B------:R-:W-:Y:S02]  /*1760*/  IABS R25, R0 ;  /* 0x0000000000197213 */ /* 0x000fe40000000000 */
[----:B------:R-:W-:-:S03]  /*1770*/  ISETP.GE.AND P4, PT, R17, RZ, PT ;  /* 0x000000ff1100720c */ /* 0x000fc60003f86270 */
        /* <DEDUP_REMOVED lines=48> */
[----:B------:R-:W-:-:S08]  /*1a80*/  LOP3.LUT R19, RZ, R0, RZ, 0x33, !PT ;  /* 0x00000000ff137212 */ /* 0x000fd000078e33ff */
[----:B------:R-:W-:Y:S01]  /*1a90*/  @!P3 IMAD.IADD R25, R25, 0x1, -R22 ;  /* 0x000000011919b824 */ /* 0x000fe200078e0a16 */
[----:B------:R-:W-:Y:S02]  /*1aa0*/  MOV R22, R2 ;  /* 0x0000000200167202 */ /* 0x000fe40000000f00 */
[----:B------:R-:W-:Y:S01]  /*1ab0*/  @P0 VIADD R18, R18, 0x1 ;  /* 0x0000000112120836 */ /* 0x000fe20000000000 */
[----:B------:R-:W-:Y:S02]  /*1ac0*/  ISETP.NE.AND P0, PT, R0, RZ, PT ;  /* 0x000000ff0000720c */ /* 0x000fe40003f05270 */
[----:B------:R-:W-:Y:S01]  /*1ad0*/  MOV R17, R25 ;  /* 0x0000001900117202 */ /* 0x000fe20000000f00 */
[----:B------:R-:W-:-:S04]  /*1ae0*/  IMAD.MOV.U32 R20, RZ, RZ, R18 ;  /* 0x000000ffff147224 */ /* 0x000fc800078e0012 */
[----:B------:R-:W-:Y:S02]  /*1af0*/  @!P4 IMAD.MOV R17, RZ, RZ, -R17 ;  /* 0x000000ffff11c224 */ /* 0x000fe400078e0a11 */
[----:B------:R-:W-:-:S03]  /*1b00*/  @!P2 IMAD.MOV R20, RZ, RZ, -R20 ;  /* 0x000000ffff14a224 */ /* 0x000fc600078e0a14 */
[C---:B------:R-:W-:Y:S02]  /*1b10*/  SEL R18, R19.reuse, R17, !P0 ;  /* 0x0000001113127207 */ /* 0x040fe40004000000 */
[----:B------:R-:W-:-:S03]  /*1b20*/  SEL R20, R19, R20, !P0 ;  /* 0x0000001413147207 */ /* 0x000fc60004000000 */
[----:B------:R-:W-:Y:S02]  /*1b30*/  VIADD R17, R18, 0x1 ;  /* 0x0000000112117836 */ /* 0x000fe40000000000 */
[----:B------:R-:W-:Y:S01]  /*1b40*/  VIADD R19, R20, 0x1 ;  /* 0x0000000114137836 */ /* 0x000fe20000000000 */
[----:B------:R-:W-:Y:S06]  /*1b50*/  BRA `(.L_x_1144) ;  /* 0x00000008002c7947 */ /* 0x000fec0003800000 */
.L_x_1145:
        /* <DEDUP_REMOVED lines=61> */
[----:B------:R-:W-:Y:S02]  /*1f30*/  IMAD.MOV.U32 R17, RZ, RZ, R25 ;  /* 0x000000ffff117224 */ /* 0x000fe400078e0019 */
[----:B------:R-:W-:Y:S02]  /*1f40*/  IMAD.MOV.U32 R20, RZ, RZ, R18 ;  /* 0x000000ffff147224 */ /* 0x000fe400078e0012 */
[----:B------:R-:W-:Y:S01]  /*1f50*/  VIADD R22, R2, 0x1 ;  /* 0x0000000102167836 */ /* 0x000fe20000000000 */
[----:B------:R-:W-:Y:S01]  /*1f60*/  @!P4 IADD3 R17, PT, PT, -R17, RZ, RZ ;  /* 0x000000ff1111c210 */ /* 0x000fe20007ffe1ff */
[----:B------:R-:W-:-:S03]  /*1f70*/  @!P2 IMAD.MOV R20, RZ, RZ, -R20 ;  /* 0x000000ffff14a224 */ /* 0x000fc600078e0a14 */
[C---:B------:R-:W-:Y:S02]  /*1f80*/  SEL R18, R19.reuse, R17, !P0 ;  /* 0x0000001113127207 */ /* 0x040fe40004000000 */
[----:B------:R-:W-:-:S03]  /*1f90*/  SEL R20, R19, R20, !P0 ;  /* 0x0000001413147207 */ /* 0x000fc60004000000 */
[----:B------:R-:W-:Y:S02]  /*1fa0*/  VIADD R17, R18, 0x1 ;  /* 0x0000000112117836 */ /* 0x000fe40000000000 */
[----:B------:R-:W-:Y:S01]  /*1fb0*/  VIADD R19, R20, 0x1 ;  /* 0x0000000114137836 */ /* 0x000fe20000000000 */
[----:B------:R-:W-:Y:S06]  /*1fc0*/  BRA `(.L_x_1144) ;  /* 0x0000000400107947 */ /* 0x000fec0003800000 */
.L_x_1147:
        /* <DEDUP_REMOVED lines=32> */
[----:B------:R-:W-:-:S05]  /*21d0*/  IMAD.MOV.U32 R20, RZ, RZ, R18 ;  /* 0x000000ffff147224 */ /* 0x000fca00078e0012 */
[----:B------:R-:W-:Y:S02]  /*21e0*/  @!P2 IADD3 R20, PT, PT, -R20, RZ, RZ ;  /* 0x000000ff1414a210 */ /* 0x000fe40007ffe1ff */
[----:B------:R-:W-:Y:S01]  /*21f0*/  @!P1 LOP3.LUT R20, RZ, R2, RZ, 0x33, !PT ;  /* 0x00000002ff149212 */ /* 0x000fe200078e33ff */
[----:B0-----:R-:W-:-:S04]  /*2200*/  IMAD.MOV R18, RZ, RZ, -R19 ;  /* 0x000000ffff127224 */ /* 0x001fc800078e0a13 */
[----:B------:R-:W-:Y:S02]  /*2210*/  IMAD.MOV R21, RZ, RZ, -R20 ;  /* 0x000000ffff157224 */ /* 0x000fe400078e0a14 */
[----:B------:R-:W-:Y:S02]  /*2220*/  IMAD R25, R18, R23, RZ ;  /* 0x0000001712197224 */ /* 0x000fe400078e02ff */
[----:B------:R-:W-:Y:S01]  /*2230*/  IMAD R21, R2, R21, R17 ;  /* 0x0000001502157224 */ /* 0x000fe200078e0211 */
[----:B------:R-:W-:Y:S01]  /*2240*/  LOP3.LUT R17, RZ, R0, RZ, 0x33, !PT ;  /* 0x00000000ff117212 */ /* 0x000fe200078e33ff */
[----:B------:R-:W-:-:S03]  /*2250*/  IMAD.MOV.U32 R18, RZ, RZ, RZ ;  /* 0x000000ffff127224 */ /* 0x000fc600078e00ff */
        /* <DEDUP_REMOVED lines=25> */
[----:B------:R-:W-:Y:S02]  /*23f0*/  VIADD R22, R2, 0x1 ;  /* 0x0000000102167836 */ /* 0x000fe40000000000 */
[----:B------:R-:W-:-:S07]  /*2400*/  VIADD R17, R18, 0x1 ;  /* 0x0000000112117836 */ /* 0x000fce0000000000 */
.L_x_1144:
[----:B------:R-:W-:Y:S05]  /*2410*/  BSYNC.RECONVERGENT B3 ;  /* 0x0000000000037941 */ /* 0x000fea0003800200 */
.L_x_1142:
[-C--:B------:R-:W-:Y:S02]  /*2420*/  IMAD R17, R20, R4.reuse, R17 ;  /* 0x0000000414117224 */ /* 0x080fe400078e0211 */
[----:B------:R-:W-:Y:S02]  /*2430*/  IMAD R19, R19, R4, R18 ;  /* 0x0000000413137224 */ /* 0x000fe400078e0212 */
[C---:B------:R-:W-:Y:S02]  /*2440*/  IMAD R17, R5.reuse, R2, R17 ;  /* 0x0000000205117224 */ /* 0x040fe400078e0211 */
[----:B------:R-:W-:-:S05]  /*2450*/  IMAD R22, R5, R22, R19 ;  /* 0x0000001605167224 */ /* 0x000fca00078e0213 */
[CC--:B------:R-:W-:Y:S02]  /*2460*/  VIMNMX R24, PT, PT, R17.reuse, R22.reuse, PT ;  /* 0x0000001611187248 */ /* 0x0c0fe40003fe0100 */
[----:B------:R-:W-:-:S07]  /*2470*/  VIMNMX R17, PT, PT, R17, R22, !PT ;  /* 0x0000001611117248 */ /* 0x000fce0007fe0100 */
.L_x_1141:
[----:B------:R-:W-:Y:S05]  /*2480*/  BSYNC.RECONVERGENT B1 ;  /* 0x0000000000017941 */ /* 0x000fea0003800200 */
.L_x_1138:
[----:B------:R-:W0:Y:S02]  /*2490*/  LDC.64 R18, c[0x4][0x100] ;  /* 0x01004000ff127b82 */ /* 0x000e240000000a00 */
[----:B0-----:R-:W2:Y:S06]  /*24a0*/  LDG.E.64 R18, desc[UR36][R18.64] ;  /* 0x0000002412127981 */ /* 0x001eac000c1e1b00 */
[----:B------:R-:W0:Y:S02]  /*24b0*/  LDC.64 R22, c[0x4][0x160] ;  /* 0x01005800ff167b82 */ /* 0x000e240000000a00 */
[----:B0-----:R-:W3:Y:S01]  /*24c0*/  LDG.E R23, desc[UR36][R22.64] ;  /* 0x0000002416177981 */ /* 0x001ee2000c1e1900 */
[----:B--2---:R-:W-:-:S06]  /*24d0*/  IMAD.WIDE.U32 R20, R9, 0x4, R18 ;  /* 0x0000000409147825 */ /* 0x004fcc00078e0012 */
[----:B------:R-:W3:Y:S01]  /*24e0*/  LD.E R20, desc[UR36][R20.64] ;  /* 0x0000002414147980 */ /* 0x000ee2000c101900 */
[----:B------:R-:W-:Y:S02]  /*24f0*/  ISETP.NE.AND P1, PT, R24, R9, PT ;  /* 0x000000091800720c */ /* 0x000fe40003f25270 */
[----:B---3--:R-:W-:-:S04]  /*2500*/  ISETP.GE.AND P0, PT, R20, R23, PT ;  /* 0x000000171400720c */ /* 0x008fc80003f06270 */
[----:B------:R-:W-:-:S13]  /*2510*/  ISETP.LT.OR P0, PT, R20, RZ, P0 ;  /* 0x000000ff1400720c */ /* 0x000fda0000701670 */
[----:B------:R-:W-:Y:S05]  /*2520*/  @P0 EXIT ;  /* 0x000000000000094d */ /* 0x000fea0003800000 */
[----:B------:R-:W-:Y:S01]  /*2530*/  ISETP.GE.AND P0, PT, R20, R11, PT ;  /* 0x0000000b1400720c */ /* 0x000fe20003f06270 */
[----:B------:R-:W-:Y:S04]  /*2540*/  BSSY.RECONVERGENT B1, `(.L_x_1148) ;  /* 0x0000219000017945 */ /* 0x000fe80003800200 */
[----:B------:R-:W-:Y:S01]  /*2550*/  BSSY.RELIABLE B3, `(.L_x_1149) ;  /* 0x0000027000037945 */ /* 0x000fe20003800100 */
[----:B------:R-:W-:Y:S01]  /*2560*/  SEL R2, R17, R24, !P1 ;  /* 0x0000001811027207 */ /* 0x000fe20004800000 */
[----:B------:R-:W-:Y:S02]  /*2570*/  IMAD.MOV.U32 R17, RZ, RZ, RZ ;  /* 0x000000ffff117224 */ /* 0x000fe400078e00ff */
[----:B------:R-:W-:-:S04]  /*2580*/  IMAD.MOV.U32 R19, RZ, RZ, RZ ;  /* 0x000000ffff137224 */ /* 0x000fc800078e00ff */
[----:B------:R-:W-:Y:S05]  /*2590*/  @!P0 BRA `(.L_x_1150) ;  /* 0x0000000000888947 */ /* 0x000fea0003800000 */
[----:B------:R-:W-:Y:S01]  /*25a0*/  IMAD.IADD R18, R8, 0x1, R7 ;  /* 0x0000000108127824 */ /* 0x000fe200078e0207 */
[----:B------:R-:W-:Y:S01]  /*25b0*/  MOV R19, R11 ;  /* 0x0000000b00137202 */ /* 0x000fe20000000f00 */
[----:B------:R-:W-:Y:S02]  /*25c0*/  IMAD.MOV.U32 R17, RZ, RZ, 0x1 ;  /* 0x00000001ff117424 */ /* 0x000fe400078e00ff */
[----:B------:R-:W-:-:S05]  /*25d0*/  IMAD R21, R18, R13, RZ ;  /* 0x0000000d12157224 */ /* 0x000fca00078e02ff */
[----:B------:R-:W-:-:S13]  /*25e0*/  ISETP.GE.AND P0, PT, R20, R21, PT ;  /* 0x000000151400720c */ /* 0x000fda0003f06270 */
[----:B------:R-:W-:Y:S05]  /*25f0*/  @!P0 BRA `(.L_x_1150) ;  /* 0x0000000000708947 */ /* 0x000fea0003800000 */
[--C-:B------:R-:W-:Y:S02]  /*2600*/  IMAD.IADD R11, R12, 0x1, R21.reuse ;  /* 0x000000010c0b7824 */ /* 0x100fe400078e0215 */
[----:B------:R-:W-:Y:S02]  /*2610*/  IMAD.MOV.U32 R19, RZ, RZ, R21 ;  /* 0x000000ffff137224 */ /* 0x000fe400078e0015 */
[----:B------:R-:W-:Y:S01]  /*2620*/  IMAD.MOV.U32 R17, RZ, RZ, 0x2 ;  /* 0x00000002ff117424 */ /* 0x000fe200078e00ff */
[----:B------:R-:W-:-:S13]  /*2630*/  ISETP.GE.AND P0, PT, R20, R11, PT ;  /* 0x0000000b1400720c */ /* 0x000fda0003f06270 */
[----:B------:R-:W-:Y:S05]  /*2640*/  @!P0 BRA `(.L_x_1150) ;  /* 0x00000000005c8947 */ /* 0x000fea0003800000 */
[----:B------:R-:W-:Y:S01]  /*2650*/  IMAD R13, R6, R13, R11 ;  /* 0x0000000d060d7224 */ /* 0x000fe200078e020b */
[----:B------:R-:W-:Y:S01]  /*2660*/  MOV R19, R11 ;  /* 0x0000000b00137202 */ /* 0x000fe20000000f00 */
[----:B------:R-:W-:-:S03]  /*2670*/  IMAD.MOV.U32 R17, RZ, RZ, 0x3 ;  /* 0x00000003ff117424 */ /* 0x000fc600078e00ff */
[----:B------:R-:W-:-:S13]  /*2680*/  ISETP.GE.AND P0, PT, R20, R13, PT ;  /* 0x0000000d1400720c */ /* 0x000fda0003f06270 */
[----:B------:R-:W-:Y:S05]  /*2690*/  @!P0 BRA `(.L_x_1150) ;  /* 0x0000000000488947 */ /* 0x000fea0003800000 */
[--C-:B------:R-:W-:Y:S02]  /*26a0*/  IMAD.IADD R14, R14, 0x1, R13.reuse ;  /* 0x000000010e0e7824 */ /* 0x100fe400078e020d */
        /* <DEDUP_REMOVED lines=9> */
[----:B------:R-:W-:Y:S02]  /*2740*/  IMAD.IADD R11, R16, 0x1, R15 ;  /* 0x00000001100b7824 */ /* 0x000fe400078e020f */
[----:B------:R-:W-:-:S03]  /*2750*/  IMAD.MOV.U32 R12, RZ, RZ, -0x1 ;  /* 0xffffffffff0c7424 */ /* 0x000fc600078e00ff */
[----:B------:R-:W-:Y:S02]  /*2760*/  ISETP.GE.AND P0, PT, R20, R11, PT ;  /* 0x0000000b1400720c */ /* 0x000fe40003f06270 */
[----:B------:R-:W-:-:S11]  /*2770*/  MOV R11, 0xffffffff ;  /* 0xffffffff000b7802 */ /* 0x000fd60000000f00 */
[----:B------:R-:W-:Y:S05]  /*2780*/  @P0 BREAK.RELIABLE B3 ;  /* 0x0000000000030942 */ /* 0x000fea0003800100 */
[----:B------:R-:W-:Y:S05]  /*2790*/  @P0 BRA `(.L_x_1151) ;  /* 0x0000001c00cc0947 */ /* 0x000fea0003800000 */
[----:B------:R-:W-:Y:S02]  /*27a0*/  IMAD.MOV.U32 R19, RZ, RZ, R15 ;  /* 0x000000ffff137224 */ /* 0x000fe400078e000f */
[----:B------:R-:W-:-:S07]  /*27b0*/  IMAD.MOV.U32 R17, RZ, RZ, 0x6 ;  /* 0x00000006ff117424 */ /* 0x000fce00078e00ff */
.L_x_1150:
[----:B------:R-:W-:Y:S05]  /*27c0*/  BSYNC.RELIABLE B3 ;  /* 0x0000000000037941 */ /* 0x000fea0003800100 */
.L_x_1149:
        /* <DEDUP_REMOVED lines=8> */
.L_x_1970:
[----:B------:R-:W-:Y:S05]  /*2850*/  BRX R12 -0x2860                                                 (*"BRANCH_TARGETS .L_x_1971,.L_x_1972,.L_x_1973"*) ;  /* 0xffffffd40ce87949 */ /* 0x000fea000383ffff */
.L_x_1972:
[----:B------:R-:W-:Y:S02]  /*2860*/  IABS R6, R7 ;  /* 0x0000000700067213 */ /* 0x000fe40000000000 */
[----:B------:R-:W-:Y:S02]  /*2870*/  IABS R15, R11 ;  /* 0x0000000b000f7213 */ /* 0x000fe40000000000 */
[----:B------:R-:W0:Y:S01]  /*2880*/  I2F.RP R0, R6 ;  /* 0x0000000600007306 */ /* 0x000e220000209400 */
[----:B------:R-:W-:Y:S02]  /*2890*/  IABS R14, R7 ;  /* 0x00000007000e7213 */ /* 0x000fe40000000000 */
[----:B------:R-:W-:Y:S02]  /*28a0*/  IABS R17, R10 ;  /* 0x0000000a00117213 */ /* 0x000fe40000000000 */
[----:B------:R-:W-:-:S03]  /*28b0*/  ISETP.GE.AND P4, PT, R11, RZ, PT ;  /* 0x000000ff0b00720c */ /* 0x000fc60003f86270 */
        /* <DEDUP_REMOVED lines=59> */
.L_x_1971:
        /* <DEDUP_REMOVED lines=25> */
[----:B------:R-:W-:-:S04]  /*2e00*/  VIADD R6, R14, 0xffffffe ;  /* 0x0ffffffe0e067836 */ /* 0x000fc80000000000 */
[----:B------:R0:W1:Y:S02]  /*2e10*/  F2I.FTZ.U32.TRUNC.NTZ R7, R6 ;  /* 0x0000000600077305 */ /* 0x000064000021f000 */
[----:B------:R-:W-:-:S04]  /*2e20*/  @P0 VIADD R3, R3, 0x1 ;  /* 0x0000000103030836 */ /* 0x000fc80000000000 */
[----:B------:R-:W-:Y:S02]  /*2e30*/  IMAD.MOV.U32 R10, RZ, RZ, R3 ;  /* 0x000000ffff0a7224 */ /* 0x000fe400078e0003 */
[----:B0-----:R-:W-:Y:S02]  /*2e40*/  IMAD.MOV.U32 R6, RZ, RZ, RZ ;  /* 0x000000ffff067224 */ /* 0x001fe400078e00ff */
        /* <DEDUP_REMOVED lines=23> */
[----:B------:R-:W-:Y:S02]  /*2fc0*/  ISETP.GE.U32.AND P0, PT, R7, R17, PT ;  /* 0x000000110700720c */ /* 0x000fe40003f06070 */
[----:B------:R-:W-:-:S05]  /*2fd0*/  LOP3.LUT R7, RZ, R0, RZ, 0x33, !PT ;  /* 0x00000000ff077212 */ /* 0x000fca00078e33ff */
[----:B------:R-:W-:-:S04]  /*2fe0*/  @!P3 IMAD.IADD R8, R8, 0x1, -R17 ;  /* 0x000000010808b824 */ /* 0x000fc800078e0a11 */
[----:B------:R-:W-:Y:S02]  /*2ff0*/  @!P4 IMAD.MOV R8, RZ, RZ, -R8 ;  /* 0x000000ffff08c224 */ /* 0x000fe400078e0a08 */
[----:B------:R-:W-:Y:S01]  /*3000*/  @P0 VIADD R6, R6, 0x1 ;  /* 0x0000000106060836 */ /* 0x000fe20000000000 */
[----:B------:R-:W-:Y:S01]  /*3010*/  ISETP.NE.AND P0, PT, R0, RZ, PT ;  /* 0x000000ff0000720c */ /* 0x000fe20003f05270 */
[----:B------:R-:W-:-:S03]  /*3020*/  IMAD.MOV.U32 R0, RZ, RZ, R10 ;  /* 0x000000ffff007224 */ /* 0x000fc600078e000a */
[----:B------:R-:W-:Y:S01]  /*3030*/  @!P2 IADD3 R6, PT, PT, -R6, RZ, RZ ;  /* 0x000000ff0606a210 */ /* 0x000fe20007ffe1ff */
[----:B------:R-:W-:Y:S01]  /*3040*/  IMAD.MOV.U32 R10, RZ, RZ, R0 ;  /* 0x000000ffff0a7224 */ /* 0x000fe200078e0000 */
[C---:B------:R-:W-:Y:S02]  /*3050*/  SEL R3, R7.reuse, R8, !P0 ;  /* 0x0000000807037207 */ /* 0x040fe40004000000 */
[----:B------:R-:W-:-:S03]  /*3060*/  SEL R8, R7, R6, !P0 ;  /* 0x0000000607087207 */ /* 0x000fc60004000000 */
[----:B------:R-:W-:Y:S02]  /*3070*/  VIADD R6, R3, 0x1 ;  /* 0x0000000103067836 */ /* 0x000fe40000000000 */
[----:B------:R-:W-:Y:S01]  /*3080*/  IMAD.MOV.U32 R7, RZ, RZ, R8 ;  /* 0x000000ffff077224 */ /* 0x000fe200078e0008 */
[----:B------:R-:W-:Y:S06]  /*3090*/  BRA `(.L_x_1154) ;  /* 0x0000001400707947 */ /* 0x000fec0003800000 */
.L_x_1973:
        /* <DEDUP_REMOVED lines=54> */
[----:B------:R-:W-:Y:S01]  /*3400*/  ISETP.GE.U32.AND P0, PT, R7, R17, PT ;  /* 0x000000110700720c */ /* 0x000fe20003f06070 */
[----:B------:R-:W-:-:S09]  /*3410*/  IMAD.MOV.U32 R7, RZ, RZ, R8 ;  /* 0x000000ffff077224 */ /* 0x000fd200078e0008 */
[----:B------:R-:W-:-:S03]  /*3420*/  @!P3 IMAD.IADD R10, R10, 0x1, -R17 ;  /* 0x000000010a0ab824 */ /* 0x000fc600078e0a11 */
[----:B------:R-:W-:Y:S01]  /*3430*/  @P0 VIADD R6, R6, 0x1 ;  /* 0x0000000106060836 */ /* 0x000fe20000000000 */
[----:B------:R-:W-:Y:S02]  /*3440*/  ISETP.NE.AND P0, PT, R3, RZ, PT ;  /* 0x000000ff0300720c */ /* 0x000fe40003f05270 */
[----:B------:R-:W-:Y:S01]  /*3450*/  LOP3.LUT R3, RZ, R3, RZ, 0x33, !PT ;  /* 0x00000003ff037212 */ /* 0x000fe200078e33ff */
[----:B------:R-:W-:Y:S01]  /*3460*/  @!P2 IMAD.MOV R6, RZ, RZ, -R6 ;  /* 0x000000ffff06a224 */ /* 0x000fe200078e0a06 */
[----:B------:R-:W-:-:S04]  /*3470*/  @!P4 IADD3 R10, PT, PT, -R10, RZ, RZ ;  /* 0x000000ff0a0ac210 */ /* 0x000fc80007ffe1ff */
[C---:B------:R-:W-:Y:S02]  /*3480*/  SEL R0, R3.reuse, R10, !P0 ;  /* 0x0000000a03007207 */ /* 0x040fe40004000000 */
[----:B------:R-:W-:-:S03]  /*3490*/  SEL R3, R3, R6, !P0 ;  /* 0x0000000603037207 */ /* 0x000fc60004000000 */
[----:B------:R-:W-:Y:S02]  /*34a0*/  VIADD R10, R0, 0x1 ;  /* 0x00000001000a7836 */ /* 0x000fe40000000000 */
[----:B------:R-:W-:Y:S01]  /*34b0*/  IMAD.MOV.U32 R6, RZ, RZ, R3 ;  /* 0x000000ffff067224 */ /* 0x000fe200078e0003 */
[----:B------:R-:W-:Y:S06]  /*34c0*/  BRA `(.L_x_1154) ;  /* 0x0000001000647947 */ /* 0x000fec0003800000 */
.L_x_1153:
[----:B------:R-:W-:-:S13]  /*34d0*/  ISETP.GT.AND P0, PT, R17, 0x4, PT ;  /* 0x000000041100780c */ /* 0x000fda0003f04270 */
[----:B------:R-:W-:Y:S05]  /*34e0*/  @P0 BRA `(.L_x_1155) ;  /* 0x0000000800300947 */ /* 0x000fea0003800000 */
[----:B------:R-:W-:-:S13]  /*34f0*/  ISETP.NE.AND P0, PT, R17, 0x3, PT ;  /* 0x000000031100780c */ /* 0x000fda0003f05270 */
[----:B------:R-:W-:Y:S05]  /*3500*/  @!P0 BRA `(.L_x_1156) ;  /* 0x0000000400148947 */ /* 0x000fea0003800000 */
        /* <DEDUP_REMOVED lines=53> */
[----:B------:R-:W-:-:S03]  /*3860*/  @!P1 VIADD R6, R6, 0x1 ;  /* 0x0000000106069836 */ /* 0x000fc60000000000 */
[----:B------:R-:W-:Y:S02]  /*3870*/  ISETP.GE.U32.AND P0, PT, R7, R14, PT ;  /* 0x0000000e0700720c */ /* 0x000fe40003f06070 */
[----:B------:R-:W-:-:S04]  /*3880*/  LOP3.LUT R7, RZ, R3, RZ, 0x33, !PT ;  /* 0x00000003ff077212 */ /* 0x000fc800078e33ff */
[----:B------:R-:W-:-:S05]  /*3890*/  @!P3 IMAD.IADD R15, R15, 0x1, -R14 ;  /* 0x000000010f0fb824 */ /* 0x000fca00078e0a0e */
[----:B------:R-:W-:Y:S02]  /*38a0*/  MOV R0, R15 ;  /* 0x0000000f00007202 */ /* 0x000fe40000000f00 */
[----:B------:R-:W-:Y:S01]  /*38b0*/  @P0 VIADD R6, R6, 0x1 ;  /* 0x0000000106060836 */ /* 0x000fe20000000000 */
[----:B------:R-:W-:Y:S01]  /*38c0*/  ISETP.NE.AND P0, PT, R3, RZ, PT ;  /* 0x000000ff0300720c */ /* 0x000fe20003f05270 */
[----:B------:R-:W-:Y:S02]  /*38d0*/  IMAD.MOV.U32 R3, RZ, RZ, R8 ;  /* 0x000000ffff037224 */ /* 0x000fe400078e0008 */
        /* <DEDUP_REMOVED lines=8> */
.L_x_1156:
        /* <DEDUP_REMOVED lines=17> */
[----:B------:R-:W-:Y:S01]  /*3a70*/  IMAD R7, R3, R12, R10 ;  /* 0x0000000c03077224 */ /* 0x000fe200078e020a */
[----:B------:R-:W-:-:S04]  /*3a80*/  IABS R12, R0 ;  /* 0x00000000000c7213 */ /* 0x000fc80000000000 */
        /* <DEDUP_REMOVED lines=9> */
[----:B------:R-:W0:Y:S01]  /*3b20*/  F2I.FTZ.U32.TRUNC.NTZ R7, R7 ;  /* 0x0000000700077305 */ /* 0x000e22000021f000 */
[----:B------:R-:W-:-:S05]  /*3b30*/  @P0 IADD3 R3, PT, PT, R3, 0x1, RZ ;  /* 0x0000000103030810 */ /* 0x000fca0007ffe0ff */
[----:B------:R-:W-:Y:S01]  /*3b40*/  @!P2 IMAD.MOV R3, RZ, RZ, -R3 ;  /* 0x000000ffff03a224 */ /* 0x000fe200078e0a03 */
        /* <DEDUP_REMOVED lines=9> */
[----:B------:R-:W-:-:S02]  /*3be0*/  IADD3 R15, PT, PT, RZ, -R12, RZ ;  /* 0x8000000cff0f7210 */ /* 0x000fc40007ffe0ff */
[----:B------:R-:W-:Y:S01]  /*3bf0*/  ISETP.GE.AND P2, PT, R13, RZ, PT ;  /* 0x000000ff0d00720c */ /* 0x000fe20003f46270 */
[----:B------:R-:W-:Y:S02]  /*3c00*/  IMAD.MOV.U32 R7, RZ, RZ, R8 ;  /* 0x000000ffff077224 */ /* 0x000fe400078e0008 */
[----:B------:R-:W-:-:S04]  /*3c10*/  IMAD.HI.U32 R8, R6, R10, RZ ;  /* 0x0000000a06087227 */ /* 0x000fc800078e00ff */
[----:B------:R-:W-:-:S04]  /*3c20*/  IMAD.HI.U32 R6, R6, R7, RZ ;  /* 0x0000000706067227 */ /* 0x000fc800078e00ff */
[-C--:B------:R-:W-:Y:S01]  /*3c30*/  IMAD R17, R8, R15.reuse, R10 ;  /* 0x0000000f08117224 */ /* 0x080fe200078e020a */
        /* <DEDUP_REMOVED lines=11> */
[----:B------:R-:W-:Y:S01]  /*3cf0*/  ISETP.NE.AND P0, PT, R0, RZ, PT ;  /* 0x000000ff0000720c */ /* 0x000fe20003f05270 */
[----:B------:R-:W-:Y:S02]  /*3d00*/  IMAD.MOV.U32 R0, RZ, RZ, R3 ;  /* 0x000000ffff007224 */ /* 0x000fe400078e0003 */
[----:B------:R-:W-:Y:S02]  /*3d10*/  IMAD.MOV.U32 R7, RZ, RZ, R17 ;  /* 0x000000ffff077224 */ /* 0x000fe400078e0011 */
[----:B------:R-:W-:Y:S02]  /*3d20*/  IMAD.MOV.U32 R8, RZ, RZ, R6 ;  /* 0x000000ffff087224 */ /* 0x000fe400078e0006 */
[----:B------:R-:W-:-:S03]  /*3d30*/  @!P4 IMAD.MOV R7, RZ, RZ, -R7 ;  /* 0x000000ffff07c224 */ /* 0x000fc600078e0a07 */
[----:B------:R-:W-:Y:S02]  /*3d40*/  @!P2 IADD3 R8, PT, PT, -R8, RZ, RZ ;  /* 0x000000ff0808a210 */ /* 0x000fe40007ffe1ff */
[C---:B------:R-:W-:Y:S02]  /*3d50*/  SEL R6, R10.reuse, R7, !P0 ;  /* 0x000000070a067207 */ /* 0x040fe40004000000 */
[----:B------:R-:W-:Y:S01]  /*3d60*/  SEL R8, R10, R8, !P0 ;  /* 0x000000080a087207 */ /* 0x000fe20004000000 */
[----:B------:R-:W-:Y:S02]  /*3d70*/  IMAD.MOV.U32 R10, RZ, RZ, R0 ;  /* 0x000000ffff0a7224 */ /* 0x000fe400078e0000 */
[----:B------:R-:W-:Y:S02]  /*3d80*/  VIADD R3, R6, 0x1 ;  /* 0x0000000106037836 */ /* 0x000fe40000000000 */
[----:B------:R-:W-:Y:S01]  /*3d90*/  VIADD R7, R8, 0x1 ;  /* 0x0000000108077836 */ /* 0x000fe20000000000 */
[----:B------:R-:W-:Y:S06]  /*3da0*/  BRA `(.L_x_1154) ;  /* 0x00000008002c7947 */ /* 0x000fec0003800000 */
.L_x_1155:
        /* <DEDUP_REMOVED lines=8> */
[----:B0-----:R-:W-:Y:S01]  /*3e30*/  IADD3 R12, PT, PT, R7, 0xffffffe, RZ ;  /* 0x0ffffffe070c7810 */ /* 0x001fe20007ffe0ff */
[----:B------:R-:W-:-:S05]  /*3e40*/  IMAD.MOV R7, RZ, RZ, -R10 ;  /* 0x000000ffff077224 */ /* 0x000fca00078e0a0a */
[----:B------:R0:W1:Y:S02]  /*3e50*/  F2I.FTZ.U32.TRUNC.NTZ R13, R12 ;  /* 0x0000000c000d7305 */ /* 0x000064000021f000 */
[----:B0-----:R-:W-:Y:S02]  /*3e60*/  IMAD.MOV.U32 R12, RZ, RZ, RZ ;  /* 0x000000ffff0c7224 */ /* 0x001fe400078e00ff */
[----:B-1----:R-:W-:-:S04]  /*3e70*/  IMAD.MOV R8, RZ, RZ, -R13 ;  /* 0x000000ffff087224 */ /* 0x002fc800078e0a0d */
[----:B------:R-:W-:Y:S01]  /*3e80*/  IMAD R15, R8, R3, RZ ;  /* 0x00000003080f7224 */ /* 0x000fe200078e02ff */
[----:B------:R-:W-:-:S03]  /*3e90*/  IABS R8, R11 ;  /* 0x0000000b00087213 */ /* 0x000fc60000000000 */
        /* <DEDUP_REMOVED lines=13> */
[----:B------:R-:W-:-:S04]  /*3f70*/  ISETP.GE.AND P2, PT, R3, RZ, PT ;  /* 0x000000ff0300720c */ /* 0x000fc80003f46270 */
[----:B------:R-:W0:Y:S03]  /*3f80*/  F2I.FTZ.U32.TRUNC.NTZ R7, R7 ;  /* 0x0000000700077305 */ /* 0x000e26000021f000 */
        /* <DEDUP_REMOVED lines=17> */
[-C--:B------:R-:W-:Y:S01]  /*40a0*/  IMAD R17, R10, R15.reuse, R8 ;  /* 0x0000000f0a117224 */ /* 0x080fe200078e0208 */
[----:B------:R-:W-:Y:S01]  /*40b0*/  LOP3.LUT R10, RZ, R0, RZ, 0x33, !PT ;  /* 0x00000000ff0a7212 */ /* 0x000fe200078e33ff */
[----:B------:R-:W-:-:S03]  /*40c0*/  IMAD R7, R6, R15, R7 ;  /* 0x0000000f06077224 */ /* 0x000fc600078e0207 */
        /* <DEDUP_REMOVED lines=9> */
[----:B------:R-:W-:Y:S01]  /*4160*/  ISETP.NE.AND P0, PT, R0, RZ, PT ;  /* 0x000000ff0000720c */ /* 0x000fe20003f05270 */
[----:B------:R-:W-:Y:S01]  /*4170*/  IMAD.MOV.U32 R0, RZ, RZ, R3 ;  /* 0x000000ffff007224 */ /* 0x000fe200078e0003 */
[----:B------:R-:W-:Y:S01]  /*4180*/  MOV R7, R17 ;  /* 0x0000001100077202 */ /* 0x000fe20000000f00 */
[----:B------:R-:W-:-:S04]  /*4190*/  IMAD.MOV.U32 R8, RZ, RZ, R6 ;  /* 0x000000ffff087224 */ /* 0x000fc800078e0006 */
[----:B------:R-:W-:Y:S02]  /*41a0*/  @!P2 IMAD.MOV R8, RZ, RZ, -R8 ;  /* 0x000000ffff08a224 */ /* 0x000fe400078e0a08 */
[----:B------:R-:W-:-:S03]  /*41b0*/  @!P4 IMAD.MOV R7, RZ, RZ, -R7 ;  /* 0x000000ffff07c224 */ /* 0x000fc600078e0a07 */
[C---:B------:R-:W-:Y:S02]  /*41c0*/  SEL R8, R10.reuse, R8, !P0 ;  /* 0x000000080a087207 */ /* 0x040fe40004000000 */
[----:B------:R-:W-:Y:S01]  /*41d0*/  SEL R6, R10, R7, !P0 ;  /* 0x000000070a067207 */ /* 0x000fe20004000000 */
[----:B------:R-:W-:Y:S02]  /*41e0*/  VIADD R10, R0, 0x1 ;  /* 0x00000001000a7836 */ /* 0x000fe40000000000 */
[----:B------:R-:W-:Y:S01]  /*41f0*/  VIADD R7, R8, 0x1 ;  /* 0x0000000108077836 */ /* 0x000fe20000000000 */
[----:B------:R-:W-:Y:S01]  /*4200*/  IADD3 R3, PT, PT, R6, 0x1, RZ ;  /* 0x0000000106037810 */ /* 0x000fe20007ffe0ff */
[----:B------:R-:W-:Y:S06]  /*4210*/  BRA `(.L_x_1154) ;  /* 0x0000000400107947 */ /* 0x000fec0003800000 */
.L_x_1157:
[----:B------:R-:W-:Y:S01]  /*4220*/  IMAD R8, R0, R3, RZ ;  /* 0x0000000300087224 */ /* 0x000fe200078e02ff */
[----:B------:R-:W-:-:S04]  /*4230*/  ISETP.GE.AND P4, PT, R11, RZ, PT ;  /* 0x000000ff0b00720c */ /* 0x000fc80003f86270 */
[-C--:B------:R-:W-:Y:S02]  /*4240*/  IABS R13, R8.reuse ;  /* 0x00000008000d7213 */ /* 0x080fe40000000000 */
[----:B------:R-:W-:Y:S02]  /*4250*/  IABS R12, R8 ;  /* 0x00000008000c7213 */ /* 0x000fe40000000000 */
        /* <DEDUP_REMOVED lines=24> */
[----:B------:R-:W-:-:S05]  /*43e0*/  IABS R14, R0 ;  /* 0x00000000000e7213 */ /* 0x000fca0000000000 */
[----:B------:R-:W0:Y:S01]  /*43f0*/  F2I.FTZ.U32.TRUNC.NTZ R7, R7 ;  /* 0x0000000700077305 */ /* 0x000e22000021f000 */
[----:B------:R-:W-:-:S05]  /*4400*/  @P0 VIADD R3, R3, 0x1 ;  /* 0x0000000103030836 */ /* 0x000fca0000000000 */
[----:B------:R-:W-:Y:S01]  /*4410*/  @!P2 IMAD.MOV R3, RZ, RZ, -R3 ;  /* 0x000000ffff03a224 */ /* 0x000fe200078e0a03 */
[----:B------:R-:W-:-:S05]  /*4420*/  @!P1 LOP3.LUT R3, RZ, R8, RZ, 0x33, !PT ;  /* 0x00000008ff039212 */ /* 0x000fca00078e33ff */
        /* <DEDUP_REMOVED lines=17> */
[--C-:B------:R-:W-:Y:S01]  /*4540*/  @!P1 IMAD.IADD R7, R7, 0x1, -R12.reuse ;  /* 0x0000000107079824 */ /* 0x100fe200078e0a0c */
[----:B------:R-:W-:Y:S01]  /*4550*/  @!P1 IADD3 R6, PT, PT, R6, 0x1, RZ ;  /* 0x0000000106069810 */ /* 0x000fe20007ffe0ff */
[----:B------:R-:W-:-:S03]  /*4560*/  @!P0 IMAD.IADD R8, R8, 0x1, -R12 ;  /* 0x0000000108088824 */ /* 0x000fc600078e0a0c */
[----:B------:R-:W-:Y:S02]  /*4570*/  ISETP.GE.U32.AND P0, PT, R7, R12, PT ;  /* 0x0000000c0700720c */ /* 0x000fe40003f06070 */
[----:B------:R-:W-:-:S11]  /*4580*/  ISETP.GT.U32.AND P3, PT, R12, R8, PT ;  /* 0x000000080c00720c */ /* 0x000fd60003f64070 */
[----:B------:R-:W-:Y:S01]  /*4590*/  @P0 VIADD R6, R6, 0x1 ;  /* 0x0000000106060836 */ /* 0x000fe20000000000 */
[----:B------:R-:W-:Y:S01]  /*45a0*/  ISETP.NE.AND P0, PT, R0, RZ, PT ;  /* 0x000000ff0000720c */ /* 0x000fe20003f05270 */
[----:B------:R-:W-:Y:S01]  /*45b0*/  @!P3 IMAD.IADD R8, R8, 0x1, -R12 ;  /* 0x000000010808b824 */ /* 0x000fe200078e0a0c */
[----:B------:R-:W-:Y:S01]  /*45c0*/  LOP3.LUT R0, RZ, R0, RZ, 0x33, !PT ;  /* 0x00000000ff007212 */ /* 0x000fe200078e33ff */
[----:B------:R-:W-:Y:S02]  /*45d0*/  IMAD.MOV.U32 R7, RZ, RZ, R6 ;  /* 0x000000ffff077224 */ /* 0x000fe400078e0006 */
[----:B------:R-:W-:-:S03]  /*45e0*/  @!P4 IMAD.MOV R8, RZ, RZ, -R8 ;  /* 0x000000ffff08c224 */ /* 0x000fc600078e0a08 */
[----:B------:R-:W-:Y:S02]  /*45f0*/  @!P2 IADD3 R7, PT, PT, -R7, RZ, RZ ;  /* 0x000000ff0707a210 */ /* 0x000fe40007ffe1ff */
[C---:B------:R-:W-:Y:S01]  /*4600*/  SEL R6, R0.reuse, R8, !P0 ;  /* 0x0000000800067207 */ /* 0x040fe20004000000 */
[----:B------:R-:W-:Y:S01]  /*4610*/  IMAD.MOV.U32 R8, RZ, RZ, R3 ;  /* 0x000000ffff087224 */ /* 0x000fe200078e0003 */
[----:B------:R-:W-:-:S03]  /*4620*/  SEL R0, R0, R7, !P0 ;  /* 0x0000000700007207 */ /* 0x000fc60004000000 */
[----:B------:R-:W-:Y:S02]  /*4630*/  VIADD R3, R6, 0x1 ;  /* 0x0000000106037836 */ /* 0x000fe40000000000 */
[----:B------:R-:W-:Y:S02]  /*4640*/  IMAD.MOV.U32 R7, RZ, RZ, R8 ;  /* 0x000000ffff077224 */ /* 0x000fe400078e0008 */
[----:B------:R-:W-:-:S07]  /*4650*/  VIADD R10, R0, 0x1 ;  /* 0x00000001000a7836 */ /* 0x000fce0000000000 */
.L_x_1154:
[----:B------:R-:W-:Y:S05]  /*4660*/  BSYNC.RECONVERGENT B4 ;  /* 0x0000000000047941 */ /* 0x000fea0003800200 */
.L_x_1152:
[-C--:B------:R-:W-:Y:S02]  /*4670*/  IMAD R3, R8, R4.reuse, R3 ;  /* 0x0000000408037224 */ /* 0x080fe400078e0203 */
[----:B------:R-:W-:Y:S02]  /*4680*/  IMAD R7, R7, R4, R6 ;  /* 0x0000000407077224 */ /* 0x000fe400078e0206 */
[C---:B------:R-:W-:Y:S02]  /*4690*/  IMAD R3, R5.reuse, R0, R3 ;  /* 0x0000000005037224 */ /* 0x040fe400078e0203 */
[----:B------:R-:W-:-:S05]  /*46a0*/  IMAD R10, R5, R10, R7 ;  /* 0x0000000a050a7224 */ /* 0x000fca00078e0207 */
[CC--:B------:R-:W-:Y:S02]  /*46b0*/  VIMNMX R12, PT, PT, R3.reuse, R10.reuse, !PT ;  /* 0x0000000a030c7248 */ /* 0x0c0fe40007fe0100 */
[----:B------:R-:W-:-:S07]  /*46c0*/  VIMNMX R11, PT, PT, R3, R10, PT ;  /* 0x0000000a030b7248 */ /* 0x000fce0003fe0100 */
.L_x_1151:
[----:B------:R-:W-:Y:S05]  /*46d0*/  BSYNC.RECONVERGENT B1 ;  /* 0x0000000000017941 */ /* 0x000fea0003800200 */
.L_x_1148:
[----:B------:R-:W0:Y:S02]  /*46e0*/  LDC.64 R4, c[0x4][0x10] ;  /* 0x01000400ff047b82 */ /* 0x000e240000000a00 */
[----:B0-----:R-:W2:Y:S01]  /*46f0*/  LDG.E.64 R4, desc[UR36][R4.64] ;  /* 0x0000002404047981 */ /* 0x001ea2000c1e1b00 */
[----:B------:R-:W-:-:S04]  /*4700*/  ISETP.NE.AND P0, PT, R9, R12, PT ;  /* 0x0000000c0900720c */ /* 0x000fc80003f05270 */
[----:B------:R-:W-:-:S05]  /*4710*/  SEL R11, R11, R12, !P0 ;  /* 0x0000000c0b0b7207 */ /* 0x000fca0004000000 */
[----:B--2---:R-:W-:-:S04]  /*4720*/  IMAD.WIDE R8, R11, 0x8, R4 ;  /* 0x000000080b087825 */ /* 0x004fc800078e0204 */
[----:B------:R-:W-:Y:S02]  /*4730*/  IMAD.WIDE R6, R2, 0x8, R4 ;  /* 0x0000000802067825 */ /* 0x000fe400078e0204 */
[----:B------:R-:W2:Y:S04]  /*4740*/  LD.E.64 R8, desc[UR36][R8.64] ;  /* 0x0000002408087980 */ /* 0x000ea8000c101b00 */
[----:B------:R-:W2:Y:S01]  /*4750*/  LD.E.64 R12, desc[UR36][R6.64] ;  /* 0x00000024060c7980 */ /* 0x000ea2000c101b00 */
[----:B------:R-:W-:Y:S01]  /*4760*/  BSSY.RECONVERGENT B1, `(.L_x_1158) ;  /* 0x0000006000017945 */ /* 0x000fe20003800200 */
[----:B--2---:R-:W-:-:S14]  /*4770*/  DSETP.GT.AND P0, PT, R12, R8, PT ;  /* 0x000000080c00722a */ /* 0x004fdc0003f04000 */
[----:B------:R-:W-:Y:S05]  /*4780*/  @P0 BRA `(.L_x_1159) ;  /* 0x00000000000c0947 */ /* 0x000fea0003800000 */
[----:B------:R-:W-:-:S06]  /*4790*/  DSETP.NEU.AND P0, PT, R12, R8, PT ;  /* 0x000000080c00722a */ /* 0x000fcc0003f0d000 */
[----:B------:R-:W-:-:S13]  /*47a0*/  ISETP.LE.OR P0, PT, R2, R11, P0 ;  /* 0x0000000b0200720c */ /* 0x000fda0000703670 */
[----:B------:R-:W-:Y:S05]  /*47b0*/  @P0 EXIT ;  /* 0x000000000000094d */ /* 0x000fea0003800000 */
.L_x_1159:
[----:B------:R-:W-:Y:S05]  /*47c0*/  BSYNC.RECONVERGENT B1 ;  /* 0x0000000000017941 */ /* 0x000fea0003800200 */
.L_x_1158:
        /* <DEDUP_REMOVED lines=10> */
[----:B--2---:R-:W-:-:S06]  /*4870*/  IADD3 R10, PT, PT, -R8, RZ, RZ ;  /* 0x000000ff080a7210 */ /* 0x004fcc0007ffe1ff */
[----:B------:R-:W0:Y:S02]  /*4880*/  I2F.F64 R10, R10 ;  /* 0x0000000a000a7312 */ /* 0x000e240000201c00 */
[----:B0-----:R-:W-:Y:S02]  /*4890*/  IMAD.MOV.U32 R0, RZ, RZ, R10 ;  /* 0x000000ffff007224 */ /* 0x001fe400078e000a */
[----:B------:R-:W-:-:S07]  /*48a0*/  IMAD.MOV.U32 R3, RZ, RZ, R11 ;  /* 0x000000ffff037224 */ /* 0x000fce00078e000b */
[----:B------:R-:W-:Y:S05]  /*48b0*/  CALL.REL.NOINC `($_Z10fix_saddleiii$__internal_accurate_pow) ;  /* 0x0000016c00c87944 */ /* 0x000fea0003c00000 */
[----:B------:R-:W-:Y:S05]  /*48c0*/  BSYNC.RECONVERGENT B1 ;  /* 0x0000000000017941 */ /* 0x000fea0003800200 */
.L_x_1161:
        /* <DEDUP_REMOVED lines=8> */
.L_x_1160:
[----:B------:R-:W0:Y:S02]  /*4950*/  LDC.64 R6, c[0x4][0x18] ;  /* 0x01000600ff067b82 */ /* 0x000e240000000a00 */
[----:B0-----:R-:W2:Y:S06]  /*4960*/  LDG.E.64 R6, desc[UR36][R6.64] ;  /* 0x0000002406067981 */ /* 0x001eac000c1e1b00 */
[----:B------:R-:W0:Y:S02]  /*4970*/  LDC.64 R16, c[0x4][0x180] ;  /* 0x01006000ff107b82 */ /* 0x000e240000000a00 */
[----:B0-----:R-:W3:Y:S01]  /*4980*/  LDG.E.64 R10, desc[UR36][R16.64] ;  /* 0x00000024100a7981 */ /* 0x001ee2000c1e1b00 */
[----:B--2---:R-:W-:-:S06]  /*4990*/  IMAD.WIDE R8, R2, 0x8, R6 ;  /* 0x0000000802087825 */ /* 0x004fcc00078e0206 */
[----:B------:R-:W3:Y:S02]  /*49a0*/  LD.E.64 R8, desc[UR36][R8.64] ;  /* 0x0000002408087980 */ /* 0x000ee4000c101b00 */
[----:B---3--:R-:W-:-:S08]  /*49b0*/  DADD R10, -R10, R8 ;  /* 0x000000000a0a7229 */ /* 0x008fd00000000108 */
[----:B------:R-:W-:-:S08]  /*49c0*/  DADD R10, -R12, R10 ;  /* 0x000000000c0a7229 */ /* 0x000fd0000000010a */
[----:B------:R-:W-:-:S11]  /*49d0*/  DMUL R14, R10, 0.5 ;  /* 0x3fe000000a0e7828 */ /* 0x000fd60000000000 */
.L_x_1162:
        /* <DEDUP_REMOVED lines=8> */
.L_x_1166:
        /* <DEDUP_REMOVED lines=15> */
.L_x_1165:
[----:B------:R-:W-:Y:S05]  /*4b50*/  BSYNC.RECONVERGENT B1 ;  /* 0x0000000000017941 */ /* 0x000fea0003800200 */
.L_x_1164:
[----:B-----5:R-:W-:-:S14]  /*4b60*/  DSETP.NEU.AND P0, PT, R12, R6, PT ;  /* 0x000000060c00722a */ /* 0x020fdc0003f0d000 */
[----:B------:R-:W-:Y:S05]  /*4b70*/  @P0 BRA `(.L_x_1166) ;  /* 0xfffffffc00b80947 */ /* 0x000fea000383ffff */
[----:B------:R-:W-:Y:S05]  /*4b80*/  EXIT ;  /* 0x000000000000794d */ /* 0x000fea0003800000 */
.L_x_1163:
[----:B------:R-:W0:Y:S02]  /*4b90*/  LDC.64 R6, c[0x4][0x198] ;  /* 0x01006600ff067b82 */ /* 0x000e240000000a00 */
[----:B0-----:R-:W2:Y:S02]  /*4ba0*/  LDG.E.64 R4, desc[UR36][R6.64] ;  /* 0x0000002406047981 */ /* 0x001ea4000c1e1b00 */
[----:B--2---:R-:W-:-:S05]  /*4bb0*/  IMAD.WIDE R4, R2, 0x8, R4 ;  /* 0x0000000802047825 */ /* 0x004fca00078e0204 */
[----:B------:R-:W-:Y:S01]  /*4bc0*/  ST.E.64 desc[UR36][R4.64], R14 ;  /* 0x0000000e04007985 */ /* 0x000fe2000c101b24 */
[----:B------:R-:W-:Y:S05]  /*4bd0*/  EXIT ;  /* 0x000000000000794d */ /* 0x000fea0003800000 */
.L_x_1137:
[----:B------:R-:W-:Y:S05]  /*4be0*/  BSYNC.RECONVERGENT B0 ;  /* 0x0000000000007941 */ /* 0x000fea0003800200 */
.L_x_1136:
        /* <DEDUP_REMOVED lines=18> */
[-C--:B------:R-:W-:Y:S02]  /*4d10*/  IMAD R19, R8, R7.reuse, RZ ;  /* 0x0000000708137224 */ /* 0x080fe400078e02ff */
        /* <DEDUP_REMOVED lines=45> */
.L_x_1169:
[----:B------:R-:W-:Y:S05]  /*4ff0*/  BSYNC.RELIABLE B6 ;  /* 0x0000000000067941 */ /* 0x000fea0003800100 */
.L_x_1168:
        /* <DEDUP_REMOVED lines=8> */
.L_x_1974:
[----:B------:R-:W-:Y:S05]  /*5080*/  BRX R10 -0x5090                                                 (*"BRANCH_TARGETS .L_x_1975,.L_x_1976,.L_x_1977"*) ;  /* 0xffffffac0adc7949 */ /* 0x000fea000383ffff */
.L_x_1976:
        /* <DEDUP_REMOVED lines=33> */
[--C-:B------:R-:W-:Y:S01]  /*52a0*/  IMAD.MOV R13, RZ, RZ, -R3.reuse ;  /* 0x000000ffff0d7224 */ /* 0x100fe200078e0a03 */
[----:B-1----:R-:W-:Y:S01]  /*52b0*/  IADD3 R15, PT, PT, RZ, -R11, RZ ;  /* 0x8000000bff0f7210 */ /* 0x002fe20007ffe0ff */
[----:B------:R-:W-:Y:S02]  /*52c0*/  IMAD.MOV.U32 R21, RZ, RZ, R3 ;  /* 0x000000ffff157224 */ /* 0x000fe400078e0003 */
        /* <DEDUP_REMOVED lines=28> */
.L_x_1975:
        /* <DEDUP_REMOVED lines=58> */
[----:B------:R-:W-:Y:S02]  /*5830*/  @!P4 IMAD.MOV R12, RZ, RZ, -R12 ;  /* 0x000000ffff0cc224 */ /* 0x000fe400078e0a0c */
[----:B------:R-:W-:Y:S01]  /*5840*/  IMAD.MOV.U32 R21, RZ, RZ, R3 ;  /* 0x000000ffff157224 */ /* 0x000fe200078e0003 */
[----:B------:R-:W-:Y:S02]  /*5850*/  @!P2 IADD3 R10, PT, PT, -R10, RZ, RZ ;  /* 0x000000ff0a0aa210 */ /* 0x000fe40007ffe1ff */
[C---:B------:R-:W-:Y:S02]  /*5860*/  SEL R11, R13.reuse, R12, !P0 ;  /* 0x0000000c0d0b7207 */ /* 0x040fe40004000000 */
[----:B------:R-:W-:-:S03]  /*5870*/  SEL R13, R13, R10, !P0 ;  /* 0x0000000a0d0d7207 */ /* 0x000fc60004000000 */
[----:B------:R-:W-:Y:S02]  /*5880*/  VIADD R4, R11, 0x1 ;  /* 0x000000010b047836 */ /* 0x000fe40000000000 */
[----:B------:R-:W-:Y:S01]  /*5890*/  IMAD.MOV.U32 R15, RZ, RZ, R13 ;  /* 0x000000ffff0f7224 */ /* 0x000fe200078e000d */
[----:B------:R-:W-:Y:S06]  /*58a0*/  BRA `(.L_x_1173) ;  /* 0x00000014006c7947 */ /* 0x000fec0003800000 */
.L_x_1977:
[----:B------:R-:W-:Y:S01]  /*58b0*/  IMAD R15, R23, R6, RZ ;  /* 0x00000006170f7224 */ /* 0x000fe200078e02ff */
[----:B------:R-:W-:Y:S02]  /*58c0*/  IABS R18, R4 ;  /* 0x0000000400127213 */ /* 0x000fe40000000000 */
[----:B------:R-:W-:Y:S02]  /*58d0*/  IABS R20, R23 ;  /* 0x0000001700147213 */ /* 0x000fe40000000000 */
[----:B------:R-:W-:Y:S02]  /*58e0*/  IABS R13, R15 ;  /* 0x0000000f000d7213 */ /* 0x000fe40000000000 */
[----:B------:R-:W-:Y:S02]  /*58f0*/  ISETP.GE.AND P4, PT, R4, RZ, PT ;  /* 0x000000ff0400720c */ /* 0x000fe40003f86270 */
        /* <DEDUP_REMOVED lines=55> */
[----:B------:R-:W-:-:S03]  /*5c70*/  IMAD.MOV.U32 R11, RZ, RZ, R3 ;  /* 0x000000ffff0b7224 */ /* 0x000fc600078e0003 */
[----:B------:R-:W-:Y:S01]  /*5c80*/  @!P4 IADD3 R4, PT, PT, -R4, RZ, RZ ;  /* 0x000000ff0404c210 */ /* 0x000fe20007ffe1ff */
[----:B------:R-:W-:-:S03]  /*5c90*/  @!P2 IMAD.MOV R11, RZ, RZ, -R11 ;  /* 0x000000ffff0ba224 */ /* 0x000fc600078e0a0b */
[C---:B------:R-:W-:Y:S02]  /*5ca0*/  SEL R3, R10.reuse, R4, !P0 ;  /* 0x000000040a037207 */ /* 0x040fe40004000000 */
[----:B------:R-:W-:-:S03]  /*5cb0*/  SEL R11, R10, R11, !P0 ;  /* 0x0000000b0a0b7207 */ /* 0x000fc60004000000 */
[----:B------:R-:W-:Y:S02]  /*5cc0*/  VIADD R21, R3, 0x1 ;  /* 0x0000000103157836 */ /* 0x000fe40000000000 */
[----:B------:R-:W-:Y:S01]  /*5cd0*/  IMAD.MOV.U32 R4, RZ, RZ, R11 ;  /* 0x000000ffff047224 */ /* 0x000fe200078e000b */
[----:B------:R-:W-:Y:S06]  /*5ce0*/  BRA `(.L_x_1173) ;  /* 0x00000010005c7947 */ /* 0x000fec0003800000 */
.L_x_1172:
[----:B------:R-:W-:-:S13]  /*5cf0*/  ISETP.GT.AND P0, PT, R3, 0x4, PT ;  /* 0x000000040300780c */ /* 0x000fda0003f04270 */
[----:B------:R-:W-:Y:S05]  /*5d00*/  @P0 BRA `(.L_x_1174) ;  /* 0x00000008002c0947 */ /* 0x000fea0003800000 */
[----:B------:R-:W-:-:S13]  /*5d10*/  ISETP.NE.AND P0, PT, R3, 0x3, PT ;  /* 0x000000030300780c */ /* 0x000fda0003f05270 */
[----:B------:R-:W-:Y:S05]  /*5d20*/  @!P0 BRA `(.L_x_1175) ;  /* 0x0000000400188947 */ /* 0x000fea0003800000 */
[-C--:B------:R-:W-:Y:S01]  /*5d30*/  IMAD R13, R5, R23.reuse, RZ ;  /* 0x00000017050d7224 */ /* 0x080fe200078e02ff */
        /* <DEDUP_REMOVED lines=25> */
[----:B------:R-:W-:-:S02]  /*5ed0*/  ISETP.GE.AND P2, PT, R10, RZ, PT ;  /* 0x000000ff0a00720c */ /* 0x000fc40003f46270 */
        /* <DEDUP_REMOVED lines=30> */
[----:B------:R-:W-:-:S03]  /*60c0*/  @!P3 IMAD.IADD R18, R18, 0x1, -R31 ;  /* 0x000000011212b824 */ /* 0x000fc600078e0a1f */
[----:B------:R-:W-:Y:S01]  /*60d0*/  @P0 VIADD R3, R3, 0x1 ;  /* 0x0000000103030836 */ /* 0x000fe20000000000 */
[----:B------:R-:W-:Y:S02]  /*60e0*/  ISETP.NE.AND P0, PT, R23, RZ, PT ;  /* 0x000000ff1700720c */ /* 0x000fe40003f05270 */
[----:B------:R-:W-:Y:S01]  /*60f0*/  MOV R4, R18 ;  /* 0x0000001200047202 */ /* 0x000fe20000000f00 */
[----:B------:R-:W-:-:S04]  /*6100*/  IMAD.MOV.U32 R13, RZ, RZ, R3 ;  /* 0x000000ffff0d7224 */ /* 0x000fc800078e0003 */
        /* <DEDUP_REMOVED lines=8> */
.L_x_1175:
        /* <DEDUP_REMOVED lines=31> */
[----:B------:R-:W-:Y:S02]  /*6380*/  @!P1 LOP3.LUT R3, RZ, R25, RZ, 0x33, !PT ;  /* 0x00000019ff039212 */ /* 0x000fe400078e33ff */
[----:B0-----:R-:W-:-:S03]  /*6390*/  MOV R10, RZ ;  /* 0x000000ff000a7202 */ /* 0x001fc60000000f00 */
        /* <DEDUP_REMOVED lines=23> */
[----:B------:R-:W-:Y:S02]  /*6510*/  IMAD.MOV.U32 R4, RZ, RZ, R21 ;  /* 0x000000ffff047224 */ /* 0x000fe400078e0015 */
        /* <DEDUP_REMOVED lines=8> */
[----:B------:R-:W-:Y:S01]  /*65a0*/  VIADD R15, R13, 0x1 ;  /* 0x000000010d0f7836 */ /* 0x000fe20000000000 */
[----:B------:R-:W-:Y:S06]  /*65b0*/  BRA `(.L_x_1173) ;  /* 0x0000000800287947 */ /* 0x000fec0003800000 */
.L_x_1174:
[----:B------:R-:W-:-:S13]  /*65c0*/  ISETP.NE.AND P0, PT, R3, 0x5, PT ;  /* 0x000000050300780c */ /* 0x000fda0003f05270 */
[----:B------:R-:W-:Y:S05]  /*65d0*/  @!P0 BRA `(.L_x_1176) ;  /* 0x0000000400108947 */ /* 0x000fea0003800000 */
[----:B------:R-:W-:Y:S02]  /*65e0*/  IABS R3, R25 ;  /* 0x0000001900037213 */ /* 0x000fe40000000000 */
[----:B------:R-:W-:Y:S02]  /*65f0*/  IABS R20, R8 ;  /* 0x0000000800147213 */ /* 0x000fe40000000000 */
[----:B------:R-:W0:Y:S01]  /*6600*/  I2F.RP R12, R3 ;  /* 0x00000003000c7306 */ /* 0x000e220000209400 */
[----:B------:R-:W-:-:S07]  /*6610*/  ISETP.GE.AND P4, PT, R4, RZ, PT ;  /* 0x000000ff0400720c */ /* 0x000fce0003f86270 */
        /* <DEDUP_REMOVED lines=51> */
[----:B------:R-:W-:-:S06]  /*6950*/  ISETP.GE.U32.AND P0, PT, R11, R14, PT ;  /* 0x0000000e0b00720c */ /* 0x000fcc0003f06070 */
[----:B------:R-:W-:-:S05]  /*6960*/  @!P3 IMAD.IADD R21, R21, 0x1, -R14 ;  /* 0x000000011515b824 */ /* 0x000fca00078e0a0e */
[----:B------:R-:W-:Y:S01]  /*6970*/  MOV R4, R21 ;  /* 0x0000001500047202 */ /* 0x000fe20000000f00 */
[----:B------:R-:W-:Y:S02]  /*6980*/  VIADD R21, R3, 0x1 ;  /* 0x0000000103157836 */ /* 0x000fe40000000000 */
[----:B------:R-:W-:Y:S01]  /*6990*/  @P0 VIADD R10, R10, 0x1 ;  /* 0x000000010a0a0836 */ /* 0x000fe20000000000 */
[----:B------:R-:W-:Y:S01]  /*69a0*/  ISETP.NE.AND P0, PT, R8, RZ, PT ;  /* 0x000000ff0800720c */ /* 0x000fe20003f05270 */
[----:B------:R-:W-:Y:S02]  /*69b0*/  @!P4 IMAD.MOV R4, RZ, RZ, -R4 ;  /* 0x000000ffff04c224 */ /* 0x000fe400078e0a04 */
[----:B------:R-:W-:-:S03]  /*69c0*/  @!P2 IMAD.MOV R10, RZ, RZ, -R10 ;  /* 0x000000ffff0aa224 */ /* 0x000fc600078e0a0a */
[C---:B------:R-:W-:Y:S02]  /*69d0*/  SEL R4, R13.reuse, R4, !P0 ;  /* 0x000000040d047207 */ /* 0x040fe40004000000 */
[----:B------:R-:W-:-:S03]  /*69e0*/  SEL R13, R13, R10, !P0 ;  /* 0x0000000a0d0d7207 */ /* 0x000fc60004000000 */
[----:B------:R-:W-:Y:S01]  /*69f0*/  VIADD R11, R4, 0x1 ;  /* 0x00000001040b7836 */ /* 0x000fe20000000000 */
[----:B------:R-:W-:Y:S01]  /*6a00*/  IADD3 R15, PT, PT, R13, 0x1, RZ ;  /* 0x000000010d0f7810 */ /* 0x000fe20007ffe0ff */
[----:B------:R-:W-:Y:S06]  /*6a10*/  BRA `(.L_x_1173) ;  /* 0x0000000400107947 */ /* 0x000fec0003800000 */
.L_x_1176:
        /* <DEDUP_REMOVED lines=68> */
.L_x_1173:
[----:B------:R-:W-:Y:S05]  /*6e60*/  BSYNC.RECONVERGENT B1 ;  /* 0x0000000000017941 */ /* 0x000fea0003800200 */
.L_x_1171:
[-C--:B------:R-:W-:Y:S02]  /*6e70*/  IMAD R10, R13, R6.reuse, R11 ;  /* 0x000000060d0a7224 */ /* 0x080fe400078e020b */
[----:B------:R-:W-:Y:S02]  /*6e80*/  IMAD R15, R15, R6, R4 ;  /* 0x000000060f0f7224 */ /* 0x000fe400078e0204 */
[C---:B------:R-:W-:Y:S02]  /*6e90*/  IMAD R10, R26.reuse, R3, R10 ;  /* 0x000000031a0a7224 */ /* 0x040fe400078e020a */
[----:B------:R-:W-:-:S05]  /*6ea0*/  IMAD R15, R26, R21, R15 ;  /* 0x000000151a0f7224 */ /* 0x000fca00078e020f */
[CC--:B------:R-:W-:Y:S02]  /*6eb0*/  VIMNMX R3, PT, PT, R10.reuse, R15.reuse, !PT ;  /* 0x0000000f0a037248 */ /* 0x0c0fe40007fe0100 */
[----:B------:R-:W-:-:S07]  /*6ec0*/  VIMNMX R11, PT, PT, R10, R15, PT ;  /* 0x0000000f0a0b7248 */ /* 0x000fce0003fe0100 */
.L_x_1170:
[----:B------:R-:W-:Y:S05]  /*6ed0*/  BSYNC.RECONVERGENT B0 ;  /* 0x0000000000007941 */ /* 0x000fea0003800200 */
.L_x_1167:
[----:B------:R-:W-:Y:S01]  /*6ee0*/  IMAD R4, R8, R0, RZ ;  /* 0x0000000008047224 */ /* 0x000fe200078e02ff */
[----:B------:R-:W-:Y:S03]  /*6ef0*/  BSSY.RECONVERGENT B0, `(.L_x_1177) ;  /* 0x000018d000007945 */ /* 0x000fe60003800200 */
[----:B------:R-:W-:-:S04]  /*6f00*/  IMAD R4, R5, R4, RZ ;  /* 0x0000000405047224 */ /* 0x000fc800078e02ff */
[----:B------:R-:W-:-:S05]  /*6f10*/  IMAD.SHL.U32 R38, R4, 0x2, RZ ;  /* 0x0000000204267824 */ /* 0x000fca00078e00ff */
[----:B------:R-:W-:-:S13]  /*6f20*/  ISETP.GE.AND P0, PT, R9, R38, PT ;  /* 0x000000260900720c */ /* 0x000fda0003f06270 */
[----:B------:R-:W-:Y:S05]  /*6f30*/  @P0 BRA `(.L_x_1178) ;  /* 0x00000004004c0947 */ /* 0x000fea0003800000 */
[-C--:B------:R-:W-:Y:S02]  /*6f40*/  IABS R15, R25.reuse ;  /* 0x00000019000f7213 */ /* 0x080fe40000000000 */
[----:B------:R-:W-:Y:S02]  /*6f50*/  IABS R20, R25 ;  /* 0x0000001900147213 */ /* 0x000fe40000000000 */
[----:B------:R-:W0:Y:S01]  /*6f60*/  I2F.RP R7, R15 ;  /* 0x0000000f00077306 */ /* 0x000e220000209400 */
[----:B------:R-:W-:Y:S02]  /*6f70*/  IABS R18, R8 ;  /* 0x0000000800127213 */ /* 0x000fe40000000000 */
[----:B------:R-:W-:-:S04]  /*6f80*/  SHF.R.U32.HI R4, RZ, 0x1, R9 ;  /* 0x00000001ff047819 */ /* 0x000fc80000011609 */
[----:B------:R-:W-:Y:S02]  /*6f90*/  IABS R14, R4 ;  /* 0x00000004000e7213 */ /* 0x000fe40000000000 */
[----:B------:R-:W-:Y:S01]  /*6fa0*/  ISETP.GE.AND P3, PT, R4, RZ, PT ;  /* 0x000000ff0400720c */ /* 0x000fe20003f66270 */
[----:B0-----:R-:W0:Y:S02]  /*6fb0*/  MUFU.RCP R7, R7 ;  /* 0x0000000700077308 */ /* 0x001e240000001000 */
[----:B0-----:R-:W-:-:S06]  /*6fc0*/  VIADD R12, R7, 0xffffffe ;  /* 0x0ffffffe070c7836 */ /* 0x001fcc0000000000 */
[----:B------:R0:W1:Y:S02]  /*6fd0*/  F2I.FTZ.U32.TRUNC.NTZ R13, R12 ;  /* 0x0000000c000d7305 */ /* 0x000064000021f000 */
[----:B0-----:R-:W-:Y:S01]  /*6fe0*/  IMAD.MOV.U32 R12, RZ, RZ, RZ ;  /* 0x000000ffff0c7224 */ /* 0x001fe200078e00ff */
[----:B-1----:R-:W-:-:S05]  /*6ff0*/  IADD3 R10, PT, PT, RZ, -R13, RZ ;  /* 0x8000000dff0a7210 */ /* 0x002fca0007ffe0ff */
[----:B------:R-:W-:Y:S02]  /*7000*/  IMAD R21, R10, R15, RZ ;  /* 0x0000000f0a157224 */ /* 0x000fe400078e02ff */
[----:B------:R-:W-:Y:S02]  /*7010*/  IMAD.MOV R10, RZ, RZ, -R20 ;  /* 0x000000ffff0a7224 */ /* 0x000fe400078e0a14 */
[----:B------:R-:W0:Y:S01]  /*7020*/  I2F.RP R20, R18 ;  /* 0x0000001200147306 */ /* 0x000e220000209400 */
[----:B------:R-:W-:-:S06]  /*7030*/  IMAD.HI.U32 R21, R13, R21, R12 ;  /* 0x000000150d157227 */ /* 0x000fcc00078e000c */
[----:B------:R-:W-:-:S04]  /*7040*/  IMAD.HI.U32 R7, R21, R14, RZ ;  /* 0x0000000e15077227 */ /* 0x000fc800078e00ff */
[----:B------:R-:W-:Y:S01]  /*7050*/  IMAD R10, R7, R10, R14 ;  /* 0x0000000a070a7224 */ /* 0x000fe200078e020e */
[----:B0-----:R-:W0:Y:S04]  /*7060*/  MUFU.RCP R20, R20 ;  /* 0x0000001400147308 */ /* 0x001e280000001000 */
[----:B------:R-:W-:-:S13]  /*7070*/  ISETP.GT.U32.AND P1, PT, R15, R10, PT ;  /* 0x0000000a0f00720c */ /* 0x000fda0003f24070 */
[----:B------:R-:W-:Y:S01]  /*7080*/  @!P1 IMAD.IADD R10, R10, 0x1, -R15 ;  /* 0x000000010a0a9824 */ /* 0x000fe200078e0a0f */
[----:B------:R-:W-:Y:S01]  /*7090*/  @!P1 IADD3 R7, PT, PT, R7, 0x1, RZ ;  /* 0x0000000107079810 */ /* 0x000fe20007ffe0ff */
[----:B0-----:R-:W-:Y:S01]  /*70a0*/  VIADD R12, R20, 0xffffffe ;  /* 0x0ffffffe140c7836 */ /* 0x001fe20000000000 */
[----:B------:R-:W-:Y:S02]  /*70b0*/  ISETP.NE.AND P1, PT, R25, RZ, PT ;  /* 0x000000ff1900720c */ /* 0x000fe40003f25270 */
[----:B------:R-:W-:Y:S01]  /*70c0*/  ISETP.GE.U32.AND P0, PT, R10, R15, PT ;  /* 0x0000000f0a00720c */ /* 0x000fe20003f06070 */
[----:B------:R0:W1:Y:S01]  /*70d0*/  F2I.FTZ.U32.TRUNC.NTZ R13, R12 ;  /* 0x0000000c000d7305 */ /* 0x000062000021f000 */
[----:B------:R-:W-:-:S04]  /*70e0*/  LOP3.LUT R10, R4, R25, RZ, 0x3c, !PT ;  /* 0x00000019040a7212 */ /* 0x000fc800078e3cff */
[----:B------:R-:W-:Y:S02]  /*70f0*/  ISETP.GE.AND P2, PT, R10, RZ, PT ;  /* 0x000000ff0a00720c */ /* 0x000fe40003f46270 */
[----:B------:R-:W-:Y:S01]  /*7100*/  IABS R10, R8 ;  /* 0x00000008000a7213 */ /* 0x000fe20000000000 */
[----:B0-----:R-:W-:-:S04]  /*7110*/  IMAD.MOV.U32 R12, RZ, RZ, RZ ;  /* 0x000000ffff0c7224 */ /* 0x001fc800078e00ff */
[----:B------:R-:W-:Y:S02]  /*7120*/  @P0 VIADD R7, R7, 0x1 ;  /* 0x0000000107070836 */ /* 0x000fe40000000000 */
[----:B------:R-:W-:Y:S02]  /*7130*/  IMAD.MOV R31, RZ, RZ, -R10 ;  /* 0x000000ffff1f7224 */ /* 0x000fe400078e0a0a */
[----:B------:R-:W-:Y:S02]  /*7140*/  IMAD.MOV.U32 R21, RZ, RZ, R7 ;  /* 0x000000ffff157224 */ /* 0x000fe400078e0007 */
[----:B-1----:R-:W-:Y:S02]  /*7150*/  IMAD.MOV R15, RZ, RZ, -R13 ;  /* 0x000000ffff0f7224 */ /* 0x002fe400078e0a0d */
[----:B------:R-:W-:Y:S01]  /*7160*/  @!P2 IMAD.MOV R21, RZ, RZ, -R21 ;  /* 0x000000ffff15a224 */ /* 0x000fe200078e0a15 */
[----:B------:R-:W-:Y:S01]  /*7170*/  @!P1 LOP3.LUT R21, RZ, R25, RZ, 0x33, !PT ;  /* 0x00000019ff159212 */ /* 0x000fe200078e33ff */
[----:B------:R-:W-:-:S03]  /*7180*/  IMAD R15, R15, R18, RZ ;  /* 0x000000120f0f7224 */ /* 0x000fc600078e02ff */
[----:B------:R-:W-:Y:S01]  /*7190*/  IADD3 R7, PT, PT, -R21, RZ, RZ ;  /* 0x000000ff15077210 */ /* 0x000fe20007ffe1ff */
[----:B------:R-:W-:-:S04]  /*71a0*/  IMAD.HI.U32 R12, R13, R15, R12 ;  /* 0x0000000f0d0c7227 */ /* 0x000fc800078e000c */
[----:B------:R-:W-:Y:S01]  /*71b0*/  IMAD R7, R25, R7, R4 ;  /* 0x0000000719077224 */ /* 0x000fe200078e0204 */
[----:B------:R-:W-:Y:S01]  /*71c0*/  LOP3.LUT R4, R9, 0x1, RZ, 0xc0, !PT ;  /* 0x0000000109047812 */ /* 0x000fe200078ec0ff */
        /* <DEDUP_REMOVED lines=15> */
[----:B------:R-:W-:Y:S02]  /*72c0*/  @!P2 IADD3 R13, PT, PT, R13, -R18, RZ ;  /* 0x800000120d0da210 */ /* 0x000fe40007ffe0ff */
[----:B------:R-:W-:Y:S01]  /*72d0*/  ISETP.GE.AND P2, PT, R7, RZ, PT ;  /* 0x000000ff0700720c */ /* 0x000fe20003f46270 */
[----:B------:R-:W-:Y:S02]  /*72e0*/  IMAD R7, R26, R21, RZ ;  /* 0x000000151a077224 */ /* 0x000fe400078e02ff */
[----:B------:R-:W-:-:S03]  /*72f0*/  @!P3 IMAD.MOV R13, RZ, RZ, -R13 ;  /* 0x000000ffff0db224 */ /* 0x000fc600078e0a0d */
[----:B------:R-:W-:Y:S01]  /*7300*/  @P0 VIADD R10, R10, 0x1 ;  /* 0x000000010a0a0836 */ /* 0x000fe20000000000 */
[----:B------:R-:W-:-:S04]  /*7310*/  ISETP.NE.AND P0, PT, R8, RZ, PT ;  /* 0x000000ff0800720c */ /* 0x000fc80003f05270 */
[----:B------:R-:W-:Y:S02]  /*7320*/  SEL R12, R4, R13, !P0 ;  /* 0x0000000d040c7207 */ /* 0x000fe40004000000 */
[----:B------:R-:W-:Y:S02]  /*7330*/  @!P2 IMAD.MOV R10, RZ, RZ, -R10 ;  /* 0x000000ffff0aa224 */ /* 0x000fe400078e0a0a */
[----:B------:R-:W-:-:S03]  /*7340*/  @P1 IADD3 R13, PT, PT, R12, R7, RZ ;  /* 0x000000070c0d1210 */ /* 0x000fc60007ffe0ff */
[----:B------:R-:W-:-:S05]  /*7350*/  SEL R10, R4, R10, !P0 ;  /* 0x0000000a040a7207 */ /* 0x000fca0004000000 */
[CC--:B------:R-:W-:Y:S02]  /*7360*/  @P1 IMAD R13, R10.reuse, R6.reuse, R13 ;  /* 0x000000060a0d1224 */ /* 0x0c0fe400078e020d */
[----:B------:R-:W-:Y:S02]  /*7370*/  IMAD R7, R10, R6, R7 ;  /* 0x000000060a077224 */ /* 0x000fe400078e0207 */
[C---:B------:R-:W-:Y:S02]  /*7380*/  @!P1 VIADD R10, R12.reuse, 0x1 ;  /* 0x000000010c0a9836 */ /* 0x040fe40000000000 */
[----:B------:R-:W-:Y:S02]  /*7390*/  @P1 VIADD R4, R13, 0x1 ;  /* 0x000000010d041836 */ /* 0x000fe40000000000 */
[----:B------:R-:W-:Y:S01]  /*73a0*/  @P1 IMAD.IADD R13, R12, 0x1, R7 ;  /* 0x000000010c0d1824 */ /* 0x000fe200078e0207 */
[C---:B------:R-:W-:Y:S01]  /*73b0*/  @!P1 IADD3 R4, PT, PT, R7.reuse, R10, RZ ;  /* 0x0000000a07049210 */ /* 0x040fe20007ffe0ff */
        /* <DEDUP_REMOVED lines=11> */
.L_x_1178:
        /* <DEDUP_REMOVED lines=29> */
[-C--:B------:R-:W-:Y:S01]  /*7640*/  @!P1 IADD3 R10, PT, PT, R10, -R15.reuse, RZ ;  /* 0x8000000f0a0a9210 */ /* 0x080fe20007ffe0ff */
[----:B------:R-:W-:Y:S01]  /*7650*/  @!P1 VIADD R7, R7, 0x1 ;  /* 0x0000000107079836 */ /* 0x000fe20000000000 */
[----:B------:R-:W-:Y:S01]  /*7660*/  ISETP.NE.AND P1, PT, R21, RZ, PT ;  /* 0x000000ff1500720c */ /* 0x000fe20003f25270 */
[----:B-1----:R-:W-:Y:S01]  /*7670*/  IMAD.MOV R31, RZ, RZ, -R13 ;  /* 0x000000ffff1f7224 */ /* 0x002fe200078e0a0d */
[----:B------:R-:W-:Y:S02]  /*7680*/  ISETP.GE.U32.AND P0, PT, R10, R15, PT ;  /* 0x0000000f0a00720c */ /* 0x000fe40003f06070 */
[----:B------:R-:W-:-:S04]  /*7690*/  LOP3.LUT R10, R4, R21, RZ, 0x3c, !PT ;  /* 0x00000015040a7212 */ /* 0x000fc800078e3cff */
[----:B------:R-:W-:-:S07]  /*76a0*/  ISETP.GE.AND P2, PT, R10, RZ, PT ;  /* 0x000000ff0a00720c */ /* 0x000fce0003f46270 */
[----:B------:R-:W-:-:S04]  /*76b0*/  @P0 VIADD R7, R7, 0x1 ;  /* 0x0000000107070836 */ /* 0x000fc80000000000 */
[----:B------:R-:W-:-:S05]  /*76c0*/  IMAD.MOV.U32 R15, RZ, RZ, R7 ;  /* 0x000000ffff0f7224 */ /* 0x000fca00078e0007 */
[----:B------:R-:W-:Y:S02]  /*76d0*/  @!P2 IADD3 R15, PT, PT, -R15, RZ, RZ ;  /* 0x000000ff0f0fa210 */ /* 0x000fe40007ffe1ff */
[----:B------:R-:W-:-:S05]  /*76e0*/  @!P1 LOP3.LUT R15, RZ, R21, RZ, 0x33, !PT ;  /* 0x00000015ff0f9212 */ /* 0x000fca00078e33ff */
[----:B------:R-:W-:-:S04]  /*76f0*/  IMAD.MOV R7, RZ, RZ, -R15 ;  /* 0x000000ffff077224 */ /* 0x000fc800078e0a0f */
[----:B------:R-:W-:Y:S01]  /*7700*/  IMAD R10, R21, R7, R4 ;  /* 0x00000007150a7224 */ /* 0x000fe200078e0204 */
[----:B------:R-:W-:Y:S01]  /*7710*/  IABS R21, R23 ;  /* 0x0000001700157213 */ /* 0x000fe20000000000 */
[----:B------:R-:W-:-:S03]  /*7720*/  IMAD R7, R31, R18, RZ ;  /* 0x000000121f077224 */ /* 0x000fc600078e02ff */
[----:B------:R-:W-:Y:S01]  /*7730*/  IABS R20, R10 ;  /* 0x0000000a00147213 */ /* 0x000fe20000000000 */
[----:B------:R-:W-:Y:S01]  /*7740*/  IMAD.HI.U32 R13, R13, R7, R12 ;  /* 0x000000070d0d7227 */ /* 0x000fe200078e000c */
[----:B------:R-:W-:Y:S02]  /*7750*/  LOP3.LUT R10, R10, R23, RZ, 0x3c, !PT ;  /* 0x000000170a0a7212 */ /* 0x000fe400078e3cff */
[----:B------:R-:W-:Y:S01]  /*7760*/  MOV R12, R20 ;  /* 0x00000014000c7202 */ /* 0x000fe20000000f00 */
[----:B------:R-:W-:Y:S01]  /*7770*/  IMAD.MOV R21, RZ, RZ, -R21 ;  /* 0x000000ffff157224 */ /* 0x000fe200078e0a15 */
[----:B------:R-:W-:Y:S02]  /*7780*/  ISETP.GE.AND P2, PT, R10, RZ, PT ;  /* 0x000000ff0a00720c */ /* 0x000fe40003f46270 */
[----:B------:R-:W-:Y:S01]  /*7790*/  LOP3.LUT R10, R9, 0x1, RZ, 0xc0, !PT ;  /* 0x00000001090a7812 */ /* 0x000fe200078ec0ff */
        /* <DEDUP_REMOVED lines=35> */
.L_x_1180:
        /* <DEDUP_REMOVED lines=10> */
[----:B------:R-:W0:Y:S03]  /*7a70*/  I2F.RP R20, R18 ;  /* 0x0000001200147306 */ /* 0x000e260000209400 */
[----:B------:R-:W-:-:S02]  /*7a80*/  IABS R14, R4 ;  /* 0x00000004000e7213 */ /* 0x000fc40000000000 */
[----:B------:R-:W-:-:S03]  /*7a90*/  ISETP.GE.AND P3, PT, R4, RZ, PT ;  /* 0x000000ff0400720c */ /* 0x000fc60003f66270 */
        /* <DEDUP_REMOVED lines=17> */
[----:B------:R-:W-:Y:S01]  /*7bb0*/  @!P1 IMAD.IADD R10, R10, 0x1, -R21 ;  /* 0x000000010a0a9824 */ /* 0x000fe200078e0a15 */
[----:B------:R-:W-:Y:S02]  /*7bc0*/  @!P1 IADD3 R7, PT, PT, R7, 0x1, RZ ;  /* 0x0000000107079810 */ /* 0x000fe40007ffe0ff */
[----:B------:R-:W-:Y:S02]  /*7bd0*/  ISETP.NE.AND P1, PT, R15, RZ, PT ;  /* 0x000000ff0f00720c */ /* 0x000fe40003f25270 */
[----:B------:R-:W-:Y:S02]  /*7be0*/  ISETP.GE.U32.AND P0, PT, R10, R21, PT ;  /* 0x000000150a00720c */ /* 0x000fe40003f06070 */
[----:B------:R-:W-:Y:S02]  /*7bf0*/  LOP3.LUT R10, R4, R15, RZ, 0x3c, !PT ;  /* 0x0000000f040a7212 */ /* 0x000fe400078e3cff */
[----:B-1----:R-:W-:Y:S02]  /*7c00*/  IADD3 R31, PT, PT, RZ, -R13, RZ ;  /* 0x8000000dff1f7210 */ /* 0x002fe40007ffe0ff */
[----:B------:R-:W-:-:S02]  /*7c10*/  ISETP.GE.AND P2, PT, R10, RZ, PT ;  /* 0x000000ff0a00720c */ /* 0x000fc40003f46270 */
[----:B------:R-:W-:Y:S01]  /*7c20*/  IABS R10, R8 ;  /* 0x00000008000a7213 */ /* 0x000fe20000000000 */
[----:B------:R-:W-:-:S04]  /*7c30*/  IMAD R31, R31, R18, RZ ;  /* 0x000000121f1f7224 */ /* 0x000fc800078e02ff */
[----:B------:R-:W-:Y:S02]  /*7c40*/  @P0 VIADD R7, R7, 0x1 ;  /* 0x0000000107070836 */ /* 0x000fe40000000000 */
[----:B------:R-:W-:-:S04]  /*7c50*/  IMAD.HI.U32 R31, R13, R31, R12 ;  /* 0x0000001f0d1f7227 */ /* 0x000fc800078e000c */
[----:B------:R-:W-:Y:S02]  /*7c60*/  IMAD.MOV.U32 R21, RZ, RZ, R7 ;  /* 0x000000ffff157224 */ /* 0x000fe400078e0007 */
[----:B------:R-:W-:Y:S02]  /*7c70*/  IMAD.MOV R33, RZ, RZ, -R10 ;  /* 0x000000ffff217224 */ /* 0x000fe400078e0a0a */
[----:B------:R-:W-:Y:S01]  /*7c80*/  @!P2 IMAD.MOV R21, RZ, RZ, -R21 ;  /* 0x000000ffff15a224 */ /* 0x000fe200078e0a15 */
[----:B------:R-:W-:Y:S01]  /*7c90*/  @!P1 LOP3.LUT R21, RZ, R15, RZ, 0x33, !PT ;  /* 0x0000000fff159212 */ /* 0x000fe200078e33ff */
[----:B------:R-:W-:-:S04]  /*7ca0*/  IMAD.HI.U32 R10, R31, R14, RZ ;  /* 0x0000000e1f0a7227 */ /* 0x000fc800078e00ff */
[----:B------:R-:W-:Y:S02]  /*7cb0*/  IMAD.MOV R7, RZ, RZ, -R21 ;  /* 0x000000ffff077224 */ /* 0x000fe400078e0a15 */
[----:B------:R-:W-:Y:S02]  /*7cc0*/  IMAD R13, R10, R33, R14 ;  /* 0x000000210a0d7224 */ /* 0x000fe400078e020e */
[----:B------:R-:W-:Y:S01]  /*7cd0*/  IMAD R7, R15, R7, R4 ;  /* 0x000000070f077224 */ /* 0x000fe200078e0204 */
[----:B------:R-:W-:Y:S02]  /*7ce0*/  LOP3.LUT R4, R9, 0x1, RZ, 0xc0, !PT ;  /* 0x0000000109047812 */ /* 0x000fe400078ec0ff */
[----:B------:R-:W-:Y:S02]  /*7cf0*/  ISETP.GT.U32.AND P0, PT, R18, R13, PT ;  /* 0x0000000d1200720c */ /* 0x000fe40003f04070 */
[----:B------:R-:W-:Y:S02]  /*7d00*/  IABS R15, R7 ;  /* 0x00000007000f7213 */ /* 0x000fe40000000000 */
[----:B------:R-:W-:-:S03]  /*7d10*/  LOP3.LUT R7, R7, R8, RZ, 0x3c, !PT ;  /* 0x0000000807077212 */ /* 0x000fc600078e3cff */
[----:B------:R-:W-:-:S04]  /*7d20*/  IMAD.HI.U32 R10, R31, R15, RZ ;  /* 0x0000000f1f0a7227 */ /* 0x000fc800078e00ff */
[----:B------:R-:W-:Y:S01]  /*7d30*/  IMAD R12, R10, R33, R15 ;  /* 0x000000210a0c7224 */ /* 0x000fe200078e020f */
[----:B------:R-:W-:Y:S02]  /*7d40*/  LOP3.LUT R15, RZ, R8, RZ, 0x33, !PT ;  /* 0x00000008ff0f7212 */ /* 0x000fe400078e33ff */
[----:B------:R-:W-:Y:S02]  /*7d50*/  @!P0 IADD3 R13, PT, PT, R13, -R18, RZ ;  /* 0x800000120d0d8210 */ /* 0x000fe40007ffe0ff */
[C---:B------:R-:W-:Y:S02]  /*7d60*/  ISETP.GT.U32.AND P1, PT, R18.reuse, R12, PT ;  /* 0x0000000c1200720c */ /* 0x040fe40003f24070 */
[----:B------:R-:W-:-:S11]  /*7d70*/  ISETP.GT.U32.AND P2, PT, R18, R13, PT ;  /* 0x0000000d1200720c */ /* 0x000fd60003f44070 */
[--C-:B------:R-:W-:Y:S02]  /*7d80*/  @!P1 IMAD.IADD R12, R12, 0x1, -R18.reuse ;  /* 0x000000010c0c9824 */ /* 0x100fe400078e0a12 */
[----:B------:R-:W-:Y:S01]  /*7d90*/  @!P2 IMAD.IADD R13, R13, 0x1, -R18 ;  /* 0x000000010d0da824 */ /* 0x000fe200078e0a12 */
[----:B------:R-:W-:Y:S01]  /*7da0*/  ISETP.GE.AND P2, PT, R7, RZ, PT ;  /* 0x000000ff0700720c */ /* 0x000fe20003f46270 */
[----:B------:R-:W-:Y:S01]  /*7db0*/  @!P1 VIADD R10, R10, 0x1 ;  /* 0x000000010a0a9836 */ /* 0x000fe20000000000 */
[----:B------:R-:W-:Y:S01]  /*7dc0*/  ISETP.GE.U32.AND P0, PT, R12, R18, PT ;  /* 0x000000120c00720c */ /* 0x000fe20003f06070 */
[----:B------:R-:W-:Y:S01]  /*7dd0*/  @!P3 IMAD.MOV R13, RZ, RZ, -R13 ;  /* 0x000000ffff0db224 */ /* 0x000fe200078e0a0d */
[----:B------:R-:W-:-:S11]  /*7de0*/  ISETP.NE.U32.AND P1, PT, R4, 0x1, PT ;  /* 0x000000010400780c */ /* 0x000fd60003f25070 */
        /* <DEDUP_REMOVED lines=8> */
[----:B------:R-:W-:Y:S02]  /*7e70*/  VIADD R4, R13, 0x1 ;  /* 0x000000010d047836 */ /* 0x000fe40000000000 */
[----:B------:R-:W-:Y:S02]  /*7e80*/  @P1 IMAD.IADD R12, R26, 0x1, R13 ;  /* 0x000000011a0c1824 */ /* 0x000fe400078e020d */
[----:B------:R-:W-:Y:S01]  /*7e90*/  @!P1 IMAD.MOV.U32 R13, RZ, RZ, R4 ;  /* 0x000000ffff0d9224 */ /* 0x000fe200078e0004 */
[----:B------:R-:W-:Y:S01]  /*7ea0*/  @P1 MOV R10, R4 ;  /* 0x00000004000a1202 */ /* 0x000fe20000000f00 */
[----:B------:R-:W-:-:S05]  /*7eb0*/  @!P1 IMAD.IADD R10, R7, 0x1, R14 ;  /* 0x00000001070a9824 */ /* 0x000fca00078e020e */
        /* <DEDUP_REMOVED lines=8> */
.L_x_1181:
[-C--:B------:R-:W-:Y:S01]  /*7f40*/  IABS R18, R25.reuse ;  /* 0x0000001900127213 */ /* 0x080fe20000000000 */
[----:B------:R-:W-:Y:S01]  /*7f50*/  IMAD.IADD R4, R4, 0x1, -R15 ;  /* 0x0000000104047824 */ /* 0x000fe200078e0a0f */
[----:B------:R-:W-:Y:S01]  /*7f60*/  IABS R20, R25 ;  /* 0x0000001900147213 */ /* 0x000fe20000000000 */
[----:B------:R-:W-:Y:S01]  /*7f70*/  BSSY.RECONVERGENT B1, `(.L_x_1182) ;  /* 0x000007e000017945 */ /* 0x000fe20003800200 */
[----:B------:R-:W0:Y:S01]  /*7f80*/  I2F.RP R14, R18 ;  /* 0x00000012000e7306 */ /* 0x000e220000209400 */
[----:B------:R-:W-:Y:S01]  /*7f90*/  IMAD.HI R10, R4, 0x2aaaaaab, RZ ;  /* 0x2aaaaaab040a7827 */ /* 0x000fe200078e02ff */
[----:B------:R-:W-:-:S04]  /*7fa0*/  IABS R33, R8 ;  /* 0x0000000800217213 */ /* 0x000fc80000000000 */
[----:B------:R-:W-:-:S04]  /*7fb0*/  LEA.HI R10, R10, R10, RZ, 0x1 ;  /* 0x0000000a0a0a7211 */ /* 0x000fc800078f08ff */
[C---:B------:R-:W-:Y:S01]  /*7fc0*/  ISETP.GE.AND P4, PT, R10.reuse, RZ, PT ;  /* 0x000000ff0a00720c */ /* 0x040fe20003f86270 */
[----:B------:R-:W-:Y:S01]  /*7fd0*/  IMAD R4, R10, -0x6, R4 ;  /* 0xfffffffa0a047824 */ /* 0x000fe200078e0204 */
        /* <DEDUP_REMOVED lines=64> */
.L_x_1978:
[----:B------:R-:W-:Y:S05]  /*83e0*/  BRX R12 -0x83f0                                                 (*"BRANCH_TARGETS .L_x_1979,.L_x_1980,.L_x_1981,.L_x_1184"*) ;  /* 0xffffff7c0c047949 */ /* 0x000fea000383ffff */
.L_x_1981:
        /* <DEDUP_REMOVED lines=8> */
.L_x_1979:
[----:B------:R-:W-:Y:S02]  /*8470*/  IMAD R7, R31, R7, R7 ;  /* 0x000000071f077224 */ /* 0x000fe400078e0207 */
[----:B------:R-:W-:-:S03]  /*8480*/  IMAD R4, R26, R31, RZ ;  /* 0x0000001f1a047224 */ /* 0x000fc600078e02ff */
[----:B------:R-:W-:Y:S01]  /*8490*/  IADD3 R13, PT, PT, R15, R7, RZ ;  /* 0x000000070f0d7210 */ /* 0x000fe20007ffe0ff */
[--C-:B------:R-:W-:Y:S02]  /*84a0*/  IMAD.IADD R7, R21, 0x1, R4.reuse ;  /* 0x0000000115077824 */ /* 0x100fe400078e0204 */
[CC--:B------:R-:W-:Y:S02]  /*84b0*/  IMAD R4, R15.reuse, R6.reuse, R4 ;  /* 0x000000060f047224 */ /* 0x0c0fe400078e0204 */
[-C--:B------:R-:W-:Y:S02]  /*84c0*/  IMAD R7, R15, R6.reuse, R7 ;  /* 0x000000060f077224 */ /* 0x080fe400078e0207 */
[----:B------:R-:W-:Y:S02]  /*84d0*/  IMAD R10, R13, R6, R6 ;  /* 0x000000060d0a7224 */ /* 0x000fe400078e0206 */
[----:B------:R-:W-:Y:S01]  /*84e0*/  IMAD.IADD R13, R21, 0x1, R4 ;  /* 0x00000001150d7824 */ /* 0x000fe200078e0204 */
[----:B------:R-:W-:Y:S01]  /*84f0*/  IADD3 R4, PT, PT, R7, 0x1, RZ ;  /* 0x0000000107047810 */ /* 0x000fe20007ffe0ff */
[----:B------:R-:W-:Y:S01]  /*8500*/  IMAD.IADD R10, R21, 0x1, R10 ;  /* 0x00000001150a7824 */ /* 0x000fe200078e020a */
[----:B------:R-:W-:Y:S06]  /*8510*/  BRA `(.L_x_1184) ;  /* 0x00000000008c7947 */ /* 0x000fec0003800000 */
.L_x_1980:
        /* <DEDUP_REMOVED lines=8> */
.L_x_1183:
[----:B------:R-:W-:-:S04]  /*85a0*/  MOV R13, 0xfffffffd ;  /* 0xfffffffd000d7802 */ /* 0x000fc80000000f00 */
[----:B------:R-:W-:-:S05]  /*85b0*/  VIADDMNMX.U32 R4, R4, R13, 0x3, PT ;  /* 0x0000000304047446 */ /* 0x000fca000380000d */
[----:B------:R-:W-:-:S04]  /*85c0*/  IMAD.SHL.U32 R4, R4, 0x4, RZ ;  /* 0x0000000404047824 */ /* 0x000fc800078e00ff */
[----:B------:R-:W0:Y:S02]  /*85d0*/  LDC R12, c[0x2][R4+0x34] ;  /* 0x00800d00040c7b82 */ /* 0x000e240000000800 */
[----:B0-----:R-:W-:-:S04]  /*85e0*/  SHF.R.S32.HI R13, RZ, 0x1f, R12 ;  /* 0x0000001fff0d7819 */ /* 0x001fc8000001140c */
.L_x_1983:
[----:B------:R-:W-:Y:S05]  /*85f0*/  BRX R12 -0x8600                                                 (*"BRANCH_TARGETS .L_x_1984,.L_x_1985,.L_x_1986,.L_x_1184"*) ;  /* 0xffffff780c807949 */ /* 0x000fea000383ffff */
.L_x_1986:
        /* <DEDUP_REMOVED lines=8> */
.L_x_1984:
[----:B------:R-:W-:-:S04]  /*8680*/  IMAD R7, R15, R6, R21 ;  /* 0x000000060f077224 */ /* 0x000fc800078e0215 */
[----:B------:R-:W-:-:S04]  /*8690*/  IMAD R7, R26, R31, R7 ;  /* 0x0000001f1a077224 */ /* 0x000fc800078e0207 */
[----:B------:R-:W-:Y:S01]  /*86a0*/  IMAD.IADD R4, R26, 0x1, R7 ;  /* 0x000000011a047824 */ /* 0x000fe200078e0207 */
[----:B------:R-:W-:-:S03]  /*86b0*/  IADD3 R13, PT, PT, R7, 0x1, RZ ;  /* 0x00000001070d7810 */ /* 0x000fc60007ffe0ff */
[----:B------:R-:W-:Y:S01]  /*86c0*/  IMAD.IADD R10, R4, 0x1, R6 ;  /* 0x00000001040a7824 */ /* 0x000fe200078e0206 */
[----:B------:R-:W-:Y:S06]  /*86d0*/  BRA `(.L_x_1184) ;  /* 0x00000000001c7947 */ /* 0x000fec0003800000 */
.L_x_1985:
[CC--:B------:R-:W-:Y:S02]  /*86e0*/  IMAD R4, R15.reuse, R6.reuse, R21 ;  /* 0x000000060f047224 */ /* 0x0c0fe400078e0215 */
[CC--:B------:R-:W-:Y:S02]  /*86f0*/  IMAD R10, R26.reuse, R31.reuse, R26 ;  /* 0x0000001f1a0a7224 */ /* 0x0c0fe400078e021a */
[----:B------:R-:W-:Y:S02]  /*8700*/  IMAD R4, R26, R31, R4 ;  /* 0x0000001f1a047224 */ /* 0x000fe400078e0204 */
[----:B------:R-:W-:Y:S02]  /*8710*/  IMAD R15, R15, R6, R6 ;  /* 0x000000060f0f7224 */ /* 0x000fe400078e0206 */
[----:B------:R-:W-:-:S03]  /*8720*/  VIADD R13, R4, 0x1 ;  /* 0x00000001040d7836 */ /* 0x000fc60000000000 */
[----:B------:R-:W-:Y:S01]  /*8730*/  IADD3 R10, PT, PT, R15, R10, R21 ;  /* 0x0000000a0f0a7210 */ /* 0x000fe20007ffe015 */
[----:B------:R-:W-:-:S07]  /*8740*/  IMAD.IADD R4, R26, 0x1, R13 ;  /* 0x000000011a047824 */ /* 0x000fce00078e020d */
.L_x_1184:
[----:B------:R-:W-:Y:S05]  /*8750*/  BSYNC.RECONVERGENT B1 ;  /* 0x0000000000017941 */ /* 0x000fea0003800200 */
.L_x_1182:
[CC--:B------:R-:W-:Y:S02]  /*8760*/  VIMNMX R7, PT, PT, R4.reuse, R13.reuse, !PT ;  /* 0x0000000d04077248 */ /* 0x0c0fe40007fe0100 */
[----:B------:R-:W-:Y:S02]  /*8770*/  VIMNMX R4, PT, PT, R4, R13, PT ;  /* 0x0000000d04047248 */ /* 0x000fe40003fe0100 */
[CC--:B------:R-:W-:Y:S02]  /*8780*/  VIMNMX R13, PT, PT, R7.reuse, R10.reuse, PT ;  /* 0x0000000a070d7248 */ /* 0x0c0fe40003fe0100 */
[----:B------:R-:W-:Y:S02]  /*8790*/  VIMNMX R10, PT, PT, R7, R10, !PT ;  /* 0x0000000a070a7248 */ /* 0x000fe40007fe0100 */
[CC--:B------:R-:W-:Y:S02]  /*87a0*/  VIMNMX R12, PT, PT, R4.reuse, R13.reuse, !PT ;  /* 0x0000000d040c7248 */ /* 0x0c0fe40007fe0100 */
[----:B------:R-:W-:-:S07]  /*87b0*/  VIMNMX R18, PT, PT, R4, R13, PT ;  /* 0x0000000d04127248 */ /* 0x000fce0003fe0100 */
.L_x_1179:
[----:B------:R-:W-:Y:S05]  /*87c0*/  BSYNC.RECONVERGENT B0 ;  /* 0x0000000000007941 */ /* 0x000fea0003800200 */
.L_x_1177:
[----:B------:R-:W0:Y:S08]  /*87d0*/  LDC.64 R48, c[0x4][0x18] ;  /* 0x01000600ff307b82 */ /* 0x000e300000000a00 */
[----:B------:R-:W1:Y:S01]  /*87e0*/  LDC.64 R50, c[0x4][0x10] ;  /* 0x01000400ff327b82 */ /* 0x000e620000000a00 */
[----:B0-----:R-:W2:Y:S04]  /*87f0*/  LDG.E.64 R48, desc[UR36][R48.64] ;  /* 0x0000002430307981 */ /* 0x001ea8000c1e1b00 */
[----:B-1----:R-:W3:Y:S01]  /*8800*/  LDG.E.64 R50, desc[UR36][R50.64] ;  /* 0x0000002432327981 */ /* 0x002ee2000c1e1b00 */
[----:B------:R-:W-:-:S02]  /*8810*/  ISETP.NE.AND P1, PT, R12, R3, PT ;  /* 0x000000030c00720c */ /* 0x000fc40003f25270 */
[----:B------:R-:W-:Y:S02]  /*8820*/  ISETP.NE.AND P0, PT, R10, R3, PT ;  /* 0x000000030a00720c */ /* 0x000fe40003f05270 */
[----:B------:R-:W-:-:S09]  /*8830*/  ISETP.NE.AND P2, PT, R12, R11, PT ;  /* 0x0000000b0c00720c */ /* 0x000fd20003f45270 */
[----:B------:R-:W-:Y:S02]  /*8840*/  @P1 SEL R18, R12, R18, P2 ;  /* 0x000000120c121207 */ /* 0x000fe40001000000 */
[----:B------:R-:W-:-:S04]  /*8850*/  ISETP.NE.AND P1, PT, R10, R11, PT ;  /* 0x0000000b0a00720c */ /* 0x000fc80003f25270 */
[----:B------:R-:W-:Y:S01]  /*8860*/  @P0 SEL R18, R10, R18, P1 ;  /* 0x000000120a120207 */ /* 0x000fe20000800000 */
[----:B--2---:R-:W-:-:S04]  /*8870*/  IMAD.WIDE R30, R3, 0x8, R48 ;  /* 0x00000008031e7825 */ /* 0x004fc800078e0230 */
[--C-:B------:R-:W-:Y:S02]  /*8880*/  IMAD.WIDE R32, R18, 0x8, R48.reuse ;  /* 0x0000000812207825 */ /* 0x100fe400078e0230 */
[----:B------:R-:W2:Y:S02]  /*8890*/  LD.E.64 R30, desc[UR36][R30.64] ;  /* 0x000000241e1e7980 */ /* 0x000ea4000c101b00 */
[----:B------:R-:W-:Y:S02]  /*88a0*/  IMAD.WIDE R34, R11, 0x8, R48 ;  /* 0x000000080b227825 */ /* 0x000fe400078e0230 */
[----:B------:R-:W2:Y:S04]  /*88b0*/  LD.E.64 R32, desc[UR36][R32.64] ;  /* 0x0000002420207980 */ /* 0x000ea8000c101b00 */
[----:B------:R-:W4:Y:S01]  /*88c0*/  LD.E.64 R34, desc[UR36][R34.64] ;  /* 0x0000002422227980 */ /* 0x000f22000c101b00 */
[----:B---3--:R-:W-:-:S04]  /*88d0*/  IMAD.WIDE R12, R3, 0x8, R50 ;  /* 0x00000008030c7825 */ /* 0x008fc800078e0232 */
[--C-:B------:R-:W-:Y:S02]  /*88e0*/  IMAD.WIDE R14, R18, 0x8, R50.reuse ;  /* 0x00000008120e7825 */ /* 0x100fe400078e0232 */
[----:B------:R-:W3:Y:S02]  /*88f0*/  LD.E.64 R12, desc[UR36][R12.64] ;  /* 0x000000240c0c7980 */ /* 0x000ee4000c101b00 */
[----:B------:R-:W-:Y:S02]  /*8900*/  IMAD.WIDE R20, R11, 0x8, R50 ;  /* 0x000000080b147825 */ /* 0x000fe400078e0232 */
[----:B------:R-:W3:Y:S04]  /*8910*/  LD.E.64 R14, desc[UR36][R14.64] ;  /* 0x000000240e0e7980 */ /* 0x000ee8000c101b00 */
[----:B------:R-:W5:Y:S01]  /*8920*/  LD.E.64 R20, desc[UR36][R20.64] ;  /* 0x0000002414147980 */ /* 0x000f62000c101b00 */
[----:B------:R-:W-:-:S02]  /*8930*/  PLOP3.LUT P0, PT, PT, PT, PT, 0x80, 0x8 ;  /* 0x000000000008781c */ /* 0x000fc40003f0f070 */
[----:B------:R-:W-:Y:S01]  /*8940*/  VIMNMX R7, PT, PT, R18, R3, !PT ;  /* 0x0000000312077248 */ /* 0x000fe20007fe0100 */
[--C-:B--2---:R-:W-:Y:S02]  /*8950*/  DSETP.GT.AND P1, PT, R30, R32.reuse, PT ;  /* 0x000000201e00722a */ /* 0x104fe40003f24000 */
[----:B----4-:R-:W-:-:S12]  /*8960*/  DSETP.GT.AND P2, PT, R34, R32, PT ;  /* 0x000000202200722a */ /* 0x010fd80003f44000 */
[----:B------:R-:W-:Y:S02]  /*8970*/  @!P1 DSETP.NEU.AND P3, PT, R30, R32, PT ;  /* 0x000000201e00922a */ /* 0x000fe40003f6d000 */
[----:B---3--:R-:W-:Y:S02]  /*8980*/  DSETP.GT.AND P5, PT, R12, R14, PT ;  /* 0x0000000e0c00722a */ /* 0x008fe40003fa4000 */
[----:B------:R-:W-:Y:S02]  /*8990*/  @!P2 DSETP.NEU.AND P6, PT, R34, R32, PT ;  /* 0x000000202200a22a */ /* 0x000fe40003fcd000 */
[--C-:B-----5:R-:W-:Y:S01]  /*89a0*/  DSETP.GT.AND P4, PT, R20, R14.reuse, PT ;  /* 0x0000000e1400722a */ /* 0x120fe20003f84000 */
[-C--:B------:R-:W-:Y:S01]  /*89b0*/  @!P1 ISETP.GT.AND P0, PT, R3, R18.reuse, !P3 ;  /* 0x000000120300920c */ /* 0x080fe20005f04270 */
[--C-:B------:R-:W-:Y:S01]  /*89c0*/  DSETP.NEU.AND P3, PT, R12, R14.reuse, PT ;  /* 0x0000000e0c00722a */ /* 0x100fe20003f6d000 */
[----:B------:R-:W-:Y:S02]  /*89d0*/  PLOP3.LUT P1, PT, PT, PT, PT, 0x80, 0x8 ;  /* 0x000000000008781c */ /* 0x000fe40003f2f070 */
[----:B------:R-:W-:Y:S01]  /*89e0*/  @!P2 ISETP.GT.AND P1, PT, R11, R18, !P6 ;  /* 0x000000120b00a20c */ /* 0x000fe20007724270 */
[----:B------:R-:W-:Y:S01]  /*89f0*/  DSETP.NEU.AND P6, PT, R20, R14, PT ;  /* 0x0000000e1400722a */ /* 0x000fe20003fcd000 */
[----:B------:R-:W-:-:S02]  /*8a00*/  PLOP3.LUT P2, PT, PT, PT, PT, 0x80, 0x8 ;  /* 0x000000000008781c */ /* 0x000fc40003f4f070 */
[----:B------:R-:W-:Y:S02]  /*8a10*/  SEL R4, R18, R7, P3 ;  /* 0x0000000712047207 */ /* 0x000fe40001800000 */
[-C--:B------:R-:W-:Y:S02]  /*8a20*/  @!P5 ISETP.GT.AND P2, PT, R3, R18.reuse, !P3 ;  /* 0x000000120300d20c */ /* 0x080fe40005f44270 */
[----:B------:R-:W-:Y:S02]  /*8a30*/  PLOP3.LUT P3, PT, PT, PT, PT, 0x80, 0x8 ;  /* 0x000000000008781c */ /* 0x000fe40003f6f070 */
[----:B------:R-:W-:-:S04]  /*8a40*/  @!P4 ISETP.GT.AND P3, PT, R11, R18, !P6 ;  /* 0x000000120b00c20c */ /* 0x000fc80007764270 */
[----:B------:R-:W-:Y:S02]  /*8a50*/  PLOP3.LUT P3, PT, P2, P3, PT, 0x80, 0x8 ;  /* 0x000000000008781c */ /* 0x000fe40001767070 */
[----:B------:R-:W-:-:S04]  /*8a60*/  VIMNMX R7, PT, PT, R18, R11, !PT ;  /* 0x0000000b12077248 */ /* 0x000fc80007fe0100 */
[----:B------:R-:W-:Y:S02]  /*8a70*/  SEL R10, R18, R7, P6 ;  /* 0x00000007120a7207 */ /* 0x000fe40003000000 */
[----:B------:R-:W-:Y:S02]  /*8a80*/  SEL R37, R3, R4, P5 ;  /* 0x0000000403257207 */ /* 0x000fe40002800000 */
[----:B------:R-:W-:-:S03]  /*8a90*/  SEL R39, R11, R10, P4 ;  /* 0x0000000a0b277207 */ /* 0x000fc60002000000 */
[----:B------:R-:W-:Y:S05]  /*8aa0*/  @!P3 BRA `(.L_x_1185) ;  /* 0x00000004006cb947 */ /* 0x000fea0003800000 */
[----:B------:R-:W0:Y:S08]  /*8ab0*/  LDC.64 R4, c[0x4][0x110] ;  /* 0x01004400ff047b82 */ /* 0x000e300000000a00 */
[----:B------:R-:W1:Y:S01]  /*8ac0*/  LDC.64 R14, c[0x4][0x108] ;  /* 0x01004200ff0e7b82 */ /* 0x000e620000000a00 */
[----:B------:R-:W-:Y:S01]  /*8ad0*/  MOV R0, 0x278 ;  /* 0x0000027800007802 */ /* 0x000fe20000000f00 */
[----:B------:R-:W2:Y:S01]  /*8ae0*/  LDCU.64 UR4, c[0x4][0x240] ;  /* 0x01004800ff0477ac */ /* 0x000ea20008000a00 */
[----:B0-----:R-:W3:Y:S04]  /*8af0*/  LDG.E.64 R4, desc[UR36][R4.64] ;  /* 0x0000002404047981 */ /* 0x001ee8000c1e1b00 */
[----:B-1----:R-:W4:Y:S01]  /*8b00*/  LDG.E.64 R14, desc[UR36][R14.64] ;  /* 0x000000240e0e7981 */ /* 0x002f22000c1e1b00 */
[----:B---3--:R-:W-:-:S05]  /*8b10*/  IMAD.WIDE.U32 R6, R9, 0x4, R4 ;  /* 0x0000000409067825 */ /* 0x008fca00078e0004 */
[----:B------:R-:W3:Y:S01]  /*8b20*/  LD.E R3, desc[UR36][R6.64] ;  /* 0x0000002406037980 */ /* 0x000ee2000c101900 */
[----:B----4-:R-:W-:-:S05]  /*8b30*/  IMAD.WIDE R10, R2, 0x4, R14 ;  /* 0x00000004020a7825 */ /* 0x010fca00078e020e */
[----:B------:R-:W4:Y:S01]  /*8b40*/  LD.E R8, desc[UR36][R10.64] ;  /* 0x000000240a087980 */ /* 0x000f22000c101900 */
[----:B---3--:R-:W-:-:S06]  /*8b50*/  IMAD.WIDE R12, R3, 0x4, R14 ;  /* 0x00000004030c7825 */ /* 0x008fcc00078e020e */
[----:B------:R-:W3:Y:S01]  /*8b60*/  LD.E R12, desc[UR36][R12.64] ;  /* 0x000000240c0c7980 */ /* 0x000ee2000c101900 */
[----:B------:R0:W1:Y:S03]  /*8b70*/  LDC.64 R14, c[0x4][R0] ;  /* 0x01000000000e7b82 */ /* 0x0000660000000a00 */
[----:B------:R0:W-:Y:S04]  /*8b80*/  STL.64 [R1], R2 ;  /* 0x0000000201007387 */ /* 0x0001e80000100a00 */
[----:B----4-:R0:W-:Y:S01]  /*8b90*/  STL.64 [R1+0x8], R8 ;  /* 0x0000080801007387 */ /* 0x0101e20000100a00 */
[----:B--2---:R-:W-:Y:S01]  /*8ba0*/  MOV R4, UR4 ;  /* 0x0000000400047c02 */ /* 0x004fe20008000f00 */
[----:B------:R-:W-:-:S02]  /*8bb0*/  IMAD.U32 R5, RZ, RZ, UR5 ;  /* 0x00000005ff057e24 */ /* 0x000fc4000f8e00ff */
[----:B------:R-:W-:Y:S02]  /*8bc0*/  IMAD.MOV.U32 R6, RZ, RZ, R16 ;  /* 0x000000ffff067224 */ /* 0x000fe400078e0010 */
[----:B------:R-:W-:Y:S01]  /*8bd0*/  IMAD.MOV.U32 R7, RZ, RZ, R17 ;  /* 0x000000ffff077224 */ /* 0x000fe200078e0011 */
[----:B-1-3--:R0:W-:Y:S06]  /*8be0*/  STL [R1+0x10], R12 ;  /* 0x0000100c01007387 */ /* 0x00a1ec0000100800 */
[----:B------:R-:W-:-:S07]  /*8bf0*/  LEPC R20, `(.L_x_1186) ;  /* 0x000000001014794e */ /* 0x000fce0000000000 */
[----:B0-----:R-:W-:Y:S05]  /*8c00*/  CALL.ABS.NOINC R14 ;  /* 0x000000000e007343 */ /* 0x001fea0003c00000 */
.L_x_1186:
        /* <DEDUP_REMOVED lines=16> */
.L_x_1188:
        /* <DEDUP_REMOVED lines=8> */
.L_x_1187:
        /* <DEDUP_REMOVED lines=13> */
.L_x_1189:
        /* <DEDUP_REMOVED lines=8> */
.L_x_1193:
        /* <DEDUP_REMOVED lines=15> */
.L_x_1192:
[----:B------:R-:W-:Y:S05]  /*8fd0*/  BSYNC.RECONVERGENT B0 ;  /* 0x0000000000007941 */ /* 0x000fea0003800200 */
.L_x_1191:
[----:B-----5:R-:W-:-:S14]  /*8fe0*/  DSETP.NEU.AND P0, PT, R8, R2, PT ;  /* 0x000000020800722a */ /* 0x020fdc0003f0d000 */
[----:B------:R-:W-:Y:S05]  /*8ff0*/  @P0 BRA `(.L_x_1193) ;  /* 0xfffffffc00b80947 */ /* 0x000fea000383ffff */
[----:B------:R-:W-:Y:S05]  /*9000*/  EXIT ;  /* 0x000000000000794d */ /* 0x000fea0003800000 */
.L_x_1190:
[----:B------:R-:W0:Y:S02]  /*9010*/  LDC.64 R4, c[0x4][0x198] ;  /* 0x01006600ff047b82 */ /* 0x000e240000000a00 */
[----:B0-----:R-:W2:Y:S02]  /*9020*/  LDG.E.64 R2, desc[UR36][R4.64] ;  /* 0x0000002404027981 */ /* 0x001ea4000c1e1b00 */
[----:B--2---:R-:W-:-:S05]  /*9030*/  IMAD.WIDE R2, R18, 0x8, R2 ;  /* 0x0000000812027825 */ /* 0x004fca00078e0202 */
[----:B------:R-:W-:Y:S01]  /*9040*/  ST.E.64 desc[UR36][R2.64], R10 ;  /* 0x0000000a02007985 */ /* 0x000fe2000c101b24 */
[----:B------:R-:W-:Y:S05]  /*9050*/  EXIT ;  /* 0x000000000000794d */ /* 0x000fea0003800000 */
.L_x_1185:
[----:B------:R-:W-:-:S13]  /*9060*/  PLOP3.LUT P1, PT, P0, P1, PT, 0x80, 0x8 ;  /* 0x000000000008781c */ /* 0x000fda0000723070 */
        /* <DEDUP_REMOVED lines=15> */
[----:B------:R-:W-:Y:S05]  /*9160*/  CALL.REL.NOINC `($_Z10fix_saddleiii$__internal_accurate_pow) ;  /* 0x00000124009c7944 */ /* 0x000fea0003c00000 */
[----:B------:R-:W-:Y:S05]  /*9170*/  BSYNC.RECONVERGENT B0 ;  /* 0x0000000000007941 */ /* 0x000fea0003800200 */
.L_x_1196:
        /* <DEDUP_REMOVED lines=8> */
.L_x_1195:
[----:B------:R-:W0:Y:S02]  /*9200*/  LDC.64 R6, c[0x4][0x180] ;  /* 0x01006000ff067b82 */ /* 0x000e240000000a00 */
[----:B0-----:R-:W2:Y:S02]  /*9210*/  LDG.E.64 R4, desc[UR36][R6.64] ;  /* 0x0000002406047981 */ /* 0x001ea4000c1e1b00 */
[----:B--2---:R-:W-:-:S08]  /*9220*/  DADD R4, R32, -R4 ;  /* 0x0000000020047229 */ /* 0x004fd00000000804 */
[----:B------:R-:W-:-:S08]  /*9230*/  DADD R4, -R14, R4 ;  /* 0x000000000e047229 */ /* 0x000fd00000000104 */
[----:B------:R-:W-:-:S11]  /*9240*/  DMUL R10, R4, 0.5 ;  /* 0x3fe00000040a7828 */ /* 0x000fd60000000000 */
.L_x_1197:
        /* <DEDUP_REMOVED lines=8> */
.L_x_1201:
        /* <DEDUP_REMOVED lines=15> */
.L_x_1200:
[----:B------:R-:W-:Y:S05]  /*93c0*/  BSYNC.RECONVERGENT B0 ;  /* 0x0000000000007941 */ /* 0x000fea0003800200 */
.L_x_1199:
[----:B-----5:R-:W-:-:S14]  /*93d0*/  DSETP.NEU.AND P0, PT, R8, R2, PT ;  /* 0x000000020800722a */ /* 0x020fdc0003f0d000 */
[----:B------:R-:W-:Y:S05]  /*93e0*/  @P0 BRA `(.L_x_1201) ;  /* 0xfffffffc00b80947 */ /* 0x000fea000383ffff */
[----:B------:R-:W-:Y:S05]  /*93f0*/  EXIT ;  /* 0x000000000000794d */ /* 0x000fea0003800000 */
.L_x_1198:
[----:B------:R-:W0:Y:S02]  /*9400*/  LDC.64 R4, c[0x4][0x198] ;  /* 0x01006600ff047b82 */ /* 0x000e240000000a00 */
[----:B0-----:R-:W2:Y:S02]  /*9410*/  LDG.E.64 R2, desc[UR36][R4.64] ;  /* 0x0000002404027981 */ /* 0x001ea4000c1e1b00 */
[----:B--2---:R-:W-:-:S05]  /*9420*/  IMAD.WIDE R2, R18, 0x8, R2 ;  /* 0x0000000812027825 */ /* 0x004fca00078e0202 */
[----:B------:R-:W-:Y:S01]  /*9430*/  ST.E.64 desc[UR36][R2.64], R10 ;  /* 0x0000000a02007985 */ /* 0x000fe2000c101b24 */
[----:B------:R-:W-:Y:S05]  /*9440*/  EXIT ;  /* 0x000000000000794d */ /* 0x000fea0003800000 */
.L_x_1194:
        /* <DEDUP_REMOVED lines=13> */
[----:B------:R-:W-:Y:S01]  /*9520*/  ISETP.GE.AND P0, PT, R17, R22, PT ;  /* 0x000000161100720c */ /* 0x000fe20003f06270 */
[----:B------:R-:W-:Y:S04]  /*9530*/  BSSY.RECONVERGENT B2, `(.L_x_1204) ;  /* 0x000020f000027945 */ /* 0x000fe80003800200 */
[----:B------:R-:W-:Y:S01]  /*9540*/  BSSY.RELIABLE B0, `(.L_x_1205) ;  /* 0x0000026000007945 */ /* 0x000fe20003800100 */
[----:B------:R-:W-:Y:S02]  /*9550*/  IMAD.MOV.U32 R2, RZ, RZ, RZ ;  /* 0x000000ffff027224 */ /* 0x000fe400078e00ff */
[----:B------:R-:W-:-:S05]  /*9560*/  IMAD.MOV.U32 R4, RZ, RZ, RZ ;  /* 0x000000ffff047224 */ /* 0x000fca00078e00ff */
        /* <DEDUP_REMOVED lines=35> */
.L_x_1206:
[----:B------:R-:W-:Y:S05]  /*97a0*/  BSYNC.RELIABLE B0 ;  /* 0x0000000000007941 */ /* 0x000fea0003800100 */
.L_x_1205:
        /* <DEDUP_REMOVED lines=8> */
.L_x_1988:
[----:B------:R-:W-:Y:S05]  /*9830*/  BRX R12 -0x9840                                                 (*"BRANCH_TARGETS .L_x_1989,.L_x_1990,.L_x_1991"*) ;  /* 0xffffff640cf07949 */ /* 0x000fea000383ffff */
.L_x_1990:
        /* <DEDUP_REMOVED lines=57> */
[----:B------:R-:W-:Y:S02]  /*9bd0*/  ISETP.NE.AND P0, PT, R5, RZ, PT ;  /* 0x000000ff0500720c */ /* 0x000fe40003f05270 */
[----:B------:R-:W-:Y:S01]  /*9be0*/  @!P4 IADD3 R12, PT, PT, -R12, RZ, RZ ;  /* 0x000000ff0c0cc210 */ /* 0x000fe20007ffe1ff */
[----:B------:R-:W-:-:S03]  /*9bf0*/  @!P2 IMAD.MOV R7, RZ, RZ, -R7 ;  /* 0x000000ffff07a224 */ /* 0x000fc600078e0a07 */
[C---:B------:R-:W-:Y:S02]  /*9c00*/  SEL R12, R0.reuse, R12, !P0 ;  /* 0x0000000c000c7207 */ /* 0x040fe40004000000 */
[----:B------:R-:W-:-:S03]  /*9c10*/  SEL R7, R0, R7, !P0 ;  /* 0x0000000700077207 */ /* 0x000fc60004000000 */
[----:B------:R-:W-:Y:S01]  /*9c20*/  VIADD R13, R12, 0x1 ;  /* 0x000000010c0d7836 */ /* 0x000fe20000000000 */
[----:B------:R-:W-:Y:S01]  /*9c30*/  MOV R0, R7 ;  /* 0x0000000700007202 */ /* 0x000fe20000000f00 */
[----:B------:R-:W-:Y:S06]  /*9c40*/  BRA `(.L_x_1210) ;  /* 0x0000001800587947 */ /* 0x000fec0003800000 */
.L_x_1989:
[----:B------:R-:W-:Y:S02]  /*9c50*/  IABS R7, R19 ;  /* 0x0000001300077213 */ /* 0x000fe40000000000 */
[----:B------:R-:W-:Y:S02]  /*9c60*/  IABS R21, R0 ;  /* 0x0000000000157213 */ /* 0x000fe40000000000 */
[----:B------:R-:W0:Y:S01]  /*9c70*/  I2F.RP R2, R7 ;  /* 0x0000000700027306 */ /* 0x000e220000209400 */
[-C--:B------:R-:W-:Y:S02]  /*9c80*/  IABS R31, R8.reuse ;  /* 0x00000008001f7213 */ /* 0x080fe40000000000 */
[----:B------:R-:W-:Y:S02]  /*9c90*/  IABS R14, R8 ;  /* 0x00000008000e7213 */ /* 0x000fe40000000000 */
[----:B------:R-:W-:-:S03]  /*9ca0*/  ISETP.GE.AND P4, PT, R0, RZ, PT ;  /* 0x000000ff0000720c */ /* 0x000fc60003f86270 */
[----:B------:R-:W1:Y:S01]  /*9cb0*/  I2F.RP R10, R31 ;  /* 0x0000001f000a7306 */ /* 0x000e620000209400 */
[----:B------:R-:W-:-:S07]  /*9cc0*/  IMAD.MOV R14, RZ, RZ, -R14 ;  /* 0x000000ffff0e7224 */ /* 0x000fce00078e0a0e */
        /* <DEDUP_REMOVED lines=15> */
[----:B0-----:R-:W-:-:S12]  /*9dc0*/  HFMA2 R12, -RZ, RZ, 0, 0 ;  /* 0x00000000ff0c7431 */ /* 0x001fd800000001ff */
        /* <DEDUP_REMOVED lines=10> */
[----:B------:R-:W-:Y:S01]  /*9e70*/  @!P2 IMAD.MOV R2, RZ, RZ, -R2 ;  /* 0x000000ffff02a224 */ /* 0x000fe200078e0a02 */
[----:B------:R-:W-:-:S05]  /*9e80*/  @!P1 LOP3.LUT R2, RZ, R19, RZ, 0x33, !PT ;  /* 0x00000013ff029212 */ /* 0x000fca00078e33ff */
[--C-:B------:R-:W-:Y:S02]  /*9e90*/  IMAD.MOV R7, RZ, RZ, -R2.reuse ;  /* 0x000000ffff077224 */ /* 0x100fe400078e0a02 */
[----:B------:R-:W-:Y:S02]  /*9ea0*/  IMAD.MOV.U32 R15, RZ, RZ, R2 ;  /* 0x000000ffff0f7224 */ /* 0x000fe400078e0002 */
        /* <DEDUP_REMOVED lines=27> */
.L_x_1991:
        /* <DEDUP_REMOVED lines=60> */
[C---:B------:R-:W-:Y:S01]  /*a420*/  SEL R2, R0.reuse, R12, !P0 ;  /* 0x0000000c00027207 */ /* 0x040fe20004000000 */
[----:B------:R-:W-:Y:S01]  /*a430*/  IMAD.MOV.U32 R12, RZ, RZ, R4 ;  /* 0x000000ffff0c7224 */ /* 0x000fe200078e0004 */
[----:B------:R-:W-:-:S03]  /*a440*/  SEL R7, R0, R7, !P0 ;  /* 0x0000000700077207 */ /* 0x000fc60004000000 */
[----:B------:R-:W-:Y:S01]  /*a450*/  VIADD R15, R2, 0x1 ;  /* 0x00000001020f7836 */ /* 0x000fe20000000000 */
[----:B------:R-:W-:Y:S01]  /*a460*/  MOV R13, R12 ;  /* 0x0000000c000d7202 */ /* 0x000fe20000000f00 */
[----:B------:R-:W-:Y:S01]  /*a470*/  IMAD.MOV.U32 R0, RZ, RZ, R7 ;  /* 0x000000ffff007224 */ /* 0x000fe200078e0007 */
[----:B------:R-:W-:Y:S06]  /*a480*/  BRA `(.L_x_1210) ;  /* 0x0000001000487947 */ /* 0x000fec0003800000 */
.L_x_1209:
        /* <DEDUP_REMOVED lines=27> */
[----:B0-----:R-:W-:-:S10]  /*a640*/  IMAD.MOV.U32 R12, RZ, RZ, RZ ;  /* 0x000000ffff0c7224 */ /* 0x001fd400078e00ff */
[----:B------:R-:W-:Y:S01]  /*a650*/  @!P1 IMAD.IADD R4, R4, 0x1, -R7 ;  /* 0x0000000104049824 */ /* 0x000fe200078e0a07 */
[----:B------:R-:W-:Y:S02]  /*a660*/  @!P1 IADD3 R2, PT, PT, R2, 0x1, RZ ;  /* 0x0000000102029810 */ /* 0x000fe40007ffe0ff */
        /* <DEDUP_REMOVED lines=11> */
[----:B------:R-:W-:Y:S02]  /*a720*/  IMAD R15, R4, R31, RZ ;  /* 0x0000001f040f7224 */ /* 0x000fe400078e02ff */
[----:B------:R-:W-:Y:S01]  /*a730*/  IMAD.MOV R21, RZ, RZ, -R14 ;  /* 0x000000ffff157224 */ /* 0x000fe200078e0a0e */
[----:B------:R-:W-:Y:S01]  /*a740*/  IABS R4, R2 ;  /* 0x0000000200047213 */ /* 0x000fe20000000000 */
[----:B------:R-:W-:Y:S01]  /*a750*/  IMAD.HI.U32 R15, R13, R15, R12 ;  /* 0x0000000f0d0f7227 */ /* 0x000fe200078e000c */
[----:B------:R-:W-:Y:S02]  /*a760*/  LOP3.LUT R2, R2, R23, RZ, 0x3c, !PT ;  /* 0x0000001702027212 */ /* 0x000fe400078e3cff */
[----:B------:R-:W-:Y:S01]  /*a770*/  MOV R13, R4 ;  /* 0x00000004000d7202 */ /* 0x000fe20000000f00 */
        /* <DEDUP_REMOVED lines=12> */
[----:B------:R-:W-:-:S03]  /*a840*/  @!P1 VIADD R4, R4, 0x1 ;  /* 0x0000000104049836 */ /* 0x000fc60000000000 */
[----:B------:R-:W-:-:S07]  /*a850*/  ISETP.GE.U32.AND P0, PT, R10, R31, PT ;  /* 0x0000001f0a00720c */ /* 0x000fce0003f06070 */
[----:B------:R-:W-:-:S05]  /*a860*/  @!P3 IADD3 R12, PT, PT, R12, -R31, RZ ;  /* 0x8000001f0c0cb210 */ /* 0x000fca0007ffe0ff */
        /* <DEDUP_REMOVED lines=10> */
.L_x_1212:
        /* <DEDUP_REMOVED lines=8> */
[----:B0-----:R-:W-:-:S07]  /*a990*/  IADD3 R12, PT, PT, R2, 0xffffffe, RZ ;  /* 0x0ffffffe020c7810 */ /* 0x001fce0007ffe0ff */
        /* <DEDUP_REMOVED lines=15> */
[-C--:B------:R-:W-:Y:S01]  /*aa90*/  @!P1 IADD3 R4, PT, PT, R4, -R7.reuse, RZ ;  /* 0x8000000704049210 */ /* 0x080fe20007ffe0ff */
[----:B------:R-:W-:Y:S01]  /*aaa0*/  @!P1 VIADD R2, R2, 0x1 ;  /* 0x0000000102029836 */ /* 0x000fe20000000000 */
        /* <DEDUP_REMOVED lines=8> */
[----:B------:R-:W-:Y:S02]  /*ab30*/  @!P2 IADD3 R2, PT, PT, -R2, RZ, RZ ;  /* 0x000000ff0202a210 */ /* 0x000fe40007ffe1ff */
        /* <DEDUP_REMOVED lines=9> */
[----:B------:R-:W-:Y:S02]  /*abd0*/  ISETP.GE.AND P2, PT, R7, RZ, PT ;  /* 0x000000ff0700720c */ /* 0x000fe40003f46270 */
[----:B------:R-:W-:Y:S01]  /*abe0*/  LOP3.LUT R7, RZ, R8, RZ, 0x33, !PT ;  /* 0x00000008ff077212 */ /* 0x000fe200078e33ff */
        /* <DEDUP_REMOVED lines=10> */
[----:B------:R-:W-:-:S05]  /*ac90*/  IMAD.MOV.U32 R0, RZ, RZ, R12 ;  /* 0x000000ffff007224 */ /* 0x000fca00078e000c */
[----:B------:R-:W-:-:S07]  /*aca0*/  @!P4 IADD3 R0, PT, PT, -R0, RZ, RZ ;  /* 0x000000ff0000c210 */ /* 0x000fce0007ffe1ff */
[----:B------:R-:W-:Y:S01]  /*acb0*/  @P0 VIADD R4, R4, 0x1 ;  /* 0x0000000104040836 */ /* 0x000fe20000000000 */
[----:B------:R-:W-:-:S03]  /*acc0*/  ISETP.NE.AND P0, PT, R8, RZ, PT ;  /* 0x000000ff0800720c */ /* 0x000fc60003f05270 */
[----:B------:R-:W-:Y:S01]  /*acd0*/  @!P2 IMAD.MOV R4, RZ, RZ, -R4 ;  /* 0x000000ffff04a224 */ /* 0x000fe200078e0a04 */
[----:B------:R-:W-:-:S04]  /*ace0*/  SEL R0, R7, R0, !P0 ;  /* 0x0000000007007207 */ /* 0x000fc80004000000 */
[----:B------:R-:W-:Y:S01]  /*acf0*/  SEL R12, R7, R4, !P0 ;  /* 0x00000004070c7207 */ /* 0x000fe20004000000 */
[----:B------:R-:W-:-:S03]  /*ad00*/  VIADD R7, R0, 0x1 ;  /* 0x0000000100077836 */ /* 0x000fc60000000000 */
[----:B------:R-:W-:Y:S01]  /*ad10*/  IADD3 R13, PT, PT, R12, 0x1, RZ ;  /* 0x000000010c0d7810 */ /* 0x000fe20007ffe0ff */
[----:B------:R-:W-:Y:S06]  /*ad20*/  BRA `(.L_x_1210) ;  /* 0x0000000800207947 */ /* 0x000fec0003800000 */
.L_x_1211:
        /* <DEDUP_REMOVED lines=18> */
[----:B0-----:R-:W-:Y:S01]  /*ae50*/  VIADD R12, R14, 0xffffffe ;  /* 0x0ffffffe0e0c7836 */ /* 0x001fe20000000000 */
[----:B------:R-:W-:Y:S01]  /*ae60*/  IABS R14, R8 ;  /* 0x00000008000e7213 */ /* 0x000fe20000000000 */
        /* <DEDUP_REMOVED lines=28> */
[----:B------:R-:W-:Y:S01]  /*b030*/  IMAD.HI.U32 R4, R21, R13, RZ ;  /* 0x0000000d15047227 */ /* 0x000fe200078e00ff */
[----:B------:R-:W-:-:S03]  /*b040*/  LOP3.LUT R7, RZ, R8, RZ, 0x33, !PT ;  /* 0x00000008ff077212 */ /* 0x000fc600078e33ff */
[----:B------:R-:W-:-:S05]  /*b050*/  IMAD R10, R4, R31, R13 ;  /* 0x0000001f040a7224 */ /* 0x000fca00078e020d */
[----:B------:R-:W-:Y:S02]  /*b060*/  ISETP.GT.U32.AND P1, PT, R15, R10, PT ;  /* 0x0000000a0f00720c */ /* 0x000fe40003f24070 */
[----:B------:R-:W-:-:S04]  /*b070*/  @!P0 IADD3 R12, PT, PT, R12, -R15, RZ ;  /* 0x8000000f0c0c8210 */ /* 0x000fc80007ffe0ff */
[----:B------:R-:W-:-:S07]  /*b080*/  ISETP.GT.U32.AND P3, PT, R15, R12, PT ;  /* 0x0000000c0f00720c */ /* 0x000fce0003f64070 */
[----:B------:R-:W-:Y:S02]  /*b090*/  @!P1 IMAD.IADD R10, R10, 0x1, -R15 ;  /* 0x000000010a0a9824 */ /* 0x000fe400078e0a0f */
[----:B------:R-:W-:-:S03]  /*b0a0*/  @!P1 VIADD R4, R4, 0x1 ;  /* 0x0000000104049836 */ /* 0x000fc60000000000 */
[----:B------:R-:W-:Y:S01]  /*b0b0*/  ISETP.GE.U32.AND P0, PT, R10, R15, PT ;  /* 0x0000000f0a00720c */ /* 0x000fe20003f06070 */
[----:B------:R-:W-:Y:S02]  /*b0c0*/  @!P3 IMAD.IADD R12, R12, 0x1, -R15 ;  /* 0x000000010c0cb824 */ /* 0x000fe400078e0a0f */
[----:B------:R-:W-:Y:S02]  /*b0d0*/  VIADD R15, R2, 0x1 ;  /* 0x00000001020f7836 */ /* 0x000fe40000000000 */
[----:B------:R-:W-:-:S04]  /*b0e0*/  IMAD.MOV.U32 R0, RZ, RZ, R12 ;  /* 0x000000ffff007224 */ /* 0x000fc800078e000c */
[----:B------:R-:W-:-:S04]  /*b0f0*/  @!P4 IMAD.MOV R0, RZ, RZ, -R0 ;  /* 0x000000ffff00c224 */ /* 0x000fc800078e0a00 */
[----:B------:R-:W-:Y:S02]  /*b100*/  @P0 IADD3 R4, PT, PT, R4, 0x1, RZ ;  /* 0x0000000104040810 */ /* 0x000fe40007ffe0ff */
[----:B------:R-:W-:-:S03]  /*b110*/  ISETP.NE.AND P0, PT, R8, RZ, PT ;  /* 0x000000ff0800720c */ /* 0x000fc60003f05270 */
[----:B------:R-:W-:Y:S01]  /*b120*/  @!P2 IMAD.MOV R4, RZ, RZ, -R4 ;  /* 0x000000ffff04a224 */ /* 0x000fe200078e0a04 */
[----:B------:R-:W-:-:S04]  /*b130*/  SEL R0, R7, R0, !P0 ;  /* 0x0000000007007207 */ /* 0x000fc80004000000 */
[----:B------:R-:W-:Y:S02]  /*b140*/  SEL R12, R7, R4, !P0 ;  /* 0x00000004070c7207 */ /* 0x000fe40004000000 */
[----:B------:R-:W-:-:S03]  /*b150*/  IADD3 R7, PT, PT, R0, 0x1, RZ ;  /* 0x0000000100077810 */ /* 0x000fc60007ffe0ff */
[----:B------:R-:W-:Y:S01]  /*b160*/  VIADD R13, R12, 0x1 ;  /* 0x000000010c0d7836 */ /* 0x000fe20000000000 */
[----:B------:R-:W-:Y:S06]  /*b170*/  BRA `(.L_x_1210) ;  /* 0x00000004000c7947 */ /* 0x000fec0003800000 */
.L_x_1213:
        /* <DEDUP_REMOVED lines=15> */
[----:B------:R-:W-:Y:S01]  /*b270*/  IMAD.HI.U32 R21, R13, R21, R12 ;  /* 0x000000150d157227 */ /* 0x000fe200078e000c */
[----:B------:R-:W-:Y:S02]  /*b280*/  IADD3 R12, PT, PT, R14, 0xffffffe, RZ ;  /* 0x0ffffffe0e0c7810 */ /* 0x000fe40007ffe0ff */
[----:B------:R-:W-:Y:S01]  /*b290*/  IABS R14, R8 ;  /* 0x00000008000e7213 */ /* 0x000fe20000000000 */
[----:B------:R-:W-:Y:S02]  /*b2a0*/  IMAD.MOV R13, RZ, RZ, -R4 ;  /* 0x000000ffff0d7224 */ /* 0x000fe400078e0a04 */
[----:B------:R-:W-:-:S04]  /*b2b0*/  IMAD.HI.U32 R2, R21, R10, RZ ;  /* 0x0000000a15027227 */ /* 0x000fc800078e00ff */
[----:B------:R-:W-:Y:S02]  /*b2c0*/  IMAD R4, R2, R13, R10 ;  /* 0x0000000d02047224 */ /* 0x000fe400078e020a */
[----:B------:R0:W1:Y:S01]  /*b2d0*/  F2I.FTZ.U32.TRUNC.NTZ R13, R12 ;  /* 0x0000000c000d7305 */ /* 0x000062000021f000 */
[----:B------:R-:W-:Y:S02]  /*b2e0*/  IMAD.MOV R21, RZ, RZ, -R14 ;  /* 0x000000ffff157224 */ /* 0x000fe400078e0a0e */
        /* <DEDUP_REMOVED lines=9> */
[----:B------:R-:W-:-:S06]  /*b380*/  @P0 VIADD R2, R2, 0x1 ;  /* 0x0000000102020836 */ /* 0x000fcc0000000000 */
[----:B------:R-:W-:Y:S01]  /*b390*/  @!P2 IMAD.MOV R2, RZ, RZ, -R2 ;  /* 0x000000ffff02a224 */ /* 0x000fe200078e0a02 */
[----:B------:R-:W-:-:S05]  /*b3a0*/  @!P1 LOP3.LUT R2, RZ, R15, RZ, 0x33, !PT ;  /* 0x0000000fff029212 */ /* 0x000fca00078e33ff */
[----:B------:R-:W-:-:S04]  /*b3b0*/  IMAD.MOV R7, RZ, RZ, -R2 ;  /* 0x000000ffff077224 */ /* 0x000fc800078e0a02 */
[----:B------:R-:W-:Y:S02]  /*b3c0*/  IMAD R7, R15, R7, R0 ;  /* 0x000000070f077224 */ /* 0x000fe400078e0200 */
[----:B------:R-:W-:-:S03]  /*b3d0*/  IMAD R15, R4, R31, RZ ;  /* 0x0000001f040f7224 */ /* 0x000fc600078e02ff */
[----:B------:R-:W-:Y:S01]  /*b3e0*/  IABS R4, R7 ;  /* 0x0000000700047213 */ /* 0x000fe20000000000 */
[----:B------:R-:W-:Y:S01]  /*b3f0*/  IMAD.HI.U32 R15, R13, R15, R12 ;  /* 0x0000000f0d0f7227 */ /* 0x000fe200078e000c */
[----:B------:R-:W-:Y:S02]  /*b400*/  LOP3.LUT R7, R7, R8, RZ, 0x3c, !PT ;  /* 0x0000000807077212 */ /* 0x000fe400078e3cff */
[----:B------:R-:W-:Y:S02]  /*b410*/  MOV R13, R4 ;  /* 0x00000004000d7202 */ /* 0x000fe40000000f00 */
        /* <DEDUP_REMOVED lines=17> */
[----:B------:R-:W-:Y:S02]  /*b530*/  @!P4 IMAD.MOV R0, RZ, RZ, -R0 ;  /* 0x000000ffff00c224 */ /* 0x000fe400078e0a00 */
[----:B------:R-:W-:Y:S01]  /*b540*/  IMAD.MOV.U32 R12, RZ, RZ, R2 ;  /* 0x000000ffff0c7224 */ /* 0x000fe200078e0002 */
[----:B------:R-:W-:Y:S02]  /*b550*/  @!P2 IADD3 R4, PT, PT, -R4, RZ, RZ ;  /* 0x000000ff0404a210 */ /* 0x000fe40007ffe1ff */
[C---:B------:R-:W-:Y:S01]  /*b560*/  SEL R0, R7.reuse, R0, !P0 ;  /* 0x0000000007007207 */ /* 0x040fe20004000000 */
[----:B------:R-:W-:Y:S01]  /*b570*/  IMAD.MOV.U32 R13, RZ, RZ, R12 ;  /* 0x000000ffff0d7224 */ /* 0x000fe200078e000c */
[----:B------:R-:W-:-:S03]  /*b580*/  SEL R2, R7, R4, !P0 ;  /* 0x0000000407027207 */ /* 0x000fc60004000000 */
[----:B------:R-:W-:Y:S01]  /*b590*/  VIADD R7, R0, 0x1 ;  /* 0x0000000100077836 */ /* 0x000fe20000000000 */
[----:B------:R-:W-:-:S07]  /*b5a0*/  IADD3 R15, PT, PT, R2, 0x1, RZ ;  /* 0x00000001020f7810 */ /* 0x000fce0007ffe0ff */
.L_x_1210:
[----:B------:R-:W-:Y:S05]  /*b5b0*/  BSYNC.RECONVERGENT B3 ;  /* 0x0000000000037941 */ /* 0x000fea0003800200 */
.L_x_1208:
[-C--:B------:R-:W-:Y:S02]  /*b5c0*/  IMAD R7, R12, R6.reuse, R7 ;  /* 0x000000060c077224 */ /* 0x080fe400078e0207 */
[----:B------:R-:W-:Y:S02]  /*b5d0*/  IMAD R13, R13, R6, R0 ;  /* 0x000000060d0d7224 */ /* 0x000fe400078e0200 */
[C---:B------:R-:W-:Y:S02]  /*b5e0*/  IMAD R7, R26.reuse, R2, R7 ;  /* 0x000000021a077224 */ /* 0x040fe400078e0207 */
[----:B------:R-:W-:-:S05]  /*b5f0*/  IMAD R2, R26, R15, R13 ;  /* 0x0000000f1a027224 */ /* 0x000fca00078e020d */
[CC--:B------:R-:W-:Y:S02]  /*b600*/  VIMNMX R0, PT, PT, R7.reuse, R2.reuse, !PT ;  /* 0x0000000207007248 */ /* 0x0c0fe40007fe0100 */
[----:B------:R-:W-:-:S07]  /*b610*/  VIMNMX R37, PT, PT, R7, R2, PT ;  /* 0x0000000207257248 */ /* 0x000fce0003fe0100 */
.L_x_1207:
[----:B------:R-:W-:Y:S05]  /*b620*/  BSYNC.RECONVERGENT B2 ;  /* 0x0000000000027941 */ /* 0x000fea0003800200 */
.L_x_1204:
[----:B------:R-:W0:Y:S02]  /*b630*/  LDC.64 R6, c[0x4][0x178] ;  /* 0x01005e00ff067b82 */ /* 0x000e240000000a00 */
[----:B0-----:R-:W2:Y:S01]  /*b640*/  LDG.E R2, desc[UR36][R6.64] ;  /* 0x0000002406027981 */ /* 0x001ea2000c1e1900 */
[C---:B------:R-:W-:Y:S02]  /*b650*/  ISETP.NE.AND P0, PT, R0.reuse, R3, PT ;  /* 0x000000030000720c */ /* 0x040fe40003f05270 */
[----:B------:R-:W-:-:S11]  /*b660*/  ISETP.NE.AND P1, PT, R0, R11, PT ;  /* 0x0000000b0000720c */ /* 0x000fd60003f25270 */
        /* <DEDUP_REMOVED lines=11> */
[----:B0-----:R-:W-:Y:S02]  /*b720*/  IMAD.MOV.U32 R0, RZ, RZ, R10 ;  /* 0x000000ffff007224 */ /* 0x001fe400078e000a */
[----:B------:R-:W-:-:S07]  /*b730*/  IMAD.MOV.U32 R3, RZ, RZ, R11 ;  /* 0x000000ffff037224 */ /* 0x000fce00078e000b */
[----:B------:R-:W-:Y:S05]  /*b740*/  CALL.REL.NOINC `($_Z10fix_saddleiii$__internal_accurate_pow) ;  /* 0x0000010000247944 */ /* 0x000fea0003c00000 */
[----:B------:R-:W-:Y:S05]  /*b750*/  BSYNC.RECONVERGENT B2 ;  /* 0x0000000000027941 */ /* 0x000fea0003800200 */
.L_x_1215:
        /* <DEDUP_REMOVED lines=8> */
.L_x_1214:
        /* <DEDUP_REMOVED lines=9> */
.L_x_1216:
[----:B------:R-:W-:Y:S01]  /*b870*/  ISETP.GE.AND P0, PT, R17, R22, PT ;  /* 0x000000161100720c */ /* 0x000fe20003f06270 */
[----:B------:R-:W-:Y:S04]  /*b880*/  BSSY.RECONVERGENT B3, `(.L_x_1217) ;  /* 0x0000218000037945 */ /* 0x000fe80003800200 */
[----:B------:R-:W-:Y:S01]  /*b890*/  BSSY.RELIABLE B2, `(.L_x_1218) ;  /* 0x0000027000027945 */ /* 0x000fe20003800100 */
[----:B------:R-:W-:Y:S01]  /*b8a0*/  MOV R3, RZ ;  /* 0x000000ff00037202 */ /* 0x000fe20000000f00 */
[----:B------:R-:W-:-:S06]  /*b8b0*/  IMAD.MOV.U32 R0, RZ, RZ, RZ ;  /* 0x000000ffff007224 */ /* 0x000fcc00078e00ff */
[----:B------:R-:W-:Y:S05]  /*b8c0*/  @!P0 BRA `(.L_x_1219) ;  /* 0x00000000008c8947 */ /* 0x000fea0003800000 */
[----:B------:R-:W0:Y:S01]  /*b8d0*/  LDC R4, c[0x0][0x388] ;  /* 0x0000e200ff047b82 */ /* 0x000e220000000800 */
[----:B------:R-:W-:Y:S01]  /*b8e0*/  IMAD.IADD R0, R19, 0x1, R24 ;  /* 0x0000000113007824 */ /* 0x000fe200078e0218 */
[----:B------:R-:W-:-:S03]  /*b8f0*/  MOV R3, 0x1 ;  /* 0x0000000100037802 */ /* 0x000fc60000000f00 */
[----:B0-----:R-:W-:Y:S02]  /*b900*/  IMAD R10, R0, R4, RZ ;  /* 0x00000004000a7224 */ /* 0x001fe400078e02ff */
        /* <DEDUP_REMOVED lines=24> */
[----:B------:R-:W-:Y:S02]  /*ba90*/  IMAD.MOV.U32 R11, RZ, RZ, -0x1 ;  /* 0xffffffffff0b7424 */ /* 0x000fe400078e00ff */
[----:B------:R-:W-:Y:S01]  /*baa0*/  IMAD.MOV.U32 R13, RZ, RZ, -0x1 ;  /* 0xffffffffff0d7424 */ /* 0x000fe200078e00ff */
[----:B------:R-:W-:-:S13]  /*bab0*/  ISETP.GE.AND P0, PT, R17, R36, PT ;  /* 0x000000241100720c */ /* 0x000fda0003f06270 */
[----:B------:R-:W-:Y:S05]  /*bac0*/  @P0 BREAK.RELIABLE B2 ;  /* 0x0000000000020942 */ /* 0x000fea0003800100 */
[----:B------:R-:W-:Y:S05]  /*bad0*/  @P0 BRA `(.L_x_1220) ;  /* 0x0000001c00c80947 */ /* 0x000fea0003800000 */
[----:B------:R-:W-:Y:S01]  /*bae0*/  IMAD.MOV.U32 R0, RZ, RZ, R29 ;  /* 0x000000ffff007224 */ /* 0x000fe200078e001d */
[----:B------:R-:W-:-:S07]  /*baf0*/  MOV R3, 0x6 ;  /* 0x0000000600037802 */ /* 0x000fce0000000f00 */
.L_x_1219:
[----:B------:R-:W-:Y:S05]  /*bb00*/  BSYNC.RELIABLE B2 ;  /* 0x0000000000027941 */ /* 0x000fea0003800100 */
.L_x_1218:
        /* <DEDUP_REMOVED lines=8> */
.L_x_1992:
[----:B------:R-:W-:Y:S05]  /*bb90*/  BRX R10 -0xbba0                                                 (*"BRANCH_TARGETS .L_x_1993,.L_x_1994,.L_x_1995"*) ;  /* 0xffffff440a187949 */ /* 0x000fea000383ffff */
.L_x_1994:
        /* <DEDUP_REMOVED lines=35> */
[----:B------:R-:W-:Y:S01]  /*bdd0*/  IMAD R24, R24, R13, R0 ;  /* 0x0000000d18187224 */ /* 0x000fe200078e0200 */
[----:B------:R-:W-:Y:S01]  /*bde0*/  LOP3.LUT R0, RZ, R5, RZ, 0x33, !PT ;  /* 0x00000005ff007212 */ /* 0x000fe200078e33ff */
[----:B------:R-:W-:-:S03]  /*bdf0*/  IMAD R13, R15, R14, RZ ;  /* 0x0000000e0f0d7224 */ /* 0x000fc600078e02ff */
[----:B------:R-:W-:Y:S01]  /*be00*/  IABS R15, R24 ;  /* 0x00000018000f7213 */ /* 0x000fe20000000000 */
[----:B------:R-:W-:Y:S01]  /*be10*/  IMAD.HI.U32 R4, R11, R13, R10 ;  /* 0x0000000d0b047227 */ /* 0x000fe200078e000a */
[----:B------:R-:W-:Y:S02]  /*be20*/  LOP3.LUT R24, R24, R5, RZ, 0x3c, !PT ;  /* 0x0000000518187212 */ /* 0x000fe400078e3cff */
[----:B------:R-:W-:Y:S01]  /*be30*/  MOV R13, R15 ;  /* 0x0000000f000d7202 */ /* 0x000fe20000000f00 */
        /* <DEDUP_REMOVED lines=24> */
.L_x_1993:
[----:B------:R-:W-:Y:S02]  /*bfc0*/  IABS R13, R19 ;  /* 0x00000013000d7213 */ /* 0x000fe40000000000 */
[----:B------:R-:W-:Y:S02]  /*bfd0*/  IABS R12, R0 ;  /* 0x00000000000c7213 */ /* 0x000fe40000000000 */
[----:B------:R-:W0:Y:S01]  /*bfe0*/  I2F.RP R3, R13 ;  /* 0x0000000d00037306 */ /* 0x000e220000209400 */
[-C--:B------:R-:W-:Y:S02]  /*bff0*/  IABS R14, R8.reuse ;  /* 0x00000008000e7213 */ /* 0x080fe40000000000 */
[----:B------:R-:W-:Y:S02]  /*c000*/  IABS R16, R8 ;  /* 0x0000000800107213 */ /* 0x000fe40000000000 */
[----:B------:R-:W-:Y:S02]  /*c010*/  ISETP.GE.AND P4, PT, R0, RZ, PT ;  /* 0x000000ff0000720c */ /* 0x000fe40003f86270 */
[----:B------:R-:W-:Y:S01]  /*c020*/  IADD3 R16, PT, PT, RZ, -R16, RZ ;  /* 0x80000010ff107210 */ /* 0x000fe20007ffe0ff */
        /* <DEDUP_REMOVED lines=58> */
[----:B------:R-:W-:Y:S01]  /*c3d0*/  IMAD.MOV.U32 R0, RZ, RZ, R11 ;  /* 0x000000ffff007224 */ /* 0x000fe200078e000b */
[----:B------:R-:W-:Y:S01]  /*c3e0*/  IADD3 R13, PT, PT, R4, 0x1, RZ ;  /* 0x00000001040d7810 */ /* 0x000fe20007ffe0ff */
[----:B------:R-:W-:Y:S06]  /*c3f0*/  BRA `(.L_x_1223) ;  /* 0x0000001400607947 */ /* 0x000fec0003800000 */
.L_x_1995:
[----:B------:R-:W0:Y:S01]  /*c400*/  LDCU UR4, c[0x0][0x380] ;  /* 0x00007000ff0477ac */ /* 0x000e220008000800 */
[----:B------:R-:W-:Y:S02]  /*c410*/  IABS R16, R0 ;  /* 0x0000000000107213 */ /* 0x000fe40000000000 */
[----:B------:R-:W-:Y:S02]  /*c420*/  IABS R18, R23 ;  /* 0x0000001700127213 */ /* 0x000fe40000000000 */
[----:B------:R-:W-:Y:S02]  /*c430*/  ISETP.GE.AND P4, PT, R0, RZ, PT ;  /* 0x000000ff0000720c */ /* 0x000fe40003f86270 */
[----:B------:R-:W1:Y:S01]  /*c440*/  I2F.RP R12, R18 ;  /* 0x00000012000c7306 */ /* 0x000e620000209400 */
[----:B0-----:R-:W-:-:S07]  /*c450*/  IMAD R13, R23, UR4, RZ ;  /* 0x00000004170d7c24 */ /* 0x001fce000f8e02ff */
[----:B-1----:R-:W-:Y:S01]  /*c460*/  MUFU.RCP R12, R12 ;  /* 0x0000000c000c7308 */ /* 0x002fe20000001000 */
[----:B------:R-:W-:-:S07]  /*c470*/  IABS R15, R13 ;  /* 0x0000000d000f7213 */ /* 0x000fce0000000000 */
        /* <DEDUP_REMOVED lines=9> */
[----:B------:R-:W-:-:S03]  /*c510*/  IADD3 R10, PT, PT, R12, 0xffffffe, RZ ;  /* 0x0ffffffe0c0a7810 */ /* 0x000fc60007ffe0ff */
[----:B------:R-:W-:Y:S01]  /*c520*/  IMAD.MOV R4, RZ, RZ, -R4 ;  /* 0x000000ffff047224 */ /* 0x000fe200078e0a04 */
[----:B------:R0:W1:Y:S01]  /*c530*/  F2I.FTZ.U32.TRUNC.NTZ R11, R10 ;  /* 0x0000000a000b7305 */ /* 0x000062000021f000 */
[----:B------:R-:W-:-:S04]  /*c540*/  IMAD.HI.U32 R3, R19, R16, RZ ;  /* 0x0000001013037227 */ /* 0x000fc800078e00ff */
[----:B------:R-:W-:Y:S02]  /*c550*/  IMAD R4, R3, R4, R16 ;  /* 0x0000000403047224 */ /* 0x000fe400078e0210 */
[----:B0-----:R-:W-:-:S03]  /*c560*/  IMAD.MOV.U32 R10, RZ, RZ, RZ ;  /* 0x000000ffff0a7224 */ /* 0x001fc600078e00ff */
[----:B------:R-:W-:-:S13]  /*c570*/  ISETP.GT.U32.AND P1, PT, R15, R4, PT ;  /* 0x000000040f00720c */ /* 0x000fda0003f24070 */
[----:B------:R-:W-:Y:S02]  /*c580*/  @!P1 IMAD.IADD R4, R4, 0x1, -R15 ;  /* 0x0000000104049824 */ /* 0x000fe400078e0a0f */
[----:B------:R-:W-:Y:S01]  /*c590*/  @!P1 VIADD R3, R3, 0x1 ;  /* 0x0000000103039836 */ /* 0x000fe20000000000 */
[----:B------:R-:W-:Y:S02]  /*c5a0*/  ISETP.NE.AND P1, PT, R13, RZ, PT ;  /* 0x000000ff0d00720c */ /* 0x000fe40003f25270 */
[----:B------:R-:W-:Y:S01]  /*c5b0*/  ISETP.GE.U32.AND P0, PT, R4, R15, PT ;  /* 0x0000000f0400720c */ /* 0x000fe20003f06070 */
[----:B-1----:R-:W-:Y:S01]  /*c5c0*/  IMAD.MOV R15, RZ, RZ, -R11 ;  /* 0x000000ffff0f7224 */ /* 0x002fe200078e0a0b */
        /* <DEDUP_REMOVED lines=26> */
[----:B------:R-:W-:-:S09]  /*c770*/  LOP3.LUT R10, RZ, R23, RZ, 0x33, !PT ;  /* 0x00000017ff0a7212 */ /* 0x000fd200078e33ff */
[----:B------:R-:W-:Y:S02]  /*c780*/  @!P3 IADD3 R11, PT, PT, R11, -R18, RZ ;  /* 0x800000120b0bb210 */ /* 0x000fe40007ffe0ff */
[----:B------:R-:W-:Y:S01]  /*c790*/  @P0 VIADD R3, R3, 0x1 ;  /* 0x0000000103030836 */ /* 0x000fe20000000000 */
[----:B------:R-:W-:Y:S02]  /*c7a0*/  ISETP.NE.AND P0, PT, R23, RZ, PT ;  /* 0x000000ff1700720c */ /* 0x000fe40003f05270 */
[----:B------:R-:W-:Y:S02]  /*c7b0*/  @!P4 IMAD.MOV R11, RZ, RZ, -R11 ;  /* 0x000000ffff0bc224 */ /* 0x000fe400078e0a0b */
[----:B------:R-:W-:-:S03]  /*c7c0*/  IMAD.MOV.U32 R0, RZ, RZ, R3 ;  /* 0x000000ffff007224 */ /* 0x000fc600078e0003 */
[----:B------:R-:W-:Y:S01]  /*c7d0*/  SEL R3, R10, R11, !P0 ;  /* 0x0000000b0a037207 */ /* 0x000fe20004000000 */
[----:B------:R-:W-:Y:S01]  /*c7e0*/  IMAD.MOV.U32 R11, RZ, RZ, R4 ;  /* 0x000000ffff0b7224 */ /* 0x000fe200078e0004 */
[----:B------:R-:W-:-:S03]  /*c7f0*/  @!P2 IADD3 R0, PT, PT, -R0, RZ, RZ ;  /* 0x000000ff0000a210 */ /* 0x000fc60007ffe1ff */
[----:B------:R-:W-:Y:S01]  /*c800*/  VIADD R15, R3, 0x1 ;  /* 0x00000001030f7836 */ /* 0x000fe20000000000 */
[----:B------:R-:W-:Y:S01]  /*c810*/  SEL R4, R10, R0, !P0 ;  /* 0x000000000a047207 */ /* 0x000fe20004000000 */
[----:B------:R-:W-:-:S03]  /*c820*/  IMAD.MOV.U32 R0, RZ, RZ, R11 ;  /* 0x000000ffff007224 */ /* 0x000fc600078e000b */
[----:B------:R-:W-:Y:S01]  /*c830*/  MOV R13, R4 ;  /* 0x00000004000d7202 */ /* 0x000fe20000000f00 */
[----:B------:R-:W-:Y:S06]  /*c840*/  BRA `(.L_x_1223) ;  /* 0x00000010004c7947 */ /* 0x000fec0003800000 */
.L_x_1222:
        /* <DEDUP_REMOVED lines=32> */
[----:B------:R-:W-:Y:S02]  /*ca50*/  LOP3.LUT R4, R0, R13, RZ, 0x3c, !PT ;  /* 0x0000000d00047212 */ /* 0x000fe400078e3cff */
[----:B------:R-:W-:Y:S02]  /*ca60*/  IABS R15, R23 ;  /* 0x00000017000f7213 */ /* 0x000fe40000000000 */
[----:B------:R-:W-:-:S07]  /*ca70*/  ISETP.GE.AND P2, PT, R4, RZ, PT ;  /* 0x000000ff0400720c */ /* 0x000fce0003f46270 */
[----:B------:R-:W-:-:S05]  /*ca80*/  @P0 IADD3 R3, PT, PT, R3, 0x1, RZ ;  /* 0x0000000103030810 */ /* 0x000fca0007ffe0ff */
[----:B------:R-:W-:-:S04]  /*ca90*/  IMAD.MOV.U32 R4, RZ, RZ, R3 ;  /* 0x000000ffff047224 */ /* 0x000fc800078e0003 */
[----:B------:R-:W-:Y:S01]  /*caa0*/  @!P2 IMAD.MOV R4, RZ, RZ, -R4 ;  /* 0x000000ffff04a224 */ /* 0x000fe200078e0a04 */
[----:B------:R-:W-:-:S04]  /*cab0*/  @!P1 LOP3.LUT R4, RZ, R13, RZ, 0x33, !PT ;  /* 0x0000000dff049212 */ /* 0x000fc800078e33ff */
[----:B------:R-:W-:-:S05]  /*cac0*/  IADD3 R3, PT, PT, -R4, RZ, RZ ;  /* 0x000000ff04037210 */ /* 0x000fca0007ffe1ff */
        /* <DEDUP_REMOVED lines=20> */
[----:B------:R-:W-:-:S09]  /*cc10*/  LOP3.LUT R10, RZ, R23, RZ, 0x33, !PT ;  /* 0x00000017ff0a7212 */ /* 0x000fd200078e33ff */
[----:B------:R-:W-:Y:S02]  /*cc20*/  @P0 IADD3 R3, PT, PT, R3, 0x1, RZ ;  /* 0x0000000103030810 */ /* 0x000fe40007ffe0ff */
[----:B------:R-:W-:Y:S01]  /*cc30*/  @!P3 IMAD.IADD R14, R14, 0x1, -R21 ;  /* 0x000000010e0eb824 */ /* 0x000fe200078e0a15 */
[----:B------:R-:W-:Y:S02]  /*cc40*/  ISETP.NE.AND P0, PT, R23, RZ, PT ;  /* 0x000000ff1700720c */ /* 0x000fe40003f05270 */
[----:B------:R-:W-:Y:S02]  /*cc50*/  IMAD.MOV.U32 R11, RZ, RZ, R3 ;  /* 0x000000ffff0b7224 */ /* 0x000fe400078e0003 */
[----:B------:R-:W-:-:S03]  /*cc60*/  IMAD.MOV.U32 R0, RZ, RZ, R14 ;  /* 0x000000ffff007224 */ /* 0x000fc600078e000e */
[----:B------:R-:W-:Y:S01]  /*cc70*/  @!P2 IADD3 R11, PT, PT, -R11, RZ, RZ ;  /* 0x000000ff0b0ba210 */ /* 0x000fe20007ffe1ff */
[----:B------:R-:W-:-:S03]  /*cc80*/  @!P4 IMAD.MOV R0, RZ, RZ, -R0 ;  /* 0x000000ffff00c224 */ /* 0x000fc600078e0a00 */
[C---:B------:R-:W-:Y:S02]  /*cc90*/  SEL R11, R10.reuse, R11, !P0 ;  /* 0x0000000b0a0b7207 */ /* 0x040fe40004000000 */
[----:B------:R-:W-:-:S03]  /*cca0*/  SEL R3, R10, R0, !P0 ;  /* 0x000000000a037207 */ /* 0x000fc60004000000 */
[----:B------:R-:W-:Y:S02]  /*ccb0*/  VIADD R0, R11, 0x1 ;  /* 0x000000010b007836 */ /* 0x000fe40000000000 */
[----:B------:R-:W-:Y:S01]  /*ccc0*/  VIADD R15, R3, 0x1 ;  /* 0x00000001030f7836 */ /* 0x000fe20000000000 */
[----:B------:R-:W-:Y:S06]  /*ccd0*/  BRA `(.L_x_1223) ;  /* 0x0000000c00287947 */ /* 0x000fec0003800000 */
.L_x_1225:
        /* <DEDUP_REMOVED lines=46> */
[----:B------:R-:W-:Y:S01]  /*cfc0*/  IMAD R10, R4, R21, R11 ;  /* 0x00000015040a7224 */ /* 0x000fe200078e020b */
[----:B------:R-:W-:Y:S01]  /*cfd0*/  LOP3.LUT R11, RZ, R8, RZ, 0x33, !PT ;  /* 0x00000008ff0b7212 */ /* 0x000fe200078e33ff */
        /* <DEDUP_REMOVED lines=18> */
.L_x_1224:
        /* <DEDUP_REMOVED lines=18> */
[----:B0-----:R-:W-:Y:S01]  /*d220*/  VIADD R10, R14, 0xffffffe ;  /* 0x0ffffffe0e0a7836 */ /* 0x001fe20000000000 */
[----:B------:R-:W-:Y:S01]  /*d230*/  IABS R14, R8 ;  /* 0x00000008000e7213 */ /* 0x000fe20000000000 */
[----:B------:R-:W-:Y:S02]  /*d240*/  IMAD.HI.U32 R13, R13, R12, RZ ;  /* 0x0000000c0d0d7227 */ /* 0x000fe400078e00ff */
[----:B------:R0:W1:Y:S02]  /*d250*/  F2I.FTZ.U32.TRUNC.NTZ R11, R10 ;  /* 0x0000000a000b7305 */ /* 0x000064000021f000 */
[----:B------:R-:W-:Y:S02]  /*d260*/  IMAD R4, R13, R4, R12 ;  /* 0x000000040d047224 */ /* 0x000fe400078e020c */
[----:B------:R-:W-:-:S03]  /*d270*/  IMAD.MOV R21, RZ, RZ, -R14 ;  /* 0x000000ffff157224 */ /* 0x000fc600078e0a0e */
[----:B------:R-:W-:Y:S01]  /*d280*/  ISETP.GT.U32.AND P0, PT, R3, R4, PT ;  /* 0x000000040300720c */ /* 0x000fe20003f04070 */
[----:B0-----:R-:W-:-:S12]  /*d290*/  IMAD.MOV.U32 R10, RZ, RZ, RZ ;  /* 0x000000ffff0a7224 */ /* 0x001fd800078e00ff */
        /* <DEDUP_REMOVED lines=9> */
[----:B------:R-:W-:Y:S02]  /*d330*/  @P1 IADD3 R13, PT, PT, R13, 0x1, RZ ;  /* 0x000000010d0d1810 */ /* 0x000fe40007ffe0ff */
[----:B------:R-:W-:-:S04]  /*d340*/  IMAD.HI.U32 R10, R19, R12, RZ ;  /* 0x0000000c130a7227 */ /* 0x000fc800078e00ff */
[----:B------:R-:W-:Y:S02]  /*d350*/  IMAD.MOV.U32 R3, RZ, RZ, R13 ;  /* 0x000000ffff037224 */ /* 0x000fe400078e000d */
[----:B------:R-:W-:Y:S02]  /*d360*/  IMAD R12, R10, R21, R12 ;  /* 0x000000150a0c7224 */ /* 0x000fe400078e020c */
[----:B------:R-:W-:Y:S01]  /*d370*/  @!P2 IMAD.MOV R3, RZ, RZ, -R3 ;  /* 0x000000ffff03a224 */ /* 0x000fe200078e0a03 */
[----:B------:R-:W-:Y:S02]  /*d380*/  @!P0 LOP3.LUT R3, RZ, R25, RZ, 0x33, !PT ;  /* 0x00000019ff038212 */ /* 0x000fe400078e33ff */
[----:B------:R-:W-:Y:S02]  /*d390*/  ISETP.GT.U32.AND P0, PT, R15, R12, PT ;  /* 0x0000000c0f00720c */ /* 0x000fe40003f04070 */
[----:B------:R-:W-:-:S05]  /*d3a0*/  IADD3 R13, PT, PT, -R3, RZ, RZ ;  /* 0x000000ff030d7210 */ /* 0x000fca0007ffe1ff */
[----:B------:R-:W-:-:S05]  /*d3b0*/  IMAD R13, R25, R13, R0 ;  /* 0x0000000d190d7224 */ /* 0x000fca00078e0200 */
[----:B------:R-:W-:Y:S02]  /*d3c0*/  IABS R4, R13 ;  /* 0x0000000d00047213 */ /* 0x000fe40000000000 */
[----:B------:R-:W-:Y:S02]  /*d3d0*/  @!P0 IADD3 R12, PT, PT, R12, -R15, RZ ;  /* 0x8000000f0c0c8210 */ /* 0x000fe40007ffe0ff */
[----:B------:R-:W-:Y:S01]  /*d3e0*/  LOP3.LUT R13, R13, R8, RZ, 0x3c, !PT ;  /* 0x000000080d0d7212 */ /* 0x000fe200078e3cff */
[----:B------:R-:W-:Y:S01]  /*d3f0*/  IMAD.MOV.U32 R11, RZ, RZ, R4 ;  /* 0x000000ffff0b7224 */ /* 0x000fe200078e0004 */
[----:B------:R-:W-:Y:S02]  /*d400*/  ISETP.GT.U32.AND P3, PT, R15, R12, PT ;  /* 0x0000000c0f00720c */ /* 0x000fe40003f64070 */
[----:B------:R-:W-:Y:S01]  /*d410*/  ISETP.GE.AND P2, PT, R13, RZ, PT ;  /* 0x000000ff0d00720c */ /* 0x000fe20003f46270 */
[----:B------:R-:W-:-:S04]  /*d420*/  IMAD.HI.U32 R4, R19, R11, RZ ;  /* 0x0000000b13047227 */ /* 0x000fc800078e00ff */
[----:B------:R-:W-:Y:S01]  /*d430*/  IMAD R10, R4, R21, R11 ;  /* 0x00000015040a7224 */ /* 0x000fe200078e020b */
[----:B------:R-:W-:-:S04]  /*d440*/  LOP3.LUT R11, RZ, R8, RZ, 0x33, !PT ;  /* 0x00000008ff0b7212 */ /* 0x000fc800078e33ff */
[----:B------:R-:W-:Y:S01]  /*d450*/  ISETP.GT.U32.AND P1, PT, R15, R10, PT ;  /* 0x0000000a0f00720c */ /* 0x000fe20003f24070 */
[----:B------:R-:W-:-:S04]  /*d460*/  @!P3 IMAD.IADD R12, R12, 0x1, -R15 ;  /* 0x000000010c0cb824 */ /* 0x000fc800078e0a0f */
[----:B------:R-:W-:-:S04]  /*d470*/  IMAD.MOV.U32 R13, RZ, RZ, R12 ;  /* 0x000000ffff0d7224 */ /* 0x000fc800078e000c */
[----:B------:R-:W-:-:S04]  /*d480*/  @!P4 IMAD.MOV R13, RZ, RZ, -R13 ;  /* 0x000000ffff0dc224 */ /* 0x000fc800078e0a0d */
[----:B------:R-:W-:Y:S02]  /*d490*/  @!P1 IMAD.IADD R10, R10, 0x1, -R15 ;  /* 0x000000010a0a9824 */ /* 0x000fe400078e0a0f */
[----:B------:R-:W-:-:S03]  /*d4a0*/  @!P1 VIADD R4, R4, 0x1 ;  /* 0x0000000104049836 */ /* 0x000fc60000000000 */
[----:B------:R-:W-:Y:S01]  /*d4b0*/  ISETP.GE.U32.AND P0, PT, R10, R15, PT ;  /* 0x0000000f0a00720c */ /* 0x000fe20003f06070 */
[----:B------:R-:W-:-:S12]  /*d4c0*/  VIADD R15, R3, 0x1 ;  /* 0x00000001030f7836 */ /* 0x000fd80000000000 */
        /* <DEDUP_REMOVED lines=8> */
.L_x_1226:
        /* <DEDUP_REMOVED lines=18> */
[----:B------:R-:W-:Y:S01]  /*d670*/  IMAD.MOV R4, RZ, RZ, -R4 ;  /* 0x000000ffff047224 */ /* 0x000fe200078e0a04 */
[----:B------:R0:W1:Y:S01]  /*d680*/  F2I.FTZ.U32.TRUNC.NTZ R11, R10 ;  /* 0x0000000a000b7305 */ /* 0x000062000021f000 */
[----:B------:R-:W-:-:S04]  /*d690*/  IMAD.HI.U32 R3, R19, R12, RZ ;  /* 0x0000000c13037227 */ /* 0x000fc800078e00ff */
[----:B------:R-:W-:Y:S02]  /*d6a0*/  IMAD R4, R3, R4, R12 ;  /* 0x0000000403047224 */ /* 0x000fe400078e020c */
[----:B------:R-:W-:Y:S02]  /*d6b0*/  IMAD.MOV R19, RZ, RZ, -R14 ;  /* 0x000000ffff137224 */ /* 0x000fe400078e0a0e */
[----:B0-----:R-:W-:Y:S01]  /*d6c0*/  IMAD.MOV.U32 R10, RZ, RZ, RZ ;  /* 0x000000ffff0a7224 */ /* 0x001fe200078e00ff */
[----:B------:R-:W-:-:S13]  /*d6d0*/  ISETP.GT.U32.AND P1, PT, R13, R4, PT ;  /* 0x000000040d00720c */ /* 0x000fda0003f24070 */
        /* <DEDUP_REMOVED lines=11> */
[----:B------:R-:W-:Y:S01]  /*d790*/  IMAD R13, R15, R13, R0 ;  /* 0x0000000d0f0d7224 */ /* 0x000fe200078e0200 */
[----:B------:R-:W-:Y:S01]  /*d7a0*/  LOP3.LUT R0, RZ, R8, RZ, 0x33, !PT ;  /* 0x00000008ff007212 */ /* 0x000fe200078e33ff */
[----:B------:R-:W-:-:S03]  /*d7b0*/  IMAD R15, R4, R21, RZ ;  /* 0x00000015040f7224 */ /* 0x000fc600078e02ff */
[----:B------:R-:W-:Y:S01]  /*d7c0*/  IABS R4, R13 ;  /* 0x0000000d00047213 */ /* 0x000fe20000000000 */
[----:B------:R-:W-:Y:S01]  /*d7d0*/  IMAD.HI.U32 R15, R11, R15, R10 ;  /* 0x0000000f0b0f7227 */ /* 0x000fe200078e000a */
[----:B------:R-:W-:Y:S02]  /*d7e0*/  LOP3.LUT R13, R13, R8, RZ, 0x3c, !PT ;  /* 0x000000080d0d7212 */ /* 0x000fe400078e3cff */
[----:B------:R-:W-:Y:S02]  /*d7f0*/  MOV R11, R4 ;  /* 0x00000004000b7202 */ /* 0x000fe40000000f00 */
[----:B------:R-:W-:Y:S01]  /*d800*/  ISETP.GE.AND P2, PT, R13, RZ, PT ;  /* 0x000000ff0d00720c */ /* 0x000fe20003f46270 */
[----:B------:R-:W-:-:S04]  /*d810*/  IMAD.HI.U32 R10, R15, R12, RZ ;  /* 0x0000000c0f0a7227 */ /* 0x000fc800078e00ff */
[----:B------:R-:W-:Y:S02]  /*d820*/  IMAD R12, R10, R19, R12 ;  /* 0x000000130a0c7224 */ /* 0x000fe400078e020c */
[----:B------:R-:W-:-:S03]  /*d830*/  IMAD.HI.U32 R4, R15, R11, RZ ;  /* 0x0000000b0f047227 */ /* 0x000fc600078e00ff */
[----:B------:R-:W-:Y:S01]  /*d840*/  ISETP.GT.U32.AND P0, PT, R21, R12, PT ;  /* 0x0000000c1500720c */ /* 0x000fe20003f04070 */
[----:B------:R-:W-:Y:S02]  /*d850*/  IMAD R10, R4, R19, R11 ;  /* 0x00000013040a7224 */ /* 0x000fe400078e020b */
[----:B------:R-:W-:-:S03]  /*d860*/  IMAD.MOV.U32 R11, RZ, RZ, R3 ;  /* 0x000000ffff0b7224 */ /* 0x000fc600078e0003 */
        /* <DEDUP_REMOVED lines=13> */
[----:B------:R-:W-:Y:S01]  /*d940*/  SEL R3, R0, R4, !P0 ;  /* 0x0000000400037207 */ /* 0x000fe20004000000 */
[----:B------:R-:W-:Y:S02]  /*d950*/  IMAD.MOV.U32 R0, RZ, RZ, R11 ;  /* 0x000000ffff007224 */ /* 0x000fe400078e000b */
[----:B------:R-:W-:Y:S01]  /*d960*/  VIADD R4, R13, 0x1 ;  /* 0x000000010d047836 */ /* 0x000fe20000000000 */
[----:B------:R-:W-:-:S07]  /*d970*/  IADD3 R15, PT, PT, R3, 0x1, RZ ;  /* 0x00000001030f7810 */ /* 0x000fce0007ffe0ff */
.L_x_1223:
[----:B------:R-:W-:Y:S05]  /*d980*/  BSYNC.RECONVERGENT B4 ;  /* 0x0000000000047941 */ /* 0x000fea0003800200 */
.L_x_1221:
[----:B------:R-:W0:Y:S02]  /*d990*/  LDCU UR4, c[0x0][0x380] ;  /* 0x00007000ff0477ac */ /* 0x000e240008000800 */
[----:B0-----:R-:W-:Y:S02]  /*d9a0*/  IMAD R4, R11, UR4, R4 ;  /* 0x000000040b047c24 */ /* 0x001fe4000f8e0204 */
[----:B------:R-:W-:Y:S02]  /*d9b0*/  IMAD R0, R0, UR4, R13 ;  /* 0x0000000400007c24 */ /* 0x000fe4000f8e020d */
[C---:B------:R-:W-:Y:S02]  /*d9c0*/  IMAD R4, R26.reuse, R3, R4 ;  /* 0x000000031a047224 */ /* 0x040fe400078e0204 */
[----:B------:R-:W-:-:S05]  /*d9d0*/  IMAD R15, R26, R15, R0 ;  /* 0x0000000f1a0f7224 */ /* 0x000fca00078e0200 */
[CC--:B------:R-:W-:Y:S02]  /*d9e0*/  VIMNMX R11, PT, PT, R4.reuse, R15.reuse, !PT ;  /* 0x0000000f040b7248 */ /* 0x0c0fe40007fe0100 */
[----:B------:R-:W-:-:S07]  /*d9f0*/  VIMNMX R13, PT, PT, R4, R15, PT ;  /* 0x0000000f040d7248 */ /* 0x000fce0003fe0100 */
.L_x_1220:
[----:B------:R-:W-:Y:S05]  /*da00*/  BSYNC.RECONVERGENT B3 ;  /* 0x0000000000037941 */ /* 0x000fea0003800200 */
.L_x_1217:
[----:B------:R-:W-:Y:S01]  /*da10*/  ISETP.GE.AND P0, PT, R9, R38, PT ;  /* 0x000000260900720c */ /* 0x000fe20003f06270 */
[----:B------:R-:W-:-:S12]  /*da20*/  BSSY.RECONVERGENT B3, `(.L_x_1227) ;  /* 0x0000197000037945 */ /* 0x000fd80003800200 */
[----:B------:R-:W-:Y:S05]  /*da30*/  @P0 BRA `(.L_x_1228) ;  /* 0x0000000400780947 */ /* 0x000fea0003800000 */
[-C--:B------:R-:W-:Y:S01]  /*da40*/  IABS R0, R25.reuse ;  /* 0x0000001900007213 */ /* 0x080fe20000000000 */
[----:B------:R-:W-:Y:S01]  /*da50*/  BSSY.RECONVERGENT B4, `(.L_x_1229) ;  /* 0x0000055000047945 */ /* 0x000fe20003800200 */
        /* <DEDUP_REMOVED lines=17> */
[----:B0-----:R-:W-:Y:S02]  /*db70*/  VIADD R14, R12, 0xffffffe ;  /* 0x0ffffffe0c0e7836 */ /* 0x001fe40000000000 */
[----:B------:R-:W-:Y:S02]  /*db80*/  IMAD.HI.U32 R19, R19, R4, RZ ;  /* 0x0000000413137227 */ /* 0x000fe400078e00ff */
[----:B------:R0:W1:Y:S02]  /*db90*/  F2I.FTZ.U32.TRUNC.NTZ R15, R14 ;  /* 0x0000000e000f7305 */ /* 0x000064000021f000 */
[----:B------:R-:W-:-:S05]  /*dba0*/  IMAD R3, R19, R3, R4 ;  /* 0x0000000313037224 */ /* 0x000fca00078e0204 */
[----:B------:R-:W-:Y:S01]  /*dbb0*/  ISETP.GT.U32.AND P0, PT, R0, R3, PT ;  /* 0x000000030000720c */ /* 0x000fe20003f04070 */
[----:B0-----:R-:W-:Y:S02]  /*dbc0*/  HFMA2 R14, -RZ, RZ, 0, 0 ;  /* 0x00000000ff0e7431 */ /* 0x001fe400000001ff */
[----:B-1----:R-:W-:-:S04]  /*dbd0*/  IMAD.MOV R12, RZ, RZ, -R15 ;  /* 0x000000ffff0c7224 */ /* 0x002fc800078e0a0f */
[----:B------:R-:W-:Y:S01]  /*dbe0*/  IMAD R27, R12, R21, RZ ;  /* 0x000000150c1b7224 */ /* 0x000fe200078e02ff */
[----:B------:R-:W-:-:S05]  /*dbf0*/  IABS R12, R8 ;  /* 0x00000008000c7213 */ /* 0x000fca0000000000 */
[----:B------:R-:W-:Y:S02]  /*dc00*/  @!P0 IMAD.IADD R3, R3, 0x1, -R0 ;  /* 0x0000000103038824 */ /* 0x000fe400078e0a00 */
[----:B------:R-:W-:Y:S01]  /*dc10*/  @!P0 VIADD R19, R19, 0x1 ;  /* 0x0000000113138836 */ /* 0x000fe20000000000 */
[----:B------:R-:W-:Y:S01]  /*dc20*/  ISETP.NE.AND P0, PT, R25, RZ, PT ;  /* 0x000000ff1900720c */ /* 0x000fe20003f05270 */
[----:B------:R-:W-:Y:S01]  /*dc30*/  IMAD.HI.U32 R27, R15, R27, R14 ;  /* 0x0000001b0f1b7227 */ /* 0x000fe200078e000e */
[----:B------:R-:W-:Y:S02]  /*dc40*/  ISETP.GE.U32.AND P1, PT, R3, R0, PT ;  /* 0x000000000300720c */ /* 0x000fe40003f26070 */
[----:B------:R-:W-:Y:S01]  /*dc50*/  LOP3.LUT R0, R10, R25, RZ, 0x3c, !PT ;  /* 0x000000190a007212 */ /* 0x000fe200078e3cff */
[----:B------:R-:W-:Y:S02]  /*dc60*/  IMAD.MOV R29, RZ, RZ, -R12 ;  /* 0x000000ffff1d7224 */ /* 0x000fe400078e0a0c */
[----:B------:R-:W-:Y:S01]  /*dc70*/  IMAD.HI.U32 R12, R27, R4, RZ ;  /* 0x000000041b0c7227 */ /* 0x000fe200078e00ff */
[----:B------:R-:W-:-:S03]  /*dc80*/  ISETP.GE.AND P2, PT, R0, RZ, PT ;  /* 0x000000ff0000720c */ /* 0x000fc60003f46270 */
[----:B------:R-:W-:-:S04]  /*dc90*/  IMAD R12, R12, R29, R4 ;  /* 0x0000001d0c0c7224 */ /* 0x000fc800078e0204 */
[----:B------:R-:W-:-:S06]  /*dca0*/  @P1 IADD3 R19, PT, PT, R19, 0x1, RZ ;  /* 0x0000000113131810 */ /* 0x000fcc0007ffe0ff */
[----:B------:R-:W-:Y:S01]  /*dcb0*/  @!P2 IMAD.MOV R19, RZ, RZ, -R19 ;  /* 0x000000ffff13a224 */ /* 0x000fe200078e0a13 */
[----:B------:R-:W-:Y:S02]  /*dcc0*/  @!P0 LOP3.LUT R19, RZ, R25, RZ, 0x33, !PT ;  /* 0x00000019ff138212 */ /* 0x000fe400078e33ff */
[----:B------:R-:W-:-:S03]  /*dcd0*/  ISETP.GT.U32.AND P0, PT, R21, R12, PT ;  /* 0x0000000c1500720c */ /* 0x000fc60003f04070 */
[----:B------:R-:W-:-:S04]  /*dce0*/  IMAD.MOV R0, RZ, RZ, -R19 ;  /* 0x000000ffff007224 */ /* 0x000fc800078e0a13 */
[----:B------:R-:W-:-:S05]  /*dcf0*/  IMAD R3, R25, R0, R10 ;  /* 0x0000000019037224 */ /* 0x000fca00078e020a */
[----:B------:R-:W-:Y:S01]  /*dd00*/  IABS R0, R3 ;  /* 0x0000000300007213 */ /* 0x000fe20000000000 */
[----:B------:R-:W-:Y:S01]  /*dd10*/  @!P0 IMAD.IADD R12, R12, 0x1, -R21 ;  /* 0x000000010c0c8824 */ /* 0x000fe200078e0a15 */
[----:B------:R-:W-:-:S03]  /*dd20*/  LOP3.LUT R3, R3, R8, RZ, 0x3c, !PT ;  /* 0x0000000803037212 */ /* 0x000fc600078e3cff */
[----:B------:R-:W-:Y:S01]  /*dd30*/  IMAD.MOV.U32 R15, RZ, RZ, R0 ;  /* 0x000000ffff0f7224 */ /* 0x000fe200078e0000 */
[----:B------:R-:W-:Y:S02]  /*dd40*/  ISETP.GT.U32.AND P3, PT, R21, R12, PT ;  /* 0x0000000c1500720c */ /* 0x000fe40003f64070 */
[----:B------:R-:W-:Y:S01]  /*dd50*/  ISETP.GE.AND P2, PT, R3, RZ, PT ;  /* 0x000000ff0300720c */ /* 0x000fe20003f46270 */
[----:B------:R-:W-:-:S04]  /*dd60*/  IMAD.HI.U32 R0, R27, R15, RZ ;  /* 0x0000000f1b007227 */ /* 0x000fc800078e00ff */
[----:B------:R-:W-:Y:S01]  /*dd70*/  IMAD R4, R0, R29, R15 ;  /* 0x0000001d00047224 */ /* 0x000fe200078e020f */
[----:B------:R-:W-:-:S04]  /*dd80*/  LOP3.LUT R15, RZ, R8, RZ, 0x33, !PT ;  /* 0x00000008ff0f7212 */ /* 0x000fc800078e33ff */
[----:B------:R-:W-:Y:S01]  /*dd90*/  ISETP.GT.U32.AND P1, PT, R21, R4, PT ;  /* 0x000000041500720c */ /* 0x000fe20003f24070 */
[----:B------:R-:W-:-:S05]  /*dda0*/  @!P3 IMAD.IADD R12, R12, 0x1, -R21 ;  /* 0x000000010c0cb824 */ /* 0x000fca00078e0a15 */
[----:B------:R-:W-:-:S05]  /*ddb0*/  MOV R3, R12 ;  /* 0x0000000c00037202 */ /* 0x000fca0000000f00 */
[----:B------:R-:W-:Y:S02]  /*ddc0*/  @!P4 IMAD.MOV R3, RZ, RZ, -R3 ;  /* 0x000000ffff03c224 */ /* 0x000fe400078e0a03 */
[-C--:B------:R-:W-:Y:S01]  /*ddd0*/  @!P1 IADD3 R4, PT, PT, R4, -R21.reuse, RZ ;  /* 0x8000001504049210 */ /* 0x080fe20007ffe0ff */
[----:B------:R-:W-:Y:S01]  /*dde0*/  @!P1 VIADD R0, R0, 0x1 ;  /* 0x0000000100009836 */ /* 0x000fe20000000000 */
[----:B------:R-:W-:Y:S02]  /*ddf0*/  ISETP.NE.U32.AND P1, PT, R9, 0x1, PT ;  /* 0x000000010900780c */ /* 0x000fe40003f25070 */
[----:B------:R-:W-:-:S13]  /*de00*/  ISETP.GE.U32.AND P0, PT, R4, R21, PT ;  /* 0x000000150400720c */ /* 0x000fda0003f06070 */
[----:B------:R-:W-:Y:S01]  /*de10*/  @P0 VIADD R0, R0, 0x1 ;  /* 0x0000000100000836 */ /* 0x000fe20000000000 */
[----:B------:R-:W-:-:S03]  /*de20*/  ISETP.NE.AND P0, PT, R8, RZ, PT ;  /* 0x000000ff0800720c */ /* 0x000fc60003f05270 */
[----:B------:R-:W-:Y:S01]  /*de30*/  @!P2 IMAD.MOV R0, RZ, RZ, -R0 ;  /* 0x000000ffff00a224 */ /* 0x000fe200078e0a00 */
[----:B------:R-:W-:-:S04]  /*de40*/  SEL R12, R15, R3, !P0 ;  /* 0x000000030f0c7207 */ /* 0x000fc80004000000 */
[----:B------:R-:W-:Y:S01]  /*de50*/  SEL R15, R15, R0, !P0 ;  /* 0x000000000f0f7207 */ /* 0x000fe20004000000 */
[----:B------:R-:W-:Y:S06]  /*de60*/  @!P1 BRA `(.L_x_1230) ;  /* 0x0000000000289947 */ /* 0x000fec0003800000 */
[----:B------:R-:W0:Y:S01]  /*de70*/  LDCU UR4, c[0x0][0x380] ;  /* 0x00007000ff0477ac */ /* 0x000e220008000800 */
[----:B------:R-:W-:-:S05]  /*de80*/  IMAD R3, R26, R19, RZ ;  /* 0x000000131a037224 */ /* 0x000fca00078e02ff */
[----:B------:R-:W-:Y:S01]  /*de90*/  IADD3 R9, PT, PT, R12, R3, RZ ;  /* 0x000000030c097210 */ /* 0x000fe20007ffe0ff */
[----:B0-----:R-:W-:-:S04]  /*dea0*/  IMAD.U32 R10, RZ, RZ, UR4 ;  /* 0x00000004ff0a7e24 */ /* 0x001fc8000f8e00ff */
[CC--:B------:R-:W-:Y:S02]  /*deb0*/  IMAD R3, R15.reuse, R10.reuse, R3 ;  /* 0x0000000a0f037224 */ /* 0x0c0fe400078e0203 */
[----:B------:R-:W-:Y:S02]  /*dec0*/  IMAD R9, R15, R10, R9 ;  /* 0x0000000a0f097224 */ /* 0x000fe400078e0209 */
[----:B------:R-:W-:Y:S02]  /*ded0*/  IMAD.IADD R3, R12, 0x1, R3 ;  /* 0x000000010c037824 */ /* 0x000fe400078e0203 */
[----:B------:R-:W-:Y:S02]  /*dee0*/  VIADD R0, R9, 0x1 ;  /* 0x0000000109007836 */ /* 0x000fe40000000000 */
[----:B------:R-:W-:Y:S01]  /*def0*/  IMAD.IADD R4, R3, 0x1, R10 ;  /* 0x0000000103047824 */ /* 0x000fe200078e020a */
[----:B------:R-:W-:Y:S06]  /*df00*/  BRA `(.L_x_1231) ;  /* 0x0000000000247947 */ /* 0x000fec0003800000 */
.L_x_1230:
[----:B------:R-:W0:Y:S01]  /*df10*/  LDCU UR4, c[0x0][0x380] ;  /* 0x00007000ff0477ac */ /* 0x000e220008000800 */
[----:B------:R-:W-:Y:S02]  /*df20*/  IMAD R19, R26, R19, RZ ;  /* 0x000000131a137224 */ /* 0x000fe400078e02ff */
[----:B------:R-:W-:Y:S01]  /*df30*/  VIADD R3, R12, 0x1 ;  /* 0x000000010c037836 */ /* 0x000fe20000000000 */
[----:B0-----:R-:W-:-:S05]  /*df40*/  MOV R10, UR4 ;  /* 0x00000004000a7c02 */ /* 0x001fca0008000f00 */
[----:B------:R-:W-:-:S04]  /*df50*/  IMAD R19, R15, R10, R19 ;  /* 0x0000000a0f137224 */ /* 0x000fc800078e0213 */
[C---:B------:R-:W-:Y:S02]  /*df60*/  IMAD.IADD R4, R19.reuse, 0x1, R10 ;  /* 0x0000000113047824 */ /* 0x040fe400078e020a */
[----:B------:R-:W-:-:S03]  /*df70*/  IMAD.IADD R0, R19, 0x1, R3 ;  /* 0x0000000113007824 */ /* 0x000fc600078e0203 */
[----:B------:R-:W-:Y:S01]  /*df80*/  IADD3 R3, PT, PT, R3, R4, RZ ;  /* 0x0000000403037210 */ /* 0x000fe20007ffe0ff */
[----:B------:R-:W-:-:S07]  /*df90*/  IMAD.IADD R4, R12, 0x1, R4 ;  /* 0x000000010c047824 */ /* 0x000fce00078e0204 */
.L_x_1231:
[----:B------:R-:W-:Y:S05]  /*dfa0*/  BSYNC.RECONVERGENT B4 ;  /* 0x0000000000047941 */ /* 0x000fea0003800200 */
.L_x_1229:
[CC--:B------:R-:W-:Y:S02]  /*dfb0*/  VIMNMX R9, PT, PT, R0.reuse, R3.reuse, !PT ;  /* 0x0000000300097248 */ /* 0x0c0fe40007fe0100 */
[----:B------:R-:W-:Y:S02]  /*dfc0*/  VIMNMX R0, PT, PT, R0, R3, PT ;  /* 0x0000000300007248 */ /* 0x000fe40003fe0100 */
[CC--:B------:R-:W-:Y:S02]  /*dfd0*/  VIMNMX R3, PT, PT, R9.reuse, R4.reuse, PT ;  /* 0x0000000409037248 */ /* 0x0c0fe40003fe0100 */
[----:B------:R-:W-:Y:S02]  /*dfe0*/  VIMNMX R4, PT, PT, R9, R4, !PT ;  /* 0x0000000409047248 */ /* 0x000fe40007fe0100 */
[CC--:B------:R-:W-:Y:S02]  /*dff0*/  VIMNMX R12, PT, PT, R0.reuse, R3.reuse, !PT ;  /* 0x00000003000c7248 */ /* 0x0c0fe40007fe0100 */
[----:B------:R-:W-:Y:S01]  /*e000*/  VIMNMX R0, PT, PT, R0, R3, PT ;  /* 0x0000000300007248 */ /* 0x000fe20003fe0100 */
[----:B------:R-:W-:Y:S06]  /*e010*/  BRA `(.L_x_1232) ;  /* 0x0000001000dc7947 */ /* 0x000fec0003800000 */
.L_x_1228:
[----:B------:R-:W0:Y:S02]  /*e020*/  LDCU UR4, c[0x0][0x380] ;  /* 0x00007000ff0477ac */ /* 0x000e240008000800 */
[----:B0-----:R-:W-:-:S04]  /*e030*/  IMAD.U32 R10, RZ, RZ, UR4 ;  /* 0x00000004ff0a7e24 */ /* 0x001fc8000f8e00ff */
[----:B------:R-:W-:-:S04]  /*e040*/  IMAD R0, R5, R10, RZ ;  /* 0x0000000a05007224 */ /* 0x000fc800078e02ff */
        /* <DEDUP_REMOVED lines=14> */
[----:B------:R-:W-:Y:S02]  /*e130*/  IADD3 R29, PT, PT, RZ, -R18, RZ ;  /* 0x80000012ff1d7210 */ /* 0x000fe40007ffe0ff */
[----:B------:R-:W-:Y:S01]  /*e140*/  LOP3.LUT R9, R9, 0x1, RZ, 0xc0, !PT ;  /* 0x0000000109097812 */ /* 0x000fe200078ec0ff */
        /* <DEDUP_REMOVED lines=14> */
[----:B0-----:R-:W-:Y:S02]  /*e230*/  VIADD R14, R16, 0xffffffe ;  /* 0x0ffffffe100e7836 */ /* 0x001fe40000000000 */
[----:B------:R-:W-:Y:S01]  /*e240*/  @!P0 VIADD R19, R19, 0x1 ;  /* 0x0000000113138836 */ /* 0x000fe20000000000 */
[----:B------:R-:W-:Y:S01]  /*e250*/  ISETP.GE.U32.AND P1, PT, R0, R3, PT ;  /* 0x000000030000720c */ /* 0x000fe20003f26070 */
[----:B------:R0:W1:Y:S01]  /*e260*/  F2I.FTZ.U32.TRUNC.NTZ R15, R14 ;  /* 0x0000000e000f7305 */ /* 0x000062000021f000 */
[----:B------:R-:W-:Y:S02]  /*e270*/  LOP3.LUT R0, R21, R4, RZ, 0x3c, !PT ;  /* 0x0000000415007212 */ /* 0x000fe400078e3cff */
[----:B------:R-:W-:Y:S02]  /*e280*/  ISETP.NE.AND P0, PT, R4, RZ, PT ;  /* 0x000000ff0400720c */ /* 0x000fe40003f05270 */
[----:B------:R-:W-:Y:S01]  /*e290*/  ISETP.GE.AND P2, PT, R0, RZ, PT ;  /* 0x000000ff0000720c */ /* 0x000fe20003f46270 */
[----:B0-----:R-:W-:-:S06]  /*e2a0*/  IMAD.MOV.U32 R14, RZ, RZ, RZ ;  /* 0x000000ffff0e7224 */ /* 0x001fcc00078e00ff */
[----:B------:R-:W-:Y:S01]  /*e2b0*/  @P1 IADD3 R19, PT, PT, R19, 0x1, RZ ;  /* 0x0000000113131810 */ /* 0x000fe20007ffe0ff */
[----:B-1----:R-:W-:-:S05]  /*e2c0*/  IMAD.MOV R16, RZ, RZ, -R15 ;  /* 0x000000ffff107224 */ /* 0x002fca00078e0a0f */
[----:B------:R-:W-:Y:S01]  /*e2d0*/  @!P2 IMAD.MOV R19, RZ, RZ, -R19 ;  /* 0x000000ffff13a224 */ /* 0x000fe200078e0a13 */
[----:B------:R-:W-:Y:S01]  /*e2e0*/  @!P0 LOP3.LUT R19, RZ, R4, RZ, 0x33, !PT ;  /* 0x00000004ff138212 */ /* 0x000fe200078e33ff */
[----:B------:R-:W-:-:S04]  /*e2f0*/  IMAD R3, R16, R27, RZ ;  /* 0x0000001b10037224 */ /* 0x000fc800078e02ff */
[----:B------:R-:W-:Y:S02]  /*e300*/  IMAD.MOV R0, RZ, RZ, -R19 ;  /* 0x000000ffff007224 */ /* 0x000fe400078e0a13 */
[----:B------:R-:W-:-:S04]  /*e310*/  IMAD.HI.U32 R15, R15, R3, R14 ;  /* 0x000000030f0f7227 */ /* 0x000fc800078e000e */
[----:B------:R-:W-:-:S05]  /*e320*/  IMAD R0, R4, R0, R21 ;  /* 0x0000000004007224 */ /* 0x000fca00078e0215 */
[----:B------:R-:W-:Y:S02]  /*e330*/  IABS R4, R0 ;  /* 0x0000000000047213 */ /* 0x000fe40000000000 */
        /* <DEDUP_REMOVED lines=14> */
[----:B------:R-:W-:-:S09]  /*e420*/  LOP3.LUT R4, RZ, R23, RZ, 0x33, !PT ;  /* 0x00000017ff047212 */ /* 0x000fd200078e33ff */
[----:B------:R-:W-:Y:S01]  /*e430*/  @P0 VIADD R3, R3, 0x1 ;  /* 0x0000000103030836 */ /* 0x000fe20000000000 */
[----:B------:R-:W-:Y:S01]  /*e440*/  ISETP.NE.AND P0, PT, R23, RZ, PT ;  /* 0x000000ff1700720c */ /* 0x000fe20003f05270 */
[----:B------:R-:W-:-:S03]  /*e450*/  @!P3 IMAD.IADD R12, R12, 0x1, -R27 ;  /* 0x000000010c0cb824 */ /* 0x000fc600078e0a1b */
[----:B------:R-:W-:Y:S01]  /*e460*/  @!P2 IADD3 R3, PT, PT, -R3, RZ, RZ ;  /* 0x000000ff0303a210 */ /* 0x000fe20007ffe1ff */
[----:B------:R-:W-:-:S03]  /*e470*/  IMAD.MOV.U32 R0, RZ, RZ, R12 ;  /* 0x000000ffff007224 */ /* 0x000fc600078e000c */
[----:B------:R-:W-:Y:S01]  /*e480*/  SEL R3, R4, R3, !P0 ;  /* 0x0000000304037207 */ /* 0x000fe20004000000 */
[----:B------:R-:W-:Y:S01]  /*e490*/  @!P1 IMAD.MOV R0, RZ, RZ, -R0 ;  /* 0x000000ffff009224 */ /* 0x000fe200078e0a00 */
[----:B------:R-:W-:-:S03]  /*e4a0*/  ISETP.NE.U32.AND P1, PT, R9, 0x1, PT ;  /* 0x000000010900780c */ /* 0x000fc60003f25070 */
[----:B------:R-:W-:Y:S01]  /*e4b0*/  IMAD R3, R3, R10, R19 ;  /* 0x0000000a03037224 */ /* 0x000fe200078e0213 */
[----:B------:R-:W-:-:S05]  /*e4c0*/  SEL R0, R4, R0, !P0 ;  /* 0x0000000004007207 */ /* 0x000fca0004000000 */
        /* <DEDUP_REMOVED lines=12> */
.L_x_1233:
[----:B------:R-:W0:Y:S01]  /*e590*/  LDC R3, c[0x0][0x384] ;  /* 0x0000e100ff037b82 */ /* 0x000e220000000800 */
[----:B------:R-:W-:Y:S02]  /*e5a0*/  IMAD.IADD R0, R0, 0x1, -R15 ;  /* 0x0000000100007824 */ /* 0x000fe400078e0a0f */
[----:B0-----:R-:W-:-:S04]  /*e5b0*/  IMAD R4, R8, R3, RZ ;  /* 0x0000000308047224 */ /* 0x001fc800078e02ff */
[----:B------:R-:W-:-:S04]  /*e5c0*/  IMAD R4, R4, R23, RZ ;  /* 0x0000001704047224 */ /* 0x000fc800078e02ff */
        /* <DEDUP_REMOVED lines=9> */
[----:B------:R-:W-:-:S02]  /*e660*/  LOP3.LUT R9, R9, 0x1, RZ, 0xc0, !PT ;  /* 0x0000000109097812 */ /* 0x000fc400078ec0ff */
        /* <DEDUP_REMOVED lines=24> */
[----:B------:R-:W-:Y:S02]  /*e7f0*/  @P1 VIADD R19, R19, 0x1 ;  /* 0x0000000113131836 */ /* 0x000fe40000000000 */
[----:B0-----:R-:W-:-:S04]  /*e800*/  IMAD.MOV.U32 R14, RZ, RZ, RZ ;  /* 0x000000ffff0e7224 */ /* 0x001fc800078e00ff */
[----:B------:R-:W-:Y:S02]  /*e810*/  @!P2 IADD3 R19, PT, PT, -R19, RZ, RZ ;  /* 0x000000ff1313a210 */ /* 0x000fe40007ffe1ff */
[----:B------:R-:W-:Y:S01]  /*e820*/  @!P0 LOP3.LUT R19, RZ, R21, RZ, 0x33, !PT ;  /* 0x00000015ff138212 */ /* 0x000fe200078e33ff */
[----:B-1----:R-:W-:-:S04]  /*e830*/  IMAD.MOV R4, RZ, RZ, -R15 ;  /* 0x000000ffff047224 */ /* 0x002fc800078e0a0f */
[----:B------:R-:W-:Y:S02]  /*e840*/  IMAD.MOV R3, RZ, RZ, -R19 ;  /* 0x000000ffff037224 */ /* 0x000fe400078e0a13 */
[----:B------:R-:W-:Y:S01]  /*e850*/  IMAD R29, R4, R27, RZ ;  /* 0x0000001b041d7224 */ /* 0x000fe200078e02ff */
[----:B------:R-:W-:Y:S01]  /*e860*/  IABS R4, R8 ;  /* 0x0000000800047213 */ /* 0x000fe20000000000 */
[----:B------:R-:W-:Y:S02]  /*e870*/  IMAD R3, R21, R3, R12 ;  /* 0x0000000315037224 */ /* 0x000fe400078e020c */
        /* <DEDUP_REMOVED lines=18> */
[----:B------:R-:W-:-:S03]  /*e9a0*/  ISETP.GE.AND P2, PT, R3, RZ, PT ;  /* 0x000000ff0300720c */ /* 0x000fc60003f46270 */
[----:B------:R-:W-:Y:S02]  /*e9b0*/  IMAD.MOV.U32 R3, RZ, RZ, R14 ;  /* 0x000000ffff037224 */ /* 0x000fe400078e000e */
[----:B------:R-:W-:Y:S01]  /*e9c0*/  @P0 VIADD R0, R0, 0x1 ;  /* 0x0000000100000836 */ /* 0x000fe20000000000 */
[----:B------:R-:W-:Y:S01]  /*e9d0*/  ISETP.NE.AND P0, PT, R8, RZ, PT ;  /* 0x000000ff0800720c */ /* 0x000fe20003f05270 */
[----:B------:R-:W-:-:S05]  /*e9e0*/  @!P3 IMAD.MOV R3, RZ, RZ, -R3 ;  /* 0x000000ffff03b224 */ /* 0x000fca00078e0a03 */
        /* <DEDUP_REMOVED lines=19> */
.L_x_1234:
[----:B------:R-:W-:Y:S01]  /*eb20*/  IABS R4, R25 ;  /* 0x0000001900047213 */ /* 0x000fe20000000000 */
[----:B------:R-:W-:Y:S01]  /*eb30*/  BSSY.RECONVERGENT B4, `(.L_x_1235) ;  /* 0x000007f000047945 */ /* 0x000fe20003800200 */
[----:B------:R-:W-:Y:S02]  /*eb40*/  IADD3 R12, PT, PT, R0, -R19, RZ ;  /* 0x80000013000c7210 */ /* 0x000fe40007ffe0ff */
[----:B------:R-:W0:Y:S01]  /*eb50*/  I2F.RP R9, R4 ;  /* 0x0000000400097306 */ /* 0x000e220000209400 */
[----:B------:R-:W-:Y:S02]  /*eb60*/  IABS R21, R8 ;  /* 0x0000000800157213 */ /* 0x000fe40000000000 */
[----:B------:R-:W-:-:S05]  /*eb70*/  IMAD.HI R0, R12, 0x2aaaaaab, RZ ;  /* 0x2aaaaaab0c007827 */ /* 0x000fca00078e02ff */
[----:B------:R-:W-:Y:S01]  /*eb80*/  LEA.HI R16, R0, R0, RZ, 0x1 ;  /* 0x0000000000107211 */ /* 0x000fe200078f08ff */
[----:B------:R-:W1:Y:S01]  /*eb90*/  I2F.RP R20, R21 ;  /* 0x0000001500147306 */ /* 0x000e620000209400 */
[----:B------:R-:W-:Y:S02]  /*eba0*/  IABS R0, R25 ;  /* 0x0000001900007213 */ /* 0x000fe40000000000 */
[----:B------:R-:W-:Y:S01]  /*ebb0*/  IABS R18, R16 ;  /* 0x0000001000127213 */ /* 0x000fe20000000000 */
[C---:B------:R-:W-:Y:S01]  /*ebc0*/  IMAD R12, R16.reuse, -0x6, R12 ;  /* 0xfffffffa100c7824 */ /* 0x040fe200078e020c */
[----:B------:R-:W-:Y:S01]  /*ebd0*/  ISETP.GE.AND P4, PT, R16, RZ, PT ;  /* 0x000000ff1000720c */ /* 0x000fe20003f86270 */
[----:B------:R-:W-:Y:S02]  /*ebe0*/  IMAD.MOV R0, RZ, RZ, -R0 ;  /* 0x000000ffff007224 */ /* 0x000fe400078e0a00 */
        /* <DEDUP_REMOVED lines=9> */
[----:B------:R-:W-:Y:S02]  /*ec80*/  IMAD.HI.U32 R19, R19, R18, RZ ;  /* 0x0000001213137227 */ /* 0x000fe400078e00ff */
[----:B------:R0:W1:Y:S02]  /*ec90*/  F2I.FTZ.U32.TRUNC.NTZ R15, R14 ;  /* 0x0000000e000f7305 */ /* 0x000064000021f000 */
[----:B------:R-:W-:Y:S01]  /*eca0*/  IMAD R9, R19, R0, R18 ;  /* 0x0000000013097224 */ /* 0x000fe200078e0212 */
[----:B------:R-:W-:-:S04]  /*ecb0*/  LOP3.LUT R0, R16, R25, RZ, 0x3c, !PT ;  /* 0x0000001910007212 */ /* 0x000fc800078e3cff */
[----:B------:R-:W-:Y:S02]  /*ecc0*/  ISETP.GT.U32.AND P0, PT, R4, R9, PT ;  /* 0x000000090400720c */ /* 0x000fe40003f04070 */
[----:B------:R-:W-:Y:S01]  /*ecd0*/  ISETP.GE.AND P2, PT, R0, RZ, PT ;  /* 0x000000ff0000720c */ /* 0x000fe20003f46270 */
[----:B0-----:R-:W-:-:S10]  /*ece0*/  IMAD.MOV.U32 R14, RZ, RZ, RZ ;  /* 0x000000ffff0e7224 */ /* 0x001fd400078e00ff */
[-C--:B------:R-:W-:Y:S01]  /*ecf0*/  @!P0 IADD3 R9, PT, PT, R9, -R4.reuse, RZ ;  /* 0x8000000409098210 */ /* 0x080fe20007ffe0ff */
[----:B------:R-:W-:Y:S01]  /*ed00*/  @!P0 VIADD R19, R19, 0x1 ;  /* 0x0000000113138836 */ /* 0x000fe20000000000 */
[----:B------:R-:W-:Y:S02]  /*ed10*/  ISETP.NE.AND P0, PT, R25, RZ, PT ;  /* 0x000000ff1900720c */ /* 0x000fe40003f05270 */
[----:B------:R-:W-:Y:S01]  /*ed20*/  ISETP.GE.U32.AND P1, PT, R9, R4, PT ;  /* 0x000000040900720c */ /* 0x000fe20003f26070 */
[----:B-1----:R-:W-:-:S04]  /*ed30*/  IMAD.MOV R4, RZ, RZ, -R15 ;  /* 0x000000ffff047224 */ /* 0x002fc800078e0a0f */
[----:B------:R-:W-:Y:S01]  /*ed40*/  IMAD R27, R4, R21, RZ ;  /* 0x00000015041b7224 */ /* 0x000fe200078e02ff */
[----:B------:R-:W-:-:S03]  /*ed50*/  IABS R4, R8 ;  /* 0x0000000800047213 */ /* 0x000fc60000000000 */
[----:B------:R-:W-:Y:S01]  /*ed60*/  IMAD.HI.U32 R27, R15, R27, R14 ;  /* 0x0000001b0f1b7227 */ /* 0x000fe200078e000e */
[----:B------:R-:W-:-:S03]  /*ed70*/  IADD3 R29, PT, PT, RZ, -R4, RZ ;  /* 0x80000004ff1d7210 */ /* 0x000fc60007ffe0ff */
[----:B------:R-:W-:Y:S02]  /*ed80*/  @P1 VIADD R19, R19, 0x1 ;  /* 0x0000000113131836 */ /* 0x000fe40000000000 */
[----:B------:R-:W-:-:S03]  /*ed90*/  IMAD.HI.U32 R4, R27, R18, RZ ;  /* 0x000000121b047227 */ /* 0x000fc600078e00ff */
[----:B------:R-:W-:Y:S01]  /*eda0*/  @!P2 IADD3 R19, PT, PT, -R19, RZ, RZ ;  /* 0x000000ff1313a210 */ /* 0x000fe20007ffe1ff */
[----:B------:R-:W-:Y:S01]  /*edb0*/  IMAD R18, R4, R29, R18 ;  /* 0x0000001d04127224 */ /* 0x000fe200078e0212 */
[----:B------:R-:W-:-:S04]  /*edc0*/  @!P0 LOP3.LUT R19, RZ, R25, RZ, 0x33, !PT ;  /* 0x00000019ff138212 */ /* 0x000fc800078e33ff */
[----:B------:R-:W-:Y:S01]  /*edd0*/  ISETP.GT.U32.AND P0, PT, R21, R18, PT ;  /* 0x000000121500720c */ /* 0x000fe20003f04070 */
[----:B------:R-:W-:-:S04]  /*ede0*/  IMAD.MOV R0, RZ, RZ, -R19 ;  /* 0x000000ffff007224 */ /* 0x000fc800078e0a13 */
[----:B------:R-:W-:-:S05]  /*edf0*/  IMAD R9, R25, R0, R16 ;  /* 0x0000000019097224 */ /* 0x000fca00078e0210 */
[----:B------:R-:W-:Y:S02]  /*ee00*/  IABS R0, R9 ;  /* 0x0000000900007213 */ /* 0x000fe40000000000 */
[----:B------:R-:W-:Y:S01]  /*ee10*/  LOP3.LUT R9, R9, R8, RZ, 0x3c, !PT ;  /* 0x0000000809097212 */ /* 0x000fe200078e3cff */
[----:B------:R-:W-:Y:S02]  /*ee20*/  @!P0 IMAD.IADD R18, R18, 0x1, -R21 ;  /* 0x0000000112128824 */ /* 0x000fe400078e0a15 */
[----:B------:R-:W-:Y:S01]  /*ee30*/  IMAD.MOV.U32 R15, RZ, RZ, R0 ;  /* 0x000000ffff0f7224 */ /* 0x000fe200078e0000 */
[----:B------:R-:W-:Y:S02]  /*ee40*/  ISETP.GE.AND P2, PT, R9, RZ, PT ;  /* 0x000000ff0900720c */ /* 0x000fe40003f46270 */
[----:B------:R-:W-:Y:S01]  /*ee50*/  ISETP.GT.U32.AND P3, PT, R21, R18, PT ;  /* 0x000000121500720c */ /* 0x000fe20003f64070 */
[----:B------:R-:W-:-:S04]  /*ee60*/  IMAD.HI.U32 R0, R27, R15, RZ ;  /* 0x0000000f1b007227 */ /* 0x000fc800078e00ff */
[----:B------:R-:W-:-:S05]  /*ee70*/  IMAD R4, R0, R29, R15 ;  /* 0x0000001d00047224 */ /* 0x000fca00078e020f */
[----:B------:R-:W-:-:S03]  /*ee80*/  ISETP.GT.U32.AND P1, PT, R21, R4, PT ;  /* 0x000000041500720c */ /* 0x000fc60003f24070 */
[----:B------:R-:W-:-:S10]  /*ee90*/  @!P3 IMAD.IADD R18, R18, 0x1, -R21 ;  /* 0x000000011212b824 */ /* 0x000fd400078e0a15 */
[----:B------:R-:W-:Y:S01]  /*eea0*/  @!P1 IMAD.IADD R4, R4, 0x1, -R21 ;  /* 0x0000000104049824 */ /* 0x000fe200078e0a15 */
[----:B------:R-:W-:Y:S02]  /*eeb0*/  @!P1 IADD3 R0, PT, PT, R0, 0x1, RZ ;  /* 0x0000000100009810 */ /* 0x000fe40007ffe0ff */
[----:B------:R-:W-:Y:S02]  /*eec0*/  ISETP.GT.AND P1, PT, R12, 0x2, PT ;  /* 0x000000020c00780c */ /* 0x000fe40003f24270 */
[----:B------:R-:W-:Y:S01]  /*eed0*/  ISETP.GE.U32.AND P0, PT, R4, R21, PT ;  /* 0x000000150400720c */ /* 0x000fe20003f06070 */
[----:B------:R-:W-:Y:S01]  /*eee0*/  IMAD.MOV.U32 R4, RZ, RZ, R18 ;  /* 0x000000ffff047224 */ /* 0x000fe200078e0012 */
[----:B------:R-:W-:-:S04]  /*eef0*/  LOP3.LUT R21, RZ, R8, RZ, 0x33, !PT ;  /* 0x00000008ff157212 */ /* 0x000fc800078e33ff */
        /* <DEDUP_REMOVED lines=11> */
.L_x_1996:
[----:B------:R-:W-:Y:S05]  /*efb0*/  BRX R14 -0xefc0                                                 (*"BRANCH_TARGETS .L_x_1997,.L_x_1998,.L_x_1999,.L_x_1237"*) ;  /* 0xffffff100e107949 */ /* 0x000fea000383ffff */
.L_x_1999:
        /* <DEDUP_REMOVED lines=8> */
.L_x_1997:
[----:B------:R-:W-:Y:S02]  /*f040*/  IMAD R3, R19, R3, R3 ;  /* 0x0000000313037224 */ /* 0x000fe400078e0203 */
[----:B------:R-:W-:Y:S02]  /*f050*/  IMAD R0, R26, R19, RZ ;  /* 0x000000131a007224 */ /* 0x000fe400078e02ff */
[----:B------:R-:W-:Y:S02]  /*f060*/  IMAD.IADD R9, R21, 0x1, R3 ;  /* 0x0000000115097824 */ /* 0x000fe400078e0203 */
[--C-:B------:R-:W-:Y:S02]  /*f070*/  IMAD.IADD R3, R27, 0x1, R0.reuse ;  /* 0x000000011b037824 */ /* 0x100fe400078e0200 */
[-C--:B------:R-:W-:Y:S02]  /*f080*/  IMAD R0, R21, R10.reuse, R0 ;  /* 0x0000000a15007224 */ /* 0x080fe400078e0200 */
[----:B------:R-:W-:-:S02]  /*f090*/  IMAD R9, R9, R10, R10 ;  /* 0x0000000a09097224 */ /* 0x000fc400078e020a */
[----:B------:R-:W-:Y:S02]  /*f0a0*/  IMAD R4, R21, R10, R3 ;  /* 0x0000000a15047224 */ /* 0x000fe400078e0203 */
[C---:B------:R-:W-:Y:S01]  /*f0b0*/  IMAD.IADD R3, R27.reuse, 0x1, R0 ;  /* 0x000000011b037824 */ /* 0x040fe200078e0200 */
[----:B------:R-:W-:Y:S01]  /*f0c0*/  IADD3 R0, PT, PT, R27, R9, RZ ;  /* 0x000000091b007210 */ /* 0x000fe20007ffe0ff */
[----:B------:R-:W-:Y:S01]  /*f0d0*/  VIADD R4, R4, 0x1 ;  /* 0x0000000104047836 */ /* 0x000fe20000000000 */
[----:B------:R-:W-:Y:S06]  /*f0e0*/  BRA `(.L_x_1237) ;  /* 0x00000000008c7947 */ /* 0x000fec0003800000 */
.L_x_1998:
[-C--:B------:R-:W-:Y:S02]  /*f0f0*/  IMAD R0, R21, R10.reuse, R10 ;  /* 0x0000000a15007224 */ /* 0x080fe400078e020a */
[CC--:B------:R-:W-:Y:S02]  /*f100*/  IMAD R3, R26.reuse, R19.reuse, R27 ;  /* 0x000000131a037224 */ /* 0x0c0fe400078e021b */
[----:B------:R-:W-:Y:S02]  /*f110*/  IMAD.IADD R9, R27, 0x1, R0 ;  /* 0x000000011b097824 */ /* 0x000fe400078e0200 */
[----:B------:R-:W-:Y:S02]  /*f120*/  IMAD R3, R21, R10, R3 ;  /* 0x0000000a15037224 */ /* 0x000fe400078e0203 */
[----:B------:R-:W-:Y:S02]  /*f130*/  IMAD R4, R26, R19, R9 ;  /* 0x000000131a047224 */ /* 0x000fe400078e0209 */
[----:B------:R-:W-:-:S03]  /*f140*/  VIADD R3, R3, 0x1 ;  /* 0x0000000103037836 */ /* 0x000fc60000000000 */
[----:B------:R-:W-:Y:S01]  /*f150*/  IADD3 R0, PT, PT, R26, R4, RZ ;  /* 0x000000041a007210 */ /* 0x000fe20007ffe0ff */
[----:B------:R-:W-:Y:S06]  /*f160*/  BRA `(.L_x_1237) ;  /* 0x00000000006c7947 */ /* 0x000fec0003800000 */
.L_x_1236:
[----:B------:R-:W-:-:S05]  /*f170*/  IMAD.MOV.U32 R9, RZ, RZ, -0x3 ;  /* 0xfffffffdff097424 */ /* 0x000fca00078e00ff */
[----:B------:R-:W-:-:S05]  /*f180*/  VIADDMNMX.U32 R9, R12, R9, 0x3, PT ;  /* 0x000000030c097446 */ /* 0x000fca0003800009 */
[----:B------:R-:W-:-:S04]  /*f190*/  IMAD.SHL.U32 R9, R9, 0x4, RZ ;  /* 0x0000000409097824 */ /* 0x000fc800078e00ff */
[----:B------:R-:W0:Y:S02]  /*f1a0*/  LDC R14, c[0x2][R9+0x6c] ;  /* 0x00801b00090e7b82 */ /* 0x000e240000000800 */
[----:B0-----:R-:W-:-:S04]  /*f1b0*/  SHF.R.S32.HI R15, RZ, 0x1f, R14 ;  /* 0x0000001fff0f7819 */ /* 0x001fc8000001140e */
.L_x_2001:
[----:B------:R-:W-:Y:S05]  /*f1c0*/  BRX R14 -0xf1d0                                                 (*"BRANCH_TARGETS .L_x_2002,.L_x_2003,.L_x_2004,.L_x_1237"*) ;  /* 0xffffff0c0e8c7949 */ /* 0x000fea000383ffff */
.L_x_2004:
        /* <DEDUP_REMOVED lines=8> */
.L_x_2002:
[----:B------:R-:W-:-:S04]  /*f250*/  IMAD R3, R21, R10, R27 ;  /* 0x0000000a15037224 */ /* 0x000fc800078e021b */
[----:B------:R-:W-:-:S05]  /*f260*/  IMAD R3, R26, R19, R3 ;  /* 0x000000131a037224 */ /* 0x000fca00078e0203 */
[----:B------:R-:W-:Y:S01]  /*f270*/  IADD3 R4, PT, PT, R26, R3, RZ ;  /* 0x000000031a047210 */ /* 0x000fe20007ffe0ff */
[----:B------:R-:W-:-:S04]  /*f280*/  VIADD R3, R3, 0x1 ;  /* 0x0000000103037836 */ /* 0x000fc80000000000 */
[----:B------:R-:W-:Y:S01]  /*f290*/  IMAD.IADD R0, R4, 0x1, R10 ;  /* 0x0000000104007824 */ /* 0x000fe200078e020a */
[----:B------:R-:W-:Y:S06]  /*f2a0*/  BRA `(.L_x_1237) ;  /* 0x00000000001c7947 */ /* 0x000fec0003800000 */
.L_x_2003:
[CC--:B------:R-:W-:Y:S02]  /*f2b0*/  IMAD R0, R21.reuse, R10.reuse, R27 ;  /* 0x0000000a15007224 */ /* 0x0c0fe400078e021b */
[CC--:B------:R-:W-:Y:S02]  /*f2c0*/  IMAD R4, R26.reuse, R19.reuse, R26 ;  /* 0x000000131a047224 */ /* 0x0c0fe400078e021a */
[----:B------:R-:W-:Y:S02]  /*f2d0*/  IMAD R0, R26, R19, R0 ;  /* 0x000000131a007224 */ /* 0x000fe400078e0200 */
[----:B------:R-:W-:Y:S02]  /*f2e0*/  IMAD R21, R21, R10, R10 ;  /* 0x0000000a15157224 */ /* 0x000fe400078e020a */
[----:B------:R-:W-:-:S03]  /*f2f0*/  VIADD R3, R0, 0x1 ;  /* 0x0000000100037836 */ /* 0x000fc60000000000 */
[----:B------:R-:W-:Y:S02]  /*f300*/  IADD3 R0, PT, PT, R21, R4, R27 ;  /* 0x0000000415007210 */ /* 0x000fe40007ffe01b */
[----:B------:R-:W-:-:S07]  /*f310*/  IADD3 R4, PT, PT, R26, R3, RZ ;  /* 0x000000031a047210 */ /* 0x000fce0007ffe0ff */
.L_x_1237:
[----:B------:R-:W-:Y:S05]  /*f320*/  BSYNC.RECONVERGENT B4 ;  /* 0x0000000000047941 */ /* 0x000fea0003800200 */
.L_x_1235:
[CC--:B------:R-:W-:Y:S02]  /*f330*/  VIMNMX R9, PT, PT, R4.reuse, R3.reuse, !PT ;  /* 0x0000000304097248 */ /* 0x0c0fe40007fe0100 */
[----:B------:R-:W-:Y:S02]  /*f340*/  VIMNMX R3, PT, PT, R4, R3, PT ;  /* 0x0000000304037248 */ /* 0x000fe40003fe0100 */
[CC--:B------:R-:W-:Y:S02]  /*f350*/  VIMNMX R14, PT, PT, R9.reuse, R0.reuse, PT ;  /* 0x00000000090e7248 */ /* 0x0c0fe40003fe0100 */
[----:B------:R-:W-:Y:S02]  /*f360*/  VIMNMX R4, PT, PT, R9, R0, !PT ;  /* 0x0000000009047248 */ /* 0x000fe40007fe0100 */
[CC--:B------:R-:W-:Y:S02]  /*f370*/  VIMNMX R12, PT, PT, R3.reuse, R14.reuse, !PT ;  /* 0x0000000e030c7248 */ /* 0x0c0fe40007fe0100 */
[----:B------:R-:W-:-:S07]  /*f380*/  VIMNMX R0, PT, PT, R3, R14, PT ;  /* 0x0000000e03007248 */ /* 0x000fce0003fe0100 */
.L_x_1232:
[----:B------:R-:W-:Y:S05]  /*f390*/  BSYNC.RECONVERGENT B3 ;  /* 0x0000000000037941 */ /* 0x000fea0003800200 */
.L_x_1227:
[-C--:B------:R-:W-:Y:S01]  /*f3a0*/  ISETP.NE.AND P2, PT, R12, R11.reuse, PT ;  /* 0x0000000b0c00720c */ /* 0x080fe20003f45270 */
[--C-:B------:R-:W-:Y:S01]  /*f3b0*/  IMAD.WIDE R14, R13, 0x8, R48.reuse ;  /* 0x000000080d0e7825 */ /* 0x100fe200078e0230 */
[----:B------:R-:W-:Y:S02]  /*f3c0*/  ISETP.NE.AND P0, PT, R4, R11, PT ;  /* 0x0000000b0400720c */ /* 0x000fe40003f05270 */
[-C--:B------:R-:W-:Y:S01]  /*f3d0*/  ISETP.NE.AND P3, PT, R12, R13.reuse, PT ;  /* 0x0000000d0c00720c */ /* 0x080fe20003f65270 */
[----:B------:R-:W-:Y:S01]  /*f3e0*/  IMAD.WIDE R20, R11, 0x8, R48 ;  /* 0x000000080b147825 */ /* 0x000fe200078e0230 */
[----:B------:R-:W-:Y:S01]  /*f3f0*/  ISETP.NE.AND P1, PT, R4, R13, PT ;  /* 0x0000000d0400720c */ /* 0x000fe20003f25270 */
[----:B------:R-:W2:Y:S04]  /*f400*/  LD.E.64 R14, desc[UR36][R14.64] ;  /* 0x000000240e0e7980 */ /* 0x000ea8000c101b00 */
[----:B------:R-:W3:Y:S02]  /*f410*/  LD.E.64 R20, desc[UR36][R20.64] ;  /* 0x0000002414147980 */ /* 0x000ee4000c101b00 */
[----:B------:R-:W-:-:S04]  /*f420*/  @P2 SEL R0, R12, R0, P3 ;  /* 0x000000000c002207 */ /* 0x000fc80001800000 */
[----:B------:R-:W-:-:S05]  /*f430*/  @P0 SEL R0, R4, R0, P1 ;  /* 0x0000000004000207 */ /* 0x000fca0000800000 */
[----:B------:R-:W-:-:S06]  /*f440*/  IMAD.WIDE R18, R0, 0x8, R48 ;  /* 0x0000000800127825 */ /* 0x000fcc00078e0230 */
[----:B------:R-:W2:Y:S01]  /*f450*/  LD.E.64 R18, desc[UR36][R18.64] ;  /* 0x0000002412127980 */ /* 0x000ea2000c101b00 */
[----:B------:R-:W-:Y:S02]  /*f460*/  PLOP3.LUT P0, PT, PT, PT, PT, 0x80, 0x8 ;  /* 0x000000000008781c */ /* 0x000fe40003f0f070 */
[----:B------:R-:W-:Y:S01]  /*f470*/  PLOP3.LUT P1, PT, PT, PT, PT, 0x80, 0x8 ;  /* 0x000000000008781c */ /* 0x000fe20003f2f070 */
[----:B------:R-:W-:Y:S01]  /*f480*/  BSSY.RECONVERGENT B3, `(.L_x_1238) ;  /* 0x00001e3000037945 */ /* 0x000fe20003800200 */
[--C-:B--2---:R-:W-:Y:S02]  /*f490*/  DSETP.GT.AND P2, PT, R14, R18.reuse, PT ;  /* 0x000000120e00722a */ /* 0x104fe40003f44000 */
[----:B---3--:R-:W-:-:S12]  /*f4a0*/  DSETP.GT.AND P4, PT, R20, R18, PT ;  /* 0x000000121400722a */ /* 0x008fd80003f84000 */
[--C-:B------:R-:W-:Y:S02]  /*f4b0*/  @!P2 DSETP.NEU.AND P3, PT, R14, R18.reuse, PT ;  /* 0x000000120e00a22a */ /* 0x100fe40003f6d000 */
[----:B------:R-:W-:-:S04]  /*f4c0*/  @!P4 DSETP.NEU.AND P5, PT, R20, R18, PT ;  /* 0x000000121400c22a */ /* 0x000fc80003fad000 */
[-C--:B------:R-:W-:Y:S02]  /*f4d0*/  @!P2 ISETP.GT.AND P0, PT, R13, R0.reuse, !P3 ;  /* 0x000000000d00a20c */ /* 0x080fe40005f04270 */
[----:B------:R-:W-:-:S04]  /*f4e0*/  @!P4 ISETP.GT.AND P1, PT, R11, R0, !P5 ;  /* 0x000000000b00c20c */ /* 0x000fc80006f24270 */
[----:B------:R-:W-:-:S13]  /*f4f0*/  PLOP3.LUT P0, PT, P0, P1, PT, 0x80, 0x8 ;  /* 0x000000000008781c */ /* 0x000fda0000703070 */
[----:B------:R-:W-:Y:S05]  /*f500*/  @!P0 BRA `(.L_x_1239) ;  /* 0x0000001c00688947 */ /* 0x000fea0003800000 */
[----:B------:R-:W-:-:S05]  /*f510*/  IMAD.WIDE R44, R17, 0x4, R44 ;  /* 0x00000004112c7825 */ /* 0x000fca00078e022c */
[----:B------:R-:W2:Y:S02]  /*f520*/  LD.E R3, desc[UR36][R44.64] ;  /* 0x000000242c037980 */ /* 0x000ea4000c101900 */
[----:B--2---:R-:W-:-:S13]  /*f530*/  ISETP.NE.AND P0, PT, R3, -0x1, PT ;  /* 0xffffffff0300780c */ /* 0x004fda0003f05270 */
[----:B------:R-:W-:Y:S05]  /*f540*/  @!P0 BRA `(.L_x_1239) ;  /* 0x0000001c00588947 */ /* 0x000fea0003800000 */
[----:B------:R-:W-:-:S06]  /*f550*/  IMAD.WIDE R46, R3, 0x4, R46 ;  /* 0x00000004032e7825 */ /* 0x000fcc00078e022e */
[----:B------:R-:W2:Y:S02]  /*f560*/  LD.E R46, desc[UR36][R46.64] ;  /* 0x000000242e2e7980 */ /* 0x000ea4000c101900 */
[----:B--2---:R-:W-:-:S13]  /*f570*/  ISETP.NE.AND P0, PT, R46, R17, PT ;  /* 0x000000112e00720c */ /* 0x004fda0003f05270 */
[----:B------:R-:W-:Y:S05]  /*f580*/  @P0 BRA `(.L_x_1239) ;  /* 0x0000001c00480947 */ /* 0x000fea0003800000 */
[----:B------:R-:W-:Y:S01]  /*f590*/  ISETP.GE.AND P0, PT, R3, R38, PT ;  /* 0x000000260300720c */ /* 0x000fe20003f06270 */
[----:B------:R-:W-:-:S12]  /*f5a0*/  BSSY.RECONVERGENT B4, `(.L_x_1240) ;  /* 0x000018f000047945 */ /* 0x000fd80003800200 */
[----:B------:R-:W-:Y:S05]  /*f5b0*/  @P0 BRA `(.L_x_1241) ;  /* 0x0000000400500947 */ /* 0x000fea0003800000 */
[----:B------:R-:W-:Y:S02]  /*f5c0*/  IABS R6, R25 ;  /* 0x0000001900067213 */ /* 0x000fe40000000000 */
[----:B------:R-:W-:Y:S02]  /*f5d0*/  LEA.HI R0, R3, R3, RZ, 0x1 ;  /* 0x0000000303007211 */ /* 0x000fe400078f08ff */
[----:B------:R-:W0:Y:S01]  /*f5e0*/  I2F.RP R7, R6 ;  /* 0x0000000600077306 */ /* 0x000e220000209400 */
[----:B------:R-:W-:Y:S02]  /*f5f0*/  IABS R14, R25 ;  /* 0x00000019000e7213 */ /* 0x000fe40000000000 */
[----:B------:R-:W-:Y:S02]  /*f600*/  SHF.R.S32.HI R0, RZ, 0x1, R0 ;  /* 0x00000001ff007819 */ /* 0x000fe40000011400 */
[----:B------:R-:W-:Y:S02]  /*f610*/  IABS R15, R8 ;  /* 0x00000008000f7213 */ /* 0x000fe40000000000 */
[----:B------:R-:W-:-:S02]  /*f620*/  ISETP.GE.AND P3, PT, R0, RZ, PT ;  /* 0x000000ff0000720c */ /* 0x000fc40003f66270 */
[----:B------:R-:W-:Y:S01]  /*f630*/  LOP3.LUT R3, R3, 0x1, RZ, 0xc0, !PT ;  /* 0x0000000103037812 */ /* 0x000fe200078ec0ff */
        /* <DEDUP_REMOVED lines=21> */
[----:B------:R0:W1:Y:S05]  /*f790*/  F2I.FTZ.U32.TRUNC.NTZ R5, R6 ;  /* 0x0000000600057305 */ /* 0x00006a000021f000 */
[----:B------:R-:W-:Y:S02]  /*f7a0*/  @P0 IADD3 R4, PT, PT, R4, 0x1, RZ ;  /* 0x0000000104040810 */ /* 0x000fe40007ffe0ff */
[----:B0-----:R-:W-:-:S03]  /*f7b0*/  IABS R6, R8 ;  /* 0x0000000800067213 */ /* 0x001fc60000000000 */
[----:B------:R-:W-:-:S04]  /*f7c0*/  IMAD.MOV.U32 R9, RZ, RZ, R4 ;  /* 0x000000ffff097224 */ /* 0x000fc800078e0004 */
[----:B------:R-:W-:Y:S01]  /*f7d0*/  @!P2 IMAD.MOV R9, RZ, RZ, -R9 ;  /* 0x000000ffff09a224 */ /* 0x000fe200078e0a09 */
[----:B------:R-:W-:Y:S01]  /*f7e0*/  @!P1 LOP3.LUT R9, RZ, R25, RZ, 0x33, !PT ;  /* 0x00000019ff099212 */ /* 0x000fe200078e33ff */
[----:B-1----:R-:W-:Y:S02]  /*f7f0*/  IMAD.MOV R12, RZ, RZ, -R5 ;  /* 0x000000ffff0c7224 */ /* 0x002fe400078e0a05 */
[----:B------:R-:W-:Y:S01]  /*f800*/  IMAD.MOV R14, RZ, RZ, -R6 ;  /* 0x000000ffff0e7224 */ /* 0x000fe200078e0a06 */
[----:B------:R-:W-:Y:S01]  /*f810*/  IADD3 R4, PT, PT, -R9, RZ, RZ ;  /* 0x000000ff09047210 */ /* 0x000fe20007ffe1ff */
[----:B------:R-:W-:-:S04]  /*f820*/  IMAD R17, R12, R15, RZ ;  /* 0x0000000f0c117224 */ /* 0x000fc800078e02ff */
[----:B------:R-:W-:Y:S02]  /*f830*/  IMAD R25, R25, R4, R0 ;  /* 0x0000000419197224 */ /* 0x000fe400078e0200 */
[----:B------:R-:W-:-:S04]  /*f840*/  IMAD.MOV.U32 R4, RZ, RZ, RZ ;  /* 0x000000ffff047224 */ /* 0x000fc800078e00ff */
[----:B------:R-:W-:Y:S01]  /*f850*/  IMAD.HI.U32 R12, R5, R17, R4 ;  /* 0x00000011050c7227 */ /* 0x000fe200078e0004 */
[----:B------:R-:W-:Y:S02]  /*f860*/  IABS R5, R25 ;  /* 0x0000001900057213 */ /* 0x000fe40000000000 */
        /* <DEDUP_REMOVED lines=11> */
[----:B------:R-:W-:Y:S02]  /*f920*/  @!P1 IADD3 R5, PT, PT, R5, -R15, RZ ;  /* 0x8000000f05059210 */ /* 0x000fe40007ffe0ff */
[----:B------:R-:W-:Y:S01]  /*f930*/  ISETP.NE.U32.AND P1, PT, R3, 0x1, PT ;  /* 0x000000010300780c */ /* 0x000fe20003f25070 */
[----:B------:R-:W-:Y:S01]  /*f940*/  IMAD R3, R26, R9, RZ ;  /* 0x000000091a037224 */ /* 0x000fe200078e02ff */
[----:B------:R-:W-:-:S07]  /*f950*/  ISETP.GE.U32.AND P0, PT, R5, R15, PT ;  /* 0x0000000f0500720c */ /* 0x000fce0003f06070 */
[----:B------:R-:W-:Y:S01]  /*f960*/  @!P2 IMAD.IADD R6, R6, 0x1, -R15 ;  /* 0x000000010606a824 */ /* 0x000fe200078e0a0f */
[----:B------:R-:W-:-:S04]  /*f970*/  ISETP.GE.AND P2, PT, R25, RZ, PT ;  /* 0x000000ff1900720c */ /* 0x000fc80003f46270 */
[----:B------:R-:W-:Y:S01]  /*f980*/  @!P3 IADD3 R6, PT, PT, -R6, RZ, RZ ;  /* 0x000000ff0606b210 */ /* 0x000fe20007ffe1ff */
[----:B------:R-:W-:Y:S01]  /*f990*/  @P0 VIADD R4, R4, 0x1 ;  /* 0x0000000104040836 */ /* 0x000fe20000000000 */
[----:B------:R-:W-:-:S04]  /*f9a0*/  ISETP.NE.AND P0, PT, R8, RZ, PT ;  /* 0x000000ff0800720c */ /* 0x000fc80003f05270 */
[----:B------:R-:W-:-:S03]  /*f9b0*/  SEL R6, R7, R6, !P0 ;  /* 0x0000000607067207 */ /* 0x000fc60004000000 */
[----:B------:R-:W-:Y:S02]  /*f9c0*/  @!P2 IMAD.MOV R4, RZ, RZ, -R4 ;  /* 0x000000ffff04a224 */ /* 0x000fe400078e0a04 */
[----:B------:R-:W-:-:S03]  /*f9d0*/  @P1 IMAD.IADD R5, R6, 0x1, R3 ;  /* 0x0000000106051824 */ /* 0x000fc600078e0203 */
[----:B------:R-:W-:-:S05]  /*f9e0*/  SEL R4, R7, R4, !P0 ;  /* 0x0000000407047207 */ /* 0x000fca0004000000 */
[CC--:B------:R-:W-:Y:S02]  /*f9f0*/  @P1 IMAD R5, R4.reuse, R10.reuse, R5 ;  /* 0x0000000a04051224 */ /* 0x0c0fe400078e0205 */
[-C--:B------:R-:W-:Y:S02]  /*fa00*/  IMAD R3, R4, R10.reuse, R3 ;  /* 0x0000000a04037224 */ /* 0x080fe400078e0203 */
[C---:B------:R-:W-:Y:S01]  /*fa10*/  @!P1 VIADD R4, R6.reuse, 0x1 ;  /* 0x0000000106049836 */ /* 0x040fe20000000000 */
[----:B------:R-:W-:Y:S01]  /*fa20*/  @P1 IADD3 R0, PT, PT, R5, 0x1, RZ ;  /* 0x0000000105001810 */ /* 0x000fe20007ffe0ff */
[----:B------:R-:W-:Y:S02]  /*fa30*/  @P1 IMAD.IADD R5, R6, 0x1, R3 ;  /* 0x0000000106051824 */ /* 0x000fe400078e0203 */
[C---:B------:R-:W-:Y:S02]  /*fa40*/  @!P1 IMAD.IADD R7, R3.reuse, 0x1, R10 ;  /* 0x0000000103079824 */ /* 0x040fe400078e020a */
[----:B------:R-:W-:Y:S01]  /*fa50*/  @!P1 IMAD.IADD R0, R3, 0x1, R4 ;  /* 0x0000000103009824 */ /* 0x000fe200078e0204 */
[----:B------:R-:W-:Y:S01]  /*fa60*/  @P1 IADD3 R10, PT, PT, R5, R10, RZ ;  /* 0x0000000a050a1210 */ /* 0x000fe20007ffe0ff */
[----:B------:R-:W-:-:S02]  /*fa70*/  @!P1 IMAD.IADD R5, R4, 0x1, R7 ;  /* 0x0000000104059824 */ /* 0x000fc400078e0207 */
        /* <DEDUP_REMOVED lines=8> */
.L_x_1241:
        /* <DEDUP_REMOVED lines=49> */
[----:B------:R-:W-:Y:S02]  /*fe10*/  LOP3.LUT R0, R0, R23, RZ, 0x3c, !PT ;  /* 0x0000001700007212 */ /* 0x000fe400078e3cff */
        /* <DEDUP_REMOVED lines=15> */
[----:B------:R-:W-:-:S11]  /*ff10*/  ISETP.GT.U32.AND P3, PT, R19, R6, PT ;  /* 0x000000061300720c */ /* 0x000fd60003f64070 */
[----:B------:R-:W-:Y:S01]  /*ff20*/  @P0 VIADD R4, R4, 0x1 ;  /* 0x0000000104040836 */ /* 0x000fe20000000000 */
[----:B------:R-:W-:Y:S01]  /*ff30*/  ISETP.NE.AND P0, PT, R23, RZ, PT ;  /* 0x000000ff1700720c */ /* 0x000fe20003f05270 */
[----:B------:R-:W-:Y:S01]  /*ff40*/  @!P3 IMAD.IADD R6, R6, 0x1, -R19 ;  /* 0x000000010606b824 */ /* 0x000fe200078e0a13 */
[----:B------:R-:W-:Y:S01]  /*ff50*/  LOP3.LUT R23, RZ, R23, RZ, 0x33, !PT ;  /* 0x00000017ff177212 */ /* 0x000fe200078e33ff */
        /* <DEDUP_REMOVED lines=18> */
.L_x_1243:
        /* <DEDUP_REMOVED lines=17> */
[----:B0-----:R-:W-:-:S06]  /*10190*/  VIADD R4, R0, 0xffffffe ;  /* 0x0ffffffe00047836 */ /* 0x001fcc0000000000 */
[----:B------:R0:W1:Y:S02]  /*101a0*/  F2I.FTZ.U32.TRUNC.NTZ R5, R4 ;  /* 0x0000000400057305 */ /* 0x000064000021f000 */
[----:B0-----:R-:W-:Y:S01]  /*101b0*/  IMAD.MOV.U32 R4, RZ, RZ, RZ ;  /* 0x000000ffff047224 */ /* 0x001fe200078e00ff */
[----:B-1----:R-:W-:-:S05]  /*101c0*/  IADD3 R6, PT, PT, RZ, -R5, RZ ;  /* 0x80000005ff067210 */ /* 0x002fca0007ffe0ff */
        /* <DEDUP_REMOVED lines=19> */
[----:B------:R-:W-:-:S05]  /*10300*/  @P0 IADD3 R0, PT, PT, R0, 0x1, RZ ;  /* 0x0000000100000810 */ /* 0x000fca0007ffe0ff */
[----:B------:R-:W-:Y:S01]  /*10310*/  IMAD.MOV.U32 R17, RZ, RZ, R0 ;  /* 0x000000ffff117224 */ /* 0x000fe200078e0000 */
[----:B------:R-:W-:-:S03]  /*10320*/  IABS R0, R8 ;  /* 0x0000000800007213 */ /* 0x000fc60000000000 */
[----:B------:R-:W-:Y:S01]  /*10330*/  @!P2 IMAD.MOV R17, RZ, RZ, -R17 ;  /* 0x000000ffff11a224 */ /* 0x000fe200078e0a11 */
[----:B------:R-:W-:Y:S01]  /*10340*/  @!P1 LOP3.LUT R17, RZ, R23, RZ, 0x33, !PT ;  /* 0x00000017ff119212 */ /* 0x000fe200078e33ff */
[----:B0-----:R-:W-:Y:S02]  /*10350*/  IMAD.MOV R15, RZ, RZ, -R5 ;  /* 0x000000ffff0f7224 */ /* 0x001fe400078e0a05 */
[----:B------:R-:W-:Y:S01]  /*10360*/  IMAD.MOV R12, RZ, RZ, -R0 ;  /* 0x000000ffff0c7224 */ /* 0x000fe200078e0a00 */
[----:B------:R-:W-:Y:S01]  /*10370*/  IADD3 R7, PT, PT, -R17, RZ, RZ ;  /* 0x000000ff11077210 */ /* 0x000fe20007ffe1ff */
[----:B------:R-:W-:-:S04]  /*10380*/  IMAD R15, R15, R6, RZ ;  /* 0x000000060f0f7224 */ /* 0x000fc800078e02ff */
        /* <DEDUP_REMOVED lines=12> */
[----:B------:R-:W-:Y:S01]  /*10450*/  @!P1 IADD3 R4, PT, PT, R4, -R6, RZ ;  /* 0x8000000604049210 */ /* 0x000fe20007ffe0ff */
[----:B------:R-:W-:-:S03]  /*10460*/  @!P1 VIADD R0, R0, 0x1 ;  /* 0x0000000100009836 */ /* 0x000fc60000000000 */
[----:B------:R-:W-:Y:S02]  /*10470*/  ISETP.GE.U32.AND P0, PT, R4, R6, PT ;  /* 0x000000060400720c */ /* 0x000fe40003f06070 */
[----:B------:R-:W-:-:S04]  /*10480*/  LOP3.LUT R4, R3, 0x1, RZ, 0xc0, !PT ;  /* 0x0000000103047812 */ /* 0x000fc800078ec0ff */
[----:B------:R-:W-:Y:S01]  /*10490*/  @!P2 IMAD.IADD R5, R5, 0x1, -R6 ;  /* 0x000000010505a824 */ /* 0x000fe200078e0a06 */
[----:B------:R-:W-:Y:S02]  /*104a0*/  ISETP.GE.AND P2, PT, R7, RZ, PT ;  /* 0x000000ff0700720c */ /* 0x000fe40003f46270 */
[----:B------:R-:W-:Y:S02]  /*104b0*/  LOP3.LUT R7, RZ, R8, RZ, 0x33, !PT ;  /* 0x00000008ff077212 */ /* 0x000fe400078e33ff */
[----:B------:R-:W-:Y:S02]  /*104c0*/  @!P3 IADD3 R5, PT, PT, -R5, RZ, RZ ;  /* 0x000000ff0505b210 */ /* 0x000fe40007ffe1ff */
[----:B------:R-:W-:Y:S01]  /*104d0*/  @P0 VIADD R0, R0, 0x1 ;  /* 0x0000000100000836 */ /* 0x000fe20000000000 */
[----:B------:R-:W-:Y:S02]  /*104e0*/  ISETP.NE.AND P0, PT, R8, RZ, PT ;  /* 0x000000ff0800720c */ /* 0x000fe40003f05270 */
[----:B------:R-:W-:-:S02]  /*104f0*/  ISETP.NE.U32.AND P1, PT, R4, 0x1, PT ;  /* 0x000000010400780c */ /* 0x000fc40003f25070 */
[----:B------:R-:W-:Y:S02]  /*10500*/  SEL R3, R7, R5, !P0 ;  /* 0x0000000507037207 */ /* 0x000fe40004000000 */
[----:B------:R-:W-:-:S03]  /*10510*/  @!P2 IMAD.MOV R0, RZ, RZ, -R0 ;  /* 0x000000ffff00a224 */ /* 0x000fc600078e0a00 */
[----:B------:R-:W-:Y:S02]  /*10520*/  IMAD R3, R17, R10, R3 ;  /* 0x0000000a11037224 */ /* 0x000fe400078e0203 */
        /* <DEDUP_REMOVED lines=16> */
.L_x_1244:
        /* <DEDUP_REMOVED lines=8> */
[----:B------:R-:W-:Y:S01]  /*106b0*/  ISETP.GE.AND P4, PT, R0, RZ, PT ;  /* 0x000000ff0000720c */ /* 0x000fe20003f86270 */
        /* <DEDUP_REMOVED lines=27> */
[----:B-1----:R-:W-:-:S03]  /*10870*/  IMAD.MOV R9, RZ, RZ, -R5 ;  /* 0x000000ffff097224 */ /* 0x002fc600078e0a05 */
[----:B------:R-:W-:-:S05]  /*10880*/  IADD3 R3, PT, PT, -R7, RZ, RZ ;  /* 0x000000ff07037210 */ /* 0x000fca0007ffe1ff */
[----:B------:R-:W-:Y:S02]  /*10890*/  IMAD R25, R25, R3, R0 ;  /* 0x0000000319197224 */ /* 0x000fe400078e0200 */
[----:B------:R-:W-:Y:S01]  /*108a0*/  IMAD R3, R9, R16, RZ ;  /* 0x0000001009037224 */ /* 0x000fe200078e02ff */
[-C--:B------:R-:W-:Y:S01]  /*108b0*/  IABS R9, R8.reuse ;  /* 0x0000000800097213 */ /* 0x080fe20000000000 */
[----:B------:R-:W-:Y:S01]  /*108c0*/  IMAD R0, R0, -0x6, R38 ;  /* 0xfffffffa00007824 */ /* 0x000fe200078e0226 */
        /* <DEDUP_REMOVED lines=18> */
[----:B------:R-:W-:Y:S01]  /*109f0*/  @P0 VIADD R3, R3, 0x1 ;  /* 0x0000000103030836 */ /* 0x000fe20000000000 */
[----:B------:R-:W-:Y:S01]  /*10a00*/  ISETP.GT.AND P0, PT, R0, 0x2, PT ;  /* 0x000000020000780c */ /* 0x000fe20003f04270 */
[----:B------:R-:W-:Y:S02]  /*10a10*/  @!P3 IMAD.IADD R5, R5, 0x1, -R16 ;  /* 0x000000010505b824 */ /* 0x000fe400078e0a10 */
[----:B------:R-:W-:-:S03]  /*10a20*/  @!P2 IMAD.MOV R3, RZ, RZ, -R3 ;  /* 0x000000ffff03a224 */ /* 0x000fc600078e0a03 */
[----:B------:R-:W-:Y:S02]  /*10a30*/  @!P4 IADD3 R5, PT, PT, -R5, RZ, RZ ;  /* 0x000000ff0505c210 */ /* 0x000fe40007ffe1ff */
[C---:B------:R-:W-:Y:S02]  /*10a40*/  SEL R9, R8.reuse, R3, !P1 ;  /* 0x0000000308097207 */ /* 0x040fe40004800000 */
[----:B------:R-:W-:-:S03]  /*10a50*/  SEL R15, R8, R5, !P1 ;  /* 0x00000005080f7207 */ /* 0x000fc60004800000 */
[----:B------:R-:W-:Y:S05]  /*10a60*/  @P0 BRA `(.L_x_1246) ;  /* 0x0000000000800947 */ /* 0x000fea0003800000 */
[----:B------:R-:W-:-:S05]  /*10a70*/  VIMNMX.U32 R0, PT, PT, R0, 0x3, PT ;  /* 0x0000000300007848 */ /* 0x000fca0003fe0000 */
[----:B------:R-:W-:-:S04]  /*10a80*/  IMAD.SHL.U32 R0, R0, 0x4, RZ ;  /* 0x0000000400007824 */ /* 0x000fc800078e00ff */
[----:B------:R-:W0:Y:S02]  /*10a90*/  LDC R4, c[0x2][R0+0x7c] ;  /* 0x00801f0000047b82 */ /* 0x000e240000000800 */
[----:B0-----:R-:W-:-:S04]  /*10aa0*/  SHF.R.S32.HI R5, RZ, 0x1f, R4 ;  /* 0x0000001fff057819 */ /* 0x001fc80000011404 */
.L_x_2006:
[----:B------:R-:W-:Y:S05]  /*10ab0*/  BRX R4 -0x10ac0                                                (*"BRANCH_TARGETS .L_x_2007,.L_x_2008,.L_x_2009,.L_x_1247"*) ;  /* 0xfffffef404507949 */ /* 0x000fea000383ffff */
.L_x_2009:
        /* <DEDUP_REMOVED lines=8> */
.L_x_2007:
        /* <DEDUP_REMOVED lines=11> */
.L_x_2008:
        /* <DEDUP_REMOVED lines=8> */
.L_x_1246:
[----:B------:R-:W-:-:S05]  /*10c70*/  IMAD.MOV.U32 R3, RZ, RZ, -0x3 ;  /* 0xfffffffdff037424 */ /* 0x000fca00078e00ff */
[----:B------:R-:W-:-:S05]  /*10c80*/  VIADDMNMX.U32 R0, R0, R3, 0x3, PT ;  /* 0x0000000300007446 */ /* 0x000fca0003800003 */
[----:B------:R-:W-:-:S04]  /*10c90*/  IMAD.SHL.U32 R0, R0, 0x4, RZ ;  /* 0x0000000400007824 */ /* 0x000fc800078e00ff */
[----:B------:R-:W0:Y:S02]  /*10ca0*/  LDC R4, c[0x2][R0+0x8c] ;  /* 0x0080230000047b82 */ /* 0x000e240000000800 */
[----:B0-----:R-:W-:-:S04]  /*10cb0*/  SHF.R.S32.HI R5, RZ, 0x1f, R4 ;  /* 0x0000001fff057819 */ /* 0x001fc80000011404 */
.L_x_2011:
[----:B------:R-:W-:Y:S05]  /*10cc0*/  BRX R4 -0x10cd0                                                (*"BRANCH_TARGETS .L_x_2012,.L_x_2013,.L_x_2014,.L_x_1247"*) ;  /* 0xfffffef004cc7949 */ /* 0x000fea000383ffff */
.L_x_2014:
        /* <DEDUP_REMOVED lines=8> */
.L_x_2012:
[----:B------:R-:W-:-:S04]  /*10d50*/  IMAD R3, R9, R10, R15 ;  /* 0x0000000a09037224 */ /* 0x000fc800078e020f */
[----:B------:R-:W-:-:S05]  /*10d60*/  IMAD R3, R26, R7, R3 ;  /* 0x000000071a037224 */ /* 0x000fca00078e0203 */
[----:B------:R-:W-:Y:S01]  /*10d70*/  IADD3 R4, PT, PT, R26, R3, RZ ;  /* 0x000000031a047210 */ /* 0x000fe20007ffe0ff */
[----:B------:R-:W-:-:S04]  /*10d80*/  VIADD R3, R3, 0x1 ;  /* 0x0000000103037836 */ /* 0x000fc80000000000 */
[----:B------:R-:W-:Y:S01]  /*10d90*/  IMAD.IADD R0, R4, 0x1, R10 ;  /* 0x0000000104007824 */ /* 0x000fe200078e020a */
[----:B------:R-:W-:Y:S06]  /*10da0*/  BRA `(.L_x_1247) ;  /* 0x00000000001c7947 */ /* 0x000fec0003800000 */
.L_x_2013:
[CC--:B------:R-:W-:Y:S02]  /*10db0*/  IMAD R0, R9.reuse, R10.reuse, R15 ;  /* 0x0000000a09007224 */ /* 0x0c0fe400078e020f */
[----:B------:R-:W-:Y:S02]  /*10dc0*/  IMAD R9, R9, R10, R10 ;  /* 0x0000000a09097224 */ /* 0x000fe400078e020a */
[CC--:B------:R-:W-:Y:S02]  /*10dd0*/  IMAD R0, R26.reuse, R7.reuse, R0 ;  /* 0x000000071a007224 */ /* 0x0c0fe400078e0200 */
[----:B------:R-:W-:Y:S02]  /*10de0*/  IMAD R4, R26, R7, R26 ;  /* 0x000000071a047224 */ /* 0x000fe400078e021a */
[----:B------:R-:W-:-:S03]  /*10df0*/  VIADD R3, R0, 0x1 ;  /* 0x0000000100037836 */ /* 0x000fc60000000000 */
[----:B------:R-:W-:Y:S02]  /*10e00*/  IADD3 R0, PT, PT, R9, R4, R15 ;  /* 0x0000000409007210 */ /* 0x000fe40007ffe00f */
[----:B------:R-:W-:-:S07]  /*10e10*/  IADD3 R4, PT, PT, R26, R3, RZ ;  /* 0x000000031a047210 */ /* 0x000fce0007ffe0ff */
.L_x_1247:
[----:B------:R-:W-:Y:S05]  /*10e20*/  BSYNC.RECONVERGENT B5 ;  /* 0x0000000000057941 */ /* 0x000fea0003800200 */
.L_x_1245:
[CC--:B------:R-:W-:Y:S02]  /*10e30*/  VIMNMX R5, PT, PT, R4.reuse, R3.reuse, !PT ;  /* 0x0000000304057248 */ /* 0x0c0fe40007fe0100 */
[----:B------:R-:W-:Y:S02]  /*10e40*/  VIMNMX R3, PT, PT, R4, R3, PT ;  /* 0x0000000304037248 */ /* 0x000fe40003fe0100 */
[CC--:B------:R-:W-:Y:S02]  /*10e50*/  VIMNMX R6, PT, PT, R5.reuse, R0.reuse, PT ;  /* 0x0000000005067248 */ /* 0x0c0fe40003fe0100 */
[----:B------:R-:W-:Y:S02]  /*10e60*/  VIMNMX R10, PT, PT, R5, R0, !PT ;  /* 0x00000000050a7248 */ /* 0x000fe40007fe0100 */
[CC--:B------:R-:W-:Y:S02]  /*10e70*/  VIMNMX R4, PT, PT, R3.reuse, R6.reuse, !PT ;  /* 0x0000000603047248 */ /* 0x0c0fe40007fe0100 */
[----:B------:R-:W-:-:S07]  /*10e80*/  VIMNMX R5, PT, PT, R3, R6, PT ;  /* 0x0000000603057248 */ /* 0x000fce0003fe0100 */
.L_x_1242:
[----:B------:R-:W-:Y:S05]  /*10e90*/  BSYNC.RECONVERGENT B4 ;  /* 0x0000000000047941 */ /* 0x000fea0003800200 */
.L_x_1240:
[-C--:B------:R-:W-:Y:S02]  /*10ea0*/  ISETP.NE.AND P2, PT, R4, R11.reuse, PT ;  /* 0x0000000b0400720c */ /* 0x080fe40003f45270 */
[----:B------:R-:W-:Y:S02]  /*10eb0*/  ISETP.NE.AND P4, PT, R2, 0x1, PT ;  /* 0x000000010200780c */ /* 0x000fe40003f85270 */
[----:B------:R-:W-:Y:S02]  /*10ec0*/  ISETP.NE.AND P0, PT, R10, R11, PT ;  /* 0x0000000b0a00720c */ /* 0x000fe40003f05270 */
[-C--:B------:R-:W-:Y:S02]  /*10ed0*/  ISETP.NE.AND P3, PT, R4, R13.reuse, PT ;  /* 0x0000000d0400720c */ /* 0x080fe40003f65270 */
[----:B------:R-:W-:-:S05]  /*10ee0*/  ISETP.NE.AND P1, PT, R10, R13, PT ;  /* 0x0000000d0a00720c */ /* 0x000fca0003f25270 */
[----:B------:R-:W-:-:S04]  /*10ef0*/  @P2 SEL R5, R4, R5, P3 ;  /* 0x0000000504052207 */ /* 0x000fc80001800000 */
[----:B------:R-:W-:Y:S01]  /*10f00*/  @P0 SEL R5, R10, R5, P1 ;  /* 0x000000050a050207 */ /* 0x000fe20000800000 */
[----:B------:R-:W-:Y:S06]  /*10f10*/  @P4 BRA `(.L_x_1248) ;  /* 0x0000000000484947 */ /* 0x000fec0003800000 */
        /* <DEDUP_REMOVED lines=12> */
.L_x_1249:
[----:B------:R-:W-:Y:S01]  /*10fe0*/  DADD R10, -RZ, -R10 ;  /* 0x00000000ff0a7229 */ /* 0x000fe2000000090a */
[----:B------:R-:W-:-:S09]  /*10ff0*/  ISETP.NE.AND P0, PT, R8, RZ, PT ;  /* 0x000000ff0800720c */ /* 0x000fd20003f05270 */
[----:B------:R-:W-:Y:S02]  /*11000*/  FSEL R6, R10, RZ, P0 ;  /* 0x000000ff0a067208 */ /* 0x000fe40000000000 */
[----:B------:R-:W-:-:S06]  /*11010*/  FSEL R7, R11, -1.875, P0 ;  /* 0xbff000000b077808 */ /* 0x000fcc0000000000 */
[----:B------:R-:W-:Y:S01]  /*11020*/  DMUL R14, R52, R6 ;  /* 0x00000006340e7228 */ /* 0x000fe20000000000 */
[----:B------:R-:W-:Y:S10]  /*11030*/  BRA `(.L_x_1250) ;  /* 0x00000000001c7947 */ /* 0x000ff40003800000 */
.L_x_1248:
[----:B------:R-:W-:-:S04]  /*11040*/  IMAD.WIDE R48, R5, 0x8, R48 ;  /* 0x0000000805307825 */ /* 0x000fc800078e0230 */
[----:B------:R-:W-:Y:S02]  /*11050*/  IMAD.WIDE R50, R5, 0x8, R50 ;  /* 0x0000000805327825 */ /* 0x000fe400078e0232 */
[----:B------:R-:W2:Y:S04]  /*11060*/  LD.E.64 R48, desc[UR36][R48.64] ;  /* 0x0000002430307980 */ /* 0x000ea8000c101b00 */
[----:B------:R-:W3:Y:S01]  /*11070*/  LD.E.64 R50, desc[UR36][R50.64] ;  /* 0x0000002432327980 */ /* 0x000ee2000c101b00 */
[----:B--2---:R-:W-:-:S08]  /*11080*/  DADD R52, R48, -R52 ;  /* 0x0000000030347229 */ /* 0x004fd00000000834 */
[----:B---3--:R-:W-:-:S08]  /*11090*/  DADD R52, R52, -R50 ;  /* 0x0000000034347229 */ /* 0x008fd00000000832 */
[----:B------:R-:W-:-:S11]  /*110a0*/  DMUL R14, R52, 0.5 ;  /* 0x3fe00000340e7828 */ /* 0x000fd60000000000 */
.L_x_1250:
        /* <DEDUP_REMOVED lines=8> */
.L_x_1254:
        /* <DEDUP_REMOVED lines=15> */
.L_x_1253:
[----:B------:R-:W-:Y:S05]  /*11220*/  BSYNC.RECONVERGENT B4 ;  /* 0x0000000000047941 */ /* 0x000fea0003800200 */
.L_x_1252:
[----:B-----5:R-:W-:-:S14]  /*11230*/  DSETP.NEU.AND P0, PT, R12, R2, PT ;  /* 0x000000020c00722a */ /* 0x020fdc0003f0d000 */
[----:B------:R-:W-:Y:S05]  /*11240*/  @P0 BRA `(.L_x_1254) ;  /* 0xfffffffc00b80947 */ /* 0x000fea000383ffff */
[----:B------:R-:W-:Y:S05]  /*11250*/  EXIT ;  /* 0x000000000000794d */ /* 0x000fea0003800000 */
.L_x_1251:
[----:B------:R-:W0:Y:S02]  /*11260*/  LDC.64 R6, c[0x4][0x198] ;  /* 0x01006600ff067b82 */ /* 0x000e240000000a00 */
[----:B0-----:R-:W2:Y:S02]  /*11270*/  LDG.E.64 R2, desc[UR36][R6.64] ;  /* 0x0000002406027981 */ /* 0x001ea4000c1e1b00 */
[----:B--2---:R-:W-:-:S05]  /*11280*/  IMAD.WIDE R2, R5, 0x8, R2 ;  /* 0x0000000805027825 */ /* 0x004fca00078e0202 */
[----:B------:R-:W-:Y:S01]  /*11290*/  ST.E.64 desc[UR36][R2.64], R14 ;  /* 0x0000000e02007985 */ /* 0x000fe2000c101b24 */
[----:B------:R-:W-:Y:S05]  /*112a0*/  EXIT ;  /* 0x000000000000794d */ /* 0x000fea0003800000 */
.L_x_1239:
[----:B------:R-:W-:Y:S05]  /*112b0*/  BSYNC.RECONVERGENT B3 ;  /* 0x0000000000037941 */ /* 0x000fea0003800200 */
.L_x_1238:
[----:B------:R-:W-:-:S14]  /*112c0*/  DSETP.NE.AND P0, PT, R6, RZ, PT ;  /* 0x000000ff0600722a */ /* 0x000fdc0003f05000 */
[----:B------:R-:W-:Y:S05]  /*112d0*/  @!P0 EXIT ;  /* 0x000000000000894d */ /* 0x000fea0003800000 */
[----:B------:R-:W-:-:S13]  /*112e0*/  ISETP.NE.AND P0, PT, R2, 0x1, PT ;  /* 0x000000010200780c */ /* 0x000fda0003f05270 */
        /* <DEDUP_REMOVED lines=13> */
.L_x_1256:
[----:B------:R-:W-:Y:S01]  /*113c0*/  DADD R10, -RZ, -R10 ;  /* 0x00000000ff0a7229 */ /* 0x000fe2000000090a */
[----:B------:R-:W-:-:S09]  /*113d0*/  ISETP.NE.AND P0, PT, R5, RZ, PT ;  /* 0x000000ff0500720c */ /* 0x000fd20003f05270 */
[----:B------:R-:W-:Y:S02]  /*113e0*/  FSEL R4, R10, RZ, P0 ;  /* 0x000000ff0a047208 */ /* 0x000fe40000000000 */
[----:B------:R-:W-:-:S06]  /*113f0*/  FSEL R5, R11, -1.875, P0 ;  /* 0xbff000000b057808 */ /* 0x000fcc0000000000 */
[----:B------:R-:W-:Y:S01]  /*11400*/  DMUL R10, R52, R4 ;  /* 0x00000004340a7228 */ /* 0x000fe20000000000 */
[----:B------:R-:W-:Y:S10]  /*11410*/  BRA `(.L_x_1257) ;  /* 0x00000000001c7947 */ /* 0x000ff40003800000 */
.L_x_1255:
[----:B------:R-:W-:-:S05]  /*11420*/  IMAD.WIDE R48, R37, 0x8, R48 ;  /* 0x0000000825307825 */ /* 0x000fca00078e0230 */
[----:B------:R-:W2:Y:S01]  /*11430*/  LD.E.64 R4, desc[UR36][R48.64] ;  /* 0x0000002430047980 */ /* 0x000ea2000c101b00 */
[----:B------:R-:W-:-:S06]  /*11440*/  IMAD.WIDE R6, R37, 0x8, R50 ;  /* 0x0000000825067825 */ /* 0x000fcc00078e0232 */
[----:B------:R-:W3:Y:S01]  /*11450*/  LD.E.64 R6, desc[UR36][R6.64] ;  /* 0x0000002406067980 */ /* 0x000ee2000c101b00 */
[----:B--2---:R-:W-:-:S08]  /*11460*/  DADD R4, R4, -R52 ;  /* 0x0000000004047229 */ /* 0x004fd00000000834 */
[----:B---3--:R-:W-:-:S08]  /*11470*/  DADD R4, R4, -R6 ;  /* 0x0000000004047229 */ /* 0x008fd00000000806 */
[----:B------:R-:W-:-:S11]  /*11480*/  DMUL R10, R4, 0.5 ;  /* 0x3fe00000040a7828 */ /* 0x000fd60000000000 */
.L_x_1257:
        /* <DEDUP_REMOVED lines=8> */
.L_x_1261:
        /* <DEDUP_REMOVED lines=15> */
.L_x_1260:
[----:B------:R-:W-:Y:S05]  /*11600*/  BSYNC.RECONVERGENT B3 ;  /* 0x0000000000037941 */ /* 0x000fea0003800200 */
.L_x_1259:
[----:B-----5:R-:W-:-:S14]  /*11610*/  DSETP.NEU.AND P0, PT, R8, R2, PT ;  /* 0x000000020800722a */ /* 0x020fdc0003f0d000 */
[----:B------:R-:W-:Y:S05]  /*11620*/  @P0 BRA `(.L_x_1261) ;  /* 0xfffffffc00b80947 */ /* 0x000fea000383ffff */
[----:B------:R-:W-:Y:S05]  /*11630*/  EXIT ;  /* 0x000000000000794d */ /* 0x000fea0003800000 */
.L_x_1258:
[----:B------:R-:W0:Y:S02]  /*11640*/  LDC.64 R4, c[0x4][0x198] ;  /* 0x01006600ff047b82 */ /* 0x000e240000000a00 */
[----:B0-----:R-:W2:Y:S02]  /*11650*/  LDG.E.64 R2, desc[UR36][R4.64] ;  /* 0x0000002404027981 */ /* 0x001ea4000c1e1b00 */
[----:B--2---:R-:W-:-:S05]  /*11660*/  IMAD.WIDE R2, R37, 0x8, R2 ;  /* 0x0000000825027825 */ /* 0x004fca00078e0202 */
[----:B------:R-:W-:Y:S01]  /*11670*/  ST.E.64 desc[UR36][R2.64], R10 ;  /* 0x0000000a02007985 */ /* 0x000fe2000c101b24 */
[----:B------:R-:W-:Y:S05]  /*11680*/  EXIT ;  /* 0x000000000000794d */ /* 0x000fea0003800000 */
.L_x_1203:
[----:B------:R-:W-:Y:S05]  /*11690*/  BSYNC.RECONVERGENT B1 ;  /* 0x0000000000017941 */ /* 0x000fea0003800200 */
.L_x_1202:
        /* <DEDUP_REMOVED lines=18> */
.L_x_1264:
        /* <DEDUP_REMOVED lines=8> */
.L_x_1263:
        /* <DEDUP_REMOVED lines=9> */
.L_x_1265:
        /* <DEDUP_REMOVED lines=8> */
.L_x_1269:
        /* <DEDUP_REMOVED lines=15> */
.L_x_1268:
[----:B------:R-:W-:Y:S05]  /*11a40*/  BSYNC.RECONVERGENT B0 ;  /* 0x0000000000007941 */ /* 0x000fea0003800200 */
.L_x_1267:
[----:B-----5:R-:W-:-:S14]  /*11a50*/  DSETP.NEU.AND P0, PT, R8, R2, PT ;  /* 0x000000020800722a */ /* 0x020fdc0003f0d000 */
[----:B------:R-:W-:Y:S05]  /*11a60*/  @P0 BRA `(.L_x_1269) ;  /* 0xfffffffc00b80947 */ /* 0x000fea000383ffff */
[----:B------:R-:W-:Y:S05]  /*11a70*/  EXIT ;  /* 0x000000000000794d */ /* 0x000fea0003800000 */
.L_x_1266:
[----:B------:R-:W0:Y:S02]  /*11a80*/  LDC.64 R4, c[0x4][0x198] ;  /* 0x01006600ff047b82 */ /* 0x000e240000000a00 */
[----:B0-----:R-:W2:Y:S02]  /*11a90*/  LDG.E.64 R2, desc[UR36][R4.64] ;  /* 0x0000002404027981 */ /* 0x001ea4000c1e1b00 */
[----:B--2---:R-:W-:-:S05]  /*11aa0*/  IMAD.WIDE R2, R37, 0x8, R2 ;  /* 0x0000000825027825 */ /* 0x004fca00078e0202 */
[----:B------:R-:W-:Y:S01]  /*11ab0*/  ST.E.64 desc[UR36][R2.64], R10 ;  /* 0x0000000a02007985 */ /* 0x000fe2000c101b24 */
[----:B------:R-:W-:Y:S05]  /*11ac0*/  EXIT ;  /* 0x000000000000794d */ /* 0x000fea0003800000 */
.L_x_1262:
        /* <DEDUP_REMOVED lines=14> */
[----:B------:R-:W-:Y:S05]  /*11bb0*/  CALL.REL.NOINC `($_Z10fix_saddleiii$__internal_accurate_pow) ;  /* 0x0000009c00087944 */ /* 0x000fea0003c00000 */
[----:B------:R-:W-:Y:S05]  /*11bc0*/  BSYNC.RECONVERGENT B0 ;  /* 0x0000000000007941 */ /* 0x000fea0003800200 */
.L_x_1271:
        /* <DEDUP_REMOVED lines=8> */
.L_x_1270:
        /* <DEDUP_REMOVED lines=9> */
.L_x_1272:
        /* <DEDUP_REMOVED lines=8> */
.L_x_1276:
        /* <DEDUP_REMOVED lines=15> */
.L_x_1275:
[----:B------:R-:W-:Y:S05]  /*11e50*/  BSYNC.RECONVERGENT B0 ;  /* 0x0000000000007941 */ /* 0x000fea0003800200 */
.L_x_1274:
[----:B-----5:R-:W-:-:S14]  /*11e60*/  DSETP.NEU.AND P0, PT, R8, R2, PT ;  /* 0x000000020800722a */ /* 0x020fdc0003f0d000 */
[----:B------:R-:W-:Y:S05]  /*11e70*/  @P0 BRA `(.L_x_1276) ;  /* 0xfffffffc00b80947 */ /* 0x000fea000383ffff */
[----:B------:R-:W-:Y:S05]  /*11e80*/  EXIT ;  /* 0x000000000000794d */ /* 0x000fea0003800000 */
.L_x_1273:
[----:B------:R-:W0:Y:S02]  /*11e90*/  LDC.64 R4, c[0x4][0x198] ;  /* 0x01006600ff047b82 */ /* 0x000e240000000a00 */
[----:B0-----:R-:W2:Y:S02]  /*11ea0*/  LDG.E.64 R2, desc[UR36][R4.64] ;  /* 0x0000002404027981 */ /* 0x001ea4000c1e1b00 */
[----:B--2---:R-:W-:-:S05]  /*11eb0*/  IMAD.WIDE R2, R39, 0x8, R2 ;  /* 0x0000000827027825 */ /* 0x004fca00078e0202 */
[----:B------:R-:W-:Y:S01]  /*11ec0*/  ST.E.64 desc[UR36][R2.64], R10 ;  /* 0x0000000a02007985 */ /* 0x000fe2000c101b24 */
[----:B------:R-:W-:Y:S05]  /*11ed0*/  EXIT ;  /* 0x000000000000794d */ /* 0x000fea0003800000 */
.L_x_1135:
        /* <DEDUP_REMOVED lines=32> */
.L_x_1280:
        /* <DEDUP_REMOVED lines=8> */
.L_x_1279:
[----:B------:R-:W0:Y:S08]  /*12160*/  LDC.64 R10, c[0x4][0x18] ;  /* 0x01000600ff0a7b82 */ /* 0x000e300000000a00 */
[----:B------:R-:W1:Y:S01]  /*12170*/  LDC.64 R14, c[0x4][0x10] ;  /* 0x01000400ff0e7b82 */ /* 0x000e620000000a00 */
[----:B0-----:R-:W2:Y:S04]  /*12180*/  LDG.E.64 R4, desc[UR36][R10.64] ;  /* 0x000000240a047981 */ /* 0x001ea8000c1e1b00 */
[----:B-1----:R-:W3:Y:S03]  /*12190*/  LDG.E.64 R6, desc[UR36][R14.64] ;  /* 0x000000240e067981 */ /* 0x002ee6000c1e1b00 */
[----:B------:R-:W0:Y:S02]  /*121a0*/  LDC.64 R12, c[0x4][0x180] ;  /* 0x01006000ff0c7b82 */ /* 0x000e240000000a00 */
[----:B0-----:R-:W4:Y:S01]  /*121b0*/  LDG.E.64 R12, desc[UR36][R12.64] ;  /* 0x000000240c0c7981 */ /* 0x001f22000c1e1b00 */
[----:B--2---:R-:W-:-:S06]  /*121c0*/  IMAD.WIDE.U32 R4, R23, 0x8, R4 ;  /* 0x0000000817047825 */ /* 0x004fcc00078e0004 */
[----:B------:R-:W4:Y:S01]  /*121d0*/  LD.E.64 R4, desc[UR36][R4.64] ;  /* 0x0000002404047980 */ /* 0x000f22000c101b00 */
[----:B---3--:R-:W-:-:S06]  /*121e0*/  IMAD.WIDE.U32 R8, R23, 0x8, R6 ;  /* 0x0000000817087825 */ /* 0x008fcc00078e0006 */
[----:B------:R-:W2:Y:S01]  /*121f0*/  LD.E.64 R8, desc[UR36][R8.64] ;  /* 0x0000002408087980 */ /* 0x000ea2000c101b00 */
[----:B----4-:R-:W-:-:S08]  /*12200*/  DADD R6, -R12, R4 ;  /* 0x000000000c067229 */ /* 0x010fd00000000104 */
[----:B--2---:R-:W-:-:S08]  /*12210*/  DADD R6, R6, -R8 ;  /* 0x0000000006067229 */ /* 0x004fd00000000808 */
[----:B------:R-:W-:-:S11]  /*12220*/  DMUL R6, R6, 0.5 ;  /* 0x3fe0000006067828 */ /* 0x000fd60000000000 */
.L_x_1281:
        /* <DEDUP_REMOVED lines=8> */
.L_x_1285:
[----:B0-----:R-:W2:Y:S02]  /*122b0*/  LDG.E.64 R2, desc[UR36][R12.64] ;  /* 0x000000240c027981 */ /* 0x001ea4000c1e1b00 */
[----:B--2---:R-:W-:-:S05]  /*122c0*/  IMAD.WIDE.U32 R2, R23, 0x8, R2 ;  /* 0x0000000817027825 */ /* 0x004fca00078e0002 */
        /* <DEDUP_REMOVED lines=13> */
.L_x_1284:
[----:B------:R-:W-:Y:S05]  /*123a0*/  BSYNC.RECONVERGENT B1 ;  /* 0x0000000000017941 */ /* 0x000fea0003800200 */
.L_x_1283:
[----:B-----5:R-:W-:-:S14]  /*123b0*/  DSETP.NEU.AND P0, PT, R4, R8, PT ;  /* 0x000000080400722a */ /* 0x020fdc0003f0d000 */
[----:B------:R-:W-:Y:S05]  /*123c0*/  @P0 BRA `(.L_x_1285) ;  /* 0xfffffffc00b80947 */ /* 0x000fea000383ffff */
[----:B------:R-:W-:Y:S05]  /*123d0*/  EXIT ;  /* 0x000000000000794d */ /* 0x000fea0003800000 */
.L_x_1282:
[----:B------:R-:W0:Y:S02]  /*123e0*/  LDC.64 R4, c[0x4][0x198] ;  /* 0x01006600ff047b82 */ /* 0x000e240000000a00 */
[----:B0-----:R-:W2:Y:S02]  /*123f0*/  LDG.E.64 R2, desc[UR36][R4.64] ;  /* 0x0000002404027981 */ /* 0x001ea4000c1e1b00 */
[----:B--2---:R-:W-:-:S05]  /*12400*/  IMAD.WIDE.U32 R2, R23, 0x8, R2 ;  /* 0x0000000817027825 */ /* 0x004fca00078e0002 */
[----:B------:R-:W-:Y:S01]  /*12410*/  ST.E.64 desc[UR36][R2.64], R6 ;  /* 0x0000000602007985 */ /* 0x000fe2000c101b24 */
[----:B------:R-:W-:Y:S05]  /*12420*/  EXIT ;  /* 0x000000000000794d */ /* 0x000fea0003800000 */
.L_x_1278:
[----:B------:R-:W-:Y:S05]  /*12430*/  BSYNC.RECONVERGENT B0 ;  /* 0x0000000000007941 */ /* 0x000fea0003800200 */
.L_x_1277:
        /* <DEDUP_REMOVED lines=14> */
[----:B------:R-:W-:Y:S02]  /*12520*/  IMAD.MOV.U32 R7, RZ, RZ, RZ ;  /* 0x000000ffff077224 */ /* 0x000fe400078e00ff */
[----:B------:R-:W-:Y:S01]  /*12530*/  IMAD.MOV.U32 R5, RZ, RZ, RZ ;  /* 0x000000ffff057224 */ /* 0x000fe200078e00ff */
[----:B------:R-:W1:Y:S01]  /*12540*/  LDC R21, c[0x0][0x388] ;  /* 0x0000e200ff157b82 */ /* 0x000e620000000800 */
[----:B0-----:R-:W-:Y:S01]  /*12550*/  IADD3 R34, PT, PT, R14, -0x1, RZ ;  /* 0xffffffff0e227810 */ /* 0x001fe20007ffe0ff */
[----:B------:R-:W-:-:S02]  /*12560*/  VIADD R3, R15, 0xffffffff ;  /* 0xffffffff0f037836 */ /* 0x000fc40000000000 */
[-C--:B------:R-:W-:Y:S02]  /*12570*/  IMAD R29, R14, R15.reuse, RZ ;  /* 0x0000000f0e1d7224 */ /* 0x080fe400078e02ff */
[----:B------:R-:W-:Y:S02]  /*12580*/  IMAD R6, R34, R15, RZ ;  /* 0x0000000f22067224 */ /* 0x000fe400078e02ff */
[----:B------:R-:W-:Y:S01]  /*12590*/  IMAD R8, R3, R14, RZ ;  /* 0x0000000e03087224 */ /* 0x000fe200078e02ff */
[----:B-1----:R-:W-:Y:S01]  /*125a0*/  IADD3 R35, PT, PT, R21, -0x1, RZ ;  /* 0xffffffff15237810 */ /* 0x002fe20007ffe0ff */
[----:B------:R-:W-:Y:S02]  /*125b0*/  IMAD R9, R6, R21, RZ ;  /* 0x0000001506097224 */ /* 0x000fe400078e02ff */
[----:B------:R-:W-:-:S03]  /*125c0*/  IMAD.IADD R4, R8, 0x1, -R3 ;  /* 0x0000000108047824 */ /* 0x000fc600078e0a03 */
[----:B------:R-:W-:-:S13]  /*125d0*/  ISETP.GE.AND P0, PT, R2, R9, PT ;  /* 0x000000090200720c */ /* 0x000fda0003f06270 */
[----:B------:R-:W-:Y:S05]  /*125e0*/  @!P0 BRA `(.L_x_1288) ;  /* 0x0000000000988947 */ /* 0x000fea0003800000 */
[----:B------:R-:W-:Y:S02]  /*125f0*/  IMAD.IADD R10, R6, 0x1, R8 ;  /* 0x00000001060a7824 */ /* 0x000fe400078e0208 */
[----:B------:R-:W-:Y:S02]  /*12600*/  HFMA2 R7, -RZ, RZ, 0, 5.9604644775390625e-08 ;  /* 0x00000001ff077431 */ /* 0x000fe400000001ff */
        /* <DEDUP_REMOVED lines=10> */
[----:B------:R-:W-:Y:S01]  /*126b0*/  MOV R7, 0x3 ;  /* 0x0000000300077802 */ /* 0x000fe20000000f00 */
[--C-:B------:R-:W-:Y:S02]  /*126c0*/  IMAD.MOV.U32 R5, RZ, RZ, R9.reuse ;  /* 0x000000ffff057224 */ /* 0x100fe400078e0009 */
[----:B------:R-:W-:-:S05]  /*126d0*/  IMAD R11, R10, R21, R9 ;  /* 0x000000150a0b7224 */ /* 0x000fca00078e0209 */
[----:B------:R-:W-:-:S13]  /*126e0*/  ISETP.GE.AND P0, PT, R2, R11, PT ;  /* 0x0000000b0200720c */ /* 0x000fda0003f06270 */
[----:B------:R-:W-:Y:S05]  /*126f0*/  @!P0 BRA `(.L_x_1288) ;  /* 0x0000000000548947 */ /* 0x000fea0003800000 */
[----:B------:R-:W-:Y:S02]  /*12700*/  IMAD R12, R8, R21, -R8 ;  /* 0x00000015080c7224 */ /* 0x000fe400078e0a08 */
[--C-:B------:R-:W-:Y:S02]  /*12710*/  IMAD.MOV.U32 R5, RZ, RZ, R11.reuse ;  /* 0x000000ffff057224 */ /* 0x100fe400078e000b */
[----:B------:R-:W-:Y:S02]  /*12720*/  IMAD.IADD R9, R12, 0x1, R11 ;  /* 0x000000010c097824 */ /* 0x000fe400078e020b */
[----:B------:R-:W-:-:S03]  /*12730*/  IMAD.MOV.U32 R7, RZ, RZ, 0x4 ;  /* 0x00000004ff077424 */ /* 0x000fc600078e00ff */
[----:B------:R-:W-:-:S13]  /*12740*/  ISETP.GE.AND P0, PT, R2, R9, PT ;  /* 0x000000090200720c */ /* 0x000fda0003f06270 */
[----:B------:R-:W-:Y:S05]  /*12750*/  @!P0 BRA `(.L_x_1288) ;  /* 0x00000000003c8947 */ /* 0x000fea0003800000 */
[----:B------:R-:W-:Y:S02]  /*12760*/  IMAD R12, R6, R21, -R6 ;  /* 0x00000015060c7224 */ /* 0x000fe400078e0a06 */
[----:B------:R-:W-:Y:S02]  /*12770*/  IMAD.MOV.U32 R5, RZ, RZ, R9 ;  /* 0x000000ffff057224 */ /* 0x000fe400078e0009 */
[----:B------:R-:W-:Y:S01]  /*12780*/  IMAD.MOV.U32 R7, RZ, RZ, 0x5 ;  /* 0x00000005ff077424 */ /* 0x000fe200078e00ff */
[----:B------:R-:W-:-:S04]  /*12790*/  IADD3 R11, PT, PT, R9, R12, RZ ;  /* 0x0000000c090b7210 */ /* 0x000fc80007ffe0ff */
[----:B------:R-:W-:-:S13]  /*127a0*/  ISETP.GE.AND P0, PT, R2, R11, PT ;  /* 0x0000000b0200720c */ /* 0x000fda0003f06270 */
[----:B------:R-:W-:Y:S05]  /*127b0*/  @!P0 BRA `(.L_x_1288) ;  /* 0x0000000000248947 */ /* 0x000fea0003800000 */
[----:B------:R-:W-:Y:S01]  /*127c0*/  IMAD R10, R10, R21, -R4 ;  /* 0x000000150a0a7224 */ /* 0x000fe200078e0a04 */
[----:B------:R-:W-:Y:S01]  /*127d0*/  MOV R24, 0xffffffff ;  /* 0xffffffff00187802 */ /* 0x000fe20000000f00 */
[----:B------:R-:W-:Y:S02]  /*127e0*/  IMAD.MOV.U32 R25, RZ, RZ, -0x1 ;  /* 0xffffffffff197424 */ /* 0x000fe400078e00ff */
[----:B------:R-:W-:-:S05]  /*127f0*/  IMAD.IADD R5, R11, 0x1, R10 ;  /* 0x000000010b057824 */ /* 0x000fca00078e020a */
[----:B------:R-:W-:-:S13]  /*12800*/  ISETP.GE.AND P0, PT, R2, R5, PT ;  /* 0x000000050200720c */ /* 0x000fda0003f06270 */
[----:B------:R-:W-:Y:S05]  /*12810*/  @P0 BREAK.RELIABLE B6 ;  /* 0x0000000000060942 */ /* 0x000fea0003800100 */
[----:B------:R-:W-:Y:S05]  /*12820*/  @P0 BRA `(.L_x_1289) ;  /* 0x0000001c00c00947 */ /* 0x000fea0003800000 */
[----:B------:R-:W-:Y:S02]  /*12830*/  IMAD.MOV.U32 R5, RZ, RZ, R11 ;  /* 0x000000ffff057224 */ /* 0x000fe400078e000b */
[----:B------:R-:W-:-:S07]  /*12840*/  IMAD.MOV.U32 R7, RZ, RZ, 0x6 ;  /* 0x00000006ff077424 */ /* 0x000fce00078e00ff */
.L_x_1288:
[----:B------:R-:W-:Y:S05]  /*12850*/  BSYNC.RELIABLE B6 ;  /* 0x0000000000067941 */ /* 0x000fea0003800100 */
.L_x_1287:
        /* <DEDUP_REMOVED lines=8> */
.L_x_2016:
[----:B------:R-:W-:Y:S05]  /*128e0*/  BRX R10 -0x128f0                                               (*"BRANCH_TARGETS .L_x_2017,.L_x_2018,.L_x_2019"*) ;  /* 0xfffffed40ac47949 */ /* 0x000fea000383ffff */
.L_x_2018:
        /* <DEDUP_REMOVED lines=64> */
.L_x_2017:
[-C--:B------:R-:W-:Y:S02]  /*12cf0*/  IABS R12, R6.reuse ;  /* 0x00000006000c7213 */ /* 0x080fe40000000000 */
[----:B------:R-:W-:Y:S02]  /*12d00*/  IABS R18, R5 ;  /* 0x0000000500127213 */ /* 0x000fe40000000000 */
[----:B------:R-:W0:Y:S01]  /*12d10*/  I2F.RP R7, R12 ;  /* 0x0000000c00077306 */ /* 0x000e220000209400 */
[----:B------:R-:W-:Y:S02]  /*12d20*/  IABS R13, R6 ;  /* 0x00000006000d7213 */ /* 0x000fe40000000000 */
        /* <DEDUP_REMOVED lines=26> */
[----:B0-----:R-:W-:-:S05]  /*12ed0*/  HFMA2 R10, -RZ, RZ, 0, 0 ;  /* 0x00000000ff0a7431 */ /* 0x001fca00000001ff */
        /* <DEDUP_REMOVED lines=23> */
[----:B------:R-:W-:-:S05]  /*13050*/  @!P3 IMAD.IADD R12, R12, 0x1, -R19 ;  /* 0x000000010c0cb824 */ /* 0x000fca00078e0a13 */
[----:B------:R-:W-:Y:S01]  /*13060*/  @!P4 IADD3 R12, PT, PT, -R12, RZ, RZ ;  /* 0x000000ff0c0cc210 */ /* 0x000fe20007ffe1ff */
[----:B------:R-:W-:Y:S01]  /*13070*/  @P0 VIADD R10, R10, 0x1 ;  /* 0x000000010a0a0836 */ /* 0x000fe20000000000 */
[----:B------:R-:W-:-:S03]  /*13080*/  ISETP.NE.AND P0, PT, R34, RZ, PT ;  /* 0x000000ff2200720c */ /* 0x000fc60003f05270 */
[----:B------:R-:W-:Y:S01]  /*13090*/  @!P2 IMAD.MOV R10, RZ, RZ, -R10 ;  /* 0x000000ffff0aa224 */ /* 0x000fe200078e0a0a */
[----:B------:R-:W-:Y:S01]  /*130a0*/  SEL R9, R11, R12, !P0 ;  /* 0x0000000c0b097207 */ /* 0x000fe20004000000 */
[----:B------:R-:W-:-:S03]  /*130b0*/  IMAD.MOV.U32 R12, RZ, RZ, R7 ;  /* 0x000000ffff0c7224 */ /* 0x000fc600078e0007 */
[----:B------:R-:W-:Y:S01]  /*130c0*/  SEL R11, R11, R10, !P0 ;  /* 0x0000000a0b0b7207 */ /* 0x000fe20004000000 */
[----:B------:R-:W-:-:S03]  /*130d0*/  VIADD R10, R9, 0x1 ;  /* 0x00000001090a7836 */ /* 0x000fc60000000000 */
[----:B------:R-:W-:Y:S01]  /*130e0*/  MOV R5, R11 ;  /* 0x0000000b00057202 */ /* 0x000fe20000000f00 */
[----:B------:R-:W-:Y:S06]  /*130f0*/  BRA `(.L_x_1292) ;  /* 0x0000001400707947 */ /* 0x000fec0003800000 */
.L_x_2019:
        /* <DEDUP_REMOVED lines=25> */
[----:B0-----:R-:W-:Y:S01]  /*13290*/  VIADD R10, R13, 0xffffffe ;  /* 0x0ffffffe0d0a7836 */ /* 0x001fe20000000000 */
[----:B------:R-:W-:Y:S02]  /*132a0*/  IABS R13, R35 ;  /* 0x00000023000d7213 */ /* 0x000fe40000000000 */
[----:B------:R-:W-:Y:S01]  /*132b0*/  ISETP.GE.AND P2, PT, R9, RZ, PT ;  /* 0x000000ff0900720c */ /* 0x000fe20003f46270 */
[----:B------:R0:W1:Y:S02]  /*132c0*/  F2I.FTZ.U32.TRUNC.NTZ R11, R10 ;  /* 0x0000000a000b7305 */ /* 0x000064000021f000 */
[----:B------:R-:W-:-:S04]  /*132d0*/  IMAD.MOV R13, RZ, RZ, -R13 ;  /* 0x000000ffff0d7224 */ /* 0x000fc800078e0a0d */
        /* <DEDUP_REMOVED lines=29> */
[----:B------:R-:W-:Y:S02]  /*134b0*/  MOV R5, R7 ;  /* 0x0000000700057202 */ /* 0x000fe40000000f00 */
[----:B------:R-:W-:Y:S01]  /*134c0*/  SEL R7, R10, R11, !P0 ;  /* 0x0000000b0a077207 */ /* 0x000fe20004000000 */
[----:B------:R-:W-:Y:S02]  /*134d0*/  IMAD.MOV.U32 R11, RZ, RZ, R9 ;  /* 0x000000ffff0b7224 */ /* 0x000fe400078e0009 */
[----:B------:R-:W-:Y:S01]  /*134e0*/  @!P2 IMAD.MOV R5, RZ, RZ, -R5 ;  /* 0x000000ffff05a224 */ /* 0x000fe200078e0a05 */
[----:B------:R-:W-:-:S04]  /*134f0*/  IADD3 R12, PT, PT, R7, 0x1, RZ ;  /* 0x00000001070c7810 */ /* 0x000fc80007ffe0ff */
[----:B------:R-:W-:Y:S01]  /*13500*/  SEL R9, R10, R5, !P0 ;  /* 0x000000050a097207 */ /* 0x000fe20004000000 */
[----:B------:R-:W-:-:S04]  /*13510*/  IMAD.MOV.U32 R5, RZ, RZ, R11 ;  /* 0x000000ffff057224 */ /* 0x000fc800078e000b */
[----:B------:R-:W-:Y:S01]  /*13520*/  IMAD.MOV.U32 R10, RZ, RZ, R9 ;  /* 0x000000ffff0a7224 */ /* 0x000fe200078e0009 */
[----:B------:R-:W-:Y:S06]  /*13530*/  BRA `(.L_x_1292) ;  /* 0x0000001000607947 */ /* 0x000fec0003800000 */
.L_x_1291:
[----:B------:R-:W-:-:S13]  /*13540*/  ISETP.GT.AND P0, PT, R7, 0x4, PT ;  /* 0x000000040700780c */ /* 0x000fda0003f04270 */
[----:B------:R-:W-:Y:S05]  /*13550*/  @P0 BRA `(.L_x_1293) ;  /* 0x00000008002c0947 */ /* 0x000fea0003800000 */
[----:B------:R-:W-:-:S13]  /*13560*/  ISETP.NE.AND P0, PT, R7, 0x3, PT ;  /* 0x000000030700780c */ /* 0x000fda0003f05270 */
[----:B------:R-:W-:Y:S05]  /*13570*/  @!P0 BRA `(.L_x_1294) ;  /* 0x0000000400188947 */ /* 0x000fea0003800000 */
        /* <DEDUP_REMOVED lines=27> */
[----:B0-----:R-:W-:Y:S01]  /*13730*/  VIADD R10, R19, 0xffffffe ;  /* 0x0ffffffe130a7836 */ /* 0x001fe20000000000 */
[----:B------:R-:W-:-:S05]  /*13740*/  IABS R19, R35 ;  /* 0x0000002300137213 */ /* 0x000fca0000000000 */
        /* <DEDUP_REMOVED lines=41> */
.L_x_1294:
[-C--:B------:R-:W-:Y:S02]  /*139e0*/  IABS R12, R4.reuse ;  /* 0x00000004000c7213 */ /* 0x080fe40000000000 */
[----:B------:R-:W-:Y:S02]  /*139f0*/  IABS R18, R5 ;  /* 0x0000000500127213 */ /* 0x000fe40000000000 */
[----:B------:R-:W0:Y:S01]  /*13a00*/  I2F.RP R7, R12 ;  /* 0x0000000c00077306 */ /* 0x000e220000209400 */
[----:B------:R-:W-:Y:S02]  /*13a10*/  IABS R13, R4 ;  /* 0x00000004000d7213 */ /* 0x000fe40000000000 */
[-C--:B------:R-:W-:Y:S02]  /*13a20*/  IABS R20, R34.reuse ;  /* 0x0000002200147213 */ /* 0x080fe40000000000 */
[----:B------:R-:W-:Y:S02]  /*13a30*/  IABS R19, R34 ;  /* 0x0000002200137213 */ /* 0x000fe40000000000 */
[----:B------:R-:W-:Y:S01]  /*13a40*/  ISETP.GE.AND P4, PT, R5, RZ, PT ;  /* 0x000000ff0500720c */ /* 0x000fe20003f86270 */
[----:B0-----:R-:W0:Y:S02]  /*13a50*/  MUFU.RCP R7, R7 ;  /* 0x0000000700077308 */ /* 0x001e240000001000 */
[----:B0-----:R-:W-:-:S06]  /*13a60*/  VIADD R10, R7, 0xffffffe ;  /* 0x0ffffffe070a7836 */ /* 0x001fcc0000000000 */
        /* <DEDUP_REMOVED lines=48> */
[----:B------:R-:W-:Y:S02]  /*13d70*/  IMAD.MOV.U32 R5, RZ, RZ, R19 ;  /* 0x000000ffff057224 */ /* 0x000fe400078e0013 */
[----:B------:R-:W-:-:S03]  /*13d80*/  IMAD.MOV.U32 R11, RZ, RZ, R10 ;  /* 0x000000ffff0b7224 */ /* 0x000fc600078e000a */
[----:B------:R-:W-:Y:S01]  /*13d90*/  @!P4 IADD3 R5, PT, PT, -R5, RZ, RZ ;  /* 0x000000ff0505c210 */ /* 0x000fe20007ffe1ff */
[----:B------:R-:W-:-:S03]  /*13da0*/  @!P2 IMAD.MOV R11, RZ, RZ, -R11 ;  /* 0x000000ffff0ba224 */ /* 0x000fc600078e0a0b */
[C---:B------:R-:W-:Y:S02]  /*13db0*/  SEL R10, R12.reuse, R5, !P0 ;  /* 0x000000050c0a7207 */ /* 0x040fe40004000000 */
[----:B------:R-:W-:Y:S01]  /*13dc0*/  SEL R11, R12, R11, !P0 ;  /* 0x0000000b0c0b7207 */ /* 0x000fe20004000000 */
[----:B------:R-:W-:Y:S02]  /*13dd0*/  IMAD.MOV.U32 R12, RZ, RZ, R7 ;  /* 0x000000ffff0c7224 */ /* 0x000fe400078e0007 */
[----:B------:R-:W-:Y:S01]  /*13de0*/  VIADD R9, R10, 0x1 ;  /* 0x000000010a097836 */ /* 0x000fe20000000000 */
[----:B------:R-:W-:Y:S01]  /*13df0*/  IADD3 R5, PT, PT, R11, 0x1, RZ ;  /* 0x000000010b057810 */ /* 0x000fe20007ffe0ff */
[----:B------:R-:W-:Y:S06]  /*13e00*/  BRA `(.L_x_1292) ;  /* 0x00000008002c7947 */ /* 0x000fec0003800000 */
.L_x_1293:
        /* <DEDUP_REMOVED lines=10> */
[----:B------:R0:W1:Y:S02]  /*13eb0*/  F2I.FTZ.U32.TRUNC.NTZ R11, R10 ;  /* 0x0000000a000b7305 */ /* 0x000064000021f000 */
[----:B0-----:R-:W-:Y:S02]  /*13ec0*/  IMAD.MOV.U32 R10, RZ, RZ, RZ ;  /* 0x000000ffff0a7224 */ /* 0x001fe400078e00ff */
[----:B-1----:R-:W-:-:S04]  /*13ed0*/  IMAD.MOV R12, RZ, RZ, -R11 ;  /* 0x000000ffff0c7224 */ /* 0x002fc800078e0a0b */
[----:B------:R-:W-:Y:S01]  /*13ee0*/  IMAD R13, R12, R7, RZ ;  /* 0x000000070c0d7224 */ /* 0x000fe200078e02ff */
[----:B------:R-:W-:-:S03]  /*13ef0*/  IABS R12, R5 ;  /* 0x00000005000c7213 */ /* 0x000fc60000000000 */
[----:B------:R-:W-:Y:S01]  /*13f00*/  IMAD.HI.U32 R13, R11, R13, R10 ;  /* 0x0000000d0b0d7227 */ /* 0x000fe200078e000a */
[----:B------:R-:W-:-:S05]  /*13f10*/  IABS R11, R34 ;  /* 0x00000022000b7213 */ /* 0x000fca0000000000 */
        /* <DEDUP_REMOVED lines=54> */
.L_x_1295:
        /* <DEDUP_REMOVED lines=55> */
[----:B------:R-:W-:-:S09]  /*145f0*/  MOV R11, R7 ;  /* 0x00000007000b7202 */ /* 0x000fd20000000f00 */
        /* <DEDUP_REMOVED lines=12> */
.L_x_1292:
[----:B------:R-:W-:Y:S05]  /*146c0*/  BSYNC.RECONVERGENT B1 ;  /* 0x0000000000017941 */ /* 0x000fea0003800200 */
.L_x_1290:
[-C--:B------:R-:W-:Y:S02]  /*146d0*/  IMAD R18, R11, R14.reuse, R9 ;  /* 0x0000000e0b127224 */ /* 0x080fe400078e0209 */
[----:B------:R-:W-:Y:S02]  /*146e0*/  IMAD R5, R5, R14, R10 ;  /* 0x0000000e05057224 */ /* 0x000fe400078e020a */
[C---:B------:R-:W-:Y:S02]  /*146f0*/  IMAD R18, R29.reuse, R7, R18 ;  /* 0x000000071d127224 */ /* 0x040fe400078e0212 */
[----:B------:R-:W-:-:S05]  /*14700*/  IMAD R5, R29, R12, R5 ;  /* 0x0000000c1d057224 */ /* 0x000fca00078e0205 */
[CC--:B------:R-:W-:Y:S02]  /*14710*/  VIMNMX R24, PT, PT, R18.reuse, R5.reuse, !PT ;  /* 0x0000000512187248 */ /* 0x0c0fe40007fe0100 */
[----:B------:R-:W-:-:S07]  /*14720*/  VIMNMX R25, PT, PT, R18, R5, PT ;  /* 0x0000000512197248 */ /* 0x000fce0003fe0100 */
.L_x_1289:
[----:B------:R-:W-:Y:S05]  /*14730*/  BSYNC.RECONVERGENT B0 ;  /* 0x0000000000007941 */ /* 0x000fea0003800200 */
.L_x_1286:
[----:B------:R-:W-:Y:S01]  /*14740*/  IMAD R10, R34, R21, RZ ;  /* 0x00000015220a7224 */ /* 0x000fe200078e02ff */
[----:B------:R-:W-:Y:S03]  /*14750*/  BSSY.RECONVERGENT B0, `(.L_x_1296) ;  /* 0x000018f000007945 */ /* 0x000fe60003800200 */
[----:B------:R-:W-:-:S05]  /*14760*/  IMAD R10, R3, R10, RZ ;  /* 0x0000000a030a7224 */ /* 0x000fca00078e02ff */
[----:B------:R-:W-:-:S04]  /*14770*/  SHF.L.U32 R10, R10, 0x1, RZ ;  /* 0x000000010a0a7819 */ /* 0x000fc800000006ff */
[----:B------:R-:W-:-:S13]  /*14780*/  ISETP.GE.AND P0, PT, R23, R10, PT ;  /* 0x0000000a1700720c */ /* 0x000fda0003f06270 */
[----:B------:R-:W-:Y:S05]  /*14790*/  @P0 BRA `(.L_x_1297) ;  /* 0x0000000400540947 */ /* 0x000fea0003800000 */
[-C--:B------:R-:W-:Y:S02]  /*147a0*/  IABS R8, R4.reuse ;  /* 0x0000000400087213 */ /* 0x080fe40000000000 */
[----:B------:R-:W-:Y:S02]  /*147b0*/  SHF.R.U32.HI R9, RZ, 0x1, R23 ;  /* 0x00000001ff097819 */ /* 0x000fe40000011617 */
[----:B------:R-:W0:Y:S01]  /*147c0*/  I2F.RP R5, R8 ;  /* 0x0000000800057306 */ /* 0x000e220000209400 */
[----:B------:R-:W-:Y:S02]  /*147d0*/  IABS R13, R4 ;  /* 0x00000004000d7213 */ /* 0x000fe40000000000 */
[----:B------:R-:W-:Y:S02]  /*147e0*/  IABS R12, R9 ;  /* 0x00000009000c7213 */ /* 0x000fe40000000000 */
[----:B------:R-:W-:Y:S02]  /*147f0*/  IABS R18, R34 ;  /* 0x0000002200127213 */ /* 0x000fe40000000000 */
[----:B------:R-:W-:Y:S01]  /*14800*/  ISETP.GE.AND P3, PT, R9, RZ, PT ;  /* 0x000000ff0900720c */ /* 0x000fe20003f66270 */
[----:B0-----:R-:W0:Y:S02]  /*14810*/  MUFU.RCP R5, R5 ;  /* 0x0000000500057308 */ /* 0x001e240000001000 */
[----:B0-----:R-:W-:Y:S01]  /*14820*/  VIADD R6, R5, 0xffffffe ;  /* 0x0ffffffe05067836 */ /* 0x001fe20000000000 */
[----:B------:R-:W-:Y:S01]  /*14830*/  IADD3 R5, PT, PT, RZ, -R13, RZ ;  /* 0x8000000dff057210 */ /* 0x000fe20007ffe0ff */
[----:B------:R-:W-:-:S04]  /*14840*/  IMAD.MOV.U32 R13, RZ, RZ, R18 ;  /* 0x000000ffff0d7224 */ /* 0x000fc800078e0012 */
[----:B------:R0:W1:Y:S02]  /*14850*/  F2I.FTZ.U32.TRUNC.NTZ R7, R6 ;  /* 0x0000000600077305 */ /* 0x000064000021f000 */
[----:B0-----:R-:W-:Y:S02]  /*14860*/  IMAD.MOV.U32 R6, RZ, RZ, RZ ;  /* 0x000000ffff067224 */ /* 0x001fe400078e00ff */
[----:B-1----:R-:W-:-:S04]  /*14870*/  IMAD.MOV R11, RZ, RZ, -R7 ;  /* 0x000000ffff0b7224 */ /* 0x002fc800078e0a07 */
[----:B------:R-:W-:-:S04]  /*14880*/  IMAD R11, R11, R8, RZ ;  /* 0x000000080b0b7224 */ /* 0x000fc800078e02ff */
[----:B------:R-:W-:Y:S02]  /*14890*/  IMAD.HI.U32 R10, R7, R11, R6 ;  /* 0x0000000b070a7227 */ /* 0x000fe400078e0006 */
[----:B------:R-:W0:Y:S02]  /*148a0*/  I2F.RP R7, R13 ;  /* 0x0000000d00077306 */ /* 0x000e240000209400 */
[----:B------:R-:W-:-:S04]  /*148b0*/  IMAD.MOV.U32 R11, RZ, RZ, R12 ;  /* 0x000000ffff0b7224 */ /* 0x000fc800078e000c */
        /* <DEDUP_REMOVED lines=13> */
[----:B------:R-:W-:-:S05]  /*14990*/  IMAD.MOV.U32 R8, RZ, RZ, R6 ;  /* 0x000000ffff087224 */ /* 0x000fca00078e0006 */
[----:B------:R-:W-:Y:S01]  /*149a0*/  @!P2 IADD3 R8, PT, PT, -R8, RZ, RZ ;  /* 0x000000ff0808a210 */ /* 0x000fe20007ffe1ff */
[----:B0-----:R-:W-:Y:S01]  /*149b0*/  IMAD.MOV R6, RZ, RZ, -R5 ;  /* 0x000000ffff067224 */ /* 0x001fe200078e0a05 */
[----:B------:R-:W-:-:S03]  /*149c0*/  @!P1 LOP3.LUT R8, RZ, R4, RZ, 0x33, !PT ;  /* 0x00000004ff089212 */ /* 0x000fc600078e33ff */
[----:B------:R-:W-:Y:S01]  /*149d0*/  IMAD R19, R6, R13, RZ ;  /* 0x0000000d06137224 */ /* 0x000fe200078e02ff */
[----:B------:R-:W-:Y:S01]  /*149e0*/  IABS R6, R34 ;  /* 0x0000002200067213 */ /* 0x000fe20000000000 */
[----:B------:R-:W-:-:S03]  /*149f0*/  IMAD.MOV R7, RZ, RZ, -R8 ;  /* 0x000000ffff077224 */ /* 0x000fc600078e0a08 */
[----:B------:R-:W-:Y:S01]  /*14a00*/  IADD3 R12, PT, PT, RZ, -R6, RZ ;  /* 0x80000006ff0c7210 */ /* 0x000fe20007ffe0ff */
[----:B------:R-:W-:Y:S01]  /*14a10*/  IMAD R7, R4, R7, R9 ;  /* 0x0000000704077224 */ /* 0x000fe200078e0209 */
[----:B------:R-:W-:Y:S01]  /*14a20*/  LOP3.LUT R9, RZ, R34, RZ, 0x33, !PT ;  /* 0x00000022ff097212 */ /* 0x000fe200078e33ff */
        /* <DEDUP_REMOVED lines=15> */
[----:B------:R-:W-:-:S04]  /*14b20*/  LOP3.LUT R5, R23, 0x1, RZ, 0xc0, !PT ;  /* 0x0000000117057812 */ /* 0x000fc800078ec0ff */
[----:B------:R-:W-:Y:S01]  /*14b30*/  ISETP.NE.U32.AND P1, PT, R5, 0x1, PT ;  /* 0x000000010500780c */ /* 0x000fe20003f25070 */
[----:B------:R-:W-:Y:S01]  /*14b40*/  @!P2 IMAD.IADD R6, R6, 0x1, -R13 ;  /* 0x000000010606a824 */ /* 0x000fe200078e0a0d */
[----:B------:R-:W-:Y:S01]  /*14b50*/  ISETP.GE.AND P2, PT, R7, RZ, PT ;  /* 0x000000ff0700720c */ /* 0x000fe20003f46270 */
[----:B------:R-:W-:Y:S02]  /*14b60*/  IMAD R5, R29, R8, RZ ;  /* 0x000000081d057224 */ /* 0x000fe400078e02ff */
[----:B------:R-:W-:Y:S02]  /*14b70*/  @!P3 IMAD.MOV R6, RZ, RZ, -R6 ;  /* 0x000000ffff06b224 */ /* 0x000fe400078e0a06 */
[----:B------:R-:W-:Y:S01]  /*14b80*/  @P0 VIADD R4, R4, 0x1 ;  /* 0x0000000104040836 */ /* 0x000fe20000000000 */
[----:B------:R-:W-:-:S04]  /*14b90*/  ISETP.NE.AND P0, PT, R34, RZ, PT ;  /* 0x000000ff2200720c */ /* 0x000fc80003f05270 */
[----:B------:R-:W-:-:S03]  /*14ba0*/  SEL R8, R9, R6, !P0 ;  /* 0x0000000609087207 */ /* 0x000fc60004000000 */
[----:B------:R-:W-:Y:S01]  /*14bb0*/  @!P2 IMAD.MOV R4, RZ, RZ, -R4 ;  /* 0x000000ffff04a224 */ /* 0x000fe200078e0a04 */
[C---:B------:R-:W-:Y:S01]  /*14bc0*/  @P1 IADD3 R7, PT, PT, R8.reuse, R5, RZ ;  /* 0x0000000508071210 */ /* 0x040fe20007ffe0ff */
[----:B------:R-:W-:-:S03]  /*14bd0*/  @!P1 VIADD R6, R8, 0x1 ;  /* 0x0000000108069836 */ /* 0x000fc60000000000 */
[----:B------:R-:W-:-:S05]  /*14be0*/  SEL R4, R9, R4, !P0 ;  /* 0x0000000409047207 */ /* 0x000fca0004000000 */
[CC--:B------:R-:W-:Y:S02]  /*14bf0*/  @P1 IMAD R7, R4.reuse, R14.reuse, R7 ;  /* 0x0000000e04071224 */ /* 0x0c0fe400078e0207 */
[-C--:B------:R-:W-:Y:S02]  /*14c00*/  IMAD R5, R4, R14.reuse, R5 ;  /* 0x0000000e04057224 */ /* 0x080fe400078e0205 */
[----:B------:R-:W-:Y:S02]  /*14c10*/  @P1 VIADD R4, R7, 0x1 ;  /* 0x0000000107041836 */ /* 0x000fe40000000000 */
[C---:B------:R-:W-:Y:S01]  /*14c20*/  @P1 IMAD.IADD R7, R8.reuse, 0x1, R5 ;  /* 0x0000000108071824 */ /* 0x040fe200078e0205 */
[C---:B------:R-:W-:Y:S01]  /*14c30*/  @!P1 IADD3 R9, PT, PT, R5.reuse, R14, RZ ;  /* 0x0000000e05099210 */ /* 0x040fe20007ffe0ff */
[----:B------:R-:W-:Y:S02]  /*14c40*/  @!P1 IMAD.IADD R4, R5, 0x1, R6 ;  /* 0x0000000105049824 */ /* 0x000fe400078e0206 */
[----:B------:R-:W-:Y:S01]  /*14c50*/  @P1 IMAD.IADD R5, R7, 0x1, R14 ;  /* 0x0000000107051824 */ /* 0x000fe200078e020e */
        /* <DEDUP_REMOVED lines=9> */
.L_x_1297:
        /* <DEDUP_REMOVED lines=41> */
[----:B------:R-:W-:Y:S02]  /*14f80*/  HFMA2 R4, -RZ, RZ, 0, 0 ;  /* 0x00000000ff047431 */ /* 0x000fe400000001ff */
[----:B------:R-:W-:Y:S01]  /*14f90*/  IMAD R6, R8, R6, R7 ;  /* 0x0000000608067224 */ /* 0x000fe200078e0207 */
[----:B------:R-:W-:-:S04]  /*14fa0*/  IABS R8, R35 ;  /* 0x0000002300087213 */ /* 0x000fc80000000000 */
[----:B------:R-:W-:Y:S01]  /*14fb0*/  IABS R10, R6 ;  /* 0x00000006000a7213 */ /* 0x000fe20000000000 */
[----:B------:R-:W-:Y:S01]  /*14fc0*/  IMAD.MOV R12, RZ, RZ, -R8 ;  /* 0x000000ffff0c7224 */ /* 0x000fe200078e0a08 */
[----:B------:R-:W-:Y:S01]  /*14fd0*/  LOP3.LUT R6, R6, R35, RZ, 0x3c, !PT ;  /* 0x0000002306067212 */ /* 0x000fe200078e3cff */
[----:B------:R-:W-:-:S03]  /*14fe0*/  IMAD.HI.U32 R8, R5, R19, R4 ;  /* 0x0000001305087227 */ /* 0x000fc600078e0004 */
[----:B------:R-:W-:Y:S01]  /*14ff0*/  ISETP.GE.AND P2, PT, R6, RZ, PT ;  /* 0x000000ff0600720c */ /* 0x000fe20003f46270 */
[----:B------:R-:W-:Y:S01]  /*15000*/  IMAD.MOV.U32 R5, RZ, RZ, R10 ;  /* 0x000000ffff057224 */ /* 0x000fe200078e000a */
        /* <DEDUP_REMOVED lines=36> */
.L_x_1299:
        /* <DEDUP_REMOVED lines=16> */
[----:B------:R-:W0:Y:S08]  /*15350*/  I2F.RP R7, R19 ;  /* 0x0000001300077306 */ /* 0x000e300000209400 */
[----:B------:R1:W2:Y:S08]  /*15360*/  F2I.FTZ.U32.TRUNC.NTZ R5, R4 ;  /* 0x0000000400057305 */ /* 0x0002b0000021f000 */
[----:B0-----:R-:W0:Y:S01]  /*15370*/  MUFU.RCP R7, R7 ;  /* 0x0000000700077308 */ /* 0x001e220000001000 */
[----:B-1----:R-:W-:-:S02]  /*15380*/  IMAD.MOV.U32 R4, RZ, RZ, RZ ;  /* 0x000000ffff047224 */ /* 0x002fc400078e00ff */
[----:B--2---:R-:W-:-:S04]  /*15390*/  IMAD.MOV R9, RZ, RZ, -R5 ;  /* 0x000000ffff097224 */ /* 0x004fc800078e0a05 */
[----:B------:R-:W-:-:S04]  /*153a0*/  IMAD R9, R9, R8, RZ ;  /* 0x0000000809097224 */ /* 0x000fc800078e02ff */
[----:B------:R-:W-:Y:S01]  /*153b0*/  IMAD.HI.U32 R10, R5, R9, R4 ;  /* 0x00000009050a7227 */ /* 0x000fe200078e0004 */
[----:B------:R-:W-:-:S03]  /*153c0*/  MOV R9, R11 ;  /* 0x0000000b00097202 */ /* 0x000fc60000000f00 */
        /* <DEDUP_REMOVED lines=11> */
[----:B------:R0:W1:Y:S05]  /*15480*/  F2I.FTZ.U32.TRUNC.NTZ R5, R8 ;  /* 0x0000000800057305 */ /* 0x00006a000021f000 */
[----:B------:R-:W-:Y:S02]  /*15490*/  @P0 IADD3 R4, PT, PT, R4, 0x1, RZ ;  /* 0x0000000104040810 */ /* 0x000fe40007ffe0ff */
[----:B0-----:R-:W-:-:S03]  /*154a0*/  IABS R8, R34 ;  /* 0x0000002200087213 */ /* 0x001fc60000000000 */
[----:B------:R-:W-:-:S04]  /*154b0*/  IMAD.MOV.U32 R11, RZ, RZ, R4 ;  /* 0x000000ffff0b7224 */ /* 0x000fc800078e0004 */
[----:B------:R-:W-:Y:S01]  /*154c0*/  @!P2 IMAD.MOV R11, RZ, RZ, -R11 ;  /* 0x000000ffff0ba224 */ /* 0x000fe200078e0a0b */
[----:B------:R-:W-:Y:S01]  /*154d0*/  @!P1 LOP3.LUT R11, RZ, R13, RZ, 0x33, !PT ;  /* 0x0000000dff0b9212 */ /* 0x000fe200078e33ff */
[--C-:B-1----:R-:W-:Y:S02]  /*154e0*/  IMAD.MOV R4, RZ, RZ, -R5.reuse ;  /* 0x000000ffff047224 */ /* 0x102fe400078e0a05 */
[----:B------:R-:W-:Y:S01]  /*154f0*/  IMAD.MOV R12, RZ, RZ, -R8 ;  /* 0x000000ffff0c7224 */ /* 0x000fe200078e0a08 */
[----:B------:R-:W-:Y:S01]  /*15500*/  IADD3 R7, PT, PT, -R11, RZ, RZ ;  /* 0x000000ff0b077210 */ /* 0x000fe20007ffe1ff */
[----:B------:R-:W-:Y:S02]  /*15510*/  IMAD R27, R4, R19, RZ ;  /* 0x00000013041b7224 */ /* 0x000fe400078e02ff */
[----:B------:R-:W-:Y:S02]  /*15520*/  IMAD.MOV.U32 R4, RZ, RZ, RZ ;  /* 0x000000ffff047224 */ /* 0x000fe400078e00ff */
[----:B------:R-:W-:Y:S01]  /*15530*/  IMAD R7, R13, R7, R6 ;  /* 0x000000070d077224 */ /* 0x000fe200078e0206 */
[----:B------:R-:W-:Y:S01]  /*15540*/  LOP3.LUT R6, R23, 0x1, RZ, 0xc0, !PT ;  /* 0x0000000117067812 */ /* 0x000fe200078ec0ff */
        /* <DEDUP_REMOVED lines=15> */
[----:B------:R-:W-:Y:S01]  /*15640*/  @!P2 IMAD.IADD R8, R8, 0x1, -R19 ;  /* 0x000000010808a824 */ /* 0x000fe200078e0a13 */
[----:B------:R-:W-:Y:S02]  /*15650*/  ISETP.GE.AND P2, PT, R7, RZ, PT ;  /* 0x000000ff0700720c */ /* 0x000fe40003f46270 */
[----:B------:R-:W-:Y:S02]  /*15660*/  LOP3.LUT R7, RZ, R34, RZ, 0x33, !PT ;  /* 0x00000022ff077212 */ /* 0x000fe400078e33ff */
[----:B------:R-:W-:Y:S01]  /*15670*/  @!P3 IADD3 R8, PT, PT, -R8, RZ, RZ ;  /* 0x000000ff0808b210 */ /* 0x000fe20007ffe1ff */
[----:B------:R-:W-:Y:S01]  /*15680*/  @P0 VIADD R4, R4, 0x1 ;  /* 0x0000000104040836 */ /* 0x000fe20000000000 */
[----:B------:R-:W-:-:S04]  /*15690*/  ISETP.NE.AND P0, PT, R34, RZ, PT ;  /* 0x000000ff2200720c */ /* 0x000fc80003f05270 */
[----:B------:R-:W-:-:S03]  /*156a0*/  SEL R5, R7, R8, !P0 ;  /* 0x0000000807057207 */ /* 0x000fc60004000000 */
[----:B------:R-:W-:-:S05]  /*156b0*/  @!P2 IMAD.MOV R4, RZ, RZ, -R4 ;  /* 0x000000ffff04a224 */ /* 0x000fca00078e0a04 */
        /* <DEDUP_REMOVED lines=17> */
.L_x_1300:
[----:B------:R-:W-:Y:S01]  /*157d0*/  IABS R12, R4 ;  /* 0x00000004000c7213 */ /* 0x000fe20000000000 */
[----:B------:R-:W-:Y:S01]  /*157e0*/  IMAD.IADD R8, R6, 0x1, -R5 ;  /* 0x0000000106087824 */ /* 0x000fe200078e0a05 */
[-C--:B------:R-:W-:Y:S01]  /*157f0*/  IABS R13, R34.reuse ;  /* 0x00000022000d7213 */ /* 0x080fe20000000000 */
[----:B------:R-:W-:Y:S01]  /*15800*/  IMAD.MOV.U32 R6, RZ, RZ, RZ ;  /* 0x000000ffff067224 */ /* 0x000fe200078e00ff */
[----:B------:R-:W0:Y:S01]  /*15810*/  I2F.RP R10, R12 ;  /* 0x0000000c000a7306 */ /* 0x000e220000209400 */
[----:B------:R-:W-:Y:S01]  /*15820*/  IMAD.HI R5, R8, 0x2aaaaaab, RZ ;  /* 0x2aaaaaab08057827 */ /* 0x000fe200078e02ff */
[----:B------:R-:W-:Y:S01]  /*15830*/  IABS R18, R34 ;  /* 0x0000002200127213 */ /* 0x000fe20000000000 */
[----:B------:R-:W-:Y:S03]  /*15840*/  BSSY.RECONVERGENT B1, `(.L_x_1301) ;  /* 0x0000079000017945 */ /* 0x000fe60003800200 */
[----:B------:R-:W-:Y:S01]  /*15850*/  LEA.HI R9, R5, R5, RZ, 0x1 ;  /* 0x0000000505097211 */ /* 0x000fe200078f08ff */
[----:B------:R-:W-:-:S03]  /*15860*/  IMAD.MOV R18, RZ, RZ, -R18 ;  /* 0x000000ffff127224 */ /* 0x000fc600078e0a12 */
[C---:B------:R-:W-:Y:S01]  /*15870*/  ISETP.GE.AND P4, PT, R9.reuse, RZ, PT ;  /* 0x000000ff0900720c */ /* 0x040fe20003f86270 */
[----:B------:R-:W-:Y:S01]  /*15880*/  IMAD R8, R9, -0x6, R8 ;  /* 0xfffffffa09087824 */ /* 0x000fe200078e0208 */
[----:B0-----:R-:W0:Y:S02]  /*15890*/  MUFU.RCP R10, R10 ;  /* 0x0000000a000a7308 */ /* 0x001e240000001000 */
[----:B0-----:R-:W-:Y:S02]  /*158a0*/  IADD3 R7, PT, PT, R10, 0xffffffe, RZ ;  /* 0x0ffffffe0a077810 */ /* 0x001fe40007ffe0ff */
[----:B------:R-:W-:-:S04]  /*158b0*/  IABS R10, R9 ;  /* 0x00000009000a7213 */ /* 0x000fc80000000000 */
[----:B------:R-:W0:Y:S02]  /*158c0*/  F2I.FTZ.U32.TRUNC.NTZ R7, R7 ;  /* 0x0000000700077305 */ /* 0x000e24000021f000 */
[----:B0-----:R-:W-:-:S04]  /*158d0*/  IMAD.MOV R11, RZ, RZ, -R7 ;  /* 0x000000ffff0b7224 */ /* 0x001fc800078e0a07 */
        /* <DEDUP_REMOVED lines=43> */
[----:B------:R-:W-:-:S09]  /*15b90*/  ISETP.GE.U32.AND P0, PT, R5, R13, PT ;  /* 0x0000000d0500720c */ /* 0x000fd20003f06070 */
        /* <DEDUP_REMOVED lines=12> */
.L_x_2020:
[----:B------:R-:W-:Y:S05]  /*15c60*/  BRX R4 -0x15c70                                                (*"BRANCH_TARGETS .L_x_2021,.L_x_2022,.L_x_2023,.L_x_1303"*) ;  /* 0xfffffea004e47949 */ /* 0x000fea000383ffff */
.L_x_2023:
        /* <DEDUP_REMOVED lines=8> */
.L_x_2021:
        /* <DEDUP_REMOVED lines=11> */
.L_x_2022:
        /* <DEDUP_REMOVED lines=8> */
.L_x_1302:
[----:B------:R-:W-:-:S05]  /*15e20*/  IMAD.MOV.U32 R5, RZ, RZ, -0x3 ;  /* 0xfffffffdff057424 */ /* 0x000fca00078e00ff */
[----:B------:R-:W-:-:S05]  /*15e30*/  VIADDMNMX.U32 R8, R8, R5, 0x3, PT ;  /* 0x0000000308087446 */ /* 0x000fca0003800005 */
[----:B------:R-:W-:-:S04]  /*15e40*/  IMAD.SHL.U32 R8, R8, 0x4, RZ ;  /* 0x0000000408087824 */ /* 0x000fc800078e00ff */
[----:B------:R-:W0:Y:S02]  /*15e50*/  LDC R4, c[0x2][R8+0xb8] ;  /* 0x00802e0008047b82 */ /* 0x000e240000000800 */
[----:B0-----:R-:W-:-:S04]  /*15e60*/  SHF.R.S32.HI R5, RZ, 0x1f, R4 ;  /* 0x0000001fff057819 */ /* 0x001fc80000011404 */
.L_x_2025:
[----:B------:R-:W-:Y:S05]  /*15e70*/  BRX R4 -0x15e80                                                (*"BRANCH_TARGETS .L_x_2026,.L_x_2027,.L_x_2028,.L_x_1303"*) ;  /* 0xfffffea004607949 */ /* 0x000fea000383ffff */
.L_x_2028:
[----:B------:R-:W-:Y:S01]  /*15e80*/  IMAD R11, R9, R14, R14 ;  /* 0x0000000e090b7224 */ /* 0x000fe200078e020e */
[----:B------:R-:W-:Y:S01]  /*15e90*/  IADD3 R5, PT, PT, R10, 0x1, RZ ;  /* 0x000000010a057810 */ /* 0x000fe20007ffe0ff */
[----:B------:R-:W-:Y:S02]  /*15ea0*/  IMAD R6, R29, R12, R29 ;  /* 0x0000000c1d067224 */ /* 0x000fe400078e021d */
[----:B------:R-:W-:-:S03]  /*15eb0*/  IMAD R7, R12, R15, R9 ;  /* 0x0000000f0c077224 */ /* 0x000fc600078e0209 */
[----:B------:R-:W-:Y:S02]  /*15ec0*/  IADD3 R4, PT, PT, R11, R6, R10 ;  /* 0x000000060b047210 */ /* 0x000fe40007ffe00a */
[----:B------:R-:W-:Y:S01]  /*15ed0*/  IADD3 R6, PT, PT, R5, R11, R6 ;  /* 0x0000000b05067210 */ /* 0x000fe20007ffe006 */
[----:B------:R-:W-:Y:S01]  /*15ee0*/  IMAD R5, R7, R14, R5 ;  /* 0x0000000e07057224 */ /* 0x000fe200078e0205 */
[----:B------:R-:W-:Y:S06]  /*15ef0*/  BRA `(.L_x_1303) ;  /* 0x0000000000347947 */ /* 0x000fec0003800000 */
.L_x_2026:
[----:B------:R-:W-:-:S04]  /*15f00*/  IMAD R4, R9, R14, R10 ;  /* 0x0000000e09047224 */ /* 0x000fc800078e020a */
[----:B------:R-:W-:-:S04]  /*15f10*/  IMAD R6, R29, R12, R4 ;  /* 0x0000000c1d067224 */ /* 0x000fc800078e0204 */
[----:B------:R-:W-:Y:S02]  /*15f20*/  IMAD.IADD R4, R29, 0x1, R6 ;  /* 0x000000011d047824 */ /* 0x000fe400078e0206 */
[----:B------:R-:W-:Y:S02]  /*15f30*/  VIADD R5, R6, 0x1 ;  /* 0x0000000106057836 */ /* 0x000fe40000000000 */
[----:B------:R-:W-:Y:S01]  /*15f40*/  IMAD.IADD R6, R4, 0x1, R14 ;  /* 0x0000000104067824 */ /* 0x000fe200078e020e */
[----:B------:R-:W-:Y:S06]  /*15f50*/  BRA `(.L_x_1303) ;  /* 0x00000000001c7947 */ /* 0x000fec0003800000 */
.L_x_2027:
[----:B------:R-:W-:Y:S02]  /*15f60*/  IMAD R4, R9, R14, R10 ;  /* 0x0000000e09047224 */ /* 0x000fe400078e020a */
[CC--:B------:R-:W-:Y:S02]  /*15f70*/  IMAD R7, R29.reuse, R12.reuse, R29 ;  /* 0x0000000c1d077224 */ /* 0x0c0fe400078e021d */
[----:B------:R-:W-:Y:S02]  /*15f80*/  IMAD R4, R29, R12, R4 ;  /* 0x0000000c1d047224 */ /* 0x000fe400078e0204 */
[----:B------:R-:W-:-:S03]  /*15f90*/  IMAD R6, R9, R14, R14 ;  /* 0x0000000e09067224 */ /* 0x000fc600078e020e */
[----:B------:R-:W-:Y:S02]  /*15fa0*/  IADD3 R5, PT, PT, R4, 0x1, RZ ;  /* 0x0000000104057810 */ /* 0x000fe40007ffe0ff */
[----:B------:R-:W-:-:S03]  /*15fb0*/  IADD3 R6, PT, PT, R6, R7, R10 ;  /* 0x0000000706067210 */ /* 0x000fc60007ffe00a */
[----:B------:R-:W-:-:S07]  /*15fc0*/  IMAD.IADD R4, R29, 0x1, R5 ;  /* 0x000000011d047824 */ /* 0x000fce00078e0205 */
.L_x_1303:
[----:B------:R-:W-:Y:S05]  /*15fd0*/  BSYNC.RECONVERGENT B1 ;  /* 0x0000000000017941 */ /* 0x000fea0003800200 */
.L_x_1301:
[CC--:B------:R-:W-:Y:S02]  /*15fe0*/  VIMNMX R7, PT, PT, R4.reuse, R5.reuse, !PT ;  /* 0x0000000504077248 */ /* 0x0c0fe40007fe0100 */
[----:B------:R-:W-:Y:S02]  /*15ff0*/  VIMNMX R4, PT, PT, R4, R5, PT ;  /* 0x0000000504047248 */ /* 0x000fe40003fe0100 */
[CC--:B------:R-:W-:Y:S02]  /*16000*/  VIMNMX R19, PT, PT, R7.reuse, R6.reuse, PT ;  /* 0x0000000607137248 */ /* 0x0c0fe40003fe0100 */
[----:B------:R-:W-:Y:S02]  /*16010*/  VIMNMX R6, PT, PT, R7, R6, !PT ;  /* 0x0000000607067248 */ /* 0x000fe40007fe0100 */
[CC--:B------:R-:W-:Y:S02]  /*16020*/  VIMNMX R8, PT, PT, R4.reuse, R19.reuse, !PT ;  /* 0x0000001304087248 */ /* 0x0c0fe40007fe0100 */
[----:B------:R-:W-:-:S07]  /*16030*/  VIMNMX R19, PT, PT, R4, R19, PT ;  /* 0x0000001304137248 */ /* 0x000fce0003fe0100 */
.L_x_1298:
[----:B------:R-:W-:Y:S05]  /*16040*/  BSYNC.RECONVERGENT B0 ;  /* 0x0000000000007941 */ /* 0x000fea0003800200 */
.L_x_1296:
        /* <DEDUP_REMOVED lines=9> */
[----:B------:R-:W-:-:S05]  /*160e0*/  @P0 SEL R19, R6, R19, P1 ;  /* 0x0000001306130207 */ /* 0x000fca0000800000 */
[----:B--2---:R-:W-:-:S04]  /*160f0*/  IMAD.WIDE R30, R19, 0x8, R12 ;  /* 0x00000008131e7825 */ /* 0x004fc800078e020c */
[C-C-:B------:R-:W-:Y:S02]  /*16100*/  IMAD.WIDE R26, R25.reuse, 0x8, R12.reuse ;  /* 0x00000008191a7825 */ /* 0x140fe400078e020c */
        /* <DEDUP_REMOVED lines=10> */
[----:B------:R-:W-:Y:S01]  /*161b0*/  PLOP3.LUT P6, PT, PT, PT, PT, 0x80, 0x8 ;  /* 0x000000000008781c */ /* 0x000fe20003fcf070 */
[----:B--2---:R-:W-:-:S02]  /*161c0*/  DSETP.GT.AND P3, PT, R36, R30, PT ;  /* 0x0000001e2400722a */ /* 0x004fc40003f64000 */
[----:B----4-:R-:W-:Y:S02]  /*161d0*/  DSETP.GT.AND P1, PT, R8, R30, PT ;  /* 0x0000001e0800722a */ /* 0x010fe40003f24000 */
[----:B---3--:R-:W-:-:S10]  /*161e0*/  DSETP.GT.AND P2, PT, R6, R32, PT ;  /* 0x000000200600722a */ /* 0x008fd40003f44000 */
[----:B------:R-:W-:Y:S02]  /*161f0*/  @!P3 DSETP.NEU.AND P5, PT, R36, R30, PT ;  /* 0x0000001e2400b22a */ /* 0x000fe40003fad000 */
[----:B-----5:R-:W-:Y:S02]  /*16200*/  DSETP.GT.AND P0, PT, R4, R32, PT ;  /* 0x000000200400722a */ /* 0x020fe40003f04000 */
[----:B------:R-:W-:Y:S02]  /*16210*/  @!P1 DSETP.NEU.AND P4, PT, R8, R30, PT ;  /* 0x0000001e0800922a */ /* 0x000fe40003f8d000 */
[-C--:B------:R-:W-:Y:S02]  /*16220*/  @!P3 ISETP.GT.AND P6, PT, R25, R19.reuse, !P5 ;  /* 0x000000131900b20c */ /* 0x080fe40006fc4270 */
[----:B------:R-:W-:Y:S02]  /*16230*/  PLOP3.LUT P5, PT, PT, PT, PT, 0x80, 0x8 ;  /* 0x000000000008781c */ /* 0x000fe40003faf070 */
[----:B------:R-:W-:Y:S01]  /*16240*/  @!P1 ISETP.GT.AND P5, PT, R24, R19, !P4 ;  /* 0x000000131800920c */ /* 0x000fe200067a4270 */
[----:B------:R-:W-:-:S03]  /*16250*/  @!P2 DSETP.NEU.AND P3, PT, R6, R32, PT ;  /* 0x000000200600a22a */ /* 0x000fc60003f6d000 */
[----:B------:R-:W-:Y:S02]  /*16260*/  P2R R26, PR, RZ, 0x20 ;  /* 0x00000020ff1a7803 */ /* 0x000fe40000000000 */
[----:B------:R-:W-:Y:S01]  /*16270*/  @!P0 DSETP.NEU.AND P1, PT, R4, R32, PT ;  /* 0x000000200400822a */ /* 0x000fe20003f2d000 */
[----:B------:R-:W-:Y:S02]  /*16280*/  PLOP3.LUT P5, PT, PT, PT, PT, 0x80, 0x8 ;  /* 0x000000000008781c */ /* 0x000fe40003faf070 */
[----:B------:R-:W-:Y:S02]  /*16290*/  ISETP.NE.AND P4, PT, R26, RZ, PT ;  /* 0x000000ff1a00720c */ /* 0x000fe40003f85270 */
[-C--:B------:R-:W-:Y:S02]  /*162a0*/  @!P2 ISETP.GT.AND P5, PT, R25, R19.reuse, !P3 ;  /* 0x000000131900a20c */ /* 0x080fe40005fa4270 */
[----:B------:R-:W-:Y:S02]  /*162b0*/  PLOP3.LUT P2, PT, PT, PT, PT, 0x80, 0x8 ;  /* 0x000000000008781c */ /* 0x000fe40003f4f070 */
[----:B------:R-:W-:-:S02]  /*162c0*/  @!P0 ISETP.GT.AND P2, PT, R24, R19, !P1 ;  /* 0x000000131800820c */ /* 0x000fc40004f44270 */
[----:B------:R-:W-:Y:S02]  /*162d0*/  PLOP3.LUT P0, PT, P6, P4, PT, 0x28, 0x82 ;  /* 0x000000000082781c */ /* 0x000fe40003708570 */
[----:B------:R-:W-:Y:S02]  /*162e0*/  P2R R27, PR, RZ, 0x40 ;  /* 0x00000040ff1b7803 */ /* 0x000fe40000000000 */
[----:B------:R-:W-:Y:S02]  /*162f0*/  P2R R28, PR, RZ, 0x20 ;  /* 0x00000020ff1c7803 */ /* 0x000fe40000000000 */
[----:B------:R-:W-:-:S07]  /*16300*/  P2R R22, PR, RZ, 0x4 ;  /* 0x00000004ff167803 */ /* 0x000fce0000000000 */
[----:B------:R-:W-:Y:S05]  /*16310*/  @P0 BRA `(.L_x_1304) ;  /* 0x00000008002c0947 */ /* 0x000fea0003800000 */
[----:B------:R-:W-:Y:S01]  /*16320*/  PLOP3.LUT P0, PT, P6, P5, PT, 0x28, 0x82 ;  /* 0x000000000082781c */ /* 0x000fe2000370a570 */
[----:B------:R-:W-:-:S12]  /*16330*/  BSSY B0, `(.L_x_1305) ;  /* 0x0000040000007945 */ /* 0x000fd80003800000 */
        /* <DEDUP_REMOVED lines=17> */
.L_x_1308:
        /* <DEDUP_REMOVED lines=8> */
.L_x_1307:
[----:B------:R-:W0:Y:S02]  /*164d0*/  LDC.64 R4, c[0x4][0x180] ;  /* 0x01006000ff047b82 */ /* 0x000e240000000a00 */
[----:B0-----:R-:W2:Y:S02]  /*164e0*/  LDG.E.64 R4, desc[UR36][R4.64] ;  /* 0x0000002404047981 */ /* 0x001ea4000c1e1b00 */
[----:B--2---:R-:W-:-:S08]  /*164f0*/  DADD R6, R6, -R4 ;  /* 0x0000000006067229 */ /* 0x004fd00000000804 */
[----:B------:R-:W-:-:S08]  /*16500*/  DADD R6, -R36, R6 ;  /* 0x0000000024067229 */ /* 0x000fd00000000106 */
[----:B------:R-:W-:-:S11]  /*16510*/  DMUL R10, R6, 0.5 ;  /* 0x3fe00000060a7828 */ /* 0x000fd60000000000 */
.L_x_1309:
        /* <DEDUP_REMOVED lines=9> */
.L_x_1315:
        /* <DEDUP_REMOVED lines=15> */
.L_x_1314:
[----:B------:R-:W-:Y:S05]  /*166a0*/  BSYNC.RECONVERGENT B2 ;  /* 0x0000000000027941 */ /* 0x000fea0003800200 */
.L_x_1313:
[----:B-----5:R-:W-:-:S14]  /*166b0*/  DSETP.NEU.AND P0, PT, R8, R2, PT ;  /* 0x000000020800722a */ /* 0x020fdc0003f0d000 */
[----:B------:R-:W-:Y:S05]  /*166c0*/  @P0 BRA `(.L_x_1315) ;  /* 0xfffffffc00b80947 */ /* 0x000fea000383ffff */
.L_x_1312:
[----:B------:R-:W-:Y:S05]  /*166d0*/  BSYNC B1 ;  /* 0x0000000000017941 */ /* 0x000fea0003800000 */
.L_x_1311:
[----:B------:R-:W-:Y:S05]  /*166e0*/  BRA `(.L_x_1306) ;  /* 0x0000000000107947 */ /* 0x000fea0003800000 */
.L_x_1310:
[----:B------:R-:W0:Y:S02]  /*166f0*/  LDC.64 R4, c[0x4][0x198] ;  /* 0x01006600ff047b82 */ /* 0x000e240000000a00 */
[----:B0-----:R-:W2:Y:S02]  /*16700*/  LDG.E.64 R2, desc[UR36][R4.64] ;  /* 0x0000002404027981 */ /* 0x001ea4000c1e1b00 */
[----:B--2---:R-:W-:-:S05]  /*16710*/  IMAD.WIDE R2, R25, 0x8, R2 ;  /* 0x0000000819027825 */ /* 0x004fca00078e0202 */
[----:B------:R0:W-:Y:S02]  /*16720*/  ST.E.64 desc[UR36][R2.64], R10 ;  /* 0x0000000a02007985 */ /* 0x0001e4000c101b24 */
.L_x_1306:
[----:B------:R-:W-:Y:S05]  /*16730*/  BSYNC B0 ;  /* 0x0000000000007941 */ /* 0x000fea0003800000 */
.L_x_1305:
[----:B------:R-:W-:Y:S02]  /*16740*/  ISETP.NE.AND P1, PT, R22, RZ, PT ;  /* 0x000000ff1600720c */ /* 0x000fe40003f25270 */
[----:B------:R-:W-:-:S04]  /*16750*/  ISETP.NE.AND P0, PT, R26, RZ, PT ;  /* 0x000000ff1a00720c */ /* 0x000fc80003f05270 */
[----:B------:R-:W-:-:S13]  /*16760*/  PLOP3.LUT P0, PT, P0, P1, PT, 0x28, 0x82 ;  /* 0x000000000082781c */ /* 0x000fda0000702570 */
[----:B------:R-:W-:Y:S05]  /*16770*/  @!P0 EXIT ;  /* 0x000000000000894d */ /* 0x000fea0003800000 */
        /* <DEDUP_REMOVED lines=16> */
.L_x_1317:
        /* <DEDUP_REMOVED lines=8> */
.L_x_1316:
        /* <DEDUP_REMOVED lines=13> */
.L_x_1318:
        /* <DEDUP_REMOVED lines=8> */
.L_x_1322:
        /* <DEDUP_REMOVED lines=15> */
.L_x_1321:
[----:B------:R-:W-:Y:S05]  /*16b40*/  BSYNC.RECONVERGENT B0 ;  /* 0x0000000000007941 */ /* 0x000fea0003800200 */
.L_x_1320:
[----:B-----5:R-:W-:-:S14]  /*16b50*/  DSETP.NEU.AND P0, PT, R8, R2, PT ;  /* 0x000000020800722a */ /* 0x020fdc0003f0d000 */
[----:B------:R-:W-:Y:S05]  /*16b60*/  @P0 BRA `(.L_x_1322) ;  /* 0xfffffffc00b80947 */ /* 0x000fea000383ffff */
[----:B------:R-:W-:Y:S05]  /*16b70*/  EXIT ;  /* 0x000000000000794d */ /* 0x000fea0003800000 */
.L_x_1319:
[----:B------:R-:W0:Y:S02]  /*16b80*/  LDC.64 R4, c[0x4][0x198] ;  /* 0x01006600ff047b82 */ /* 0x000e240000000a00 */
[----:B0-----:R-:W2:Y:S02]  /*16b90*/  LDG.E.64 R2, desc[UR36][R4.64] ;  /* 0x0000002404027981 */ /* 0x001ea4000c1e1b00 */
[----:B--2---:R-:W-:-:S05]  /*16ba0*/  IMAD.WIDE R2, R24, 0x8, R2 ;  /* 0x0000000818027825 */ /* 0x004fca00078e0202 */
[----:B------:R-:W-:Y:S01]  /*16bb0*/  ST.E.64 desc[UR36][R2.64], R10 ;  /* 0x0000000a02007985 */ /* 0x000fe2000c101b24 */
[----:B------:R-:W-:Y:S05]  /*16bc0*/  EXIT ;  /* 0x000000000000794d */ /* 0x000fea0003800000 */
.L_x_1304:
[----:B------:R-:W-:Y:S01]  /*16bd0*/  IABS R38, R14 ;  /* 0x0000000e00267213 */ /* 0x000fe20000000000 */
[----:B------:R-:W-:Y:S01]  /*16be0*/  BSSY.RECONVERGENT B0, `(.L_x_1323) ;  /* 0x00003ac000007945 */ /* 0x000fe20003800200 */
[----:B------:R-:W-:Y:S01]  /*16bf0*/  IABS R43, R29 ;  /* 0x0000001d002b7213 */ /* 0x000fe20000000000 */
[----:B------:R-:W-:Y:S01]  /*16c00*/  IMAD.MOV.U32 R77, RZ, RZ, -0x1 ;  /* 0xffffffffff4d7424 */ /* 0x000fe200078e00ff */
[----:B------:R-:W0:Y:S01]  /*16c10*/  I2F.RP R18, R38 ;  /* 0x0000002600127306 */ /* 0x000e220000209400 */
[-C--:B------:R-:W-:Y:S01]  /*16c20*/  IABS R41, R24.reuse ;  /* 0x0000001800297213 */ /* 0x080fe20000000000 */
[----:B------:R-:W-:Y:S01]  /*16c30*/  IMAD.MOV.U32 R46, RZ, RZ, RZ ;  /* 0x000000ffff2e7224 */ /* 0x000fe200078e00ff */
[----:B------:R-:W-:Y:S02]  /*16c40*/  IABS R47, R25 ;  /* 0x00000019002f7213 */ /* 0x000fe40000000000 */
[----:B------:R-:W-:-:S03]  /*16c50*/  VIMNMX R44, PT, PT, R25, R24, !PT ;  /* 0x00000018192c7248 */ /* 0x000fc60007fe0100 */
        /* <DEDUP_REMOVED lines=9> */
[----:B------:R-:W-:Y:S02]  /*16cf0*/  IMAD.HI.U32 R30, R31, R33, R30 ;  /* 0x000000211f1e7227 */ /* 0x000fe400078e001e */
[----:B------:R-:W0:Y:S02]  /*16d00*/  I2F.RP R33, R18 ;  /* 0x0000001200217306 */ /* 0x000e240000209400 */
[----:B------:R-:W-:Y:S02]  /*16d10*/  VIADD R31, R20, 0xffffffe ;  /* 0x0ffffffe141f7836 */ /* 0x000fe40000000000 */
[----:B------:R-:W-:-:S04]  /*16d20*/  IMAD.HI.U32 R32, R30, R41, RZ ;  /* 0x000000291e207227 */ /* 0x000fc800078e00ff */
[----:B------:R-:W-:Y:S01]  /*16d30*/  IMAD.HI.U32 R39, R30, R47, RZ ;  /* 0x0000002f1e277227 */ /* 0x000fe200078e00ff */
[----:B------:R-:W-:Y:S01]  /*16d40*/  IADD3 R20, PT, PT, -R32, RZ, RZ ;  /* 0x000000ff20147210 */ /* 0x000fe20007ffe1ff */
[----:B------:R-:W1:Y:S02]  /*16d50*/  F2I.FTZ.U32.TRUNC.NTZ R31, R31 ;  /* 0x0000001f001f7305 */ /* 0x000e64000021f000 */
[----:B------:R-:W-:Y:S02]  /*16d60*/  IMAD.MOV R37, RZ, RZ, -R39 ;  /* 0x000000ffff257224 */ /* 0x000fe400078e0a27 */
[C---:B------:R-:W-:Y:S02]  /*16d70*/  IMAD R20, R38.reuse, R20, R41 ;  /* 0x0000001426147224 */ /* 0x040fe400078e0229 */
[C---:B------:R-:W-:Y:S02]  /*16d80*/  IMAD R37, R38.reuse, R37, R47 ;  /* 0x0000002526257224 */ /* 0x040fe400078e022f */
[----:B0-----:R-:W0:Y:S01]  /*16d90*/  MUFU.RCP R33, R33 ;  /* 0x0000002100217308 */ /* 0x001e220000001000 */
[----:B------:R-:W-:-:S02]  /*16da0*/  ISETP.GT.U32.AND P1, PT, R38, R20, PT ;  /* 0x000000142600720c */ /* 0x000fc40003f24070 */
[----:B------:R-:W-:Y:S01]  /*16db0*/  ISETP.GT.U32.AND P2, PT, R38, R37, PT ;  /* 0x000000252600720c */ /* 0x000fe20003f44070 */
[----:B-1----:R-:W-:-:S04]  /*16dc0*/  IMAD.MOV R30, RZ, RZ, -R31 ;  /* 0x000000ffff1e7224 */ /* 0x002fc800078e0a1f */
[----:B------:R-:W-:Y:S01]  /*16dd0*/  IMAD R45, R30, R43, RZ ;  /* 0x0000002b1e2d7224 */ /* 0x000fe200078e02ff */
[----:B------:R-:W-:-:S05]  /*16de0*/  MOV R30, RZ ;  /* 0x000000ff001e7202 */ /* 0x000fca0000000f00 */
[--C-:B------:R-:W-:Y:S02]  /*16df0*/  @!P1 IMAD.IADD R20, R20, 0x1, -R38.reuse ;  /* 0x0000000114149824 */ /* 0x100fe400078e0a26 */
[----:B------:R-:W-:Y:S02]  /*16e00*/  @!P2 IMAD.IADD R37, R37, 0x1, -R38 ;  /* 0x000000012525a824 */ /* 0x000fe400078e0a26 */
[----:B------:R-:W-:Y:S01]  /*16e10*/  IMAD.HI.U32 R36, R31, R45, R30 ;  /* 0x0000002d1f247227 */ /* 0x000fe200078e001e */
[-C--:B------:R-:W-:Y:S02]  /*16e20*/  ISETP.GE.U32.AND P0, PT, R20, R38.reuse, PT ;  /* 0x000000261400720c */ /* 0x080fe40003f06070 */
[----:B------:R-:W-:Y:S01]  /*16e30*/  IABS R20, R29 ;  /* 0x0000001d00147213 */ /* 0x000fe20000000000 */
[----:B------:R-:W-:Y:S01]  /*16e40*/  @!P1 VIADD R32, R32, 0x1 ;  /* 0x0000000120209836 */ /* 0x000fe20000000000 */
[----:B------:R-:W-:Y:S01]  /*16e50*/  IABS R30, R21 ;  /* 0x00000015001e7213 */ /* 0x000fe20000000000 */
[----:B0-----:R-:W-:Y:S01]  /*16e60*/  VIADD R31, R33, 0xffffffe ;  /* 0x0ffffffe211f7836 */ /* 0x001fe20000000000 */
[----:B------:R-:W-:Y:S01]  /*16e70*/  ISETP.GE.U32.AND P1, PT, R37, R38, PT ;  /* 0x000000262500720c */ /* 0x000fe20003f26070 */
[----:B------:R-:W-:Y:S01]  /*16e80*/  IMAD.MOV R40, RZ, RZ, -R20 ;  /* 0x000000ffff287224 */ /* 0x000fe200078e0a14 */
[----:B------:R-:W-:Y:S01]  /*16e90*/  MOV R20, R30 ;  /* 0x0000001e00147202 */ /* 0x000fe20000000f00 */
[----:B------:R-:W-:Y:S01]  /*16ea0*/  IMAD.HI.U32 R37, R36, R41, RZ ;  /* 0x0000002924257227 */ /* 0x000fe200078e00ff */
[-C--:B------:R-:W-:Y:S01]  /*16eb0*/  LOP3.LUT R30, R24, R14.reuse, RZ, 0x3c, !PT ;  /* 0x0000000e181e7212 */ /* 0x080fe200078e3cff */
[----:B------:R-:W0:Y:S01]  /*16ec0*/  F2I.FTZ.U32.TRUNC.NTZ R31, R31 ;  /* 0x0000001f001f7305 */ /* 0x000e22000021f000 */
[----:B------:R-:W-:Y:S01]  /*16ed0*/  LOP3.LUT R33, R25, R14, RZ, 0x3c, !PT ;  /* 0x0000000e19217212 */ /* 0x000fe200078e3cff */
[----:B------:R-:W-:Y:S01]  /*16ee0*/  @P0 VIADD R32, R32, 0x1 ;  /* 0x0000000120200836 */ /* 0x000fe20000000000 */
[----:B------:R-:W-:Y:S01]  /*16ef0*/  ISETP.GE.AND P0, PT, R30, RZ, PT ;  /* 0x000000ff1e00720c */ /* 0x000fe20003f06270 */
[----:B------:R-:W-:Y:S01]  /*16f00*/  @!P2 VIADD R39, R39, 0x1 ;  /* 0x000000012727a836 */ /* 0x000fe20000000000 */
[----:B------:R-:W-:Y:S01]  /*16f10*/  ISETP.GE.AND P2, PT, R33, RZ, PT ;  /* 0x000000ff2100720c */ /* 0x000fe20003f46270 */
[----:B------:R-:W-:Y:S01]  /*16f20*/  IMAD R30, R37, R40, R41 ;  /* 0x00000028251e7224 */ /* 0x000fe200078e0229 */
[----:B------:R-:W-:Y:S01]  /*16f30*/  LOP3.LUT R33, RZ, R14, RZ, 0x33, !PT ;  /* 0x0000000eff217212 */ /* 0x000fe200078e33ff */
[----:B------:R-:W1:Y:S01]  /*16f40*/  I2F.RP R38, R20 ;  /* 0x0000001400267306 */ /* 0x000e620000209400 */
[----:B------:R-:W-:Y:S01]  /*16f50*/  IMAD.HI.U32 R36, R36, R47, RZ ;  /* 0x0000002f24247227 */ /* 0x000fe200078e00ff */
[----:B------:R-:W-:-:S02]  /*16f60*/  @P1 IADD3 R39, PT, PT, R39, 0x1, RZ ;  /* 0x0000000127271810 */ /* 0x000fc40007ffe0ff */
[C---:B------:R-:W-:Y:S01]  /*16f70*/  ISETP.GT.U32.AND P1, PT, R43.reuse, R30, PT ;  /* 0x0000001e2b00720c */ /* 0x040fe20003f24070 */
[----:B------:R-:W-:Y:S02]  /*16f80*/  IMAD R40, R36, R40, R47 ;  /* 0x0000002824287224 */ /* 0x000fe400078e022f */
[----:B0-----:R-:W-:Y:S02]  /*16f90*/  IMAD.MOV R41, RZ, RZ, -R31 ;  /* 0x000000ffff297224 */ /* 0x001fe400078e0a1f */
[----:B------:R-:W-:Y:S01]  /*16fa0*/  @!P0 IMAD.MOV R32, RZ, RZ, -R32 ;  /* 0x000000ffff208224 */ /* 0x000fe200078e0a20 */
[----:B------:R-:W-:Y:S01]  /*16fb0*/  ISETP.GT.U32.AND P0, PT, R43, R40, PT ;  /* 0x000000282b00720c */ /* 0x000fe20003f04070 */
[----:B------:R-:W-:Y:S01]  /*16fc0*/  @!P2 IMAD.MOV R39, RZ, RZ, -R39 ;  /* 0x000000ffff27a224 */ /* 0x000fe200078e0a27 */
[----:B------:R-:W-:Y:S01]  /*16fd0*/  ISETP.NE.AND P2, PT, R14, RZ, PT ;  /* 0x000000ff0e00720c */ /* 0x000fe20003f45270 */
[----:B------:R-:W-:Y:S01]  /*16fe0*/  IMAD R41, R41, R18, RZ ;  /* 0x0000001229297224 */ /* 0x000fe200078e02ff */
[----:B-1----:R-:W0:Y:S02]  /*16ff0*/  MUFU.RCP R38, R38 ;  /* 0x0000002600267308 */ /* 0x002e240000001000 */
[----:B------:R-:W-:-:S02]  /*17000*/  SEL R32, R33, R32, !P2 ;  /* 0x0000002021207207 */ /* 0x000fc40005000000 */
[----:B------:R-:W-:Y:S02]  /*17010*/  @!P1 IADD3 R30, PT, PT, R30, -R43, RZ ;  /* 0x8000002b1e1e9210 */ /* 0x000fe40007ffe0ff */
[----:B------:R-:W-:Y:S02]  /*17020*/  SEL R39, R33, R39, !P2 ;  /* 0x0000002721277207 */ /* 0x000fe40005000000 */
[-C--:B------:R-:W-:Y:S01]  /*17030*/  ISETP.GE.U32.AND P2, PT, R30, R43.reuse, PT ;  /* 0x0000002b1e00720c */ /* 0x080fe20003f46070 */
[----:B------:R-:W-:Y:S01]  /*17040*/  @!P0 IMAD.IADD R40, R40, 0x1, -R43 ;  /* 0x0000000128288824 */ /* 0x000fe200078e0a2b */
[----:B------:R-:W-:Y:S01]  /*17050*/  @!P1 IADD3 R37, PT, PT, R37, 0x1, RZ ;  /* 0x0000000125259810 */ /* 0x000fe20007ffe0ff */
[----:B------:R-:W-:Y:S02]  /*17060*/  IMAD.MOV.U32 R30, RZ, RZ, RZ ;  /* 0x000000ffff1e7224 */ /* 0x000fe400078e00ff */
[----:B------:R-:W-:Y:S01]  /*17070*/  @!P0 VIADD R36, R36, 0x1 ;  /* 0x0000000124248836 */ /* 0x000fe20000000000 */
[----:B------:R-:W-:Y:S01]  /*17080*/  ISETP.GE.U32.AND P1, PT, R40, R43, PT ;  /* 0x0000002b2800720c */ /* 0x000fe20003f26070 */
[----:B------:R-:W-:Y:S01]  /*17090*/  IMAD.HI.U32 R30, R31, R41, R30 ;  /* 0x000000291f1e7227 */ /* 0x000fe200078e001e */
[----:B------:R-:W-:-:S02]  /*170a0*/  LOP3.LUT R40, R24, R29, RZ, 0x3c, !PT ;  /* 0x0000001d18287212 */ /* 0x000fc400078e3cff */
[----:B------:R-:W-:Y:S01]  /*170b0*/  IABS R41, R32 ;  /* 0x0000002000297213 */ /* 0x000fe20000000000 */
[----:B0-----:R-:W-:Y:S01]  /*170c0*/  VIADD R38, R38, 0xffffffe ;  /* 0x0ffffffe26267836 */ /* 0x001fe20000000000 */
[----:B------:R-:W-:Y:S01]  /*170d0*/  IABS R43, R39 ;  /* 0x00000027002b7213 */ /* 0x000fe20000000000 */
[----:B------:R-:W-:Y:S01]  /*170e0*/  @P2 VIADD R37, R37, 0x1 ;  /* 0x0000000125252836 */ /* 0x000fe20000000000 */
[----:B------:R-:W-:Y:S01]  /*170f0*/  ISETP.GE.AND P2, PT, R40, RZ, PT ;  /* 0x000000ff2800720c */ /* 0x000fe20003f46270 */
[----:B------:R-:W0:Y:S01]  /*17100*/  F2I.FTZ.U32.TRUNC.NTZ R31, R38 ;  /* 0x00000026001f7305 */ /* 0x000e22000021f000 */
[----:B------:R-:W-:Y:S01]  /*17110*/  LOP3.LUT R40, R25, R29, RZ, 0x3c, !PT ;  /* 0x0000001d19287212 */ /* 0x000fe200078e3cff */
[----:B------:R-:W-:Y:S02]  /*17120*/  IMAD.HI.U32 R33, R30, R41, RZ ;  /* 0x000000291e217227 */ /* 0x000fe400078e00ff */
[----:B------:R-:W-:Y:S02]  /*17130*/  @P1 IADD3 R36, PT, PT, R36, 0x1, RZ ;  /* 0x0000000124241810 */ /* 0x000fe40007ffe0ff */
[----:B------:R-:W-:Y:S01]  /*17140*/  ISETP.GE.AND P0, PT, R40, RZ, PT ;  /* 0x000000ff2800720c */ /* 0x000fe20003f06270 */
[----:B------:R-:W-:Y:S01]  /*17150*/  IMAD.MOV R33, RZ, RZ, -R33 ;  /* 0x000000ffff217224 */ /* 0x000fe200078e0a21 */
[----:B------:R-:W-:Y:S01]  /*17160*/  ISETP.NE.AND P1, PT, R29, RZ, PT ;  /* 0x000000ff1d00720c */ /* 0x000fe20003f25270 */
[----:B------:R-:W-:Y:S01]  /*17170*/  IMAD.HI.U32 R30, R30, R43, RZ ;  /* 0x0000002b1e1e7227 */ /* 0x000fe200078e00ff */
[----:B------:R-:W-:-:S03]  /*17180*/  LOP3.LUT R40, RZ, R21, RZ, 0x33, !PT ;  /* 0x00000015ff287212 */ /* 0x000fc600078e33ff */
[C---:B------:R-:W-:Y:S02]  /*17190*/  IMAD R33, R18.reuse, R33, R41 ;  /* 0x0000002112217224 */ /* 0x040fe400078e0229 */
[----:B------:R-:W-:Y:S01]  /*171a0*/  IMAD.MOV R41, RZ, RZ, -R30 ;  /* 0x000000ffff297224 */ /* 0x000fe200078e0a1e */
[----:B------:R-:W-:Y:S01]  /*171b0*/  LOP3.LUT R30, RZ, R29, RZ, 0x33, !PT ;  /* 0x0000001dff1e7212 */ /* 0x000fe200078e33ff */
[----:B0-----:R-:W-:Y:S02]  /*171c0*/  IMAD.MOV R38, RZ, RZ, -R31 ;  /* 0x000000ffff267224 */ /* 0x001fe400078e0a1f */
[----:B------:R-:W-:Y:S02]  /*171d0*/  @!P2 IMAD.MOV R37, RZ, RZ, -R37 ;  /* 0x000000ffff25a224 */ /* 0x000fe400078e0a25 */
[C---:B------:R-:W-:Y:S01]  /*171e0*/  IMAD R41, R18.reuse, R41, R43 ;  /* 0x0000002912297224 */ /* 0x040fe200078e022b */
[----:B------:R-:W-:Y:S01]  /*171f0*/  MOV R43, R38 ;  /* 0x00000026002b7202 */ /* 0x000fe20000000f00 */
[----:B------:R-:W-:Y:S01]  /*17200*/  @!P0 IMAD.MOV R36, RZ, RZ, -R36 ;  /* 0x000000ffff248224 */ /* 0x000fe200078e0a24 */
[----:B------:R-:W-:-:S02]  /*17210*/  ISETP.GT.U32.AND P0, PT, R18, R33, PT ;  /* 0x000000211200720c */ /* 0x000fc40003f04070 */
[C---:B------:R-:W-:Y:S01]  /*17220*/  SEL R37, R30.reuse, R37, !P1 ;  /* 0x000000251e257207 */ /* 0x040fe20004800000 */
[----:B------:R-:W-:Y:S01]  /*17230*/  IMAD R43, R43, R20, RZ ;  /* 0x000000142b2b7224 */ /* 0x000fe200078e02ff */
[----:B------:R-:W-:Y:S01]  /*17240*/  SEL R36, R30, R36, !P1 ;  /* 0x000000241e247207 */ /* 0x000fe20004800000 */
[----:B------:R-:W-:Y:S01]  /*17250*/  IMAD.MOV.U32 R30, RZ, RZ, RZ ;  /* 0x000000ffff1e7224 */ /* 0x000fe200078e00ff */
[----:B------:R-:W-:Y:S02]  /*17260*/  IABS R38, R37 ;  /* 0x0000002500267213 */ /* 0x000fe40000000000 */
[----:B------:R-:W-:Y:S01]  /*17270*/  ISETP.GT.U32.AND P2, PT, R18, R41, PT ;  /* 0x000000291200720c */ /* 0x000fe20003f44070 */
[----:B------:R-:W-:Y:S01]  /*17280*/  IMAD.HI.U32 R30, R31, R43, R30 ;  /* 0x0000002b1f1e7227 */ /* 0x000fe200078e001e */
[----:B------:R-:W-:-:S03]  /*17290*/  IABS R47, R36 ;  /* 0x00000024002f7213 */ /* 0x000fc60000000000 */
[----:B------:R-:W-:Y:S01]  /*172a0*/  IMAD.MOV.U32 R43, RZ, RZ, R38 ;  /* 0x000000ffff2b7224 */ /* 0x000fe200078e0026 */
[----:B------:R-:W-:-:S03]  /*172b0*/  @!P0 IADD3 R33, PT, PT, R33, -R18, RZ ;  /* 0x8000001221218210 */ /* 0x000fc60007ffe0ff */
[----:B------:R-:W-:Y:S01]  /*172c0*/  IMAD.HI.U32 R31, R30, R43, RZ ;  /* 0x0000002b1e1f7227 */ /* 0x000fe200078e00ff */
[----:B------:R-:W-:-:S03]  /*172d0*/  ISETP.GT.U32.AND P1, PT, R18, R33, PT ;  /* 0x000000211200720c */ /* 0x000fc60003f24070 */
[----:B------:R-:W-:Y:S02]  /*172e0*/  @!P2 IMAD.IADD R41, R41, 0x1, -R18 ;  /* 0x000000012929a824 */ /* 0x000fe400078e0a12 */
[----:B------:R-:W-:Y:S02]  /*172f0*/  IMAD.MOV R31, RZ, RZ, -R31 ;  /* 0x000000ffff1f7224 */ /* 0x000fe400078e0a1f */
[----:B------:R-:W-:Y:S01]  /*17300*/  IMAD.HI.U32 R30, R30, R47, RZ ;  /* 0x0000002f1e1e7227 */ /* 0x000fe200078e00ff */
[----:B------:R-:W-:-:S03]  /*17310*/  ISETP.GT.U32.AND P2, PT, R18, R41, PT ;  /* 0x000000291200720c */ /* 0x000fc60003f44070 */
[C---:B------:R-:W-:Y:S02]  /*17320*/  IMAD R31, R20.reuse, R31, R43 ;  /* 0x0000001f141f7224 */ /* 0x040fe400078e022b */
[----:B------:R-:W-:Y:S01]  /*17330*/  IMAD.MOV R30, RZ, RZ, -R30 ;  /* 0x000000ffff1e7224 */ /* 0x000fe200078e0a1e */
[----:B------:R-:W-:Y:S01]  /*17340*/  @!P1 IADD3 R33, PT, PT, R33, -R18, RZ ;  /* 0x8000001221219210 */ /* 0x000fe20007ffe0ff */
[----:B------:R-:W0:Y:S01]  /*17350*/  LDC.64 R42, c[0x4][0x8] ;  /* 0x01000200ff2a7b82 */ /* 0x000e220000000a00 */
[C---:B------:R-:W-:Y:S01]  /*17360*/  ISETP.GT.U32.AND P0, PT, R20.reuse, R31, PT ;  /* 0x0000001f1400720c */ /* 0x040fe20003f04070 */
[----:B------:R-:W-:Y:S01]  /*17370*/  IMAD R47, R20, R30, R47 ;  /* 0x0000001e142f7224 */ /* 0x000fe200078e022f */
[----:B------:R-:W-:-:S03]  /*17380*/  ISETP.GE.AND P1, PT, R32, RZ, PT ;  /* 0x000000ff2000720c */ /* 0x000fc60003f26270 */
[----:B------:R-:W-:Y:S01]  /*17390*/  @!P2 IMAD.IADD R41, R41, 0x1, -R18 ;  /* 0x000000012929a824 */ /* 0x000fe200078e0a12 */
[----:B------:R-:W-:Y:S01]  /*173a0*/  ISETP.GT.U32.AND P2, PT, R20, R47, PT ;  /* 0x0000002f1400720c */ /* 0x000fe20003f44070 */
[----:B------:R-:W-:Y:S02]  /*173b0*/  IMAD.MOV.U32 R18, RZ, RZ, 0x7fffffff ;  /* 0x7fffffffff127424 */ /* 0x000fe400078e00ff */
[----:B------:R-:W-:-:S04]  /*173c0*/  IMAD.MOV.U32 R45, RZ, RZ, R41 ;  /* 0x000000ffff2d7224 */ /* 0x000fc800078e0029 */
[----:B------:R-:W-:Y:S01]  /*173d0*/  @!P0 IMAD.IADD R31, R31, 0x1, -R20 ;  /* 0x000000011f1f8824 */ /* 0x000fe200078e0a14 */
[----:B------:R-:W-:Y:S01]  /*173e0*/  ISETP.GE.AND P0, PT, R39, RZ, PT ;  /* 0x000000ff2700720c */ /* 0x000fe20003f06270 */
[----:B------:R-:W-:Y:S02]  /*173f0*/  @!P1 IMAD.MOV R33, RZ, RZ, -R33 ;  /* 0x000000ffff219224 */ /* 0x000fe400078e0a21 */
[----:B------:R-:W-:Y:S01]  /*17400*/  IMAD.MOV R39, RZ, RZ, -R39 ;  /* 0x000000ffff277224 */ /* 0x000fe200078e0a27 */
[----:B------:R-:W-:Y:S02]  /*17410*/  ISETP.GT.U32.AND P1, PT, R20, R31, PT ;  /* 0x0000001f1400720c */ /* 0x000fe40003f24070 */
[----:B------:R-:W-:-:S04]  /*17420*/  @!P2 IADD3 R47, PT, PT, R47, -R20, RZ ;  /* 0x800000142f2fa210 */ /* 0x000fc80007ffe0ff */
[----:B------:R-:W-:-:S03]  /*17430*/  ISETP.GT.U32.AND P2, PT, R20, R47, PT ;  /* 0x0000002f1400720c */ /* 0x000fc60003f44070 */
[----:B------:R-:W-:Y:S01]  /*17440*/  @!P0 IMAD.MOV R45, RZ, RZ, -R45 ;  /* 0x000000ffff2d8224 */ /* 0x000fe200078e0a2d */
[----:B------:R-:W-:Y:S02]  /*17450*/  ISETP.GE.AND P0, PT, R37, RZ, PT ;  /* 0x000000ff2500720c */ /* 0x000fe40003f06270 */
[----:B------:R-:W-:Y:S01]  /*17460*/  IADD3 R37, PT, PT, -R32, RZ, RZ ;  /* 0x000000ff20257210 */ /* 0x000fe20007ffe1ff */
[----:B------:R-:W-:Y:S01]  /*17470*/  @!P1 IMAD.IADD R31, R31, 0x1, -R20 ;  /* 0x000000011f1f9824 */ /* 0x000fe200078e0a14 */
[----:B------:R-:W-:-:S03]  /*17480*/  ISETP.GE.AND P1, PT, R36, RZ, PT ;  /* 0x000000ff2400720c */ /* 0x000fc60003f26270 */
[C---:B------:R-:W-:Y:S02]  /*17490*/  IMAD R36, R14.reuse, R37, R24 ;  /* 0x000000250e247224 */ /* 0x040fe400078e0218 */
[----:B------:R-:W-:Y:S01]  /*174a0*/  @!P2 IMAD.IADD R47, R47, 0x1, -R20 ;  /* 0x000000012f2fa824 */ /* 0x000fe200078e0a14 */
[----:B------:R-:W-:Y:S01]  /*174b0*/  ISETP.NE.AND P2, PT, R15, RZ, PT ;  /* 0x000000ff0f00720c */ /* 0x000fe20003f45270 */
[----:B------:R-:W-:Y:S01]  /*174c0*/  IMAD R37, R14, R39, R25 ;  /* 0x000000270e257224 */ /* 0x000fe200078e0219 */
[----:B------:R-:W-:Y:S01]  /*174d0*/  LOP3.LUT R14, RZ, R15, RZ, 0x33, !PT ;  /* 0x0000000fff0e7212 */ /* 0x000fe200078e33ff */
[----:B------:R-:W-:Y:S01]  /*174e0*/  @!P0 IMAD.MOV R31, RZ, RZ, -R31 ;  /* 0x000000ffff1f8224 */ /* 0x000fe200078e0a1f */
[----:B------:R-:W-:Y:S01]  /*174f0*/  ISETP.NE.AND P0, PT, R21, RZ, PT ;  /* 0x000000ff1500720c */ /* 0x000fe20003f05270 */
[----:B------:R-:W-:Y:S01]  /*17500*/  IMAD.MOV.U32 R15, RZ, RZ, 0x7fefffff ;  /* 0x7fefffffff0f7424 */ /* 0x000fe200078e00ff */
[----:B------:R-:W-:Y:S02]  /*17510*/  SEL R41, R14, R33, !P2 ;  /* 0x000000210e297207 */ /* 0x000fe40005000000 */
[----:B------:R-:W-:-:S02]  /*17520*/  @!P1 IADD3 R47, PT, PT, -R47, RZ, RZ ;  /* 0x000000ff2f2f9210 */ /* 0x000fc40007ffe1ff */
[----:B0-----:R-:W-:Y:S02]  /*17530*/  IADD3 R38, P1, PT, R42, 0x4, RZ ;  /* 0x000000042a267810 */ /* 0x001fe40007f3e0ff */
[----:B------:R-:W-:Y:S02]  /*17540*/  SEL R39, R40, R31, !P0 ;  /* 0x0000001f28277207 */ /* 0x000fe40004000000 */
[----:B------:R-:W-:Y:S01]  /*17550*/  SEL R42, R14, R45, !P2 ;  /* 0x0000002d0e2a7207 */ /* 0x000fe20005000000 */
[----:B------:R-:W-:Y:S01]  /*17560*/  IMAD.X R43, RZ, RZ, R43, P1 ;  /* 0x000000ffff2b7224 */ /* 0x000fe200008e062b */
[----:B------:R-:W-:Y:S02]  /*17570*/  SEL R40, R40, R47, !P0 ;  /* 0x0000002f28287207 */ /* 0x000fe40004000000 */
[----:B------:R-:W-:Y:S02]  /*17580*/  VIMNMX R45, PT, PT, R25, R24, PT ;  /* 0x00000018192d7248 */ /* 0x000fe40003fe0100 */
[----:B------:R-:W-:-:S07]  /*17590*/  MOV R14, 0xffffffff ;  /* 0xffffffff000e7802 */ /* 0x000fce0000000f00 */
.L_x_1335:
[----:B------:R-:W0:Y:S01]  /*175a0*/  LDC.64 R20, c[0x4][0x8] ;  /* 0x01000200ff147b82 */ /* 0x000e220000000a00 */
[----:B------:R-:W1:Y:S01]  /*175b0*/  LDCU UR4, c[0x0][0x380] ;  /* 0x00007000ff0477ac */ /* 0x000e620008000800 */
[----:B0-----:R-:W-:-:S05]  /*175c0*/  IMAD.WIDE.U32 R20, R46, 0xc, R20 ;  /* 0x0000000c2e147825 */ /* 0x001fca00078e0014 */
[----:B------:R-:W2:Y:S04]  /*175d0*/  LDG.E R48, desc[UR36][R20.64+0x4] ;  /* 0x0000042414307981 */ /* 0x000ea8000c1e1900 */
[----:B------:R-:W3:Y:S04]  /*175e0*/  LDG.E R47, desc[UR36][R20.64] ;  /* 0x00000024142f7981 */ /* 0x000ee8000c1e1900 */
[----:B------:R0:W4:Y:S01]  /*175f0*/  LDG.E R50, desc[UR36][R20.64+0x8] ;  /* 0x0000082414327981 */ /* 0x000122000c1e1900 */
[----:B------:R-:W-:Y:S01]  /*17600*/  VIADD R46, R46, 0x1 ;  /* 0x000000012e2e7836 */ /* 0x000fe20000000000 */
[----:B------:R-:W-:Y:S04]  /*17610*/  BSSY.RECONVERGENT B1, `(.L_x_1324) ;  /* 0x0000306000017945 */ /* 0x000fe80003800200 */
[----:B------:R-:W-:Y:S01]  /*17620*/  ISETP.NE.AND P0, PT, R46, 0xe, PT ;  /* 0x0000000e2e00780c */ /* 0x000fe20003f05270 */
[----:B------:R-:W-:-:S03]  /*17630*/  IMAD.MOV.U32 R79, RZ, RZ, RZ ;  /* 0x000000ffff4f7224 */ /* 0x000fc600078e00ff */
[----:B------:R-:W-:Y:S01]  /*17640*/  P2R R83, PR, RZ, 0x1 ;  /* 0x00000001ff537803 */ /* 0x000fe20000000000 */
[----:B0-----:R-:W-:Y:S01]  /*17650*/  IMAD.MOV.U32 R21, RZ, RZ, R43 ;  /* 0x000000ffff157224 */ /* 0x001fe200078e002b */
[----:B--2---:R-:W-:Y:S01]  /*17660*/  IADD3 R48, PT, PT, R41, R48, RZ ;  /* 0x0000003029307210 */ /* 0x004fe20007ffe0ff */
[----:B---3--:R-:W-:Y:S02]  /*17670*/  IMAD.IADD R47, R36, 0x1, R47 ;  /* 0x00000001242f7824 */ /* 0x008fe400078e022f */
[----:B----4-:R-:W-:Y:S02]  /*17680*/  IMAD.IADD R50, R39, 0x1, R50 ;  /* 0x0000000127327824 */ /* 0x010fe400078e0232 */
[----:B-1----:R-:W-:-:S04]  /*17690*/  IMAD R49, R48, UR4, R47 ;  /* 0x0000000430317c24 */ /* 0x002fc8000f8e022f */
[----:B------:R-:W-:-:S05]  /*176a0*/  IMAD R49, R29, R50, R49 ;  /* 0x000000321d317224 */ /* 0x000fca00078e0231 */
[CC--:B------:R-:W-:Y:S02]  /*176b0*/  VIMNMX R30, PT, PT, R44.reuse, R49.reuse, PT ;  /* 0x000000312c1e7248 */ /* 0x0c0fe40003fe0100 */
[----:B------:R-:W-:Y:S02]  /*176c0*/  VIMNMX R51, PT, PT, R44, R49, !PT ;  /* 0x000000312c337248 */ /* 0x000fe40007fe0100 */
[CC--:B------:R-:W-:Y:S02]  /*176d0*/  VIMNMX R54, PT, PT, R45.reuse, R30.reuse, !PT ;  /* 0x0000001e2d367248 */ /* 0x0c0fe40007fe0100 */
[----:B------:R-:W-:Y:S02]  /*176e0*/  VIMNMX R55, PT, PT, R45, R30, PT ;  /* 0x0000001e2d377248 */ /* 0x000fe40003fe0100 */
[CC--:B------:R-:W-:Y:S02]  /*176f0*/  VIMNMX R20, PT, PT, R51.reuse, R54.reuse, !PT ;  /* 0x0000003633147248 */ /* 0x0c0fe40007fe0100 */
[----:B------:R-:W-:-:S02]  /*17700*/  VIMNMX R57, PT, PT, R51, R54, PT ;  /* 0x0000003633397248 */ /* 0x000fc40003fe0100 */
[-C--:B------:R-:W-:Y:S01]  /*17710*/  VIMNMX R30, PT, PT, R55, R20.reuse, PT ;  /* 0x00000014371e7248 */ /* 0x080fe20003fe0100 */
[----:B------:R-:W-:Y:S01]  /*17720*/  IMAD.WIDE.U32 R52, R49, 0x8, R10 ;  /* 0x0000000831347825 */ /* 0x000fe200078e000a */
[----:B------:R-:W-:Y:S02]  /*17730*/  VIMNMX R59, PT, PT, R55, R20, !PT ;  /* 0x00000014373b7248 */ /* 0x000fe40007fe0100 */
[CC--:B------:R-:W-:Y:S02]  /*17740*/  VIMNMX R56, PT, PT, R57.reuse, R30.reuse, !PT ;  /* 0x0000001e39387248 */ /* 0x0c0fe40007fe0100 */
[----:B------:R-:W-:Y:S02]  /*17750*/  VIMNMX R57, PT, PT, R57, R30, PT ;  /* 0x0000001e39397248 */ /* 0x000fe40003fe0100 */
[----:B------:R-:W-:-:S07]  /*17760*/  MOV R30, R38 ;  /* 0x00000026001e7202 */ /* 0x000fce0000000f00 */
.L_x_1334:
[----:B------:R-:W-:Y:S01]  /*17770*/  IMAD.MOV.U32 R20, RZ, RZ, R30 ;  /* 0x000000ffff147224 */ /* 0x000fe200078e001e */
[----:B------:R-:W0:Y:S04]  /*17780*/  LDC R61, c[0x0][0x388] ;  /* 0x0000e200ff3d7b82 */ /* 0x000e280000000800 */
[----:B------:R-:W2:Y:S04]  /*17790*/  LDG.E R31, desc[UR36][R20.64] ;  /* 0x00000024141f7981 */ /* 0x000ea8000c1e1900 */
[----:B------:R-:W3:Y:S01]  /*177a0*/  LDG.E R30, desc[UR36][R20.64+-0x4] ;  /* 0xfffffc24141e7981 */ /* 0x000ee2000c1e1900 */
[----:B--2---:R-:W-:Y:S01]  /*177b0*/  IMAD.IADD R31, R42, 0x1, R31 ;  /* 0x000000012a1f7824 */ /* 0x004fe200078e021f */
[----:B---3--:R-:W-:-:S04]  /*177c0*/  IADD3 R30, PT, PT, R37, R30, RZ ;  /* 0x0000001e251e7210 */ /* 0x008fc80007ffe0ff */
[----:B------:R-:W-:-:S04]  /*177d0*/  ISETP.NE.AND P2, PT, R48, R31, PT ;  /* 0x0000001f3000720c */ /* 0x000fc80003f45270 */
[----:B------:R-:W-:Y:S02]  /*177e0*/  ISETP.NE.OR P2, PT, R47, R30, P2 ;  /* 0x0000001e2f00720c */ /* 0x000fe40001745670 */
[----:B------:R-:W1:Y:S11]  /*177f0*/  LDC.64 R30, c[0x0][0x380] ;  /* 0x0000e000ff1e7b82 */ /* 0x000e760000000a00 */
[----:B------:R-:W2:Y:S01]  /*17800*/  @!P2 LDG.E R33, desc[UR36][R20.64+0x4] ;  /* 0x000004241421a981 */ /* 0x000ea2000c1e1900 */
[----:B------:R-:W-:Y:S01]  /*17810*/  VIADD R79, R79, 0x1 ;  /* 0x000000014f4f7836 */ /* 0x000fe20000000000 */
[----:B------:R-:W-:Y:S01]  /*17820*/  BSSY.RECONVERGENT B2, `(.L_x_1325) ;  /* 0x00002e0000027945 */ /* 0x000fe20003800200 */
[----:B-1----:R-:W-:-:S02]  /*17830*/  ISETP.GE.AND P1, PT, R47, R30, PT ;  /* 0x0000001e2f00720c */ /* 0x002fc40003f26270 */
[C---:B------:R-:W-:Y:S02]  /*17840*/  ISETP.GE.AND P0, PT, R48.reuse, R31, PT ;  /* 0x0000001f3000720c */ /* 0x040fe40003f06270 */
[----:B------:R-:W-:Y:S02]  /*17850*/  ISETP.GT.AND P1, PT, R47, -0x1, !P1 ;  /* 0xffffffff2f00780c */ /* 0x000fe40004f24270 */
[----:B------:R-:W-:Y:S01]  /*17860*/  ISETP.GT.AND P0, PT, R48, -0x1, !P0 ;  /* 0xffffffff3000780c */ /* 0x000fe20004704270 */
[----:B--2---:R-:W-:-:S05]  /*17870*/  @!P2 IMAD.IADD R33, R40, 0x1, R33 ;  /* 0x000000012821a824 */ /* 0x004fca00078e0221 */
[----:B------:R-:W-:-:S04]  /*17880*/  ISETP.EQ.AND P2, PT, R50, R33, !P2 ;  /* 0x000000213200720c */ /* 0x000fc80005742270 */
[----:B------:R-:W-:Y:S02]  /*17890*/  PLOP3.LUT P2, PT, P0, P2, P1, 0x80, 0x0 ;  /* 0x000000000000781c */ /* 0x000fe40000745010 */
[C---:B------:R-:W-:Y:S02]  /*178a0*/  ISETP.GT.AND P1, PT, R49.reuse, -0x1, PT ;  /* 0xffffffff3100780c */ /* 0x040fe40003f24270 */
[C---:B0-----:R-:W-:Y:S02]  /*178b0*/  ISETP.GE.AND P0, PT, R50.reuse, R61, PT ;  /* 0x0000003d3200720c */ /* 0x041fe40003f06270 */
[----:B------:R-:W-:Y:S02]  /*178c0*/  ISETP.LT.AND P1, PT, R49, R0, P1 ;  /* 0x000000003100720c */ /* 0x000fe40000f21270 */
[----:B------:R-:W-:-:S04]  /*178d0*/  ISETP.GT.AND P0, PT, R50, -0x1, !P0 ;  /* 0xffffffff3200780c */ /* 0x000fc80004704270 */
[----:B------:R-:W-:Y:S02]  /*178e0*/  PLOP3.LUT P0, PT, P1, P2, P0, 0x80, 0x0 ;  /* 0x000000000000781c */ /* 0x000fe40000f05000 */
[----:B------:R-:W-:-:S04]  /*178f0*/  ISETP.NE.AND P1, PT, R79, 0xe, PT ;  /* 0x0000000e4f00780c */ /* 0x000fc80003f25270 */
[----:B------:R-:W-:-:S07]  /*17900*/  P2R R81, PR, RZ, 0x2 ;  /* 0x00000002ff517803 */ /* 0x000fce0000000000 */
[----:B------:R-:W-:Y:S05]  /*17910*/  @!P0 BRA `(.L_x_1326) ;  /* 0x0000002c00408947 */ /* 0x000fea0003800000 */
[-C--:B------:R-:W-:Y:S01]  /*17920*/  IABS R58, R30.reuse ;  /* 0x0000001e003a7213 */ /* 0x080fe20000000000 */
[----:B------:R-:W-:Y:S01]  /*17930*/  BSSY.RECONVERGENT B3, `(.L_x_1327) ;  /* 0x00002ba000037945 */ /* 0x000fe20003800200 */
[----:B------:R-:W-:Y:S02]  /*17940*/  IABS R63, R29 ;  /* 0x0000001d003f7213 */ /* 0x000fe40000000000 */
[----:B------:R-:W0:Y:S01]  /*17950*/  I2F.RP R60, R58 ;  /* 0x0000003a003c7306 */ /* 0x000e220000209400 */
[----:B------:R-:W-:Y:S02]  /*17960*/  IABS R67, R51 ;  /* 0x0000003300437213 */ /* 0x000fe40000000000 */
[----:B------:R-:W-:Y:S02]  /*17970*/  LOP3.LUT R66, RZ, R30, RZ, 0x33, !PT ;  /* 0x0000001eff427212 */ /* 0x000fe400078e33ff */
[----:B------:R-:W-:-:S03]  /*17980*/  ISETP.NE.AND P3, PT, R31, RZ, PT ;  /* 0x000000ff1f00720c */ /* 0x000fc60003f65270 */
[----:B------:R-:W1:Y:S08]  /*17990*/  I2F.RP R64, R63 ;  /* 0x0000003f00407306 */ /* 0x000e700000209400 */
[----:B0-----:R-:W0:Y:S08]  /*179a0*/  MUFU.RCP R60, R60 ;  /* 0x0000003c003c7308 */ /* 0x001e300000001000 */
[----:B-1----:R-:W-:Y:S01]  /*179b0*/  MUFU.RCP R64, R64 ;  /* 0x0000004000407308 */ /* 0x002fe20000001000 */
[----:B0-----:R-:W-:-:S07]  /*179c0*/  VIADD R32, R60, 0xffffffe ;  /* 0x0ffffffe3c207836 */ /* 0x001fce0000000000 */
[----:B------:R0:W1:Y:S02]  /*179d0*/  F2I.FTZ.U32.TRUNC.NTZ R33, R32 ;  /* 0x0000002000217305 */ /* 0x000064000021f000 */
[----:B0-----:R-:W-:Y:S01]  /*179e0*/  IMAD.MOV.U32 R32, RZ, RZ, RZ ;  /* 0x000000ffff207224 */ /* 0x001fe200078e00ff */
[----:B-1----:R-:W-:-:S05]  /*179f0*/  IADD3 R65, PT, PT, RZ, -R33, RZ ;  /* 0x80000021ff417210 */ /* 0x002fca0007ffe0ff */
[----:B------:R-:W-:-:S04]  /*17a00*/  IMAD R65, R65, R58, RZ ;  /* 0x0000003a41417224 */ /* 0x000fc800078e02ff */
[----:B------:R-:W-:-:S04]  /*17a10*/  IMAD.HI.U32 R62, R33, R65, R32 ;  /* 0x00000041213e7227 */ /* 0x000fc800078e0020 */
[----:B------:R-:W-:Y:S02]  /*17a20*/  VIADD R32, R64, 0xffffffe ;  /* 0x0ffffffe40207836 */ /* 0x000fe40000000000 */
[----:B------:R-:W-:Y:S02]  /*17a30*/  IMAD.HI.U32 R89, R62, R67, RZ ;  /* 0x000000433e597227 */ /* 0x000fe400078e00ff */
[----:B------:R0:W1:Y:S02]  /*17a40*/  F2I.FTZ.U32.TRUNC.NTZ R33, R32 ;  /* 0x0000002000217305 */ /* 0x000064000021f000 */
[----:B------:R-:W-:-:S04]  /*17a50*/  IMAD.MOV R65, RZ, RZ, -R89 ;  /* 0x000000ffff417224 */ /* 0x000fc800078e0a59 */
[----:B------:R-:W-:Y:S02]  /*17a60*/  IMAD R65, R58, R65, R67 ;  /* 0x000000413a417224 */ /* 0x000fe400078e0243 */
[----:B0-----:R-:W-:-:S03]  /*17a70*/  IMAD.MOV.U32 R32, RZ, RZ, RZ ;  /* 0x000000ffff207224 */ /* 0x001fc600078e00ff */
[----:B------:R-:W-:Y:S02]  /*17a80*/  ISETP.GT.U32.AND P0, PT, R58, R65, PT ;  /* 0x000000413a00720c */ /* 0x000fe40003f04070 */
[----:B-1----:R-:W-:-:S05]  /*17a90*/  IADD3 R60, PT, PT, RZ, -R33, RZ ;  /* 0x80000021ff3c7210 */ /* 0x002fca0007ffe0ff */
[----:B------:R-:W-:Y:S01]  /*17aa0*/  IMAD R69, R60, R63, RZ ;  /* 0x0000003f3c457224 */ /* 0x000fe200078e02ff */
[----:B------:R-:W-:-:S05]  /*17ab0*/  IABS R60, R29 ;  /* 0x0000001d003c7213 */ /* 0x000fca0000000000 */
[----:B------:R-:W-:Y:S02]  /*17ac0*/  @!P0 IMAD.IADD R65, R65, 0x1, -R58 ;  /* 0x0000000141418824 */ /* 0x000fe400078e0a3a */
[----:B------:R-:W-:Y:S02]  /*17ad0*/  @!P0 VIADD R89, R89, 0x1 ;  /* 0x0000000159598836 */ /* 0x000fe40000000000 */
[----:B------:R-:W-:Y:S01]  /*17ae0*/  IMAD.HI.U32 R68, R33, R69, R32 ;  /* 0x0000004521447227 */ /* 0x000fe200078e0020 */
[----:B------:R-:W-:Y:S02]  /*17af0*/  ISETP.GE.U32.AND P0, PT, R65, R58, PT ;  /* 0x0000003a4100720c */ /* 0x000fe40003f06070 */
[----:B------:R-:W-:Y:S02]  /*17b00*/  IADD3 R69, PT, PT, RZ, -R60, RZ ;  /* 0x8000003cff457210 */ /* 0x000fe40007ffe0ff */
[----:B------:R-:W-:Y:S01]  /*17b10*/  IABS R65, R54 ;  /* 0x0000003600417213 */ /* 0x000fe20000000000 */
[----:B------:R-:W-:Y:S01]  /*17b20*/  IMAD.HI.U32 R70, R68, R67, RZ ;  /* 0x0000004344467227 */ /* 0x000fe200078e00ff */
[----:B------:R-:W-:-:S03]  /*17b30*/  IABS R60, R61 ;  /* 0x0000003d003c7213 */ /* 0x000fc60000000000 */
[----:B------:R-:W-:Y:S01]  /*17b40*/  IMAD R32, R70, R69, R67 ;  /* 0x0000004546207224 */ /* 0x000fe200078e0243 */
[----:B------:R-:W-:Y:S01]  /*17b50*/  LOP3.LUT R67, RZ, R29, RZ, 0x33, !PT ;  /* 0x0000001dff437212 */ /* 0x000fe200078e33ff */
[----:B------:R-:W-:-:S04]  /*17b60*/  IMAD.HI.U32 R75, R62, R65, RZ ;  /* 0x000000413e4b7227 */ /* 0x000fc800078e00ff */
[----:B------:R-:W-:Y:S01]  /*17b70*/  @P0 VIADD R89, R89, 0x1 ;  /* 0x0000000159590836 */ /* 0x000fe20000000000 */
[----:B------:R-:W-:Y:S01]  /*17b80*/  ISETP.GT.U32.AND P0, PT, R63, R32, PT ;  /* 0x000000203f00720c */ /* 0x000fe20003f04070 */
[----:B------:R-:W-:Y:S02]  /*17b90*/  IMAD.MOV R33, RZ, RZ, -R75 ;  /* 0x000000ffff217224 */ /* 0x000fe400078e0a4b */
[----:B------:R-:W-:-:S04]  /*17ba0*/  IMAD.HI.U32 R64, R68, R65, RZ ;  /* 0x0000004144407227 */ /* 0x000fc800078e00ff */
[----:B------:R-:W-:-:S06]  /*17bb0*/  IMAD R33, R58, R33, R65 ;  /* 0x000000213a217224 */ /* 0x000fcc00078e0241 */
[----:B------:R-:W-:Y:S02]  /*17bc0*/  @!P0 IMAD.IADD R32, R32, 0x1, -R63 ;  /* 0x0000000120208824 */ /* 0x000fe400078e0a3f */
[----:B------:R-:W-:-:S03]  /*17bd0*/  @!P0 VIADD R70, R70, 0x1 ;  /* 0x0000000146468836 */ /* 0x000fc60000000000 */
[----:B------:R-:W-:Y:S02]  /*17be0*/  ISETP.GE.U32.AND P0, PT, R32, R63, PT ;  /* 0x0000003f2000720c */ /* 0x000fe40003f06070 */
[----:B------:R-:W-:-:S11]  /*17bf0*/  LOP3.LUT R32, R51, R29, RZ, 0x3c, !PT ;  /* 0x0000001d33207212 */ /* 0x000fd600078e3cff */
[----:B------:R-:W-:Y:S02]  /*17c00*/  @P0 IADD3 R70, PT, PT, R70, 0x1, RZ ;  /* 0x0000000146460810 */ /* 0x000fe40007ffe0ff */
[----:B------:R-:W-:Y:S01]  /*17c10*/  ISETP.GE.AND P0, PT, R32, RZ, PT ;  /* 0x000000ff2000720c */ /* 0x000fe20003f06270 */
[----:B------:R-:W-:Y:S01]  /*17c20*/  IMAD R32, R64, R69, R65 ;  /* 0x0000004540207224 */ /* 0x000fe200078e0241 */
[----:B------:R-:W-:-:S05]  /*17c30*/  IABS R65, R55 ;  /* 0x0000003700417213 */ /* 0x000fca0000000000 */
[----:B------:R-:W-:-:S04]  /*17c40*/  IMAD.HI.U32 R71, R62, R65, RZ ;  /* 0x000000413e477227 */ /* 0x000fc800078e00ff */
[----:B------:R-:W-:-:S04]  /*17c50*/  IMAD.HI.U32 R74, R68, R65, RZ ;  /* 0x00000041444a7227 */ /* 0x000fc800078e00ff */
[----:B------:R-:W-:Y:S01]  /*17c60*/  @!P0 IMAD.MOV R70, RZ, RZ, -R70 ;  /* 0x000000ffff468224 */ /* 0x000fe200078e0a46 */
[----:B------:R-:W-:-:S13]  /*17c70*/  ISETP.GT.U32.AND P0, PT, R58, R33, PT ;  /* 0x000000213a00720c */ /* 0x000fda0003f04070 */
[----:B------:R-:W-:Y:S01]  /*17c80*/  @!P0 IADD3 R33, PT, PT, R33, -R58, RZ ;  /* 0x8000003a21218210 */ /* 0x000fe20007ffe0ff */
[----:B------:R-:W-:-:S03]  /*17c90*/  @!P0 VIADD R75, R75, 0x1 ;  /* 0x000000014b4b8836 */ /* 0x000fc60000000000 */
[----:B------:R-:W-:Y:S01]  /*17ca0*/  ISETP.GE.U32.AND P0, PT, R33, R58, PT ;  /* 0x0000003a2100720c */ /* 0x000fe20003f06070 */
[----:B------:R-:W-:-:S04]  /*17cb0*/  IMAD.MOV R33, RZ, RZ, -R71 ;  /* 0x000000ffff217224 */ /* 0x000fc800078e0a47 */
[----:B------:R-:W-:-:S08]  /*17cc0*/  IMAD R33, R58, R33, R65 ;  /* 0x000000213a217224 */ /* 0x000fd000078e0241 */
[----:B------:R-:W-:Y:S01]  /*17cd0*/  @P0 VIADD R75, R75, 0x1 ;  /* 0x000000014b4b0836 */ /* 0x000fe20000000000 */
[----:B------:R-:W-:-:S13]  /*17ce0*/  ISETP.GT.U32.AND P0, PT, R63, R32, PT ;  /* 0x000000203f00720c */ /* 0x000fda0003f04070 */
[----:B------:R-:W-:Y:S02]  /*17cf0*/  @!P0 IMAD.IADD R32, R32, 0x1, -R63 ;  /* 0x0000000120208824 */ /* 0x000fe400078e0a3f */
[----:B------:R-:W-:-:S03]  /*17d00*/  @!P0 VIADD R64, R64, 0x1 ;  /* 0x0000000140408836 */ /* 0x000fc60000000000 */
[----:B------:R-:W-:Y:S02]  /*17d10*/  ISETP.GE.U32.AND P0, PT, R32, R63, PT ;  /* 0x0000003f2000720c */ /* 0x000fe40003f06070 */
[----:B------:R-:W-:-:S11]  /*17d20*/  LOP3.LUT R32, R54, R29, RZ, 0x3c, !PT ;  /* 0x0000001d36207212 */ /* 0x000fd600078e3cff */
[----:B------:R-:W-:Y:S02]  /*17d30*/  @P0 IADD3 R64, PT, PT, R64, 0x1, RZ ;  /* 0x0000000140400810 */ /* 0x000fe40007ffe0ff */
[----:B------:R-:W-:Y:S01]  /*17d40*/  ISETP.GE.AND P0, PT, R32, RZ, PT ;  /* 0x000000ff2000720c */ /* 0x000fe20003f06270 */
[----:B------:R-:W-:Y:S02]  /*17d50*/  IMAD R32, R74, R69, R65 ;  /* 0x000000454a207224 */ /* 0x000fe400078e0241 */
[----:B------:R-:W0:Y:S10]  /*17d60*/  I2F.RP R65, R60 ;  /* 0x0000003c00417306 */ /* 0x000e340000209400 */
[----:B------:R-:W-:Y:S01]  /*17d70*/  @!P0 IMAD.MOV R64, RZ, RZ, -R64 ;  /* 0x000000ffff408224 */ /* 0x000fe200078e0a40 */
[----:B------:R-:W-:Y:S01]  /*17d80*/  ISETP.GT.U32.AND P0, PT, R58, R33, PT ;  /* 0x000000213a00720c */ /* 0x000fe20003f04070 */
[----:B0-----:R-:W0:-:S12]  /*17d90*/  MUFU.RCP R65, R65 ;  /* 0x0000004100417308 */ /* 0x001e180000001000 */
[----:B------:R-:W-:Y:S01]  /*17da0*/  @!P0 IADD3 R33, PT, PT, R33, -R58, RZ ;  /* 0x8000003a21218210 */ /* 0x000fe20007ffe0ff */
[----:B------:R-:W-:-:S03]  /*17db0*/  @!P0 VIADD R71, R71, 0x1 ;  /* 0x0000000147478836 */ /* 0x000fc60000000000 */
[----:B------:R-:W-:Y:S01]  /*17dc0*/  ISETP.GE.U32.AND P0, PT, R33, R58, PT ;  /* 0x0000003a2100720c */ /* 0x000fe20003f06070 */
[----:B0-----:R-:W-:-:S06]  /*17dd0*/  VIADD R33, R65, 0xffffffe ;  /* 0x0ffffffe41217836 */ /* 0x001fcc0000000000 */
[----:B------:R-:W0:Y:S06]  /*17de0*/  F2I.FTZ.U32.TRUNC.NTZ R33, R33 ;  /* 0x0000002100217305 */ /* 0x000e2c000021f000 */
[----:B------:R-:W-:Y:S01]  /*17df0*/  @P0 VIADD R71, R71, 0x1 ;  /* 0x0000000147470836 */ /* 0x000fe20000000000 */
[----:B------:R-:W-:Y:S01]  /*17e00*/  ISETP.GT.U32.AND P0, PT, R63, R32, PT ;  /* 0x000000203f00720c */ /* 0x000fe20003f04070 */
[----:B0-----:R-:W-:-:S12]  /*17e10*/  IMAD.MOV R65, RZ, RZ, -R33 ;  /* 0x000000ffff417224 */ /* 0x001fd800078e0a21 */
[----:B------:R-:W-:Y:S02]  /*17e20*/  @!P0 IMAD.IADD R32, R32, 0x1, -R63 ;  /* 0x0000000120208824 */ /* 0x000fe400078e0a3f */
[----:B------:R-:W-:Y:S02]  /*17e30*/  @!P0 VIADD R74, R74, 0x1 ;  /* 0x000000014a4a8836 */ /* 0x000fe40000000000 */
[----:B------:R-:W-:Y:S01]  /*17e40*/  IMAD R65, R65, R60, RZ ;  /* 0x0000003c41417224 */ /* 0x000fe200078e02ff */
[----:B------:R-:W-:Y:S02]  /*17e50*/  ISETP.GE.U32.AND P0, PT, R32, R63, PT ;  /* 0x0000003f2000720c */ /* 0x000fe40003f06070 */
[----:B------:R-:W-:-:S11]  /*17e60*/  LOP3.LUT R32, R55, R29, RZ, 0x3c, !PT ;  /* 0x0000001d37207212 */ /* 0x000fd600078e3cff */
[----:B------:R-:W-:Y:S02]  /*17e70*/  @P0 IADD3 R74, PT, PT, R74, 0x1, RZ ;  /* 0x000000014a4a0810 */ /* 0x000fe40007ffe0ff */
[----:B------:R-:W-:Y:S02]  /*17e80*/  ISETP.GE.AND P0, PT, R32, RZ, PT ;  /* 0x000000ff2000720c */ /* 0x000fe40003f06270 */
[----:B------:R-:W-:-:S11]  /*17e90*/  LOP3.LUT R32, R51, R30, RZ, 0x3c, !PT ;  /* 0x0000001e33207212 */ /* 0x000fd600078e3cff */
[----:B------:R-:W-:Y:S01]  /*17ea0*/  @!P0 IMAD.MOV R74, RZ, RZ, -R74 ;  /* 0x000000ffff4a8224 */ /* 0x000fe200078e0a4a */
[----:B------:R-:W-:Y:S02]  /*17eb0*/  ISETP.GE.AND P0, PT, R32, RZ, PT ;  /* 0x000000ff2000720c */ /* 0x000fe40003f06270 */
[----:B------:R-:W-:-:S11]  /*17ec0*/  LOP3.LUT R32, R54, R30, RZ, 0x3c, !PT ;  /* 0x0000001e36207212 */ /* 0x000fd600078e3cff */
[----:B------:R-:W-:Y:S01]  /*17ed0*/  @!P0 IMAD.MOV R89, RZ, RZ, -R89 ;  /* 0x000000ffff598224 */ /* 0x000fe200078e0a59 */
[----:B------:R-:W-:Y:S02]  /*17ee0*/  ISETP.GE.AND P0, PT, R32, RZ, PT ;  /* 0x000000ff2000720c */ /* 0x000fe40003f06270 */
[----:B------:R-:W-:-:S11]  /*17ef0*/  LOP3.LUT R32, R55, R30, RZ, 0x3c, !PT ;  /* 0x0000001e37207212 */ /* 0x000fd600078e3cff */
[----:B------:R-:W-:Y:S02]  /*17f00*/  @!P0 IADD3 R75, PT, PT, -R75, RZ, RZ ;  /* 0x000000ff4b4b8210 */ /* 0x000fe40007ffe1ff */
[----:B------:R-:W-:Y:S01]  /*17f10*/  ISETP.GE.AND P0, PT, R32, RZ, PT ;  /* 0x000000ff2000720c */ /* 0x000fe20003f06270 */
[----:B------:R-:W-:-:S04]  /*17f20*/  IMAD.MOV.U32 R32, RZ, RZ, RZ ;  /* 0x000000ffff207224 */ /* 0x000fc800078e00ff */
[----:B------:R-:W-:-:S08]  /*17f30*/  IMAD.HI.U32 R65, R33, R65, R32 ;  /* 0x0000004121417227 */ /* 0x000fd000078e0020 */
[----:B------:R-:W-:Y:S01]  /*17f40*/  @!P0 IMAD.MOV R71, RZ, RZ, -R71 ;  /* 0x000000ffff478224 */ /* 0x000fe200078e0a47 */
[----:B------:R-:W-:-:S04]  /*17f50*/  ISETP.NE.AND P0, PT, R29, RZ, PT ;  /* 0x000000ff1d00720c */ /* 0x000fc80003f05270 */
[C---:B------:R-:W-:Y:S02]  /*17f60*/  SEL R70, R67.reuse, R70, !P0 ;  /* 0x0000004643467207 */ /* 0x040fe40004000000 */
[----:B------:R-:W-:Y:S02]  /*17f70*/  SEL R73, R67, R64, !P0 ;  /* 0x0000004043497207 */ /* 0x000fe40004000000 */
[----:B------:R-:W-:Y:S02]  /*17f80*/  IABS R76, R70 ;  /* 0x00000046004c7213 */ /* 0x000fe40000000000 */
[----:B------:R-:W-:Y:S02]  /*17f90*/  IABS R64, R31 ;  /* 0x0000001f00407213 */ /* 0x000fe40000000000 */
[----:B------:R-:W-:Y:S01]  /*17fa0*/  IABS R87, R73 ;  /* 0x0000004900577213 */ /* 0x000fe20000000000 */
[----:B------:R-:W-:Y:S01]  /*17fb0*/  IMAD.HI.U32 R32, R65, R76, RZ ;  /* 0x0000004c41207227 */ /* 0x000fe200078e00ff */
[----:B------:R-:W0:Y:S01]  /*17fc0*/  I2F.RP R78, R64 ;  /* 0x00000040004e7306 */ /* 0x000e220000209400 */
[----:B------:R-:W-:-:S03]  /*17fd0*/  SEL R74, R67, R74, !P0 ;  /* 0x0000004a434a7207 */ /* 0x000fc60004000000 */
[----:B------:R-:W-:Y:S01]  /*17fe0*/  IADD3 R33, PT, PT, -R32, RZ, RZ ;  /* 0x000000ff20217210 */ /* 0x000fe20007ffe1ff */
[----:B------:R-:W-:Y:S01]  /*17ff0*/  IMAD.HI.U32 R32, R65, R87, RZ ;  /* 0x0000005741207227 */ /* 0x000fe200078e00ff */
[----:B------:R-:W-:-:S03]  /*18000*/  IABS R85, R74 ;  /* 0x0000004a00557213 */ /* 0x000fc60000000000 */
[----:B------:R-:W-:Y:S02]  /*18010*/  IMAD R76, R60, R33, R76 ;  /* 0x000000213c4c7224 */ /* 0x000fe400078e024c */
[----:B------:R-:W-:-:S03]  /*18020*/  IMAD.MOV R32, RZ, RZ, -R32 ;  /* 0x000000ffff207224 */ /* 0x000fc600078e0a20 */
[C---:B------:R-:W-:Y:S01]  /*18030*/  ISETP.GT.U32.AND P1, PT, R60.reuse, R76, PT ;  /* 0x0000004c3c00720c */ /* 0x040fe20003f24070 */
[----:B0-----:R-:W0:Y:S01]  /*18040*/  MUFU.RCP R78, R78 ;  /* 0x0000004e004e7308 */ /* 0x001e220000001000 */
[----:B------:R-:W-:Y:S02]  /*18050*/  IMAD R87, R60, R32, R87 ;  /* 0x000000203c577224 */ /* 0x000fe400078e0257 */
[----:B------:R-:W-:-:S05]  /*18060*/  IMAD.HI.U32 R32, R65, R85, RZ ;  /* 0x0000005541207227 */ /* 0x000fca00078e00ff */
[----:B------:R-:W-:-:S04]  /*18070*/  IADD3 R32, PT, PT, -R32, RZ, RZ ;  /* 0x000000ff20207210 */ /* 0x000fc80007ffe1ff */
[----:B------:R-:W-:Y:S01]  /*18080*/  @!P1 IMAD.IADD R76, R76, 0x1, -R60 ;  /* 0x000000014c4c9824 */ /* 0x000fe200078e0a3c */
[C---:B------:R-:W-:Y:S01]  /*18090*/  ISETP.GT.U32.AND P1, PT, R60.reuse, R87, PT ;  /* 0x000000573c00720c */ /* 0x040fe20003f24070 */
[----:B------:R-:W-:Y:S02]  /*180a0*/  IMAD R85, R60, R32, R85 ;  /* 0x000000203c557224 */ /* 0x000fe400078e0255 */
[----:B------:R-:W-:Y:S02]  /*180b0*/  HFMA2 R32, -RZ, RZ, 0, 0 ;  /* 0x00000000ff207431 */ /* 0x000fe400000001ff */
[----:B0-----:R-:W-:-:S06]  /*180c0*/  VIADD R33, R78, 0xffffffe ;  /* 0x0ffffffe4e217836 */ /* 0x001fcc0000000000 */
[----:B------:R-:W0:Y:S02]  /*180d0*/  F2I.FTZ.U32.TRUNC.NTZ R33, R33 ;  /* 0x0000002100217305 */ /* 0x000e24000021f000 */
[----:B------:R-:W-:Y:S01]  /*180e0*/  @!P1 IMAD.IADD R87, R87, 0x1, -R60 ;  /* 0x0000000157579824 */ /* 0x000fe200078e0a3c */
[----:B------:R-:W-:Y:S01]  /*180f0*/  ISETP.GT.U32.AND P1, PT, R60, R85, PT ;  /* 0x000000553c00720c */ /* 0x000fe20003f24070 */
[----:B0-----:R-:W-:-:S12]  /*18100*/  IMAD.MOV R91, RZ, RZ, -R33 ;  /* 0x000000ffff5b7224 */ /* 0x001fd800078e0a21 */
[----:B------:R-:W-:Y:S01]  /*18110*/  @!P1 IMAD.IADD R85, R85, 0x1, -R60 ;  /* 0x0000000155559824 */ /* 0x000fe200078e0a3c */
[----:B------:R-:W-:-:S04]  /*18120*/  ISETP.NE.AND P1, PT, R30, RZ, PT ;  /* 0x000000ff1e00720c */ /* 0x000fc80003f25270 */
[C---:B------:R-:W-:Y:S01]  /*18130*/  SEL R72, R66.reuse, R89, !P1 ;  /* 0x0000005942487207 */ /* 0x040fe20004800000 */
[----:B------:R-:W-:Y:S01]  /*18140*/  IMAD R89, R91, R64, RZ ;  /* 0x000000405b597224 */ /* 0x000fe200078e02ff */
[C---:B------:R-:W-:Y:S02]  /*18150*/  SEL R75, R66.reuse, R75, !P1 ;  /* 0x0000004b424b7207 */ /* 0x040fe40004800000 */
[----:B------:R-:W-:Y:S01]  /*18160*/  IABS R80, R72 ;  /* 0x0000004800507213 */ /* 0x000fe20000000000 */
[----:B------:R-:W-:Y:S01]  /*18170*/  IMAD.HI.U32 R32, R33, R89, R32 ;  /* 0x0000005921207227 */ /* 0x000fe200078e0020 */
[----:B------:R-:W-:-:S03]  /*18180*/  SEL R71, R66, R71, !P1 ;  /* 0x0000004742477207 */ /* 0x000fc60004800000 */
[----:B------:R-:W-:Y:S01]  /*18190*/  IMAD.MOV.U32 R89, RZ, RZ, R80 ;  /* 0x000000ffff597224 */ /* 0x000fe200078e0050 */
[----:B------:R-:W-:Y:S01]  /*181a0*/  IABS R91, R71 ;  /* 0x00000047005b7213 */ /* 0x000fe20000000000 */
[----:B------:R-:W-:Y:S02]  /*181b0*/  IMAD.MOV R82, RZ, RZ, -R71 ;  /* 0x000000ffff527224 */ /* 0x000fe400078e0a47 */
[----:B------:R-:W-:-:S04]  /*181c0*/  IMAD.HI.U32 R33, R32, R89, RZ ;  /* 0x0000005920217227 */ /* 0x000fc800078e00ff */
[----:B------:R-:W-:Y:S02]  /*181d0*/  IMAD.MOV R33, RZ, RZ, -R33 ;  /* 0x000000ffff217224 */ /* 0x000fe400078e0a21 */
[----:B------:R-:W-:Y:S02]  /*181e0*/  IMAD R82, R30, R82, R55 ;  /* 0x000000521e527224 */ /* 0x000fe400078e0237 */
[----:B------:R-:W-:Y:S01]  /*181f0*/  IMAD R33, R64, R33, R89 ;  /* 0x0000002140217224 */ /* 0x000fe200078e0259 */
[----:B------:R-:W-:-:S04]  /*18200*/  IABS R89, R75 ;  /* 0x0000004b00597213 */ /* 0x000fc80000000000 */
[----:B------:R-:W-:Y:S01]  /*18210*/  ISETP.GT.U32.AND P2, PT, R64, R33, PT ;  /* 0x000000214000720c */ /* 0x000fe20003f44070 */
[----:B------:R-:W-:-:S05]  /*18220*/  IMAD.HI.U32 R78, R32, R89, RZ ;  /* 0x00000059204e7227 */ /* 0x000fca00078e00ff */
[----:B------:R-:W-:-:S05]  /*18230*/  IADD3 R78, PT, PT, -R78, RZ, RZ ;  /* 0x000000ff4e4e7210 */ /* 0x000fca0007ffe1ff */
[----:B------:R-:W-:Y:S02]  /*18240*/  IMAD R89, R64, R78, R89 ;  /* 0x0000004e40597224 */ /* 0x000fe400078e0259 */
[----:B------:R-:W-:Y:S02]  /*18250*/  @!P2 IMAD.IADD R33, R33, 0x1, -R64 ;  /* 0x000000012121a824 */ /* 0x000fe400078e0a40 */
[----:B------:R-:W-:Y:S01]  /*18260*/  IMAD.HI.U32 R78, R32, R91, RZ ;  /* 0x0000005b204e7227 */ /* 0x000fe200078e00ff */
[----:B------:R-:W-:-:S03]  /*18270*/  ISETP.GT.U32.AND P2, PT, R64, R89, PT ;  /* 0x000000594000720c */ /* 0x000fc60003f44070 */
[----:B------:R-:W-:-:S04]  /*18280*/  IMAD.MOV R78, RZ, RZ, -R78 ;  /* 0x000000ffff4e7224 */ /* 0x000fc800078e0a4e */
[----:B------:R-:W-:-:S06]  /*18290*/  IMAD R91, R64, R78, R91 ;  /* 0x0000004e405b7224 */ /* 0x000fcc00078e025b */
[----:B------:R-:W-:Y:S01]  /*182a0*/  @!P2 IMAD.IADD R89, R89, 0x1, -R64 ;  /* 0x000000015959a824 */ /* 0x000fe200078e0a40 */
[----:B------:R-:W-:-:S13]  /*182b0*/  ISETP.GT.U32.AND P2, PT, R64, R91, PT ;  /* 0x0000005b4000720c */ /* 0x000fda0003f44070 */
[----:B------:R-:W-:Y:S01]  /*182c0*/  @!P2 IMAD.IADD R91, R91, 0x1, -R64 ;  /* 0x000000015b5ba824 */ /* 0x000fe200078e0a40 */
[----:B------:R-:W-:-:S13]  /*182d0*/  ISETP.GT.U32.AND P2, PT, R60, R76, PT ;  /* 0x0000004c3c00720c */ /* 0x000fda0003f44070 */
[----:B------:R-:W-:Y:S02]  /*182e0*/  @!P2 IADD3 R76, PT, PT, R76, -R60, RZ ;  /* 0x8000003c4c4ca210 */ /* 0x000fe40007ffe0ff */
[----:B------:R-:W-:-:S13]  /*182f0*/  ISETP.GT.U32.AND P2, PT, R60, R87, PT ;  /* 0x000000573c00720c */ /* 0x000fda0003f44070 */
[----:B------:R-:W-:Y:S01]  /*18300*/  @!P2 IMAD.IADD R87, R87, 0x1, -R60 ;  /* 0x000000015757a824 */ /* 0x000fe200078e0a3c */
[----:B------:R-:W-:-:S03]  /*18310*/  ISETP.GT.U32.AND P2, PT, R60, R85, PT ;  /* 0x000000553c00720c */ /* 0x000fc60003f44070 */
[----:B------:R-:W-:-:S10]  /*18320*/  IMAD.MOV.U32 R78, RZ, RZ, R87 ;  /* 0x000000ffff4e7224 */ /* 0x000fd400078e0057 */
[----:B------:R-:W-:Y:S01]  /*18330*/  @!P2 IMAD.IADD R85, R85, 0x1, -R60 ;  /* 0x000000015555a824 */ /* 0x000fe200078e0a3c */
[----:B------:R-:W-:-:S03]  /*18340*/  ISETP.GT.U32.AND P2, PT, R64, R33, PT ;  /* 0x000000214000720c */ /* 0x000fc60003f44070 */
[----:B------:R-:W-:-:S10]  /*18350*/  IMAD.MOV.U32 R80, RZ, RZ, R85 ;  /* 0x000000ffff507224 */ /* 0x000fd400078e0055 */
[----:B------:R-:W-:Y:S01]  /*18360*/  @!P2 IMAD.IADD R33, R33, 0x1, -R64 ;  /* 0x000000012121a824 */ /* 0x000fe200078e0a40 */
[----:B------:R-:W-:-:S13]  /*18370*/  ISETP.GT.U32.AND P2, PT, R64, R89, PT ;  /* 0x000000594000720c */ /* 0x000fda0003f44070 */
[----:B------:R-:W-:Y:S02]  /*18380*/  @!P2 IADD3 R89, PT, PT, R89, -R64, RZ ;  /* 0x800000405959a210 */ /* 0x000fe40007ffe0ff */
[----:B------:R-:W-:-:S03]  /*18390*/  ISETP.GT.U32.AND P2, PT, R64, R91, PT ;  /* 0x0000005b4000720c */ /* 0x000fc60003f44070 */
[----:B------:R-:W-:-:S10]  /*183a0*/  IMAD.MOV.U32 R85, RZ, RZ, R89 ;  /* 0x000000ffff557224 */ /* 0x000fd400078e0059 */
[----:B------:R-:W-:Y:S01]  /*183b0*/  @!P2 IMAD.IADD R91, R91, 0x1, -R64 ;  /* 0x000000015b5ba824 */ /* 0x000fe200078e0a40 */
[----:B------:R-:W-:Y:S02]  /*183c0*/  ISETP.GE.AND P2, PT, R70, RZ, PT ;  /* 0x000000ff4600720c */ /* 0x000fe40003f46270 */
[----:B------:R-:W-:Y:S01]  /*183d0*/  LOP3.LUT R70, RZ, R31, RZ, 0x33, !PT ;  /* 0x0000001fff467212 */ /* 0x000fe200078e33ff */
[----:B------:R-:W-:-:S10]  /*183e0*/  IMAD.MOV.U32 R87, RZ, RZ, R91 ;  /* 0x000000ffff577224 */ /* 0x000fd400078e005b */
[----:B------:R-:W-:Y:S01]  /*183f0*/  @!P2 IMAD.MOV R76, RZ, RZ, -R76 ;  /* 0x000000ffff4ca224 */ /* 0x000fe200078e0a4c */
[----:B------:R-:W-:Y:S01]  /*18400*/  ISETP.GE.AND P2, PT, R73, RZ, PT ;  /* 0x000000ff4900720c */ /* 0x000fe20003f46270 */
[----:B------:R-:W-:Y:S01]  /*18410*/  IMAD.MOV.U32 R73, RZ, RZ, R33 ;  /* 0x000000ffff497224 */ /* 0x000fe200078e0021 */
[----:B------:R-:W-:-:S11]  /*18420*/  LOP3.LUT R33, RZ, R61, RZ, 0x33, !PT ;  /* 0x0000003dff217212 */ /* 0x000fd600078e33ff */
[----:B------:R-:W-:Y:S02]  /*18430*/  @!P2 IADD3 R78, PT, PT, -R78, RZ, RZ ;  /* 0x000000ff4e4ea210 */ /* 0x000fe40007ffe1ff */
[----:B------:R-:W-:-:S13]  /*18440*/  ISETP.GE.AND P2, PT, R74, RZ, PT ;  /* 0x000000ff4a00720c */ /* 0x000fda0003f46270 */
[----:B------:R-:W-:Y:S01]  /*18450*/  @!P2 IMAD.MOV R80, RZ, RZ, -R80 ;  /* 0x000000ffff50a224 */ /* 0x000fe200078e0a50 */
[----:B------:R-:W-:Y:S01]  /*18460*/  ISETP.GE.AND P2, PT, R72, RZ, PT ;  /* 0x000000ff4800720c */ /* 0x000fe20003f46270 */
[----:B------:R-:W-:-:S04]  /*18470*/  IMAD.MOV R72, RZ, RZ, -R72 ;  /* 0x000000ffff487224 */ /* 0x000fc800078e0a48 */
[----:B------:R-:W-:-:S08]  /*18480*/  IMAD R72, R30, R72, R51 ;  /* 0x000000481e487224 */ /* 0x000fd000078e0233 */
[----:B------:R-:W-:Y:S02]  /*18490*/  @!P2 IADD3 R73, PT, PT, -R73, RZ, RZ ;  /* 0x000000ff4949a210 */ /* 0x000fe40007ffe1ff */
[----:B------:R-:W-:Y:S01]  /*184a0*/  ISETP.GE.AND P2, PT, R75, RZ, PT ;  /* 0x000000ff4b00720c */ /* 0x000fe20003f46270 */
[----:B------:R-:W-:-:S04]  /*184b0*/  IMAD.MOV R75, RZ, RZ, -R75 ;  /* 0x000000ffff4b7224 */ /* 0x000fc800078e0a4b */
[----:B------:R-:W-:-:S08]  /*184c0*/  IMAD R75, R30, R75, R54 ;  /* 0x0000004b1e4b7224 */ /* 0x000fd000078e0236 */
[----:B------:R-:W-:Y:S01]  /*184d0*/  @!P2 IMAD.MOV R85, RZ, RZ, -R85 ;  /* 0x000000ffff55a224 */ /* 0x000fe200078e0a55 */
[----:B------:R-:W-:-:S13]  /*184e0*/  ISETP.GE.AND P2, PT, R71, RZ, PT ;  /* 0x000000ff4700720c */ /* 0x000fda0003f46270 */
[----:B------:R-:W-:Y:S02]  /*184f0*/  @!P2 IADD3 R87, PT, PT, -R87, RZ, RZ ;  /* 0x000000ff5757a210 */ /* 0x000fe40007ffe1ff */
[----:B------:R-:W-:-:S04]  /*18500*/  ISETP.NE.AND P2, PT, R61, RZ, PT ;  /* 0x000000ff3d00720c */ /* 0x000fc80003f45270 */
[C---:B------:R-:W-:Y:S02]  /*18510*/  SEL R71, R33.reuse, R78, !P2 ;  /* 0x0000004e21477207 */ /* 0x040fe40005000000 */
[C---:B------:R-:W-:Y:S02]  /*18520*/  SEL R74, R33.reuse, R80, !P2 ;  /* 0x00000050214a7207 */ /* 0x040fe40005000000 */
[----:B------:R-:W-:Y:S02]  /*18530*/  SEL R76, R33, R76, !P2 ;  /* 0x0000004c214c7207 */ /* 0x000fe40005000000 */
[----:B------:R-:W-:Y:S02]  /*18540*/  ISETP.NE.AND P4, PT, R71, R74, PT ;  /* 0x0000004a4700720c */ /* 0x000fe40003f85270 */
[----:B------:R-:W-:Y:S02]  /*18550*/  SEL R80, R70, R73, !P3 ;  /* 0x0000004946507207 */ /* 0x000fe40005800000 */
[----:B------:R-:W-:-:S02]  /*18560*/  ISETP.NE.OR P4, PT, R76, R71, P4 ;  /* 0x000000474c00720c */ /* 0x000fc40002785670 */
[C---:B------:R-:W-:Y:S02]  /*18570*/  SEL R73, R70.reuse, R85, !P3 ;  /* 0x0000005546497207 */ /* 0x040fe40005800000 */
[----:B------:R-:W-:-:S09]  /*18580*/  SEL R78, R70, R87, !P3 ;  /* 0x00000057464e7207 */ /* 0x000fd20005800000 */
[----:B------:R-:W-:Y:S05]  /*18590*/  @P4 BRA `(.L_x_1328) ;  /* 0x0000000400244947 */ /* 0x000fea0003800000 */
[----:B------:R-:W-:Y:S02]  /*185a0*/  IABS R61, R56 ;  /* 0x00000038003d7213 */ /* 0x000fe40000000000 */
[----:B------:R-:W-:Y:S02]  /*185b0*/  IABS R63, R59 ;  /* 0x0000003b003f7213 */ /* 0x000fe40000000000 */
[----:B------:R-:W-:Y:S01]  /*185c0*/  VIMNMX3 R75, R75, R82, R72, PT ;  /* 0x000000524b4b720f */ /* 0x000fe20003800148 */
[----:B------:R-:W-:Y:S01]  /*185d0*/  IMAD.HI.U32 R33, R62, R61, RZ ;  /* 0x0000003d3e217227 */ /* 0x000fe200078e00ff */
[----:B------:R-:W-:-:S04]  /*185e0*/  VIMNMX3 R73, R73, R78, R80, PT ;  /* 0x0000004e4949720f */ /* 0x000fc80003800150 */
        /* <DEDUP_REMOVED lines=8> */
[----:B------:R-:W-:Y:S02]  /*18670*/  @!P0 VIADD R33, R33, 0x1 ;  /* 0x0000000121218836 */ /* 0x000fe40000000000 */
[----:B------:R-:W-:Y:S01]  /*18680*/  @!P0 IMAD.IADD R61, R61, 0x1, -R58 ;  /* 0x000000013d3d8824 */ /* 0x000fe200078e0a3a */
[----:B------:R-:W-:Y:S01]  /*18690*/  ISETP.GT.U32.AND P0, PT, R58, R31, PT ;  /* 0x0000001f3a00720c */ /* 0x000fe20003f04070 */
[----:B------:R-:W-:-:S04]  /*186a0*/  IMAD.MOV R60, RZ, RZ, -R62 ;  /* 0x000000ffff3c7224 */ /* 0x000fc800078e0a3e */
[----:B------:R-:W-:-:S08]  /*186b0*/  IMAD R63, R58, R60, R63 ;  /* 0x0000003c3a3f7224 */ /* 0x000fd000078e023f */
[----:B------:R-:W-:Y:S02]  /*186c0*/  @!P0 IADD3 R31, PT, PT, R31, -R58, RZ ;  /* 0x8000003a1f1f8210 */ /* 0x000fe40007ffe0ff */
[----:B------:R-:W-:-:S13]  /*186d0*/  ISETP.GT.U32.AND P0, PT, R58, R63, PT ;  /* 0x0000003f3a00720c */ /* 0x000fda0003f04070 */
[----:B------:R-:W-:Y:S02]  /*186e0*/  @!P0 VIADD R62, R62, 0x1 ;  /* 0x000000013e3e8836 */ /* 0x000fe40000000000 */
[----:B------:R-:W-:Y:S01]  /*186f0*/  @!P0 IMAD.IADD R63, R63, 0x1, -R58 ;  /* 0x000000013f3f8824 */ /* 0x000fe200078e0a3a */
[----:B------:R-:W-:-:S13]  /*18700*/  ISETP.GE.U32.AND P0, PT, R61, R58, PT ;  /* 0x0000003a3d00720c */ /* 0x000fda0003f06070 */
[----:B------:R-:W-:Y:S02]  /*18710*/  @P0 IADD3 R33, PT, PT, R33, 0x1, RZ ;  /* 0x0000000121210810 */ /* 0x000fe40007ffe0ff */
[----:B------:R-:W-:-:S13]  /*18720*/  ISETP.GT.U32.AND P0, PT, R58, R31, PT ;  /* 0x0000001f3a00720c */ /* 0x000fda0003f04070 */
[----:B------:R-:W-:Y:S01]  /*18730*/  @!P0 IMAD.IADD R31, R31, 0x1, -R58 ;  /* 0x000000011f1f8824 */ /* 0x000fe200078e0a3a */
[----:B------:R-:W-:Y:S02]  /*18740*/  ISETP.GE.U32.AND P0, PT, R63, R58, PT ;  /* 0x0000003a3f00720c */ /* 0x000fe40003f06070 */
[----:B------:R-:W-:-:S11]  /*18750*/  LOP3.LUT R58, R56, R30, RZ, 0x3c, !PT ;  /* 0x0000001e383a7212 */ /* 0x000fd600078e3cff */
[----:B------:R-:W-:Y:S01]  /*18760*/  @P0 VIADD R62, R62, 0x1 ;  /* 0x000000013e3e0836 */ /* 0x000fe20000000000 */
[----:B------:R-:W-:-:S13]  /*18770*/  ISETP.GE.AND P0, PT, R59, RZ, PT ;  /* 0x000000ff3b00720c */ /* 0x000fda0003f06270 */
[----:B------:R-:W-:Y:S01]  /*18780*/  @!P0 IMAD.MOV R31, RZ, RZ, -R31 ;  /* 0x000000ffff1f8224 */ /* 0x000fe200078e0a1f */
[----:B------:R-:W-:Y:S02]  /*18790*/  ISETP.GE.AND P0, PT, R58, RZ, PT ;  /* 0x000000ff3a00720c */ /* 0x000fe40003f06270 */
[----:B------:R-:W-:-:S11]  /*187a0*/  LOP3.LUT R58, R57, R30, RZ, 0x3c, !PT ;  /* 0x0000001e393a7212 */ /* 0x000fd600078e3cff */
[----:B------:R-:W-:Y:S02]  /*187b0*/  @!P0 IADD3 R33, PT, PT, -R33, RZ, RZ ;  /* 0x000000ff21218210 */ /* 0x000fe40007ffe1ff */
[----:B------:R-:W-:Y:S02]  /*187c0*/  ISETP.GE.AND P0, PT, R58, RZ, PT ;  /* 0x000000ff3a00720c */ /* 0x000fe40003f06270 */
[C---:B------:R-:W-:Y:S02]  /*187d0*/  SEL R33, R66.reuse, R33, !P1 ;  /* 0x0000002142217207 */ /* 0x040fe40004800000 */
[----:B------:R-:W-:Y:S02]  /*187e0*/  SEL R58, R66, R31, !P1 ;  /* 0x0000001f423a7207 */ /* 0x000fe40004800000 */
[----:B------:R-:W-:-:S05]  /*187f0*/  IABS R61, R33 ;  /* 0x00000021003d7213 */ /* 0x000fca0000000000 */
[----:B------:R-:W-:-:S04]  /*18800*/  IMAD.HI.U32 R31, R32, R61, RZ ;  /* 0x0000003d201f7227 */ /* 0x000fc800078e00ff */
[----:B------:R-:W-:Y:S02]  /*18810*/  @!P0 IMAD.MOV R62, RZ, RZ, -R62 ;  /* 0x000000ffff3e8224 */ /* 0x000fe400078e0a3e */
[----:B------:R-:W-:-:S03]  /*18820*/  IMAD.MOV R31, RZ, RZ, -R31 ;  /* 0x000000ffff1f7224 */ /* 0x000fc600078e0a1f */
[----:B------:R-:W-:Y:S01]  /*18830*/  SEL R62, R66, R62, !P1 ;  /* 0x0000003e423e7207 */ /* 0x000fe20004800000 */
[----:B------:R-:W-:-:S03]  /*18840*/  IMAD R31, R64, R31, R61 ;  /* 0x0000001f401f7224 */ /* 0x000fc600078e023d */
[----:B------:R-:W-:Y:S02]  /*18850*/  IABS R61, R62 ;  /* 0x0000003e003d7213 */ /* 0x000fe40000000000 */
[----:B------:R-:W-:-:S03]  /*18860*/  ISETP.GT.U32.AND P0, PT, R64, R31, PT ;  /* 0x0000001f4000720c */ /* 0x000fc60003f04070 */
[----:B------:R-:W-:-:S05]  /*18870*/  IMAD.HI.U32 R32, R32, R61, RZ ;  /* 0x0000003d20207227 */ /* 0x000fca00078e00ff */
[----:B------:R-:W-:-:S05]  /*18880*/  IADD3 R32, PT, PT, -R32, RZ, RZ ;  /* 0x000000ff20207210 */ /* 0x000fca0007ffe1ff */
[----:B------:R-:W-:Y:S02]  /*18890*/  IMAD R61, R64, R32, R61 ;  /* 0x00000020403d7224 */ /* 0x000fe400078e023d */
[----:B------:R-:W-:-:S03]  /*188a0*/  @!P0 IMAD.IADD R31, R31, 0x1, -R64 ;  /* 0x000000011f1f8824 */ /* 0x000fc600078e0a40 */
[----:B------:R-:W-:-:S13]  /*188b0*/  ISETP.GT.U32.AND P0, PT, R64, R61, PT ;  /* 0x0000003d4000720c */ /* 0x000fda0003f04070 */
[----:B------:R-:W-:Y:S01]  /*188c0*/  @!P0 IMAD.IADD R61, R61, 0x1, -R64 ;  /* 0x000000013d3d8824 */ /* 0x000fe200078e0a40 */
[----:B------:R-:W-:-:S13]  /*188d0*/  ISETP.GT.U32.AND P0, PT, R64, R31, PT ;  /* 0x0000001f4000720c */ /* 0x000fda0003f04070 */
[----:B------:R-:W-:Y:S01]  /*188e0*/  @!P0 IMAD.IADD R31, R31, 0x1, -R64 ;  /* 0x000000011f1f8824 */ /* 0x000fe200078e0a40 */
[----:B------:R-:W-:-:S13]  /*188f0*/  ISETP.GT.U32.AND P0, PT, R64, R61, PT ;  /* 0x0000003d4000720c */ /* 0x000fda0003f04070 */
[----:B------:R-:W-:Y:S01]  /*18900*/  @!P0 IMAD.IADD R61, R61, 0x1, -R64 ;  /* 0x000000013d3d8824 */ /* 0x000fe200078e0a40 */
[----:B------:R-:W-:-:S13]  /*18910*/  ISETP.GE.AND P0, PT, R33, RZ, PT ;  /* 0x000000ff2100720c */ /* 0x000fda0003f06270 */
[----:B------:R-:W-:Y:S02]  /*18920*/  @!P0 IADD3 R31, PT, PT, -R31, RZ, RZ ;  /* 0x000000ff1f1f8210 */ /* 0x000fe40007ffe1ff */
[----:B------:R-:W-:Y:S01]  /*18930*/  ISETP.GE.AND P0, PT, R62, RZ, PT ;  /* 0x000000ff3e00720c */ /* 0x000fe20003f06270 */
[----:B------:R-:W-:-:S04]  /*18940*/  IMAD.MOV R62, RZ, RZ, -R62 ;  /* 0x000000ffff3e7224 */ /* 0x000fc800078e0a3e */
[----:B------:R-:W-:Y:S01]  /*18950*/  IMAD R33, R30, R62, R57 ;  /* 0x0000003e1e217224 */ /* 0x000fe200078e0239 */
[----:B------:R-:W-:Y:S01]  /*18960*/  SEL R30, R70, R31, !P3 ;  /* 0x0000001f461e7207 */ /* 0x000fe20005800000 */
[----:B------:R-:W-:-:S06]  /*18970*/  IMAD R31, R34, R3, RZ ;  /* 0x00000003221f7224 */ /* 0x000fcc00078e02ff */
[----:B------:R-:W-:Y:S01]  /*18980*/  @!P0 IMAD.MOV R61, RZ, RZ, -R61 ;  /* 0x000000ffff3d8224 */ /* 0x000fe200078e0a3d */
[----:B------:R-:W-:-:S04]  /*18990*/  ISETP.NE.AND P0, PT, R33, R58, PT ;  /* 0x0000003a2100720c */ /* 0x000fc80003f05270 */
[----:B------:R-:W-:Y:S02]  /*189a0*/  SEL R61, R70, R61, !P3 ;  /* 0x0000003d463d7207 */ /* 0x000fe40005800000 */
[----:B------:R-:W-:-:S04]  /*189b0*/  ISETP.NE.OR P0, PT, R58, R75, P0 ;  /* 0x0000004b3a00720c */ /* 0x000fc80000705670 */
[----:B------:R-:W-:-:S04]  /*189c0*/  ISETP.NE.OR P0, PT, R61, R30, P0 ;  /* 0x0000001e3d00720c */ /* 0x000fc80000705670 */
[-C--:B------:R-:W-:Y:S01]  /*189d0*/  ISETP.NE.OR P0, PT, R30, R73.reuse, P0 ;  /* 0x000000491e00720c */ /* 0x080fe20000705670 */
[----:B------:R-:W-:-:S04]  /*189e0*/  IMAD R73, R34, R73, R75 ;  /* 0x0000004922497224 */ /* 0x000fc800078e024b */
[----:B------:R-:W-:-:S08]  /*189f0*/  IMAD R31, R76, R31, R73 ;  /* 0x0000001f4c1f7224 */ /* 0x000fd000078e0249 */
[C---:B------:R-:W-:Y:S01]  /*18a00*/  @!P0 IMAD.SHL.U32 R33, R31.reuse, 0x2, RZ ;  /* 0x000000021f218824 */ /* 0x040fe200078e00ff */
[----:B------:R-:W-:Y:S01]  /*18a10*/  @P0 LEA R33, R31, 0x1, 0x1 ;  /* 0x000000011f210811 */ /* 0x000fe200078e08ff */
[----:B------:R-:W-:Y:S06]  /*18a20*/  BRA `(.L_x_1329) ;  /* 0x0000001800a87947 */ /* 0x000fec0003800000 */
.L_x_1328:
[----:B------:R-:W-:-:S04]  /*18a30*/  ISETP.NE.AND P4, PT, R75, R82, PT ;  /* 0x000000524b00720c */ /* 0x000fc80003f85270 */
[----:B------:R-:W-:-:S13]  /*18a40*/  ISETP.NE.OR P4, PT, R72, R75, P4 ;  /* 0x0000004b4800720c */ /* 0x000fda0002785670 */
[----:B------:R-:W-:Y:S05]  /*18a50*/  @P4 BRA `(.L_x_1330) ;  /* 0x0000000400c04947 */ /* 0x000fea0003800000 */
[----:B------:R-:W-:Y:S01]  /*18a60*/  IABS R75, R56 ;  /* 0x00000038004b7213 */ /* 0x000fe20000000000 */
[----:B------:R-:W-:Y:S01]  /*18a70*/  IMAD R61, R34, R61, RZ ;  /* 0x0000003d223d7224 */ /* 0x000fe200078e02ff */
[----:B------:R-:W-:Y:S02]  /*18a80*/  IABS R3, R57 ;  /* 0x0000003900037213 */ /* 0x000fe40000000000 */
[----:B------:R-:W-:Y:S01]  /*18a90*/  VIMNMX3 R73, R73, R78, R80, PT ;  /* 0x0000004e4949720f */ /* 0x000fe20003800150 */
[----:B------:R-:W-:Y:S01]  /*18aa0*/  IMAD.HI.U32 R82, R68, R75, RZ ;  /* 0x0000004b44527227 */ /* 0x000fe200078e00ff */
[----:B------:R-:W-:-:S03]  /*18ab0*/  VIMNMX3 R74, R71, R74, R76, PT ;  /* 0x0000004a474a720f */ /* 0x000fc6000380014c */
[----:B------:R-:W-:Y:S02]  /*18ac0*/  IMAD R84, R82, R69, R75 ;  /* 0x0000004552547224 */ /* 0x000fe400078e024b */
[----:B------:R-:W-:-:S03]  /*18ad0*/  IMAD.HI.U32 R68, R68, R3, RZ ;  /* 0x0000000344447227 */ /* 0x000fc600078e00ff */
[----:B------:R-:W-:Y:S01]  /*18ae0*/  ISETP.GT.U32.AND P4, PT, R63, R84, PT ;  /* 0x000000543f00720c */ /* 0x000fe20003f84070 */
[----:B------:R-:W-:Y:S01]  /*18af0*/  IMAD R86, R68, R69, R3 ;  /* 0x0000004544567224 */ /* 0x000fe200078e0203 */
[----:B------:R-:W-:Y:S01]  /*18b00*/  LOP3.LUT R3, R56, R29, RZ, 0x3c, !PT ;  /* 0x0000001d38037212 */ /* 0x000fe200078e3cff */
[----:B------:R-:W-:-:S10]  /*18b10*/  IMAD R72, R35, R72, R61 ;  /* 0x0000004823487224 */ /* 0x000fd400078e023d */
[----:B------:R-:W-:Y:S01]  /*18b20*/  @!P4 IADD3 R82, PT, PT, R82, 0x1, RZ ;  /* 0x000000015252c810 */ /* 0x000fe20007ffe0ff */
[----:B------:R-:W-:Y:S01]  /*18b30*/  @!P4 IMAD.IADD R84, R84, 0x1, -R63 ;  /* 0x000000015454c824 */ /* 0x000fe200078e0a3f */
[----:B------:R-:W-:-:S13]  /*18b40*/  ISETP.GT.U32.AND P4, PT, R63, R86, PT ;  /* 0x000000563f00720c */ /* 0x000fda0003f84070 */
[----:B------:R-:W-:Y:S02]  /*18b50*/  @!P4 VIADD R68, R68, 0x1 ;  /* 0x000000014444c836 */ /* 0x000fe40000000000 */
[----:B------:R-:W-:Y:S01]  /*18b60*/  @!P4 IMAD.IADD R86, R86, 0x1, -R63 ;  /* 0x000000015656c824 */ /* 0x000fe200078e0a3f */
[----:B------:R-:W-:-:S13]  /*18b70*/  ISETP.GE.U32.AND P4, PT, R84, R63, PT ;  /* 0x0000003f5400720c */ /* 0x000fda0003f86070 */
[----:B------:R-:W-:Y:S02]  /*18b80*/  @P4 IADD3 R82, PT, PT, R82, 0x1, RZ ;  /* 0x0000000152524810 */ /* 0x000fe40007ffe0ff */
[----:B------:R-:W-:Y:S02]  /*18b90*/  ISETP.GE.U32.AND P4, PT, R86, R63, PT ;  /* 0x0000003f5600720c */ /* 0x000fe40003f86070 */
[----:B------:R-:W-:-:S11]  /*18ba0*/  IABS R63, R59 ;  /* 0x0000003b003f7213 */ /* 0x000fd60000000000 */
[----:B------:R-:W-:Y:S01]  /*18bb0*/  @P4 VIADD R68, R68, 0x1 ;  /* 0x0000000144444836 */ /* 0x000fe20000000000 */
[----:B------:R-:W-:Y:S02]  /*18bc0*/  ISETP.GE.AND P4, PT, R3, RZ, PT ;  /* 0x000000ff0300720c */ /* 0x000fe40003f86270 */
[----:B------:R-:W-:-:S11]  /*18bd0*/  LOP3.LUT R3, R57, R29, RZ, 0x3c, !PT ;  /* 0x0000001d39037212 */ /* 0x000fd600078e3cff */
[----:B------:R-:W-:Y:S01]  /*18be0*/  @!P4 IMAD.MOV R82, RZ, RZ, -R82 ;  /* 0x000000ffff52c224 */ /* 0x000fe200078e0a52 */
[----:B------:R-:W-:-:S04]  /*18bf0*/  ISETP.GE.AND P4, PT, R3, RZ, PT ;  /* 0x000000ff0300720c */ /* 0x000fc80003f86270 */
[----:B------:R-:W-:-:S09]  /*18c00*/  SEL R3, R67, R82, !P0 ;  /* 0x0000005243037207 */ /* 0x000fd20004000000 */
[----:B------:R-:W-:-:S05]  /*18c10*/  @!P4 IMAD.MOV R68, RZ, RZ, -R68 ;  /* 0x000000ffff44c224 */ /* 0x000fca00078e0a44 */
[----:B------:R-:W-:Y:S01]  /*18c20*/  SEL R67, R67, R68, !P0 ;  /* 0x0000004443437207 */ /* 0x000fe20004000000 */
[----:B------:R-:W-:-:S05]  /*18c30*/  IMAD.HI.U32 R68, R62, R63, RZ ;  /* 0x0000003f3e447227 */ /* 0x000fca00078e00ff */
[----:B------:R-:W-:-:S05]  /*18c40*/  IADD3 R69, PT, PT, -R68, RZ, RZ ;  /* 0x000000ff44457210 */ /* 0x000fca0007ffe1ff */
[----:B------:R-:W-:Y:S02]  /*18c50*/  IMAD R63, R58, R69, R63 ;  /* 0x000000453a3f7224 */ /* 0x000fe400078e023f */
[----:B------:R-:W-:-:S03]  /*18c60*/  IMAD.HI.U32 R69, R62, R75, RZ ;  /* 0x0000004b3e457227 */ /* 0x000fc600078e00ff */
[----:B------:R-:W-:Y:S01]  /*18c70*/  ISETP.GT.U32.AND P0, PT, R58, R63, PT ;  /* 0x0000003f3a00720c */ /* 0x000fe20003f04070 */
[----:B------:R-:W-:-:S04]  /*18c80*/  IMAD.MOV R62, RZ, RZ, -R69 ;  /* 0x000000ffff3e7224 */ /* 0x000fc800078e0a45 */
[----:B------:R-:W-:-:S08]  /*18c90*/  IMAD R75, R58, R62, R75 ;  /* 0x0000003e3a4b7224 */ /* 0x000fd000078e024b */
[----:B------:R-:W-:Y:S02]  /*18ca0*/  @!P0 VIADD R68, R68, 0x1 ;  /* 0x0000000144448836 */ /* 0x000fe40000000000 */
[----:B------:R-:W-:Y:S01]  /*18cb0*/  @!P0 IMAD.IADD R63, R63, 0x1, -R58 ;  /* 0x000000013f3f8824 */ /* 0x000fe200078e0a3a */
[----:B------:R-:W-:-:S13]  /*18cc0*/  ISETP.GT.U32.AND P0, PT, R58, R75, PT ;  /* 0x0000004b3a00720c */ /* 0x000fda0003f04070 */
[----:B------:R-:W-:Y:S01]  /*18cd0*/  @!P0 IADD3 R69, PT, PT, R69, 0x1, RZ ;  /* 0x0000000145458810 */ /* 0x000fe20007ffe0ff */
[----:B------:R-:W-:Y:S01]  /*18ce0*/  @!P0 IMAD.IADD R75, R75, 0x1, -R58 ;  /* 0x000000014b4b8824 */ /* 0x000fe200078e0a3a */
[----:B------:R-:W-:-:S13]  /*18cf0*/  ISETP.GE.U32.AND P0, PT, R63, R58, PT ;  /* 0x0000003a3f00720c */ /* 0x000fda0003f06070 */
[----:B------:R-:W-:Y:S01]  /*18d00*/  @P0 VIADD R68, R68, 0x1 ;  /* 0x0000000144440836 */ /* 0x000fe20000000000 */
[----:B------:R-:W-:Y:S02]  /*18d10*/  ISETP.GE.U32.AND P0, PT, R75, R58, PT ;  /* 0x0000003a4b00720c */ /* 0x000fe40003f06070 */
[----:B------:R-:W-:Y:S02]  /*18d20*/  LOP3.LUT R58, R59, R30, RZ, 0x3c, !PT ;  /* 0x0000001e3b3a7212 */ /* 0x000fe400078e3cff */
[----:B------:R-:W-:Y:S02]  /*18d30*/  MOV R63, R68 ;  /* 0x00000044003f7202 */ /* 0x000fe40000000f00 */
[----:B------:R-:W-:Y:S02]  /*18d40*/  LOP3.LUT R30, R56, R30, RZ, 0x3c, !PT ;  /* 0x0000001e381e7212 */ /* 0x000fe400078e3cff */
[----:B------:R-:W-:-:S05]  /*18d50*/  IABS R75, R3 ;  /* 0x00000003004b7213 */ /* 0x000fca0000000000 */
[----:B------:R-:W-:Y:S01]  /*18d60*/  @P0 VIADD R69, R69, 0x1 ;  /* 0x0000000145450836 */ /* 0x000fe20000000000 */
[----:B------:R-:W-:-:S13]  /*18d70*/  ISETP.GE.AND P0, PT, R58, RZ, PT ;  /* 0x000000ff3a00720c */ /* 0x000fda0003f06270 */
[----:B------:R-:W-:Y:S01]  /*18d80*/  @!P0 IMAD.MOV R63, RZ, RZ, -R63 ;  /* 0x000000ffff3f8224 */ /* 0x000fe200078e0a3f */
[----:B------:R-:W-:-:S04]  /*18d90*/  ISETP.GE.AND P0, PT, R30, RZ, PT ;  /* 0x000000ff1e00720c */ /* 0x000fc80003f06270 */
[----:B------:R-:W-:-:S04]  /*18da0*/  SEL R30, R66, R63, !P1 ;  /* 0x0000003f421e7207 */ /* 0x000fc80004800000 */
[----:B------:R-:W-:-:S05]  /*18db0*/  IABS R63, R30 ;  /* 0x0000001e003f7213 */ /* 0x000fca0000000000 */
[----:B------:R-:W-:Y:S02]  /*18dc0*/  @!P0 IMAD.MOV R69, RZ, RZ, -R69 ;  /* 0x000000ffff458224 */ /* 0x000fe400078e0a45 */
[----:B------:R-:W-:-:S03]  /*18dd0*/  IMAD.HI.U32 R58, R32, R63, RZ ;  /* 0x0000003f203a7227 */ /* 0x000fc600078e00ff */
[----:B------:R-:W-:Y:S01]  /*18de0*/  SEL R66, R66, R69, !P1 ;  /* 0x0000004542427207 */ /* 0x000fe20004800000 */
[----:B------:R-:W-:-:S03]  /*18df0*/  IMAD.MOV R58, RZ, RZ, -R58 ;  /* 0x000000ffff3a7224 */ /* 0x000fc600078e0a3a */
[----:B------:R-:W-:Y:S01]  /*18e00*/  IABS R69, R66 ;  /* 0x0000004200457213 */ /* 0x000fe20000000000 */
[----:B------:R-:W-:-:S04]  /*18e10*/  IMAD R63, R64, R58, R63 ;  /* 0x0000003a403f7224 */ /* 0x000fc800078e023f */
[----:B------:R-:W-:Y:S01]  /*18e20*/  IMAD.HI.U32 R32, R32, R69, RZ ;  /* 0x0000004520207227 */ /* 0x000fe200078e00ff */
[----:B------:R-:W-:-:S03]  /*18e30*/  ISETP.GT.U32.AND P0, PT, R64, R63, PT ;  /* 0x0000003f4000720c */ /* 0x000fc60003f04070 */
[----:B------:R-:W-:-:S04]  /*18e40*/  IMAD.MOV R32, RZ, RZ, -R32 ;  /* 0x000000ffff207224 */ /* 0x000fc800078e0a20 */
[----:B------:R-:W-:Y:S02]  /*18e50*/  IMAD R69, R64, R32, R69 ;  /* 0x0000002040457224 */ /* 0x000fe400078e0245 */
[----:B------:R-:W-:-:S04]  /*18e60*/  IMAD.HI.U32 R32, R65, R75, RZ ;  /* 0x0000004b41207227 */ /* 0x000fc800078e00ff */
[----:B------:R-:W-:Y:S01]  /*18e70*/  @!P0 IADD3 R63, PT, PT, R63, -R64, RZ ;  /* 0x800000403f3f8210 */ /* 0x000fe20007ffe0ff */
[----:B------:R-:W-:Y:S01]  /*18e80*/  IMAD.MOV R32, RZ, RZ, -R32 ;  /* 0x000000ffff207224 */ /* 0x000fe200078e0a20 */
[----:B------:R-:W-:-:S03]  /*18e90*/  ISETP.GT.U32.AND P0, PT, R64, R69, PT ;  /* 0x000000454000720c */ /* 0x000fc60003f04070 */
[----:B------:R-:W-:Y:S01]  /*18ea0*/  IMAD R75, R60, R32, R75 ;  /* 0x000000203c4b7224 */ /* 0x000fe200078e024b */
[----:B------:R-:W-:-:S05]  /*18eb0*/  IABS R32, R67 ;  /* 0x0000004300207213 */ /* 0x000fca0000000000 */
[----:B------:R-:W-:-:S04]  /*18ec0*/  IMAD.HI.U32 R65, R65, R32, RZ ;  /* 0x0000002041417227 */ /* 0x000fc800078e00ff */
[----:B------:R-:W-:Y:S01]  /*18ed0*/  @!P0 IMAD.IADD R69, R69, 0x1, -R64 ;  /* 0x0000000145458824 */ /* 0x000fe200078e0a40 */
[----:B------:R-:W-:Y:S01]  /*18ee0*/  ISETP.GT.U32.AND P0, PT, R64, R63, PT ;  /* 0x0000003f4000720c */ /* 0x000fe20003f04070 */
[----:B------:R-:W-:-:S04]  /*18ef0*/  IMAD.MOV R65, RZ, RZ, -R65 ;  /* 0x000000ffff417224 */ /* 0x000fc800078e0a41 */
[----:B------:R-:W-:-:S08]  /*18f00*/  IMAD R65, R60, R65, R32 ;  /* 0x000000413c417224 */ /* 0x000fd000078e0220 */
[----:B------:R-:W-:Y:S01]  /*18f10*/  @!P0 IMAD.IADD R63, R63, 0x1, -R64 ;  /* 0x000000013f3f8824 */ /* 0x000fe200078e0a40 */
[----:B------:R-:W-:-:S13]  /*18f20*/  ISETP.GT.U32.AND P0, PT, R64, R69, PT ;  /* 0x000000454000720c */ /* 0x000fda0003f04070 */
[----:B------:R-:W-:Y:S02]  /*18f30*/  @!P0 IADD3 R69, PT, PT, R69, -R64, RZ ;  /* 0x8000004045458210 */ /* 0x000fe40007ffe0ff */
[----:B------:R-:W-:-:S13]  /*18f40*/  ISETP.GT.U32.AND P0, PT, R60, R75, PT ;  /* 0x0000004b3c00720c */ /* 0x000fda0003f04070 */
[----:B------:R-:W-:Y:S01]  /*18f50*/  @!P0 IMAD.IADD R75, R75, 0x1, -R60 ;  /* 0x000000014b4b8824 */ /* 0x000fe200078e0a3c */
[----:B------:R-:W-:-:S13]  /*18f60*/  ISETP.GT.U32.AND P0, PT, R60, R65, PT ;  /* 0x000000413c00720c */ /* 0x000fda0003f04070 */
[----:B------:R-:W-:Y:S02]  /*18f70*/  @!P0 IADD3 R65, PT, PT, R65, -R60, RZ ;  /* 0x8000003c41418210 */ /* 0x000fe40007ffe0ff */
[----:B------:R-:W-:-:S13]  /*18f80*/  ISETP.GT.U32.AND P0, PT, R60, R75, PT ;  /* 0x0000004b3c00720c */ /* 0x000fda0003f04070 */
[----:B------:R-:W-:Y:S01]  /*18f90*/  @!P0 IMAD.IADD R75, R75, 0x1, -R60 ;  /* 0x000000014b4b8824 */ /* 0x000fe200078e0a3c */
[----:B------:R-:W-:-:S13]  /*18fa0*/  ISETP.GE.AND P0, PT, R30, RZ, PT ;  /* 0x000000ff1e00720c */ /* 0x000fda0003f06270 */
[----:B------:R-:W-:Y:S01]  /*18fb0*/  @!P0 IMAD.MOV R63, RZ, RZ, -R63 ;  /* 0x000000ffff3f8224 */ /* 0x000fe200078e0a3f */
[----:B------:R-:W-:-:S04]  /*18fc0*/  ISETP.GE.AND P0, PT, R66, RZ, PT ;  /* 0x000000ff4200720c */ /* 0x000fc80003f06270 */
[----:B------:R-:W-:-:S09]  /*18fd0*/  SEL R30, R70, R63, !P3 ;  /* 0x0000003f461e7207 */ /* 0x000fd20005800000 */
[----:B------:R-:W-:Y:S01]  /*18fe0*/  @!P0 IMAD.MOV R69, RZ, RZ, -R69 ;  /* 0x000000ffff458224 */ /* 0x000fe200078e0a45 */
[----:B------:R-:W-:-:S04]  /*18ff0*/  ISETP.GT.U32.AND P0, PT, R60, R65, PT ;  /* 0x000000413c00720c */ /* 0x000fc80003f04070 */
[----:B------:R-:W-:-:S09]  /*19000*/  SEL R69, R70, R69, !P3 ;  /* 0x0000004546457207 */ /* 0x000fd20005800000 */
[----:B------:R-:W-:Y:S02]  /*19010*/  @!P0 IADD3 R65, PT, PT, R65, -R60, RZ ;  /* 0x8000003c41418210 */ /* 0x000fe40007ffe0ff */
[----:B------:R-:W-:Y:S01]  /*19020*/  ISETP.GE.AND P0, PT, R3, RZ, PT ;  /* 0x000000ff0300720c */ /* 0x000fe20003f06270 */
[----:B------:R-:W-:-:S12]  /*19030*/  VIADD R3, R73, 0x1 ;  /* 0x0000000149037836 */ /* 0x000fd80000000000 */
[----:B------:R-:W-:Y:S01]  /*19040*/  @!P0 IMAD.MOV R75, RZ, RZ, -R75 ;  /* 0x000000ffff4b8224 */ /* 0x000fe200078e0a4b */
[----:B------:R-:W-:-:S04]  /*19050*/  ISETP.GE.AND P0, PT, R67, RZ, PT ;  /* 0x000000ff4300720c */ /* 0x000fc80003f06270 */
[----:B------:R-:W-:-:S09]  /*19060*/  SEL R75, R33, R75, !P2 ;  /* 0x0000004b214b7207 */ /* 0x000fd20005000000 */
[----:B------:R-:W-:Y:S01]  /*19070*/  @!P0 IMAD.MOV R65, RZ, RZ, -R65 ;  /* 0x000000ffff418224 */ /* 0x000fe200078e0a41 */
[----:B------:R-:W-:Y:S02]  /*19080*/  ISETP.NE.AND P0, PT, R30, R3, PT ;  /* 0x000000031e00720c */ /* 0x000fe40003f05270 */
[----:B------:R-:W-:Y:S01]  /*19090*/  IADD3 R3, PT, PT, R31, -0x1, RZ ;  /* 0xffffffff1f037810 */ /* 0x000fe20007ffe0ff */
[----:B------:R-:W-:Y:S01]  /*190a0*/  IMAD R31, R35, R73, R74 ;  /* 0x00000049231f7224 */ /* 0x000fe200078e024a */
[----:B------:R-:W-:Y:S02]  /*190b0*/  SEL R33, R33, R65, !P2 ;  /* 0x0000004121217207 */ /* 0x000fe40005000000 */
[----:B------:R-:W-:-:S04]  /*190c0*/  ISETP.NE.OR P0, PT, R69, R30, P0 ;  /* 0x0000001e4500720c */ /* 0x000fc80000705670 */
[----:B------:R-:W-:-:S04]  /*190d0*/  ISETP.NE.OR P0, PT, R33, R75, P0 ;  /* 0x0000004b2100720c */ /* 0x000fc80000705670 */
[----:B------:R-:W-:-:S13]  /*190e0*/  ISETP.NE.OR P0, PT, R75, R74, P0 ;  /* 0x0000004a4b00720c */ /* 0x000fda0000705670 */
[CC--:B------:R-:W-:Y:S02]  /*190f0*/  @!P0 IMAD R30, R3.reuse, R72.reuse, RZ ;  /* 0x00000048031e8224 */ /* 0x0c0fe400078e02ff */
[----:B------:R-:W-:Y:S02]  /*19100*/  @P0 IMAD R72, R3, R72, RZ ;  /* 0x0000004803480224 */ /* 0x000fe400078e02ff */
[C---:B------:R-:W-:Y:S02]  /*19110*/  @!P0 IMAD.IADD R30, R31.reuse, 0x1, R30 ;  /* 0x000000011f1e8824 */ /* 0x040fe400078e021e */
[----:B------:R-:W-:Y:S02]  /*19120*/  @P0 IMAD.IADD R72, R31, 0x1, R72 ;  /* 0x000000011f480824 */ /* 0x000fe400078e0248 */
[----:B------:R-:W-:-:S03]  /*19130*/  @!P0 IMAD.SHL.U32 R33, R30, 0x2, RZ ;  /* 0x000000021e218824 */ /* 0x000fc600078e00ff */
[----:B------:R-:W-:Y:S01]  /*19140*/  @P0 LEA R33, R72, 0x1, 0x1 ;  /* 0x0000000148210811 */ /* 0x000fe200078e08ff */
[----:B------:R-:W-:Y:S06]  /*19150*/  BRA `(.L_x_1329) ;  /* 0x0000001000dc7947 */ /* 0x000fec0003800000 */
.L_x_1330:
[----:B------:R-:W-:-:S04]  /*19160*/  ISETP.NE.AND P4, PT, R73, R78, PT ;  /* 0x0000004e4900720c */ /* 0x000fc80003f85270 */
[----:B------:R-:W-:-:S13]  /*19170*/  ISETP.NE.OR P4, PT, R80, R73, P4 ;  /* 0x000000495000720c */ /* 0x000fda0002785670 */
[----:B------:R-:W-:Y:S05]  /*19180*/  @P4 BRA `(.L_x_1331) ;  /* 0x0000000400784947 */ /* 0x000fea0003800000 */
[----:B------:R-:W-:Y:S02]  /*19190*/  IABS R85, R59 ;  /* 0x0000003b00557213 */ /* 0x000fe40000000000 */
[----:B------:R-:W-:Y:S02]  /*191a0*/  IABS R87, R57 ;  /* 0x0000003900577213 */ /* 0x000fe40000000000 */
[----:B------:R-:W-:Y:S01]  /*191b0*/  VIMNMX3 R71, R71, R74, R76, PT ;  /* 0x0000004a4747720f */ /* 0x000fe2000380014c */
[----:B------:R-:W-:Y:S01]  /*191c0*/  IMAD.HI.U32 R32, R62, R85, RZ ;  /* 0x000000553e207227 */ /* 0x000fe200078e00ff */
[----:B------:R-:W-:-:S03]  /*191d0*/  VIMNMX3 R72, R75, R82, R72, PT ;  /* 0x000000524b48720f */ /* 0x000fc60003800148 */
[----:B------:R-:W-:Y:S01]  /*191e0*/  IMAD.HI.U32 R62, R62, R87, RZ ;  /* 0x000000573e3e7227 */ /* 0x000fe200078e00ff */
[----:B------:R-:W-:-:S03]  /*191f0*/  IADD3 R32, PT, PT, -R32, RZ, RZ ;  /* 0x000000ff20207210 */ /* 0x000fc60007ffe1ff */
[----:B------:R-:W-:Y:S02]  /*19200*/  IMAD.MOV R62, RZ, RZ, -R62 ;  /* 0x000000ffff3e7224 */ /* 0x000fe400078e0a3e */
[C---:B------:R-:W-:Y:S01]  /*19210*/  IMAD R85, R58.reuse, R32, R85 ;  /* 0x000000203a557224 */ /* 0x040fe200078e0255 */
[----:B------:R-:W-:Y:S01]  /*19220*/  IABS R32, R56 ;  /* 0x0000003800207213 */ /* 0x000fe20000000000 */
[----:B------:R-:W-:-:S03]  /*19230*/  IMAD R73, R58, R62, R87 ;  /* 0x0000003e3a497224 */ /* 0x000fc600078e0257 */
[----:B------:R-:W-:-:S13]  /*19240*/  ISETP.GT.U32.AND P3, PT, R58, R85, PT ;  /* 0x000000553a00720c */ /* 0x000fda0003f64070 */
[----:B------:R-:W-:Y:S01]  /*19250*/  @!P3 IMAD.IADD R85, R85, 0x1, -R58 ;  /* 0x000000015555b824 */ /* 0x000fe200078e0a3a */
[----:B------:R-:W-:-:S13]  /*19260*/  ISETP.GT.U32.AND P3, PT, R58, R73, PT ;  /* 0x000000493a00720c */ /* 0x000fda0003f64070 */
[----:B------:R-:W-:Y:S01]  /*19270*/  @!P3 IMAD.IADD R73, R73, 0x1, -R58 ;  /* 0x000000014949b824 */ /* 0x000fe200078e0a3a */
[----:B------:R-:W-:-:S13]  /*19280*/  ISETP.GT.U32.AND P3, PT, R58, R85, PT ;  /* 0x000000553a00720c */ /* 0x000fda0003f64070 */
[----:B------:R-:W-:Y:S02]  /*19290*/  @!P3 IADD3 R85, PT, PT, R85, -R58, RZ ;  /* 0x8000003a5555b210 */ /* 0x000fe40007ffe0ff */
[----:B------:R-:W-:-:S13]  /*192a0*/  ISETP.GT.U32.AND P3, PT, R58, R73, PT ;  /* 0x000000493a00720c */ /* 0x000fda0003f64070 */
[----:B------:R-:W-:Y:S02]  /*192b0*/  @!P3 IMAD.IADD R73, R73, 0x1, -R58 ;  /* 0x000000014949b824 */ /* 0x000fe400078e0a3a */
[----:B------:R-:W-:-:S04]  /*192c0*/  IMAD.HI.U32 R58, R68, R32, RZ ;  /* 0x00000020443a7227 */ /* 0x000fc800078e00ff */
[----:B------:R-:W-:Y:S02]  /*192d0*/  IMAD R32, R58, R69, R32 ;  /* 0x000000453a207224 */ /* 0x000fe400078e0220 */
[----:B------:R-:W-:-:S03]  /*192e0*/  IMAD.HI.U32 R68, R68, R87, RZ ;  /* 0x0000005744447227 */ /* 0x000fc600078e00ff */
[----:B------:R-:W-:Y:S01]  /*192f0*/  ISETP.GT.U32.AND P3, PT, R63, R32, PT ;  /* 0x000000203f00720c */ /* 0x000fe20003f64070 */
[----:B------:R-:W-:-:S12]  /*19300*/  IMAD R62, R68, R69, R87 ;  /* 0x00000045443e7224 */ /* 0x000fd800078e0257 */
        /* <DEDUP_REMOVED lines=9> */
[----:B------:R-:W-:-:S09]  /*193a0*/  MOV R32, R58 ;  /* 0x0000003a00207202 */ /* 0x000fd20000000f00 */
[----:B------:R-:W-:Y:S01]  /*193b0*/  @P3 VIADD R68, R68, 0x1 ;  /* 0x0000000144443836 */ /* 0x000fe20000000000 */
[----:B------:R-:W-:Y:S02]  /*193c0*/  ISETP.GE.AND P3, PT, R62, RZ, PT ;  /* 0x000000ff3e00720c */ /* 0x000fe40003f66270 */
[----:B------:R-:W-:Y:S01]  /*193d0*/  LOP3.LUT R62, R57, R29, RZ, 0x3c, !PT ;  /* 0x0000001d393e7212 */ /* 0x000fe200078e3cff */
[----:B------:R-:W-:-:S10]  /*193e0*/  IMAD.MOV.U32 R58, RZ, RZ, R68 ;  /* 0x000000ffff3a7224 */ /* 0x000fd400078e0044 */
[----:B------:R-:W-:Y:S01]  /*193f0*/  @!P3 IMAD.MOV R32, RZ, RZ, -R32 ;  /* 0x000000ffff20b224 */ /* 0x000fe200078e0a20 */
[----:B------:R-:W-:-:S04]  /*19400*/  ISETP.GE.AND P3, PT, R62, RZ, PT ;  /* 0x000000ff3e00720c */ /* 0x000fc80003f66270 */
[----:B------:R-:W-:-:S04]  /*19410*/  SEL R32, R67, R32, !P0 ;  /* 0x0000002043207207 */ /* 0x000fc80004000000 */
[----:B------:R-:W-:-:S05]  /*19420*/  IABS R63, R32 ;  /* 0x00000020003f7213 */ /* 0x000fca0000000000 */
[----:B------:R-:W-:-:S05]  /*19430*/  @!P3 IMAD.MOV R58, RZ, RZ, -R58 ;  /* 0x000000ffff3ab224 */ /* 0x000fca00078e0a3a */
[----:B------:R-:W-:Y:S01]  /*19440*/  SEL R67, R67, R58, !P0 ;  /* 0x0000003a43437207 */ /* 0x000fe20004000000 */
[----:B------:R-:W-:-:S05]  /*19450*/  IMAD.HI.U32 R58, R65, R63, RZ ;  /* 0x0000003f413a7227 */ /* 0x000fca00078e00ff */
[----:B------:R-:W-:-:S05]  /*19460*/  IADD3 R58, PT, PT, -R58, RZ, RZ ;  /* 0x000000ff3a3a7210 */ /* 0x000fca0007ffe1ff */
[----:B------:R-:W-:Y:S01]  /*19470*/  IMAD R63, R60, R58, R63 ;  /* 0x0000003a3c3f7224 */ /* 0x000fe200078e023f */
[----:B------:R-:W-:-:S04]  /*19480*/  IABS R58, R67 ;  /* 0x00000043003a7213 */ /* 0x000fc80000000000 */
[----:B------:R-:W-:Y:S01]  /*19490*/  ISETP.GT.U32.AND P0, PT, R60, R63, PT ;  /* 0x0000003f3c00720c */ /* 0x000fe20003f04070 */
[----:B------:R-:W-:-:S04]  /*194a0*/  IMAD.HI.U32 R65, R65, R58, RZ ;  /* 0x0000003a41417227 */ /* 0x000fc800078e00ff */
[----:B------:R-:W-:-:S04]  /*194b0*/  IMAD.MOV R65, RZ, RZ, -R65 ;  /* 0x000000ffff417224 */ /* 0x000fc800078e0a41 */
[C---:B------:R-:W-:Y:S02]  /*194c0*/  IMAD R65, R60.reuse, R65, R58 ;  /* 0x000000413c417224 */ /* 0x040fe400078e023a */
[----:B------:R-:W-:Y:S02]  /*194d0*/  IMAD R58, R3, R30, RZ ;  /* 0x0000001e033a7224 */ /* 0x000fe400078e02ff */
[----:B------:R-:W-:Y:S01]  /*194e0*/  @!P0 IMAD.IADD R63, R63, 0x1, -R60 ;  /* 0x000000013f3f8824 */ /* 0x000fe200078e0a3c */
        /* <DEDUP_REMOVED lines=11> */
[----:B------:R-:W-:-:S04]  /*195a0*/  ISETP.GE.AND P0, PT, R32, RZ, PT ;  /* 0x000000ff2000720c */ /* 0x000fc80003f06270 */
[----:B------:R-:W-:-:S09]  /*195b0*/  SEL R66, R66, R73, !P1 ;  /* 0x0000004942427207 */ /* 0x000fd20004800000 */
[----:B------:R-:W-:Y:S02]  /*195c0*/  @!P0 IADD3 R63, PT, PT, -R63, RZ, RZ ;  /* 0x000000ff3f3f8210 */ /* 0x000fe40007ffe1ff */
[----:B------:R-:W-:Y:S02]  /*195d0*/  ISETP.GE.AND P0, PT, R67, RZ, PT ;  /* 0x000000ff4300720c */ /* 0x000fe40003f06270 */
[----:B------:R-:W-:-:S11]  /*195e0*/  SEL R32, R33, R63, !P2 ;  /* 0x0000003f21207207 */ /* 0x000fd60005000000 */
[----:B------:R-:W-:-:S05]  /*195f0*/  @!P0 IMAD.MOV R65, RZ, RZ, -R65 ;  /* 0x000000ffff418224 */ /* 0x000fca00078e0a41 */
[----:B------:R-:W-:-:S04]  /*19600*/  SEL R33, R33, R65, !P2 ;  /* 0x0000004121217207 */ /* 0x000fc80005000000 */
[----:B------:R-:W-:-:S04]  /*19610*/  ISETP.NE.AND P0, PT, R32, R33, PT ;  /* 0x000000212000720c */ /* 0x000fc80003f05270 */
[----:B------:R-:W-:-:S04]  /*19620*/  ISETP.NE.OR P0, PT, R32, R71, P0 ;  /* 0x000000472000720c */ /* 0x000fc80000705670 */
[----:B------:R-:W-:-:S04]  /*19630*/  ISETP.NE.OR P0, PT, R85, R66, P0 ;  /* 0x000000425500720c */ /* 0x000fc80000705670 */
[----:B------:R-:W-:-:S13]  /*19640*/  ISETP.NE.OR P0, PT, R85, R72, P0 ;  /* 0x000000485500720c */ /* 0x000fda0000705670 */
[-C--:B------:R-:W-:Y:S02]  /*19650*/  @!P0 IMAD R32, R3, R61.reuse, RZ ;  /* 0x0000003d03208224 */ /* 0x080fe400078e02ff */
[----:B------:R-:W-:Y:S02]  /*19660*/  @!P0 IMAD R60, R58, R61, -R58 ;  /* 0x0000003d3a3c8224 */ /* 0x000fe400078e0a3a */
[----:B------:R-:W-:Y:S02]  /*19670*/  @!P0 IMAD R33, R35, R80, R32 ;  /* 0x0000005023218224 */ /* 0x000fe400078e0220 */
[C---:B------:R-:W-:Y:S02]  /*19680*/  IMAD R32, R34.reuse, R71, R72 ;  /* 0x0000004722207224 */ /* 0x040fe400078e0248 */
[----:B------:R-:W-:-:S04]  /*19690*/  @!P0 IMAD R33, R34, R33, R60 ;  /* 0x0000002122218224 */ /* 0x000fc800078e023c */
[----:B------:R-:W-:-:S04]  /*196a0*/  @!P0 IMAD.IADD R33, R32, 0x1, R33 ;  /* 0x0000000120218824 */ /* 0x000fc800078e0221 */
[----:B------:R-:W-:Y:S01]  /*196b0*/  @!P0 IMAD.SHL.U32 R33, R33, 0x2, RZ ;  /* 0x0000000221218824 */ /* 0x000fe200078e00ff */
[----:B------:R-:W-:Y:S06]  /*196c0*/  @!P0 BRA `(.L_x_1329) ;  /* 0x0000000c00808947 */ /* 0x000fec0003800000 */
[----:B------:R-:W-:Y:S01]  /*196d0*/  IADD3 R33, PT, PT, R30, 0x7fffffff, RZ ;  /* 0x7fffffff1e217810 */ /* 0x000fe20007ffe0ff */
[----:B------:R-:W-:Y:S02]  /*196e0*/  VIADD R3, R31, 0xffffffff ;  /* 0xffffffff1f037836 */ /* 0x000fe40000000000 */
[----:B------:R-:W-:Y:S02]  /*196f0*/  IMAD R30, R34, R61, RZ ;  /* 0x0000003d221e7224 */ /* 0x000fe400078e02ff */
[----:B------:R-:W-:Y:S02]  /*19700*/  IMAD R80, R80, R33, R58 ;  /* 0x0000002150507224 */ /* 0x000fe400078e023a */
[----:B------:R-:W-:Y:S02]  /*19710*/  VIADD R35, R61, 0xffffffff ;  /* 0xffffffff3d237836 */ /* 0x000fe40000000000 */
[----:B------:R-:W-:-:S04]  /*19720*/  IMAD R30, R3, R30, RZ ;  /* 0x0000001e031e7224 */ /* 0x000fc800078e02ff */
[----:B------:R-:W-:-:S04]  /*19730*/  IMAD R80, R35, R80, R30 ;  /* 0x0000005023507224 */ /* 0x000fc800078e021e */
[----:B------:R-:W-:-:S05]  /*19740*/  IMAD.IADD R80, R32, 0x1, R80 ;  /* 0x0000000120507824 */ /* 0x000fca00078e0250 */
[----:B------:R-:W-:Y:S01]  /*19750*/  LEA R33, R80, 0x1, 0x1 ;  /* 0x0000000150217811 */ /* 0x000fe200078e08ff */
[----:B------:R-:W-:Y:S06]  /*19760*/  BRA `(.L_x_1329) ;  /* 0x0000000c00587947 */ /* 0x000fec0003800000 */
.L_x_1331:
[----:B------:R-:W-:Y:S02]  /*19770*/  IABS R89, R57 ;  /* 0x0000003900597213 */ /* 0x000fe40000000000 */
[----:B------:R-:W-:Y:S02]  /*19780*/  IABS R85, R59 ;  /* 0x0000003b00557213 */ /* 0x000fe40000000000 */
[----:B------:R-:W-:Y:S01]  /*19790*/  IABS R87, R56 ;  /* 0x0000003800577213 */ /* 0x000fe20000000000 */
[----:B------:R-:W-:Y:S01]  /*197a0*/  IMAD.HI.U32 R88, R68, R89, RZ ;  /* 0x0000005944587227 */ /* 0x000fe200078e00ff */
[----:B------:R-:W-:Y:S02]  /*197b0*/  VIMNMX3 R73, R73, R78, R80, PT ;  /* 0x0000004e4949720f */ /* 0x000fe40003800150 */
[----:B------:R-:W-:Y:S01]  /*197c0*/  VIMNMX3 R75, R75, R82, R72, PT ;  /* 0x000000524b4b720f */ /* 0x000fe20003800148 */
[----:B------:R-:W-:Y:S01]  /*197d0*/  IMAD R86, R88, R69, R89 ;  /* 0x0000004558567224 */ /* 0x000fe200078e0259 */
[----:B------:R-:W-:Y:S01]  /*197e0*/  VIMNMX3 R74, R71, R74, R76, PT ;  /* 0x0000004a474a720f */ /* 0x000fe2000380014c */
[----:B------:R-:W-:-:S03]  /*197f0*/  IMAD.HI.U32 R84, R68, R85, RZ ;  /* 0x0000005544547227 */ /* 0x000fc600078e00ff */
[----:B------:R-:W-:Y:S01]  /*19800*/  ISETP.GT.U32.AND P4, PT, R63, R86, PT ;  /* 0x000000563f00720c */ /* 0x000fe20003f84070 */
[----:B------:R-:W-:Y:S02]  /*19810*/  IMAD R90, R84, R69, R85 ;  /* 0x00000045545a7224 */ /* 0x000fe400078e0255 */
[----:B------:R-:W-:-:S04]  /*19820*/  IMAD.HI.U32 R68, R68, R87, RZ ;  /* 0x0000005744447227 */ /* 0x000fc800078e00ff */
[----:B------:R-:W-:Y:S02]  /*19830*/  IMAD R92, R68, R69, R87 ;  /* 0x00000045445c7224 */ /* 0x000fe400078e0257 */
[----:B------:R-:W-:-:S04]  /*19840*/  IMAD.HI.U32 R69, R62, R89, RZ ;  /* 0x000000593e457227 */ /* 0x000fc800078e00ff */
[----:B------:R-:W-:Y:S01]  /*19850*/  @!P4 IADD3 R88, PT, PT, R88, 0x1, RZ ;  /* 0x000000015858c810 */ /* 0x000fe20007ffe0ff */
[----:B------:R-:W-:Y:S01]  /*19860*/  @!P4 IMAD.IADD R86, R86, 0x1, -R63 ;  /* 0x000000015656c824 */ /* 0x000fe200078e0a3f */
[----:B------:R-:W-:-:S13]  /*19870*/  ISETP.GT.U32.AND P4, PT, R63, R90, PT ;  /* 0x0000005a3f00720c */ /* 0x000fda0003f84070 */
[----:B------:R-:W-:Y:S02]  /*19880*/  @!P4 VIADD R84, R84, 0x1 ;  /* 0x000000015454c836 */ /* 0x000fe40000000000 */
[----:B------:R-:W-:Y:S01]  /*19890*/  @!P4 IMAD.IADD R90, R90, 0x1, -R63 ;  /* 0x000000015a5ac824 */ /* 0x000fe200078e0a3f */
[----:B------:R-:W-:-:S13]  /*198a0*/  ISETP.GT.U32.AND P4, PT, R63, R92, PT ;  /* 0x0000005c3f00720c */ /* 0x000fda0003f84070 */
[----:B------:R-:W-:Y:S01]  /*198b0*/  @!P4 IADD3 R68, PT, PT, R68, 0x1, RZ ;  /* 0x000000014444c810 */ /* 0x000fe20007ffe0ff */
[----:B------:R-:W-:Y:S01]  /*198c0*/  @!P4 IMAD.IADD R92, R92, 0x1, -R63 ;  /* 0x000000015c5cc824 */ /* 0x000fe200078e0a3f */
[----:B------:R-:W-:-:S13]  /*198d0*/  ISETP.GE.U32.AND P4, PT, R86, R63, PT ;  /* 0x0000003f5600720c */ /* 0x000fda0003f86070 */
[----:B------:R-:W-:Y:S01]  /*198e0*/  @P4 VIADD R88, R88, 0x1 ;  /* 0x0000000158584836 */ /* 0x000fe20000000000 */
[----:B------:R-:W-:-:S13]  /*198f0*/  ISETP.GE.U32.AND P4, PT, R90, R63, PT ;  /* 0x0000003f5a00720c */ /* 0x000fda0003f86070 */
[----:B------:R-:W-:Y:S01]  /*19900*/  @P4 VIADD R84, R84, 0x1 ;  /* 0x0000000154544836 */ /* 0x000fe20000000000 */
[----:B------:R-:W-:Y:S02]  /*19910*/  ISETP.GE.U32.AND P4, PT, R92, R63, PT ;  /* 0x0000003f5c00720c */ /* 0x000fe40003f86070 */
[----:B------:R-:W-:-:S11]  /*19920*/  LOP3.LUT R63, R57, R29, RZ, 0x3c, !PT ;  /* 0x0000001d393f7212 */ /* 0x000fd600078e3cff */
[----:B------:R-:W-:Y:S02]  /*19930*/  @P4 IADD3 R68, PT, PT, R68, 0x1, RZ ;  /* 0x0000000144444810 */ /* 0x000fe40007ffe0ff */
[----:B------:R-:W-:Y:S02]  /*19940*/  ISETP.GE.AND P4, PT, R63, RZ, PT ;  /* 0x000000ff3f00720c */ /* 0x000fe40003f86270 */
[----:B------:R-:W-:Y:S01]  /*19950*/  LOP3.LUT R63, R59, R29, RZ, 0x3c, !PT ;  /* 0x0000001d3b3f7212 */ /* 0x000fe200078e3cff */
[----:B------:R-:W-:-:S10]  /*19960*/  IMAD.MOV.U32 R86, RZ, RZ, R68 ;  /* 0x000000ffff567224 */ /* 0x000fd400078e0044 */
[----:B------:R-:W-:Y:S01]  /*19970*/  @!P4 IMAD.MOV R88, RZ, RZ, -R88 ;  /* 0x000000ffff58c224 */ /* 0x000fe200078e0a58 */
[----:B------:R-:W-:Y:S02]  /*19980*/  ISETP.GE.AND P4, PT, R63, RZ, PT ;  /* 0x000000ff3f00720c */ /* 0x000fe40003f86270 */
[----:B------:R-:W-:-:S11]  /*19990*/  LOP3.LUT R63, R56, R29, RZ, 0x3c, !PT ;  /* 0x0000001d383f7212 */ /* 0x000fd600078e3cff */
[----:B------:R-:W-:Y:S01]  /*199a0*/  @!P4 IMAD.MOV R84, RZ, RZ, -R84 ;  /* 0x000000ffff54c224 */ /* 0x000fe200078e0a54 */
[----:B------:R-:W-:Y:S02]  /*199b0*/  ISETP.GE.AND P4, PT, R63, RZ, PT ;  /* 0x000000ff3f00720c */ /* 0x000fe40003f86270 */
[C---:B------:R-:W-:Y:S02]  /*199c0*/  SEL R63, R67.reuse, R88, !P0 ;  /* 0x00000058433f7207 */ /* 0x040fe40004000000 */
[----:B------:R-:W-:Y:S01]  /*199d0*/  SEL R68, R67, R84, !P0 ;  /* 0x0000005443447207 */ /* 0x000fe20004000000 */
[----:B------:R-:W-:-:S04]  /*199e0*/  IMAD.MOV R84, RZ, RZ, -R69 ;  /* 0x000000ffff547224 */ /* 0x000fc800078e0a45 */
[----:B------:R-:W-:Y:S02]  /*199f0*/  IMAD R89, R58, R84, R89 ;  /* 0x000000543a597224 */ /* 0x000fe400078e0259 */
[----:B------:R-:W-:Y:S02]  /*19a00*/  IMAD.HI.U32 R84, R62, R85, RZ ;  /* 0x000000553e547227 */ /* 0x000fe400078e00ff */
[----:B------:R-:W-:Y:S02]  /*19a10*/  @!P4 IADD3 R86, PT, PT, -R86, RZ, RZ ;  /* 0x000000ff5656c210 */ /* 0x000fe40007ffe1ff */
[----:B------:R-:W-:Y:S02]  /*19a20*/  IMAD.HI.U32 R62, R62, R87, RZ ;  /* 0x000000573e3e7227 */ /* 0x000fe400078e00ff */
[----:B------:R-:W-:Y:S02]  /*19a30*/  SEL R67, R67, R86, !P0 ;  /* 0x0000005643437207 */ /* 0x000fe40004000000 */
[----:B------:R-:W-:-:S02]  /*19a40*/  ISETP.GT.U32.AND P0, PT, R58, R89, PT ;  /* 0x000000593a00720c */ /* 0x000fc40003f04070 */
[----:B------:R-:W-:-:S05]  /*19a50*/  IADD3 R86, PT, PT, -R84, RZ, RZ ;  /* 0x000000ff54567210 */ /* 0x000fca0007ffe1ff */
[----:B------:R-:W-:Y:S02]  /*19a60*/  IMAD R91, R58, R86, R85 ;  /* 0x000000563a5b7224 */ /* 0x000fe400078e0255 */
[----:B------:R-:W-:-:S04]  /*19a70*/  IMAD.MOV R85, RZ, RZ, -R62 ;  /* 0x000000ffff557224 */ /* 0x000fc800078e0a3e */
[----:B------:R-:W-:Y:S02]  /*19a80*/  @!P0 VIADD R69, R69, 0x1 ;  /* 0x0000000145458836 */ /* 0x000fe40000000000 */
[----:B------:R-:W-:Y:S01]  /*19a90*/  @!P0 IMAD.IADD R89, R89, 0x1, -R58 ;  /* 0x0000000159598824 */ /* 0x000fe200078e0a3a */
[C---:B------:R-:W-:Y:S01]  /*19aa0*/  ISETP.GT.U32.AND P0, PT, R58.reuse, R91, PT ;  /* 0x0000005b3a00720c */ /* 0x040fe20003f04070 */
[----:B------:R-:W-:-:S12]  /*19ab0*/  IMAD R87, R58, R85, R87 ;  /* 0x000000553a577224 */ /* 0x000fd800078e0257 */
[----:B------:R-:W-:Y:S02]  /*19ac0*/  @!P0 VIADD R84, R84, 0x1 ;  /* 0x0000000154548836 */ /* 0x000fe40000000000 */
[----:B------:R-:W-:Y:S01]  /*19ad0*/  @!P0 IMAD.IADD R91, R91, 0x1, -R58 ;  /* 0x000000015b5b8824 */ /* 0x000fe200078e0a3a */
[----:B------:R-:W-:-:S13]  /*19ae0*/  ISETP.GT.U32.AND P0, PT, R58, R87, PT ;  /* 0x000000573a00720c */ /* 0x000fda0003f04070 */
[-C--:B------:R-:W-:Y:S01]  /*19af0*/  @!P0 IADD3 R87, PT, PT, R87, -R58.reuse, RZ ;  /* 0x8000003a57578210 */ /* 0x080fe20007ffe0ff */
[----:B------:R-:W-:Y:S01]  /*19b00*/  @!P0 VIADD R62, R62, 0x1 ;  /* 0x000000013e3e8836 */ /* 0x000fe20000000000 */
[-C--:B------:R-:W-:Y:S02]  /*19b10*/  ISETP.GE.U32.AND P0, PT, R89, R58.reuse, PT ;  /* 0x0000003a5900720c */ /* 0x080fe40003f06070 */
[----:B------:R-:W-:-:S11]  /*19b20*/  IADD3 R85, PT, PT, R87, -R58, RZ ;  /* 0x8000003a57557210 */ /* 0x000fd60007ffe0ff */
[----:B------:R-:W-:Y:S01]  /*19b30*/  @P0 VIADD R69, R69, 0x1 ;  /* 0x0000000145450836 */ /* 0x000fe20000000000 */
[----:B------:R-:W-:-:S13]  /*19b40*/  ISETP.GE.U32.AND P0, PT, R91, R58, PT ;  /* 0x0000003a5b00720c */ /* 0x000fda0003f06070 */
[----:B------:R-:W-:Y:S01]  /*19b50*/  @P0 VIADD R84, R84, 0x1 ;  /* 0x0000000154540836 */ /* 0x000fe20000000000 */
[----:B------:R-:W-:-:S04]  /*19b60*/  ISETP.GT.U32.AND P0, PT, R58, R87, PT ;  /* 0x000000573a00720c */ /* 0x000fc80003f04070 */
[----:B------:R-:W-:Y:S02]  /*19b70*/  SEL R85, R85, R87, !P0 ;  /* 0x0000005755557207 */ /* 0x000fe40004000000 */
[----:B------:R-:W-:Y:S02]  /*19b80*/  ISETP.GE.U32.AND P0, PT, R87, R58, PT ;  /* 0x0000003a5700720c */ /* 0x000fe40003f06070 */
[----:B------:R-:W-:-:S11]  /*19b90*/  LOP3.LUT R58, R57, R30, RZ, 0x3c, !PT ;  /* 0x0000001e393a7212 */ /* 0x000fd600078e3cff */
[----:B------:R-:W-:Y:S01]  /*19ba0*/  @P0 VIADD R62, R62, 0x1 ;  /* 0x000000013e3e0836 */ /* 0x000fe20000000000 */
[----:B------:R-:W-:-:S03]  /*19bb0*/  ISETP.GE.AND P0, PT, R56, RZ, PT ;  /* 0x000000ff3800720c */ /* 0x000fc60003f06270 */
[----:B------:R-:W-:-:S10]  /*19bc0*/  IMAD.MOV.U32 R87, RZ, RZ, R62 ;  /* 0x000000ffff577224 */ /* 0x000fd400078e003e */
[----:B------:R-:W-:Y:S01]  /*19bd0*/  @!P0 IMAD.MOV R85, RZ, RZ, -R85 ;  /* 0x000000ffff558224 */ /* 0x000fe200078e0a55 */
[----:B------:R-:W-:Y:S02]  /*19be0*/  ISETP.GE.AND P0, PT, R58, RZ, PT ;  /* 0x000000ff3a00720c */ /* 0x000fe40003f06270 */
[----:B------:R-:W-:Y:S02]  /*19bf0*/  LOP3.LUT R58, R59, R30, RZ, 0x3c, !PT ;  /* 0x0000001e3b3a7212 */ /* 0x000fe400078e3cff */
[----:B------:R-:W-:Y:S02]  /*19c00*/  SEL R62, R66, R85, !P1 ;  /* 0x00000055423e7207 */ /* 0x000fe40004800000 */
[----:B------:R-:W-:-:S07]  /*19c10*/  IABS R85, R63 ;  /* 0x0000003f00557213 */ /* 0x000fce0000000000 */
[----:B------:R-:W-:Y:S01]  /*19c20*/  @!P0 IMAD.MOV R69, RZ, RZ, -R69 ;  /* 0x000000ffff458224 */ /* 0x000fe200078e0a45 */
[----:B------:R-:W-:Y:S02]  /*19c30*/  ISETP.GE.AND P0, PT, R58, RZ, PT ;  /* 0x000000ff3a00720c */ /* 0x000fe40003f06270 */
[----:B------:R-:W-:Y:S02]  /*19c40*/  LOP3.LUT R58, R56, R30, RZ, 0x3c, !PT ;  /* 0x0000001e383a7212 */ /* 0x000fe400078e3cff */
[----:B------:R-:W-:-:S04]  /*19c50*/  SEL R69, R66, R69, !P1 ;  /* 0x0000004542457207 */ /* 0x000fc80004800000 */
[----:B------:R-:W-:-:S05]  /*19c60*/  IABS R91, R69 ;  /* 0x00000045005b7213 */ /* 0x000fca0000000000 */
[----:B------:R-:W-:Y:S02]  /*19c70*/  @!P0 IADD3 R84, PT, PT, -R84, RZ, RZ ;  /* 0x000000ff54548210 */ /* 0x000fe40007ffe1ff */
[----:B------:R-:W-:Y:S02]  /*19c80*/  ISETP.GE.AND P0, PT, R58, RZ, PT ;  /* 0x000000ff3a00720c */ /* 0x000fe40003f06270 */
[----:B------:R-:W-:Y:S01]  /*19c90*/  SEL R58, R66, R84, !P1 ;  /* 0x00000054423a7207 */ /* 0x000fe20004800000 */
[----:B------:R-:W-:-:S03]  /*19ca0*/  IMAD.HI.U32 R84, R32, R91, RZ ;  /* 0x0000005b20547227 */ /* 0x000fc600078e00ff */
[----:B------:R-:W-:Y:S01]  /*19cb0*/  IABS R89, R58 ;  /* 0x0000003a00597213 */ /* 0x000fe20000000000 */
[----:B------:R-:W-:-:S04]  /*19cc0*/  IMAD.MOV R84, RZ, RZ, -R84 ;  /* 0x000000ffff547224 */ /* 0x000fc800078e0a54 */
[----:B------:R-:W-:Y:S02]  /*19cd0*/  IMAD R91, R64, R84, R91 ;  /* 0x00000054405b7224 */ /* 0x000fe400078e025b */
[----:B------:R-:W-:Y:S02]  /*19ce0*/  @!P0 IMAD.MOV R87, RZ, RZ, -R87 ;  /* 0x000000ffff578224 */ /* 0x000fe400078e0a57 */
[----:B------:R-:W-:Y:S01]  /*19cf0*/  IMAD.HI.U32 R84, R32, R89, RZ ;  /* 0x0000005920547227 */ /* 0x000fe200078e00ff */
[----:B------:R-:W-:Y:S02]  /*19d00*/  ISETP.GT.U32.AND P0, PT, R64, R91, PT ;  /* 0x0000005b4000720c */ /* 0x000fe40003f04070 */
[----:B------:R-:W-:Y:S01]  /*19d10*/  SEL R66, R66, R87, !P1 ;  /* 0x0000005742427207 */ /* 0x000fe20004800000 */
[----:B------:R-:W-:Y:S01]  /*19d20*/  IMAD.MOV R84, RZ, RZ, -R84 ;  /* 0x000000ffff547224 */ /* 0x000fe200078e0a54 */
[----:B------:R-:W-:Y:S02]  /*19d30*/  IABS R87, R68 ;  /* 0x0000004400577213 */ /* 0x000fe40000000000 */
[----:B------:R-:W-:Y:S01]  /*19d40*/  IABS R93, R66 ;  /* 0x00000042005d7213 */ /* 0x000fe20000000000 */
[----:B------:R-:W-:-:S04]  /*19d50*/  IMAD R89, R64, R84, R89 ;  /* 0x0000005440597224 */ /* 0x000fc800078e0259 */
[----:B------:R-:W-:Y:S02]  /*19d60*/  IMAD.HI.U32 R32, R32, R93, RZ ;  /* 0x0000005d20207227 */ /* 0x000fe400078e00ff */
[----:B------:R-:W-:Y:S02]  /*19d70*/  @!P0 IADD3 R91, PT, PT, R91, -R64, RZ ;  /* 0x800000405b5b8210 */ /* 0x000fe40007ffe0ff */
[----:B------:R-:W-:Y:S01]  /*19d80*/  ISETP.GT.U32.AND P0, PT, R64, R89, PT ;  /* 0x000000594000720c */ /* 0x000fe20003f04070 */
[----:B------:R-:W-:-:S04]  /*19d90*/  IMAD.MOV R32, RZ, RZ, -R32 ;  /* 0x000000ffff207224 */ /* 0x000fc800078e0a20 */
[----:B------:R-:W-:Y:S02]  /*19da0*/  IMAD R93, R64, R32, R93 ;  /* 0x00000020405d7224 */ /* 0x000fe400078e025d */
[----:B------:R-:W-:-:S05]  /*19db0*/  IMAD.HI.U32 R32, R65, R85, RZ ;  /* 0x0000005541207227 */ /* 0x000fca00078e00ff */
[----:B------:R-:W-:Y:S01]  /*19dc0*/  IADD3 R32, PT, PT, -R32, RZ, RZ ;  /* 0x000000ff20207210 */ /* 0x000fe20007ffe1ff */
[----:B------:R-:W-:Y:S01]  /*19dd0*/  @!P0 IMAD.IADD R89, R89, 0x1, -R64 ;  /* 0x0000000159598824 */ /* 0x000fe200078e0a40 */
[----:B------:R-:W-:-:S03]  /*19de0*/  ISETP.GT.U32.AND P0, PT, R64, R93, PT ;  /* 0x0000005d4000720c */ /* 0x000fc60003f04070 */
[----:B------:R-:W-:Y:S02]  /*19df0*/  IMAD R85, R60, R32, R85 ;  /* 0x000000203c557224 */ /* 0x000fe400078e0255 */
[----:B------:R-:W-:-:S04]  /*19e00*/  IMAD.HI.U32 R32, R65, R87, RZ ;  /* 0x0000005741207227 */ /* 0x000fc800078e00ff */
[----:B------:R-:W-:-:S04]  /*19e10*/  IMAD.MOV R32, RZ, RZ, -R32 ;  /* 0x000000ffff207224 */ /* 0x000fc800078e0a20 */
[----:B------:R-:W-:Y:S01]  /*19e20*/  @!P0 IADD3 R93, PT, PT, R93, -R64, RZ ;  /* 0x800000405d5d8210 */ /* 0x000fe20007ffe0ff */
[----:B------:R-:W-:Y:S01]  /*19e30*/  IMAD R87, R60, R32, R87 ;  /* 0x000000203c577224 */ /* 0x000fe200078e0257 */
[----:B------:R-:W-:Y:S02]  /*19e40*/  ISETP.GT.U32.AND P0, PT, R64, R91, PT ;  /* 0x0000005b4000720c */ /* 0x000fe40003f04070 */
[----:B------:R-:W-:-:S05]  /*19e50*/  IABS R32, R67 ;  /* 0x0000004300207213 */ /* 0x000fca0000000000 */
[----:B------:R-:W-:-:S05]  /*19e60*/  IMAD.HI.U32 R65, R65, R32, RZ ;  /* 0x0000002041417227 */ /* 0x000fca00078e00ff */
[----:B------:R-:W-:Y:S01]  /*19e70*/  IADD3 R65, PT, PT, -R65, RZ, RZ ;  /* 0x000000ff41417210 */ /* 0x000fe20007ffe1ff */
[----:B------:R-:W-:Y:S01]  /*19e80*/  @!P0 IMAD.IADD R91, R91, 0x1, -R64 ;  /* 0x000000015b5b8824 */ /* 0x000fe200078e0a40 */
[----:B------:R-:W-:-:S03]  /*19e90*/  ISETP.GT.U32.AND P0, PT, R64, R89, PT ;  /* 0x000000594000720c */ /* 0x000fc60003f04070 */
[----:B------:R-:W-:-:S10]  /*19ea0*/  IMAD R65, R60, R65, R32 ;  /* 0x000000413c417224 */ /* 0x000fd400078e0220 */
[----:B------:R-:W-:Y:S01]  /*19eb0*/  @!P0 IMAD.IADD R89, R89, 0x1, -R64 ;  /* 0x0000000159598824 */ /* 0x000fe200078e0a40 */
[----:B------:R-:W-:-:S13]  /*19ec0*/  ISETP.GT.U32.AND P0, PT, R64, R93, PT ;  /* 0x0000005d4000720c */ /* 0x000fda0003f04070 */
[----:B------:R-:W-:Y:S01]  /*19ed0*/  @!P0 IMAD.IADD R93, R93, 0x1, -R64 ;  /* 0x000000015d5d8824 */ /* 0x000fe200078e0a40 */
[----:B------:R-:W-:Y:S01]  /*19ee0*/  ISETP.GT.U32.AND P0, PT, R60, R85, PT ;  /* 0x000000553c00720c */ /* 0x000fe20003f04070 */
[----:B------:R-:W-:-:S12]  /*19ef0*/  VIADD R64, R74, 0x1 ;  /* 0x000000014a407836 */ /* 0x000fd80000000000 */
[----:B------:R-:W-:Y:S01]  /*19f00*/  @!P0 IMAD.IADD R85, R85, 0x1, -R60 ;  /* 0x0000000155558824 */ /* 0x000fe200078e0a3c */
[----:B------:R-:W-:-:S13]  /*19f10*/  ISETP.GT.U32.AND P0, PT, R60, R87, PT ;  /* 0x000000573c00720c */ /* 0x000fda0003f04070 */
[----:B------:R-:W-:Y:S01]  /*19f20*/  @!P0 IMAD.IADD R87, R87, 0x1, -R60 ;  /* 0x0000000157578824 */ /* 0x000fe200078e0a3c */
        /* <DEDUP_REMOVED lines=10> */
[----:B------:R-:W-:-:S08]  /*19fd0*/  IMAD R66, R30, R69, R57 ;  /* 0x000000451e427224 */ /* 0x000fd000078e0239 */
[----:B------:R-:W-:Y:S01]  /*19fe0*/  @!P0 IMAD.MOV R91, RZ, RZ, -R91 ;  /* 0x000000ffff5b8224 */ /* 0x000fe200078e0a5b */
[----:B------:R-:W-:Y:S01]  /*19ff0*/  ISETP.GE.AND P0, PT, R58, RZ, PT ;  /* 0x000000ff3a00720c */ /* 0x000fe20003f06270 */
[----:B------:R-:W-:-:S03]  /*1a000*/  IMAD.MOV R58, RZ, RZ, -R58 ;  /* 0x000000ffff3a7224 */ /* 0x000fc600078e0a3a */
[----:B------:R-:W-:Y:S01]  /*1a010*/  SEL R32, R70, R91, !P3 ;  /* 0x0000005b46207207 */ /* 0x000fe20005800000 */
[----:B------:R-:W-:Y:S02]  /*1a020*/  IMAD R58, R30, R58, R59 ;  /* 0x0000003a1e3a7224 */ /* 0x000fe400078e023b */
[----:B------:R-:W-:Y:S01]  /*1a030*/  IMAD R30, R35, R30, RZ ;  /* 0x0000001e231e7224 */ /* 0x000fe200078e02ff */
[----:B------:R-:W-:Y:S02]  /*1a040*/  ISETP.NE.AND P6, PT, R32, R73, PT ;  /* 0x000000492000720c */ /* 0x000fe40003fc5270 */
[----:B------:R-:W-:Y:S01]  /*1a050*/  ISETP.NE.AND P5, PT, R58, R75, PT ;  /* 0x0000004b3a00720c */ /* 0x000fe20003fa5270 */
[----:B------:R-:W-:Y:S02]  /*1a060*/  IMAD R30, R34, R61, R30 ;  /* 0x0000003d221e7224 */ /* 0x000fe400078e021e */
[----:B------:R-:W-:Y:S01]  /*1a070*/  @!P0 IMAD.MOV R89, RZ, RZ, -R89 ;  /* 0x000000ffff598224 */ /* 0x000fe200078e0a59 */
[----:B------:R-:W-:-:S13]  /*1a080*/  ISETP.GT.U32.AND P0, PT, R60, R65, PT ;  /* 0x000000413c00720c */ /* 0x000fda0003f04070 */
[----:B------:R-:W-:Y:S01]  /*1a090*/  @!P0 IMAD.IADD R65, R65, 0x1, -R60 ;  /* 0x0000000141418824 */ /* 0x000fe200078e0a3c */
[----:B------:R-:W-:Y:S02]  /*1a0a0*/  ISETP.GE.AND P0, PT, R63, RZ, PT ;  /* 0x000000ff3f00720c */ /* 0x000fe40003f06270 */
[----:B------:R-:W-:Y:S02]  /*1a0b0*/  IADD3 R63, PT, PT, R75, 0x1, RZ ;  /* 0x000000014b3f7810 */ /* 0x000fe40007ffe0ff */
[C---:B------:R-:W-:Y:S02]  /*1a0c0*/  SEL R60, R70.reuse, R89, !P3 ;  /* 0x00000059463c7207 */ /* 0x040fe40005800000 */
[----:B------:R-:W-:Y:S02]  /*1a0d0*/  SEL R70, R70, R93, !P3 ;  /* 0x0000005d46467207 */ /* 0x000fe40005800000 */
[----:B------:R-:W-:-:S05]  /*1a0e0*/  ISETP.EQ.AND P6, PT, R66, R63, !P6 ;  /* 0x0000003f4200720c */ /* 0x000fca00077c2270 */
[----:B------:R-:W-:Y:S02]  /*1a0f0*/  @!P0 IADD3 R85, PT, PT, -R85, RZ, RZ ;  /* 0x000000ff55558210 */ /* 0x000fe40007ffe1ff */
[----:B------:R-:W-:Y:S02]  /*1a100*/  ISETP.GE.AND P0, PT, R68, RZ, PT ;  /* 0x000000ff4400720c */ /* 0x000fe40003f06270 */
[----:B------:R-:W-:-:S04]  /*1a110*/  SEL R85, R33, R85, !P2 ;  /* 0x0000005521557207 */ /* 0x000fc80005000000 */
[----:B------:R-:W-:-:S07]  /*1a120*/  ISETP.EQ.AND P6, PT, R85, R74, P6 ;  /* 0x0000004a5500720c */ /* 0x000fce00037c2270 */
[----:B------:R-:W-:Y:S01]  /*1a130*/  @!P0 IMAD.MOV R87, RZ, RZ, -R87 ;  /* 0x000000ffff578224 */ /* 0x000fe200078e0a57 */
[----:B------:R-:W-:Y:S01]  /*1a140*/  ISETP.GE.AND P0, PT, R67, RZ, PT ;  /* 0x000000ff4300720c */ /* 0x000fe20003f06270 */
[----:B------:R-:W-:-:S03]  /*1a150*/  VIADD R67, R73, 0x1 ;  /* 0x0000000149437836 */ /* 0x000fc60000000000 */
[----:B------:R-:W-:-:S04]  /*1a160*/  SEL R87, R33, R87, !P2 ;  /* 0x0000005721577207 */ /* 0x000fc80005000000 */
[----:B------:R-:W-:-:S05]  /*1a170*/  ISETP.NE.AND P3, PT, R87, R64, PT ;  /* 0x000000405700720c */ /* 0x000fca0003f65270 */
[----:B------:R-:W-:Y:S01]  /*1a180*/  @!P0 IMAD.MOV R65, RZ, RZ, -R65 ;  /* 0x000000ffff418224 */ /* 0x000fe200078e0a41 */
[----:B------:R-:W-:-:S04]  /*1a190*/  ISETP.NE.AND P0, PT, R32, R73, PT ;  /* 0x000000492000720c */ /* 0x000fc80003f05270 */
[----:B------:R-:W-:Y:S02]  /*1a1a0*/  ISETP.NE.OR P0, PT, R66, R75, P0 ;  /* 0x0000004b4200720c */ /* 0x000fe40000705670 */
[----:B------:R-:W-:Y:S02]  /*1a1b0*/  SEL R65, R33, R65, !P2 ;  /* 0x0000004121417207 */ /* 0x000fe40005000000 */
[-C--:B------:R-:W-:Y:S02]  /*1a1c0*/  ISETP.NE.OR P0, PT, R85, R74.reuse, P0 ;  /* 0x0000004a5500720c */ /* 0x080fe40000705670 */
[----:B------:R-:W-:Y:S02]  /*1a1d0*/  ISETP.NE.AND P2, PT, R60, R67, PT ;  /* 0x000000433c00720c */ /* 0x000fe40003f45270 */
[----:B------:R-:W-:Y:S02]  /*1a1e0*/  ISETP.NE.OR P0, PT, R62, R63, P0 ;  /* 0x0000003f3e00720c */ /* 0x000fe40000705670 */
[----:B------:R-:W-:-:S02]  /*1a1f0*/  ISETP.NE.AND P4, PT, R65, R74, PT ;  /* 0x0000004a4100720c */ /* 0x000fc40003f85270 */
[----:B------:R-:W-:-:S04]  /*1a200*/  ISETP.NE.OR P0, PT, R70, R73, P0 ;  /* 0x000000494600720c */ /* 0x000fc80000705670 */
[----:B------:R-:W-:-:S04]  /*1a210*/  ISETP.NE.OR P0, PT, R65, R74, P0 ;  /* 0x0000004a4100720c */ /* 0x000fc80000705670 */
[----:B------:R-:W-:-:S04]  /*1a220*/  ISETP.NE.OR P0, PT, R58, R75, P0 ;  /* 0x0000004b3a00720c */ /* 0x000fc80000705670 */
[----:B------:R-:W-:Y:S02]  /*1a230*/  ISETP.NE.OR P0, PT, R60, R67, P0 ;  /* 0x000000433c00720c */ /* 0x000fe40000705670 */
[----:B------:R-:W-:Y:S02]  /*1a240*/  P2R R60, PR, RZ, 0x40 ;  /* 0x00000040ff3c7803 */ /* 0x000fe40000000000 */
[----:B------:R-:W-:-:S04]  /*1a250*/  ISETP.NE.OR P0, PT, R87, R64, P0 ;  /* 0x000000405700720c */ /* 0x000fc80000705670 */
[----:B------:R-:W-:Y:S02]  /*1a260*/  SEL R33, RZ, 0xffffffff, !P0 ;  /* 0xffffffffff217807 */ /* 0x000fe40004000000 */
[----:B------:R-:W-:Y:S02]  /*1a270*/  ISETP.EQ.AND P0, PT, R62, R75, P6 ;  /* 0x0000004b3e00720c */ /* 0x000fe40003702270 */
[----:B------:R-:W-:Y:S02]  /*1a280*/  SEL R32, R33, 0x1, P3 ;  /* 0x0000000121207807 */ /* 0x000fe40001800000 */
[----:B------:R-:W-:Y:S02]  /*1a290*/  ISETP.EQ.AND P1, PT, R70, R67, P0 ;  /* 0x000000434600720c */ /* 0x000fe40000722270 */
[----:B------:R-:W-:Y:S02]  /*1a2a0*/  SEL R32, R32, R33, !P2 ;  /* 0x0000002120207207 */ /* 0x000fe40005000000 */
[----:B------:R-:W-:-:S02]  /*1a2b0*/  ISETP.NE.AND P6, PT, R70, R67, PT ;  /* 0x000000434600720c */ /* 0x000fc40003fc5270 */
[----:B------:R-:W-:-:S04]  /*1a2c0*/  SEL R32, R32, R33, P1 ;  /* 0x0000002120207207 */ /* 0x000fc80000800000 */
[----:B------:R-:W-:-:S04]  /*1a2d0*/  @!P5 SEL R33, R32, R33, !P4 ;  /* 0x000000212021d207 */ /* 0x000fc80006000000 */
[----:B------:R-:W-:-:S04]  /*1a2e0*/  SEL R32, R33, 0x2, P3 ;  /* 0x0000000221207807 */ /* 0x000fc80001800000 */
[----:B------:R-:W-:-:S04]  /*1a2f0*/  SEL R32, R32, R33, !P2 ;  /* 0x0000002120207207 */ /* 0x000fc80005000000 */
[----:B------:R-:W-:Y:S02]  /*1a300*/  SEL R32, R32, R33, !P6 ;  /* 0x0000002120207207 */ /* 0x000fe40007000000 */
[----:B------:R-:W-:-:S04]  /*1a310*/  ISETP.NE.AND P6, PT, R60, RZ, PT ;  /* 0x000000ff3c00720c */ /* 0x000fc80003fc5270 */
[----:B------:R-:W-:-:S04]  /*1a320*/  ISETP.EQ.AND P6, PT, R62, R63, P6 ;  /* 0x0000003f3e00720c */ /* 0x000fc800037c2270 */
[----:B------:R-:W-:-:S04]  /*1a330*/  SEL R32, R32, R33, P6 ;  /* 0x0000002120207207 */ /* 0x000fc80003000000 */
[----:B------:R-:W-:Y:S02]  /*1a340*/  @!P5 SEL R33, R32, R33, !P4 ;  /* 0x000000212021d207 */ /* 0x000fe40006000000 */
[----:B------:R-:W-:Y:S02]  /*1a350*/  ISETP.NE.AND P4, PT, R65, R64, PT ;  /* 0x000000404100720c */ /* 0x000fe40003f85270 */
[----:B------:R-:W-:-:S04]  /*1a360*/  SEL R32, R33, 0x3, P3 ;  /* 0x0000000321207807 */ /* 0x000fc80001800000 */
[----:B------:R-:W-:-:S04]  /*1a370*/  SEL R32, R32, R33, !P2 ;  /* 0x0000002120207207 */ /* 0x000fc80005000000 */
[----:B------:R-:W-:-:S04]  /*1a380*/  SEL R32, R32, R33, !P4 ;  /* 0x0000002120207207 */ /* 0x000fc80006000000 */
[----:B------:R-:W-:Y:S02]  /*1a390*/  SEL R32, R32, R33, P0 ;  /* 0x0000002120207207 */ /* 0x000fe40000000000 */
[----:B------:R-:W-:Y:S01]  /*1a3a0*/  ISETP.NE.AND P0, PT, R70, R73, PT ;  /* 0x000000494600720c */ /* 0x000fe20003f05270 */
[----:B------:R-:W-:-:S03]  /*1a3b0*/  IMAD R73, R3, R74, R73 ;  /* 0x0000004a03497224 */ /* 0x000fc600078e0249 */
[----:B------:R-:W-:Y:S01]  /*1a3c0*/  @!P5 SEL R33, R32, R33, !P0 ;  /* 0x000000212021d207 */ /* 0x000fe20004000000 */
[----:B------:R-:W-:-:S03]  /*1a3d0*/  IMAD R73, R34, R73, R75 ;  /* 0x0000004922497224 */ /* 0x000fc600078e024b */
[----:B------:R-:W-:-:S04]  /*1a3e0*/  SEL R32, R33, 0x4, P3 ;  /* 0x0000000421207807 */ /* 0x000fc80001800000 */
[----:B------:R-:W-:-:S04]  /*1a3f0*/  SEL R32, R32, R33, !P2 ;  /* 0x0000002120207207 */ /* 0x000fc80005000000 */
[----:B------:R-:W-:-:S04]  /*1a400*/  SEL R32, R32, R33, !P4 ;  /* 0x0000002120207207 */ /* 0x000fc80006000000 */
[----:B------:R-:W-:-:S04]  /*1a410*/  SEL R32, R32, R33, P6 ;  /* 0x0000002120207207 */ /* 0x000fc80003000000 */
[----:B------:R-:W-:Y:S02]  /*1a420*/  @!P5 SEL R33, R32, R33, !P0 ;  /* 0x000000212021d207 */ /* 0x000fe40004000000 */
[----:B------:R-:W-:Y:S02]  /*1a430*/  ISETP.NE.AND P0, PT, R58, R63, PT ;  /* 0x0000003f3a00720c */ /* 0x000fe40003f05270 */
[----:B------:R-:W-:-:S04]  /*1a440*/  SEL R32, R33, 0x5, P3 ;  /* 0x0000000521207807 */ /* 0x000fc80001800000 */
[----:B------:R-:W-:-:S04]  /*1a450*/  SEL R32, R32, R33, !P2 ;  /* 0x0000002120207207 */ /* 0x000fc80005000000 */
[----:B------:R-:W-:-:S04]  /*1a460*/  SEL R32, R32, R33, !P0 ;  /* 0x0000002120207207 */ /* 0x000fc80004000000 */
[----:B------:R-:W-:Y:S01]  /*1a470*/  @P1 SEL R33, R32, R33, !P4 ;  /* 0x0000002120211207 */ /* 0x000fe20006000000 */
[----:B------:R-:W-:-:S04]  /*1a480*/  IMAD R32, R34, R31, RZ ;  /* 0x0000001f22207224 */ /* 0x000fc800078e02ff */
[----:B------:R-:W-:-:S04]  /*1a490*/  IMAD R32, R32, R61, -R32 ;  /* 0x0000003d20207224 */ /* 0x000fc800078e0a20 */
[----:B------:R-:W-:-:S04]  /*1a4a0*/  IMAD R30, R3, R30, R32 ;  /* 0x0000001e031e7224 */ /* 0x000fc800078e0220 */
[----:B------:R-:W-:-:S05]  /*1a4b0*/  IMAD R30, R73, 0x3, R30 ;  /* 0x00000003491e7824 */ /* 0x000fca00078e021e */
[----:B------:R-:W-:-:S07]  /*1a4c0*/  LEA R33, R30, R33, 0x1 ;  /* 0x000000211e217211 */ /* 0x000fce00078e08ff */
.L_x_1329:
[----:B------:R-:W-:Y:S05]  /*1a4d0*/  BSYNC.RECONVERGENT B3 ;  /* 0x0000000000037941 */ /* 0x000fea0003800200 */
.L_x_1327:
[----:B------:R-:W2:Y:S01]  /*1a4e0*/  LD.E.64 R30, desc[UR36][R52.64] ;  /* 0x00000024341e7980 */ /* 0x000ea2000c101b00 */
[----:B------:R-:W-:Y:S01]  /*1a4f0*/  PLOP3.LUT P0, PT, PT, PT, PT, 0x80, 0x8 ;  /* 0x000000000008781c */ /* 0x000fe20003f0f070 */
[----:B--2---:R-:W-:-:S14]  /*1a500*/  DSETP.GT.AND P1, PT, R4, R30, PT ;  /* 0x0000001e0400722a */ /* 0x004fdc0003f24000 */
[----:B------:R-:W-:-:S06]  /*1a510*/  @!P1 DSETP.NEU.AND P2, PT, R4, R30, PT ;  /* 0x0000001e0400922a */ /* 0x000fcc0003f4d000 */
[----:B------:R-:W-:Y:S01]  /*1a520*/  @!P1 ISETP.GT.AND P0, PT, R24, R49, !P2 ;  /* 0x000000311800920c */ /* 0x000fe20005704270 */
[----:B------:R-:W-:-:S14]  /*1a530*/  DSETP.GT.AND P1, PT, R6, R30, PT ;  /* 0x0000001e0600722a */ /* 0x000fdc0003f24000 */
[----:B------:R-:W-:Y:S05]  /*1a540*/  @!P1 BRA `(.L_x_1332) ;  /* 0x0000000000089947 */ /* 0x000fea0003800000 */
[----:B------:R-:W-:Y:S05]  /*1a550*/  @P0 BRA `(.L_x_1326) ;  /* 0x0000000000300947 */ /* 0x000fea0003800000 */
[----:B------:R-:W-:Y:S05]  /*1a560*/  BRA `(.L_x_1333) ;  /* 0x0000000000107947 */ /* 0x000fea0003800000 */
.L_x_1332:
[----:B------:R-:W-:-:S06]  /*1a570*/  DSETP.NEU.AND P1, PT, R6, R30, PT ;  /* 0x0000001e0600722a */ /* 0x000fcc0003f2d000 */
[----:B------:R-:W-:-:S04]  /*1a580*/  ISETP.GT.AND P1, PT, R25, R49, !P1 ;  /* 0x000000311900720c */ /* 0x000fc80004f24270 */
[----:B------:R-:W-:-:S13]  /*1a590*/  PLOP3.LUT P1, PT, P0, P1, PT, 0x28, 0x82 ;  /* 0x000000000082781c */ /* 0x000fda0000722570 */
[----:B------:R-:W-:Y:S05]  /*1a5a0*/  @!P1 BRA `(.L_x_1326) ;  /* 0x00000000001c9947 */ /* 0x000fea0003800000 */
.L_x_1333:
[----:B------:R-:W-:-:S13]  /*1a5b0*/  ISETP.GE.AND P0, PT, R49, R18, PT ;  /* 0x000000123100720c */ /* 0x000fda0003f06270 */
[----:B------:R-:W-:-:S06]  /*1a5c0*/  DSETP.NEU.OR P0, PT, R30, R14, P0 ;  /* 0x0000000e1e00722a */ /* 0x000fcc000070d400 */
[----:B------:R-:W-:-:S14]  /*1a5d0*/  DSETP.GEU.AND P0, PT, R30, R14, P0 ;  /* 0x0000000e1e00722a */ /* 0x000fdc000070e000 */
[----:B------:R-:W-:Y:S01]  /*1a5e0*/  @!P0 IMAD.MOV.U32 R14, RZ, RZ, R30 ;  /* 0x000000ffff0e8224 */ /* 0x000fe200078e001e */
[----:B------:R-:W-:Y:S01]  /*1a5f0*/  @!P0 MOV R77, R33 ;  /* 0x00000021004d8202 */ /* 0x000fe20000000f00 */
[----:B------:R-:W-:Y:S02]  /*1a600*/  @!P0 IMAD.MOV.U32 R15, RZ, RZ, R31 ;  /* 0x000000ffff0f8224 */ /* 0x000fe400078e001f */
[----:B------:R-:W-:-:S07]  /*1a610*/  @!P0 IMAD.MOV.U32 R18, RZ, RZ, R49 ;  /* 0x000000ffff128224 */ /* 0x000fce00078e0031 */
.L_x_1326:
[----:B------:R-:W-:Y:S05]  /*1a620*/  BSYNC.RECONVERGENT B2 ;  /* 0x0000000000027941 */ /* 0x000fea0003800200 */
.L_x_1325:
[----:B------:R-:W-:Y:S02]  /*1a630*/  ISETP.NE.AND P1, PT, R81, RZ, PT ;  /* 0x000000ff5100720c */ /* 0x000fe40003f25270 */
[----:B------:R-:W-:-:S05]  /*1a640*/  IADD3 R30, P0, PT, R20, 0xc, RZ ;  /* 0x0000000c141e7810 */ /* 0x000fca0007f1e0ff */
[----:B------:R-:W-:-:S06]  /*1a650*/  IMAD.X R21, RZ, RZ, R21, P0 ;  /* 0x000000ffff157224 */ /* 0x000fcc00000e0615 */
[----:B------:R-:W-:Y:S05]  /*1a660*/  @P1 BRA `(.L_x_1334) ;  /* 0xffffffd000401947 */ /* 0x000fea000383ffff */
[----:B------:R-:W-:Y:S05]  /*1a670*/  BSYNC.RECONVERGENT B1 ;  /* 0x0000000000017941 */ /* 0x000fea0003800200 */
.L_x_1324:
[----:B------:R-:W-:-:S13]  /*1a680*/  ISETP.NE.AND P1, PT, R83, RZ, PT ;  /* 0x000000ff5300720c */ /* 0x000fda0003f25270 */
[----:B------:R-:W-:Y:S05]  /*1a690*/  @P1 BRA `(.L_x_1335) ;  /* 0xffffffcc00c01947 */ /* 0x000fea000383ffff */
[----:B------:R-:W-:Y:S05]  /*1a6a0*/  BSYNC.RECONVERGENT B0 ;  /* 0x0000000000007941 */ /* 0x000fea0003800200 */
.L_x_1323:
        /* <DEDUP_REMOVED lines=18> */
.L_x_1338:
        /* <DEDUP_REMOVED lines=8> */
.L_x_1337:
        /* <DEDUP_REMOVED lines=9> */
.L_x_1339:
[----:B------:R-:W-:-:S13]  /*1a8e0*/  ISETP.NE.AND P0, PT, R5, RZ, PT ;  /* 0x000000ff0500720c */ /* 0x000fda0003f05270 */
[----:B------:R-:W-:Y:S05]  /*1a8f0*/  @P0 BRA `(.L_x_1340) ;  /* 0x00000000006c0947 */ /* 0x000fea0003800000 */
[----:B------:R-:W0:Y:S02]  /*1a900*/  LDC.64 R14, c[0x4][0x198] ;  /* 0x01006600ff0e7b82 */ /* 0x000e240000000a00 */
[----:B0-----:R-:W2:Y:S02]  /*1a910*/  LDG.E.64 R4, desc[UR36][R14.64] ;  /* 0x000000240e047981 */ /* 0x001ea4000c1e1b00 */
[----:B--2---:R-:W-:-:S06]  /*1a920*/  IMAD.WIDE.U32 R4, R18, 0x8, R4 ;  /* 0x0000000812047825 */ /* 0x004fcc00078e0004 */
[----:B------:R-:W2:Y:S01]  /*1a930*/  LD.E.64 R4, desc[UR36][R4.64] ;  /* 0x0000002404047980 */ /* 0x000ea2000c101b00 */
[----:B------:R-:W-:Y:S01]  /*1a940*/  BSSY B0, `(.L_x_1341) ;  /* 0x0000015000007945 */ /* 0x000fe20003800000 */
[----:B--2---:R-:W-:-:S14]  /*1a950*/  DSETP.GT.AND P0, PT, R6, R4, PT ;  /* 0x000000040600722a */ /* 0x004fdc0003f04000 */
[----:B------:R-:W-:Y:S05]  /*1a960*/  @!P0 BRA `(.L_x_1342) ;  /* 0x0000000000488947 */ /* 0x000fea0003800000 */
.L_x_1345:
[----:B------:R-:W2:Y:S02]  /*1a970*/  LDG.E.64 R4, desc[UR36][R14.64] ;  /* 0x000000240e047981 */ /* 0x000ea4000c1e1b00 */
[----:B0-2---:R-:W-:-:S05]  /*1a980*/  IMAD.WIDE.U32 R12, R18, 0x8, R4 ;  /* 0x00000008120c7825 */ /* 0x005fca00078e0004 */
        /* <DEDUP_REMOVED lines=13> */
.L_x_1344:
[----:B------:R-:W-:Y:S05]  /*1aa60*/  BSYNC.RECONVERGENT B1 ;  /* 0x0000000000017941 */ /* 0x000fea0003800200 */
.L_x_1343:
[----:B-----5:R-:W-:-:S14]  /*1aa70*/  DSETP.NEU.AND P0, PT, R4, R8, PT ;  /* 0x000000080400722a */ /* 0x020fdc0003f0d000 */
[----:B------:R-:W-:Y:S05]  /*1aa80*/  @P0 BRA `(.L_x_1345) ;  /* 0xfffffffc00b80947 */ /* 0x000fea000383ffff */
.L_x_1342:
[----:B------:R-:W-:Y:S05]  /*1aa90*/  BSYNC B0 ;  /* 0x0000000000007941 */ /* 0x000fea0003800000 */
.L_x_1341:
[----:B------:R-:W-:Y:S05]  /*1aaa0*/  BRA `(.L_x_1346) ;  /* 0x0000000000107947 */ /* 0x000fea0003800000 */
.L_x_1340:
[----:B------:R-:W0:Y:S02]  /*1aab0*/  LDC.64 R8, c[0x4][0x198] ;  /* 0x01006600ff087b82 */ /* 0x000e240000000a00 */
[----:B0-----:R-:W2:Y:S02]  /*1aac0*/  LDG.E.64 R4, desc[UR36][R8.64] ;  /* 0x0000002408047981 */ /* 0x001ea4000c1e1b00 */
[----:B--2---:R-:W-:-:S05]  /*1aad0*/  IMAD.WIDE.U32 R4, R18, 0x8, R4 ;  /* 0x0000000812047825 */ /* 0x004fca00078e0004 */
[----:B------:R0:W-:Y:S02]  /*1aae0*/  ST.E.64 desc[UR36][R4.64], R6 ;  /* 0x0000000604007985 */ /* 0x0001e4000c101b24 */
.L_x_1346:
[----:B------:R-:W-:-:S13]  /*1aaf0*/  ISETP.NE.AND P0, PT, R2, 0x33c8, PT ;  /* 0x000033c80200780c */ /* 0x000fda0003f05270 */
[----:B------:R-:W-:Y:S05]  /*1ab00*/  @P0 EXIT ;  /* 0x000000000000094d */ /* 0x000fea0003800000 */
[----:B------:R-:W-:Y:S01]  /*1ab10*/  MOV R2, 0x278 ;  /* 0x0000027800027802 */ /* 0x000fe20000000f00 */
[----:B------:R1:W-:Y:S01]  /*1ab20*/  STL.64 [R1], R18 ;  /* 0x0000001201007387 */ /* 0x0003e20000100a00 */
[----:B------:R-:W2:Y:S01]  /*1ab30*/  LDCU.64 UR4, c[0x4][0x248] ;  /* 0x01004900ff0477ac */ /* 0x000ea20008000a00 */
[----:B0-----:R-:W-:Y:S01]  /*1ab40*/  IMAD.MOV.U32 R6, RZ, RZ, R16 ;  /* 0x000000ffff067224 */ /* 0x001fe200078e0010 */
[----:B------:R1:W0:Y:S01]  /*1ab50*/  LDC.64 R8, c[0x4][R2] ;  /* 0x0100000002087b82 */ /* 0x0002220000000a00 */
[----:B------:R-:W-:Y:S01]  /*1ab60*/  MOV R7, R17 ;  /* 0x0000001100077202 */ /* 0x000fe20000000f00 */
[----:B--2---:R-:W-:Y:S02]  /*1ab70*/  IMAD.U32 R4, RZ, RZ, UR4 ;  /* 0x00000004ff047e24 */ /* 0x004fe4000f8e00ff */
[----:B-1----:R-:W-:-:S07]  /*1ab80*/  IMAD.U32 R5, RZ, RZ, UR5 ;  /* 0x00000005ff057e24 */ /* 0x002fce000f8e00ff */
[----:B------:R-:W-:-:S07]  /*1ab90*/  LEPC R20, `(.L_x_1347) ;  /* 0x000000001014794e */ /* 0x000fce0000000000 */
[----:B0-----:R-:W-:Y:S05]  /*1aba0*/  CALL.ABS.NOINC R8 ;  /* 0x0000000008007343 */ /* 0x001fea0003c00000 */
.L_x_1347:
[----:B------:R-:W0:Y:S01]  /*1abb0*/  LDC.64 R14, c[0x4][0xb0] ;  /* 0x01002c00ff0e7b82 */ /* 0x000e220000000a00 */
[----:B------:R-:W-:Y:S01]  /*1abc0*/  ISETP.NE.AND P3, PT, R27, RZ, PT ;  /* 0x000000ff1b00720c */ /* 0x000fe20003f65270 */
[----:B------:R-:W1:Y:S01]  /*1abd0*/  LDCU.64 UR4, c[0x4][0x250] ;  /* 0x01004a00ff0477ac */ /* 0x000e620008000a00 */
[----:B------:R-:W-:Y:S02]  /*1abe0*/  ISETP.NE.AND P4, PT, R26, RZ, PT ;  /* 0x000000ff1a00720c */ /* 0x000fe40003f85270 */
[----:B------:R-:W-:Y:S02]  /*1abf0*/  ISETP.NE.AND P5, PT, R28, RZ, PT ;  /* 0x000000ff1c00720c */ /* 0x000fe40003fa5270 */
[----:B------:R-:W-:Y:S01]  /*1ac00*/  ISETP.NE.AND P6, PT, R22, RZ, PT ;  /* 0x000000ff1600720c */ /* 0x000fe20003fc5270 */
[----:B------:R-:W2:Y:S01]  /*1ac10*/  LDC.64 R6, c[0x4][0x108] ;  /* 0x01004200ff067b82 */ /* 0x000ea20000000a00 */
[----:B0-----:R-:W3:Y:S04]  /*1ac20*/  LDG.E.64 R4, desc[UR36][R14.64] ;  /* 0x000000240e047981 */ /* 0x001ee8000c1e1b00 */
[----:B--2---:R-:W2:Y:S01]  /*1ac30*/  LDG.E.64 R6, desc[UR36][R6.64] ;  /* 0x0000002406067981 */ /* 0x004ea2000c1e1b00 */
[----:B---3--:R-:W-:-:S05]  /*1ac40*/  IMAD.WIDE.U32 R4, R23, 0x4, R4 ;  /* 0x0000000417047825 */ /* 0x008fca00078e0004 */
[----:B------:R1:W3:Y:S04]  /*1ac50*/  LD.E R8, desc[UR36][R4.64] ;  /* 0x0000002404087980 */ /* 0x0002e8000c101900 */
[----:B--2---:R0:W3:Y:S01]  /*1ac60*/  LD.E R9, desc[UR36][R6.64+0xcf20] ;  /* 0x00cf202406097980 */ /* 0x0040e2000c101900 */
[----:B------:R-:W-:Y:S01]  /*1ac70*/  IMAD.MOV.U32 R22, RZ, RZ, 0x33c8 ;  /* 0x000033c8ff167424 */ /* 0x000fe200078e00ff */
[----:B------:R-:W-:Y:S02]  /*1ac80*/  SEL R10, RZ, 0x1, !P3 ;  /* 0x00000001ff0a7807 */ /* 0x000fe40005800000 */
[----:B------:R-:W-:Y:S02]  /*1ac90*/  SEL R11, RZ, 0x1, !P4 ;  /* 0x00000001ff0b7807 */ /* 0x000fe40006000000 */
[----:B------:R-:W-:-:S02]  /*1aca0*/  SEL R12, RZ, 0x1, !P5 ;  /* 0x00000001ff0c7807 */ /* 0x000fc40006800000 */
[----:B------:R-:W-:Y:S01]  /*1acb0*/  SEL R13, RZ, 0x1, !P6 ;  /* 0x00000001ff0d7807 */ /* 0x000fe20007000000 */
[----:B------:R2:W-:Y:S01]  /*1acc0*/  STL.64 [R1], R22 ;  /* 0x0000001601007387 */ /* 0x0005e20000100a00 */
[----:B------:R2:W4:Y:S03]  /*1acd0*/  LDC.64 R14, c[0x4][R2] ;  /* 0x01000000020e7b82 */ /* 0x0005260000000a00 */
[----:B------:R2:W-:Y:S04]  /*1ace0*/  STL.64 [R1+0x10], R10 ;  /* 0x0000100a01007387 */ /* 0x0005e80000100a00 */
[----:B------:R2:W-:Y:S01]  /*1acf0*/  STL.64 [R1+0x18], R12 ;  /* 0x0000180c01007387 */ /* 0x0005e20000100a00 */
[----:B-1----:R-:W-:Y:S01]  /*1ad00*/  IMAD.U32 R4, RZ, RZ, UR4 ;  /* 0x00000004ff047e24 */ /* 0x002fe2000f8e00ff */
[----:B0-----:R-:W-:Y:S01]  /*1ad10*/  MOV R6, R16 ;  /* 0x0000001000067202 */ /* 0x001fe20000000f00 */
[----:B------:R-:W-:-:S02]  /*1ad20*/  IMAD.U32 R5, RZ, RZ, UR5 ;  /* 0x00000005ff057e24 */ /* 0x000fc4000f8e00ff */
[----:B------:R-:W-:Y:S01]  /*1ad30*/  IMAD.MOV.U32 R7, RZ, RZ, R17 ;  /* 0x000000ffff077224 */ /* 0x000fe200078e0011 */
[----:B---34-:R2:W-:Y:S06]  /*1ad40*/  STL.64 [R1+0x8], R8 ;  /* 0x0000080801007387 */ /* 0x0185ec0000100a00 */
[----:B------:R-:W-:-:S07]  /*1ad50*/  LEPC R20, `(.L_x_1348) ;  /* 0x000000001014794e */ /* 0x000fce0000000000 */
[----:B--2---:R-:W-:Y:S05]  /*1ad60*/  CALL.ABS.NOINC R14 ;  /* 0x000000000e007343 */ /* 0x004fea0003c00000 */
.L_x_1348:
[----:B------:R-:W0:Y:S08]  /*1ad70*/  LDC.64 R14, c[0x4][0x18] ;  /* 0x01000600ff0e7b82 */ /* 0x000e300000000a00 */
[----:B------:R-:W1:Y:S08]  /*1ad80*/  LDC.64 R4, c[0x4][0x10] ;  /* 0x01000400ff047b82 */ /* 0x000e700000000a00 */
[----:B------:R-:W2:Y:S01]  /*1ad90*/  LDC.64 R22, c[0x4][0x180] ;  /* 0x01006000ff167b82 */ /* 0x000ea20000000a00 */
[----:B------:R-:W-:Y:S01]  /*1ada0*/  IMAD.MOV.U32 R0, RZ, RZ, 0x33c8 ;  /* 0x000033c8ff007424 */ /* 0x000fe200078e00ff */
[----:B------:R-:W3:Y:S01]  /*1adb0*/  LDCU.64 UR4, c[0x4][0x258] ;  /* 0x01004b00ff0477ac */ /* 0x000ee20008000a00 */
[----:B0-----:R-:W4:Y:S04]  /*1adc0*/  LDG.E.64 R10, desc[UR36][R14.64] ;  /* 0x000000240e0a7981 */ /* 0x001f28000c1e1b00 */
[----:B-1----:R-:W5:Y:S04]  /*1add0*/  LDG.E.64 R4, desc[UR36][R4.64] ;  /* 0x0000002404047981 */ /* 0x002f68000c1e1b00 */
[----:B--2---:R-:W2:Y:S01]  /*1ade0*/  LDG.E.64 R22, desc[UR36][R22.64] ;  /* 0x0000002416167981 */ /* 0x004ea2000c1e1b00 */
[----:B----4-:R-:W-:-:S04]  /*1adf0*/  IMAD.WIDE R20, R24, 0x8, R10 ;  /* 0x0000000818147825 */ /* 0x010fc800078e020a */
[C---:B------:R-:W-:Y:S01]  /*1ae00*/  IMAD.WIDE R26, R25.reuse, 0x8, R10 ;  /* 0x00000008191a7825 */ /* 0x040fe200078e020a */
[----:B------:R-:W2:Y:S03]  /*1ae10*/  LD.E.64 R12, desc[UR36][R20.64] ;  /* 0x00000024140c7980 */ /* 0x000ea6000c101b00 */
[--C-:B-----5:R-:W-:Y:S01]  /*1ae20*/  IMAD.WIDE R6, R24, 0x8, R4.reuse ;  /* 0x0000000818067825 */ /* 0x120fe200078e0204 */
[----:B------:R-:W4:Y:S03]  /*1ae30*/  LD.E.64 R14, desc[UR36][R26.64] ;  /* 0x000000241a0e7980 */ /* 0x000f26000c101b00 */
[----:B------:R-:W-:Y:S02]  /*1ae40*/  IMAD.WIDE R8, R25, 0x8, R4 ;  /* 0x0000000819087825 */ /* 0x000fe400078e0204 */
[----:B------:R-:W5:Y:S02]  /*1ae50*/  LD.E.64 R6, desc[UR36][R6.64] ;  /* 0x0000002406067980 */ /* 0x000f64000c101b00 */
[----:B------:R-:W-:-:S02]  /*1ae60*/  IMAD.WIDE R24, R19, 0x8, R10 ;  /* 0x0000000813187825 */ /* 0x000fc400078e020a */
[----:B------:R-:W5:Y:S02]  /*1ae70*/  LD.E.64 R8, desc[UR36][R8.64] ;  /* 0x0000002408087980 */ /* 0x000f64000c101b00 */
[----:B------:R-:W-:Y:S02]  /*1ae80*/  IMAD.WIDE R10, R19, 0x8, R4 ;  /* 0x00000008130a7825 */ /* 0x000fe400078e0204 */
[----:B------:R-:W5:Y:S04]  /*1ae90*/  LD.E.64 R18, desc[UR36][R24.64] ;  /* 0x0000002418127980 */ /* 0x000f68000c101b00 */
[----:B------:R-:W5:Y:S01]  /*1aea0*/  LD.E.64 R10, desc[UR36][R10.64] ;  /* 0x000000240a0a7980 */ /* 0x000f62000c101b00 */
[----:B------:R-:W0:Y:S03]  /*1aeb0*/  LDC.64 R2, c[0x4][R2] ;  /* 0x0100000002027b82 */ /* 0x000e260000000a00 */
[----:B------:R-:W-:Y:S01]  /*1aec0*/  STL [R1], R0 ;  /* 0x0000000001007387 */ /* 0x000fe20000100800 */
[----:B---3--:R-:W-:Y:S01]  /*1aed0*/  IMAD.U32 R4, RZ, RZ, UR4 ;  /* 0x00000004ff047e24 */ /* 0x008fe2000f8e00ff */
[----:B------:R-:W-:Y:S01]  /*1aee0*/  MOV R5, UR5 ;  /* 0x0000000500057c02 */ /* 0x000fe20008000f00 */
[----:B--2---:R-:W-:-:S02]  /*1aef0*/  DADD R12, R12, -R22 ;  /* 0x000000000c0c7229 */ /* 0x004fc40000000816 */
[----:B----4-:R-:W-:-:S05]  /*1af00*/  DADD R14, -R22, R14 ;  /* 0x00000000160e7229 */ /* 0x010fca000000010e */
[----:B------:R-:W-:Y:S01]  /*1af10*/  STL.64 [R1+0x20], R12 ;  /* 0x0000200c01007387 */ /* 0x000fe20000100a00 */
[----:B-----5:R-:W-:-:S03]  /*1af20*/  DADD R18, -R22, R18 ;  /* 0x0000000016127229 */ /* 0x020fc60000000112 */
[----:B------:R-:W-:Y:S04]  /*1af30*/  STL.64 [R1+0x10], R8 ;  /* 0x0000100801007387 */ /* 0x000fe80000100a00 */
[----:B------:R-:W-:Y:S04]  /*1af40*/  STL.64 [R1+0x18], R10 ;  /* 0x0000180a01007387 */ /* 0x000fe80000100a00 */
[----:B------:R-:W-:Y:S04]  /*1af50*/  STL.64 [R1+0x28], R14 ;  /* 0x0000280e01007387 */ /* 0x000fe80000100a00 */
[----:B------:R-:W-:Y:S04]  /*1af60*/  STL.64 [R1+0x30], R18 ;  /* 0x0000301201007387 */ /* 0x000fe80000100a00 */
[----:B------:R1:W-:Y:S02]  /*1af70*/  STL.64 [R1+0x8], R6 ;  /* 0x0000080601007387 */ /* 0x0003e40000100a00 */
[----:B-1----:R-:W-:-:S02]  /*1af80*/  IMAD.MOV.U32 R6, RZ, RZ, R16 ;  /* 0x000000ffff067224 */ /* 0x002fc400078e0010 */
[----:B0-----:R-:W-:-:S07]  /*1af90*/  IMAD.MOV.U32 R7, RZ, RZ, R17 ;  /* 0x000000ffff077224 */ /* 0x001fce00078e0011 */
[----:B------:R-:W-:-:S07]  /*1afa0*/  LEPC R20, `(.L_x_1349) ;  /* 0x000000001014794e */ /* 0x000fce0000000000 */
[----:B------:R-:W-:Y:S05]  /*1afb0*/  CALL.ABS.NOINC R2 ;  /* 0x0000000002007343 */ /* 0x000fea0003c00000 */
.L_x_1349:
[----:B------:R-:W-:Y:S05]  /*1afc0*/  EXIT ;  /* 0x000000000000794d */ /* 0x000fea0003800000 */
.L_x_1336:
        /* <DEDUP_REMOVED lines=16> */
.L_x_1351:
        /* <DEDUP_REMOVED lines=8> */
.L_x_1350:
[----:B------:R-:W0:Y:S02]  /*1b150*/  LDC.64 R6, c[0x4][0x180] ;  /* 0x01006000ff067b82 */ /* 0x000e240000000a00 */
[----:B0-----:R-:W2:Y:S02]  /*1b160*/  LDG.E.64 R6, desc[UR36][R6.64] ;  /* 0x0000002406067981 */ /* 0x001ea4000c1e1b00 */
[----:B--2---:R-:W-:-:S08]  /*1b170*/  DADD R4, R4, -R6 ;  /* 0x0000000004047229 */ /* 0x004fd00000000806 */
[----:B------:R-:W-:-:S08]  /*1b180*/  DADD R4, -R8, R4 ;  /* 0x0000000008047229 */ /* 0x000fd00000000104 */
[----:B------:R-:W-:-:S11]  /*1b190*/  DMUL R14, R4, 0.5 ;  /* 0x3fe00000040e7828 */ /* 0x000fd60000000000 */
.L_x_1352:
        /* <DEDUP_REMOVED lines=9> */
.L_x_1358:
        /* <DEDUP_REMOVED lines=15> */
.L_x_1357:
[----:B------:R-:W-:Y:S05]  /*1b320*/  BSYNC.RECONVERGENT B1 ;  /* 0x0000000000017941 */ /* 0x000fea0003800200 */
.L_x_1356:
[----:B-----5:R-:W-:-:S14]  /*1b330*/  DSETP.NEU.AND P0, PT, R12, R4, PT ;  /* 0x000000040c00722a */ /* 0x020fdc0003f0d000 */
[----:B------:R-:W-:Y:S05]  /*1b340*/  @P0 BRA `(.L_x_1358) ;  /* 0xfffffffc00b80947 */ /* 0x000fea000383ffff */
.L_x_1355:
[----:B------:R-:W-:Y:S05]  /*1b350*/  BSYNC B0 ;  /* 0x0000000000007941 */ /* 0x000fea0003800000 */
.L_x_1354:
[----:B------:R-:W-:Y:S05]  /*1b360*/  BRA `(.L_x_1359) ;  /* 0x0000000000107947 */ /* 0x000fea0003800000 */
.L_x_1353:
[----:B------:R-:W0:Y:S02]  /*1b370*/  LDC.64 R6, c[0x4][0x198] ;  /* 0x01006600ff067b82 */ /* 0x000e240000000a00 */
[----:B0-----:R-:W2:Y:S02]  /*1b380*/  LDG.E.64 R4, desc[UR36][R6.64] ;  /* 0x0000002406047981 */ /* 0x001ea4000c1e1b00 */
[----:B--2---:R-:W-:-:S05]  /*1b390*/  IMAD.WIDE R4, R24, 0x8, R4 ;  /* 0x0000000818047825 */ /* 0x004fca00078e0204 */
[----:B------:R0:W-:Y:S02]  /*1b3a0*/  ST.E.64 desc[UR36][R4.64], R14 ;  /* 0x0000000e04007985 */ /* 0x0001e4000c101b24 */
.L_x_1359:
        /* <DEDUP_REMOVED lines=16> */
.L_x_1360:
        /* <DEDUP_REMOVED lines=12> */
.L_x_1362:
[----:B------:R-:W0:Y:S02]  /*1b570*/  LDC.64 R6, c[0x4][0x180] ;  /* 0x01006000ff067b82 */ /* 0x000e240000000a00 */
[----:B0-----:R-:W2:Y:S01]  /*1b580*/  LDG.E.64 R6, desc[UR36][R6.64] ;  /* 0x0000002406067981 */ /* 0x001ea2000c1e1b00 */
[----:B------:R-:W-:Y:S01]  /*1b590*/  DADD R10, -RZ, -R10 ;  /* 0x00000000ff0a7229 */ /* 0x000fe2000000090a */
[----:B------:R-:W-:-:S09]  /*1b5a0*/  ISETP.NE.AND P0, PT, R5, RZ, PT ;  /* 0x000000ff0500720c */ /* 0x000fd20003f05270 */
[----:B------:R-:W-:Y:S02]  /*1b5b0*/  FSEL R4, R10, RZ, P0 ;  /* 0x000000ff0a047208 */ /* 0x000fe40000000000 */
[----:B------:R-:W-:-:S06]  /*1b5c0*/  FSEL R5, R11, -1.875, P0 ;  /* 0xbff000000b057808 */ /* 0x000fcc0000000000 */
[----:B--2---:R-:W-:-:S11]  /*1b5d0*/  DMUL R10, R6, R4 ;  /* 0x00000004060a7228 */ /* 0x004fd60000000000 */
.L_x_1361:
[----:B------:R-:W-:-:S13]  /*1b5e0*/  ISETP.NE.AND P0, PT, R2, RZ, PT ;  /* 0x000000ff0200720c */ /* 0x000fda0003f05270 */
[----:B------:R-:W-:Y:S05]  /*1b5f0*/  @!P0 BRA `(.L_x_1363) ;  /* 0x0000000000148947 */ /* 0x000fea0003800000 */
[----:B------:R-:W0:Y:S02]  /*1b600*/  LDC.64 R4, c[0x4][0x198] ;  /* 0x01006600ff047b82 */ /* 0x000e240000000a00 */
[----:B0-----:R-:W2:Y:S02]  /*1b610*/  LDG.E.64 R2, desc[UR36][R4.64] ;  /* 0x0000002404027981 */ /* 0x001ea4000c1e1b00 */
[----:B--2---:R-:W-:-:S05]  /*1b620*/  IMAD.WIDE R2, R25, 0x8, R2 ;  /* 0x0000000819027825 */ /* 0x004fca00078e0202 */
[----:B------:R-:W-:Y:S01]  /*1b630*/  ST.E.64 desc[UR36][R2.64], R10 ;  /* 0x0000000a02007985 */ /* 0x000fe2000c101b24 */
[----:B------:R-:W-:Y:S05]  /*1b640*/  EXIT ;  /* 0x000000000000794d */ /* 0x000fea0003800000 */
.L_x_1363:
[----:B------:R-:W0:Y:S02]  /*1b650*/  LDC.64 R12, c[0x4][0x198] ;  /* 0x01006600ff0c7b82 */ /* 0x000e240000000a00 */
[----:B0-----:R-:W2:Y:S02]  /*1b660*/  LDG.E.64 R2, desc[UR36][R12.64] ;  /* 0x000000240c027981 */ /* 0x001ea4000c1e1b00 */
[----:B--2---:R-:W-:-:S06]  /*1b670*/  IMAD.WIDE R2, R25, 0x8, R2 ;  /* 0x0000000819027825 */ /* 0x004fcc00078e0202 */
[----:B------:R-:W2:Y:S02]  /*1b680*/  LD.E.64 R2, desc[UR36][R2.64] ;  /* 0x0000002402027980 */ /* 0x000ea4000c101b00 */
[----:B--2---:R-:W-:-:S14]  /*1b690*/  DSETP.GT.AND P0, PT, R10, R2, PT ;  /* 0x000000020a00722a */ /* 0x004fdc0003f04000 */
[----:B------:R-:W-:Y:S05]  /*1b6a0*/  @!P0 EXIT ;  /* 0x000000000000894d */ /* 0x000fea0003800000 */
.L_x_1366:
        /* <DEDUP_REMOVED lines=15> */
.L_x_1365:
[----:B------:R-:W-:Y:S05]  /*1b7a0*/  BSYNC.RECONVERGENT B0 ;  /* 0x0000000000007941 */ /* 0x000fea0003800200 */
.L_x_1364:
[----:B-----5:R-:W-:-:S14]  /*1b7b0*/  DSETP.NEU.AND P0, PT, R8, R2, PT ;  /* 0x000000020800722a */ /* 0x020fdc0003f0d000 */
[----:B------:R-:W-:Y:S05]  /*1b7c0*/  @P0 BRA `(.L_x_1366) ;  /* 0xfffffffc00b80947 */ /* 0x000fea000383ffff */
[----:B------:R-:W-:Y:S05]  /*1b7d0*/  EXIT ;  /* 0x000000000000794d */ /* 0x000fea0003800000 */
        .type           $_Z10fix_saddleiii$__internal_accurate_pow,@function
        .size           $_Z10fix_saddleiii$__internal_accurate_pow,(.L_x_2105 - $_Z10fix_saddleiii$__internal_accurate_pow)
$_Z10fix_saddleiii$__internal_accurate_pow:
[----:B------:R-:W0:Y:S01]  /*1b7e0*/  MUFU.RCP64H R11, 2 ;  /* 0x40000000000b7908 */ /* 0x000e220000001800 */
[----:B------:R-:W-:Y:S01]  /*1b7f0*/  IMAD.MOV.U32 R6, RZ, RZ, 0x0 ;  /* 0x00000000ff067424 */ /* 0x000fe200078e00ff */
[----:B------:R-:W-:Y:S01]  /*1b800*/  MOV R12, 0x41ad3b5a ;  /* 0x41ad3b5a000c7802 */ /* 0x000fe20000000f00 */
[----:B------:R-:W-:Y:S01]  /*1b810*/  IMAD.MOV.U32 R7, RZ, RZ, 0x40000000 ;  /* 0x40000000ff077424 */ /* 0x000fe200078e00ff */
[----:B------:R-:W-:Y:S01]  /*1b820*/  UMOV UR4, 0x7d2cafe2 ;  /* 0x7d2cafe200047882 */ /* 0x000fe20000000000 */
[----:B------:R-:W-:Y:S01]  /*1b830*/  IMAD.MOV.U32 R10, RZ, RZ, RZ ;  /* 0x000000ffff0a7224 */ /* 0x000fe200078e00ff */
[----:B------:R-:W-:Y:S01]  /*1b840*/  UMOV UR5, 0x3eb0f5ff ;  /* 0x3eb0f5ff00057882 */ /* 0x000fe20000000000 */
[----:B------:R-:W-:-:S04]  /*1b850*/  IMAD.MOV.U32 R13, RZ, RZ, 0x3ed0f5d2 ;  /* 0x3ed0f5d2ff0d7424 */ /* 0x000fc800078e00ff */
[----:B0-----:R-:W-:-:S08]  /*1b860*/  DFMA R6, R10, -R6, 1 ;  /* 0x3ff000000a06742b */ /* 0x001fd00000000806 */
[----:B------:R-:W-:-:S08]  /*1b870*/  DFMA R6, R6, R6, R6 ;  /* 0x000000060606722b */ /* 0x000fd00000000006 */
[----:B------:R-:W-:-:S08]  /*1b880*/  DFMA R6, R10, R6, R10 ;  /* 0x000000060a06722b */ /* 0x000fd0000000000a */
        /* <DEDUP_REMOVED lines=57> */
[----:B------:R-:W-:Y:S01]  /*1bc20*/  MOV R6, 0xfefa39ef ;  /* 0xfefa39ef00067802 */ /* 0x000fe20000000f00 */
[----:B------:R-:W-:Y:S02]  /*1bc30*/  IMAD.MOV.U32 R7, RZ, RZ, 0x3fe62e42 ;  /* 0x3fe62e42ff077424 */ /* 0x000fe400078e00ff */
[----:B------:R-:W-:Y:S02]  /*1bc40*/  IMAD.MOV.U32 R10, RZ, RZ, -0x105c611 ;  /* 0xfefa39efff0a7424 */ /* 0x000fe400078e00ff */
[----:B------:R-:W-:Y:S02]  /*1bc50*/  IMAD.MOV.U32 R11, RZ, RZ, 0x3fe62e42 ;  /* 0x3fe62e42ff0b7424 */ /* 0x000fe400078e00ff */
        /* <DEDUP_REMOVED lines=16> */
[----:B------:R-:W-:Y:S01]  /*1bd60*/  SEL R21, R20, R3, P0 ;  /* 0x0000000314157207 */ /* 0x000fe20000000000 */
[----:B------:R-:W-:-:S04]  /*1bd70*/  IMAD.MOV.U32 R20, RZ, RZ, R0 ;  /* 0x000000ffff147224 */ /* 0x000fc800078e0000 */
        /* <DEDUP_REMOVED lines=61> */
.L_x_1367:
[----:B------:R-:W-:Y:S01]  /*1c150*/  DFMA R20, R20, R14, R14 ;  /* 0x0000000e1414722b */ /* 0x000fe2000000000e */
[----:B------:R-:W-:Y:S01]  /*1c160*/  IMAD.MOV.U32 R6, RZ, RZ, R4 ;  /* 0x000000ffff067224 */ /* 0x000fe200078e0004 */
[----:B------:R-:W-:Y:S01]  /*1c170*/  DSETP.NEU.AND P0, PT, |R14|, +INF , PT ;  /* 0x7ff000000e00742a */ /* 0x000fe20003f0d200 */
[----:B------:R-:W-:-:S07]  /*1c180*/  IMAD.MOV.U32 R7, RZ, RZ, 0x0 ;  /* 0x00000000ff077424 */ /* 0x000fce00078e00ff */
[----:B------:R-:W-:Y:S02]  /*1c190*/  FSEL R10, R14, R20, !P0 ;  /* 0x000000140e0a7208 */ /* 0x000fe40004000000 */
[----:B------:R-:W-:Y:S01]  /*1c1a0*/  FSEL R11, R15, R21, !P0 ;  /* 0x000000150f0b7208 */ /* 0x000fe20004000000 */
[----:B------:R-:W-:Y:S06]  /*1c1b0*/  RET.REL.NODEC R6 `(_Z10fix_saddleiii) ;  /* 0xfffffe3c06907950 */ /* 0x000fec0003c3ffff */
.L_x_1368:
        /* <DEDUP_REMOVED lines=12> */
.L_x_2105:


//--------------------- .text._Z11fix_minimumiii  --------------------------
	.section	.text._Z11fix_minimumiii,"ax",@progbits
	.align	128
        .global         _Z11fix_minimumiii
        .type           _Z11fix_minimumiii,@function
        .size           _Z11fix_minimumiii,(.L_x_2106 - _Z11fix_minimumiii)
        .other          _Z11fix_minimumiii,@"STO_CUDA_ENTRY STV_DEFAULT"
_Z11fix_minimumiii:
.text._Z11fix_minimumiii:
        /* <DEDUP_REMOVED lines=16> */
[----:B---3--:R-:W-:-:S06]  /*0100*/  IMAD.WIDE R8, R5, 0x4, R6 ;  /* 0x0000000405087825 */ /* 0x008fcc00078e0206 */
[----:B------:R-:W2:Y:S02]  /*0110*/  LD.E R8, desc[UR4][R8.64] ;  /* 0x0000000408087980 */ /* 0x000ea4000c101900 */
[----:B--2---:R-:W-:-:S13]  /*0120*/  ISETP.NE.AND P0, PT, R8, -0x1, PT ;  /* 0xffffffff0800780c */ /* 0x004fda0003f05270 */
[----:B------:R-:W-:Y:S05]  /*0130*/  @!P0 BRA `(.L_x_1369) ;  /* 0x0000002400c48947 */ /* 0x000fea0003800000 */
        /* <DEDUP_REMOVED lines=53> */
.L_x_1372:
[----:B------:R-:W-:Y:S05]  /*0490*/  BSYNC.RELIABLE B0 ;  /* 0x0000000000007941 */ /* 0x000fea0003800100 */
.L_x_1371:
        /* <DEDUP_REMOVED lines=8> */
.L_x_2030:
[----:B------:R-:W-:Y:S05]  /*0520*/  BRX R8 -0x530                                                   (*"BRANCH_TARGETS .L_x_2031,.L_x_2032,.L_x_2033"*) ;  /* 0xfffffff808b47949 */ /* 0x000fea000383ffff */
.L_x_2032:
        /* <DEDUP_REMOVED lines=54> */
[----:B------:R-:W-:Y:S02]  /*0890*/  ISETP.NE.AND P0, PT, R6, RZ, PT ;  /* 0x000000ff0600720c */ /* 0x000fe40003f05270 */
[----:B------:R-:W-:-:S07]  /*08a0*/  LOP3.LUT R7, RZ, R6, RZ, 0x33, !PT ;  /* 0x00000006ff077212 */ /* 0x000fce00078e33ff */
[----:B------:R-:W-:Y:S01]  /*08b0*/  @!P4 IADD3 R9, PT, PT, R9, -R4, RZ ;  /* 0x800000040909c210 */ /* 0x000fe20007ffe0ff */
[----:B------:R-:W-:Y:S02]  /*08c0*/  IMAD.MOV.U32 R4, RZ, RZ, R10 ;  /* 0x000000ffff047224 */ /* 0x000fe400078e000a */
[----:B------:R-:W-:Y:S02]  /*08d0*/  @P3 VIADD R8, R8, 0x1 ;  /* 0x0000000108083836 */ /* 0x000fe40000000000 */
[----:B------:R-:W-:Y:S02]  /*08e0*/  @!P1 IMAD.MOV R9, RZ, RZ, -R9 ;  /* 0x000000ffff099224 */ /* 0x000fe400078e0a09 */
[----:B------:R-:W-:-:S03]  /*08f0*/  @!P2 IMAD.MOV R8, RZ, RZ, -R8 ;  /* 0x000000ffff08a224 */ /* 0x000fc600078e0a08 */
[C---:B------:R-:W-:Y:S02]  /*0900*/  SEL R9, R7.reuse, R9, !P0 ;  /* 0x0000000907097207 */ /* 0x040fe40004000000 */
[----:B------:R-:W-:Y:S02]  /*0910*/  SEL R8, R7, R8, !P0 ;  /* 0x0000000807087207 */ /* 0x000fe40004000000 */
[----:B------:R-:W-:-:S03]  /*0920*/  IADD3 R7, PT, PT, R9, 0x1, RZ ;  /* 0x0000000109077810 */ /* 0x000fc60007ffe0ff */
[----:B------:R-:W-:Y:S01]  /*0930*/  IMAD.MOV.U32 R0, RZ, RZ, R8 ;  /* 0x000000ffff007224 */ /* 0x000fe200078e0008 */
[----:B------:R-:W-:Y:S06]  /*0940*/  BRA `(.L_x_1376) ;  /* 0x0000001800807947 */ /* 0x000fec0003800000 */
.L_x_2031:
[-C--:B------:R-:W-:Y:S02]  /*0950*/  IABS R9, R13.reuse ;  /* 0x0000000d00097213 */ /* 0x080fe40000000000 */
[----:B------:R-:W-:Y:S02]  /*0960*/  IABS R12, R0 ;  /* 0x00000000000c7213 */ /* 0x000fe40000000000 */
[----:B------:R-:W0:Y:S01]  /*0970*/  I2F.RP R8, R9 ;  /* 0x0000000900087306 */ /* 0x000e220000209400 */
[----:B------:R-:W-:-:S07]  /*0980*/  IABS R14, R13 ;  /* 0x0000000d000e7213 */ /* 0x000fce0000000000 */
[----:B0-----:R-:W0:Y:S02]  /*0990*/  MUFU.RCP R8, R8 ;  /* 0x0000000800087308 */ /* 0x001e240000001000 */
[----:B0-----:R-:W-:Y:S02]  /*09a0*/  VIADD R6, R8, 0xffffffe ;  /* 0x0ffffffe08067836 */ /* 0x001fe40000000000 */
[----:B------:R-:W-:Y:S01]  /*09b0*/  IMAD.MOV R8, RZ, RZ, -R14 ;  /* 0x000000ffff087224 */ /* 0x000fe200078e0a0e */
[----:B------:R-:W-:-:S03]  /*09c0*/  IABS R14, R4 ;  /* 0x00000004000e7213 */ /* 0x000fc60000000000 */
[----:B------:R0:W1:Y:S01]  /*09d0*/  F2I.FTZ.U32.TRUNC.NTZ R7, R6 ;  /* 0x0000000600077305 */ /* 0x000062000021f000 */
[----:B------:R-:W-:Y:S01]  /*09e0*/  IADD3 R14, PT, PT, RZ, -R14, RZ ;  /* 0x8000000eff0e7210 */ /* 0x000fe20007ffe0ff */
[----:B0-----:R-:W-:Y:S01]  /*09f0*/  IMAD.MOV.U32 R6, RZ, RZ, RZ ;  /* 0x000000ffff067224 */ /* 0x001fe200078e00ff */
[----:B-1----:R-:W-:-:S05]  /*0a00*/  IADD3 R10, PT, PT, RZ, -R7, RZ ;  /* 0x80000007ff0a7210 */ /* 0x002fca0007ffe0ff */
        /* <DEDUP_REMOVED lines=42> */
[----:B------:R-:W-:Y:S02]  /*0cb0*/  ISETP.NE.AND P0, PT, R4, RZ, PT ;  /* 0x000000ff0400720c */ /* 0x000fe40003f05270 */
[----:B------:R-:W-:-:S07]  /*0cc0*/  LOP3.LUT R4, RZ, R4, RZ, 0x33, !PT ;  /* 0x00000004ff047212 */ /* 0x000fce00078e33ff */
        /* <DEDUP_REMOVED lines=8> */
[----:B------:R-:W-:Y:S01]  /*0d50*/  VIADD R0, R8, 0x1 ;  /* 0x0000000108007836 */ /* 0x000fe20000000000 */
[----:B------:R-:W-:-:S03]  /*0d60*/  MOV R4, R10 ;  /* 0x0000000a00047202 */ /* 0x000fc60000000f00 */
[----:B------:R-:W-:Y:S01]  /*0d70*/  IMAD.MOV.U32 R7, RZ, RZ, R9 ;  /* 0x000000ffff077224 */ /* 0x000fe200078e0009 */
[----:B------:R-:W-:Y:S06]  /*0d80*/  BRA `(.L_x_1376) ;  /* 0x0000001400707947 */ /* 0x000fec0003800000 */
.L_x_2033:
[----:B------:R-:W-:Y:S01]  /*0d90*/  IMAD R9, R7, R2, RZ ;  /* 0x0000000207097224 */ /* 0x000fe200078e02ff */
[----:B------:R-:W-:-:S04]  /*0da0*/  IABS R14, R7 ;  /* 0x00000007000e7213 */ /* 0x000fc80000000000 */
[-C--:B------:R-:W-:Y:S01]  /*0db0*/  IABS R13, R9.reuse ;  /* 0x00000009000d7213 */ /* 0x080fe20000000000 */
[----:B------:R-:W-:Y:S01]  /*0dc0*/  IMAD.MOV R14, RZ, RZ, -R14 ;  /* 0x000000ffff0e7224 */ /* 0x000fe200078e0a0e */
[----:B------:R-:W-:Y:S02]  /*0dd0*/  IABS R8, R9 ;  /* 0x0000000900087213 */ /* 0x000fe40000000000 */
[----:B------:R-:W0:Y:S08]  /*0de0*/  I2F.RP R4, R13 ;  /* 0x0000000d00047306 */ /* 0x000e300000209400 */
        /* <DEDUP_REMOVED lines=47> */
[----:B------:R-:W-:Y:S01]  /*10e0*/  ISETP.GE.U32.AND P3, PT, R9, R4, PT ;  /* 0x000000040900720c */ /* 0x000fe20003f66070 */
[----:B------:R-:W-:Y:S01]  /*10f0*/  IMAD.MOV.U32 R9, RZ, RZ, R8 ;  /* 0x000000ffff097224 */ /* 0x000fe200078e0008 */
[----:B------:R-:W-:Y:S02]  /*1100*/  ISETP.NE.AND P0, PT, R7, RZ, PT ;  /* 0x000000ff0700720c */ /* 0x000fe40003f05270 */
[----:B------:R-:W-:Y:S01]  /*1110*/  LOP3.LUT R0, RZ, R7, RZ, 0x33, !PT ;  /* 0x00000007ff007212 */ /* 0x000fe200078e33ff */
[----:B------:R-:W-:-:S06]  /*1120*/  IMAD.MOV.U32 R7, RZ, RZ, R9 ;  /* 0x000000ffff077224 */ /* 0x000fcc00078e0009 */
[----:B------:R-:W-:Y:S02]  /*1130*/  @!P4 IMAD.IADD R13, R13, 0x1, -R4 ;  /* 0x000000010d0dc824 */ /* 0x000fe400078e0a04 */
[----:B------:R-:W-:Y:S02]  /*1140*/  @P3 IADD3 R11, PT, PT, R11, 0x1, RZ ;  /* 0x000000010b0b3810 */ /* 0x000fe40007ffe0ff */
[----:B------:R-:W-:-:S03]  /*1150*/  @!P1 IMAD.MOV R13, RZ, RZ, -R13 ;  /* 0x000000ffff0d9224 */ /* 0x000fc600078e0a0d */
[----:B------:R-:W-:Y:S02]  /*1160*/  @!P2 IMAD.MOV R11, RZ, RZ, -R11 ;  /* 0x000000ffff0ba224 */ /* 0x000fe400078e0a0b */
[----:B------:R-:W-:-:S03]  /*1170*/  SEL R10, R0, R13, !P0 ;  /* 0x0000000d000a7207 */ /* 0x000fc60004000000 */
[----:B------:R-:W-:Y:S02]  /*1180*/  SEL R8, R0, R11, !P0 ;  /* 0x0000000b00087207 */ /* 0x000fe40004000000 */
[----:B------:R-:W-:-:S03]  /*1190*/  IADD3 R4, PT, PT, R10, 0x1, RZ ;  /* 0x000000010a047810 */ /* 0x000fc60007ffe0ff */
[----:B------:R-:W-:Y:S01]  /*11a0*/  IMAD.MOV.U32 R0, RZ, RZ, R8 ;  /* 0x000000ffff007224 */ /* 0x000fe200078e0008 */
[----:B------:R-:W-:Y:S06]  /*11b0*/  BRA `(.L_x_1376) ;  /* 0x0000001000647947 */ /* 0x000fec0003800000 */
.L_x_1375:
[----:B------:R-:W-:-:S13]  /*11c0*/  ISETP.GT.AND P0, PT, R10, 0x4, PT ;  /* 0x000000040a00780c */ /* 0x000fda0003f04270 */
[----:B------:R-:W-:Y:S05]  /*11d0*/  @P0 BRA `(.L_x_1377) ;  /* 0x00000008002c0947 */ /* 0x000fea0003800000 */
[----:B------:R-:W-:-:S13]  /*11e0*/  ISETP.NE.AND P0, PT, R10, 0x3, PT ;  /* 0x000000030a00780c */ /* 0x000fda0003f05270 */
[----:B------:R-:W-:Y:S05]  /*11f0*/  @!P0 BRA `(.L_x_1378) ;  /* 0x00000004000c8947 */ /* 0x000fea0003800000 */
[-C--:B------:R-:W-:Y:S01]  /*1200*/  IMAD R9, R6, R7.reuse, RZ ;  /* 0x0000000706097224 */ /* 0x080fe200078e02ff */
[----:B------:R-:W-:-:S04]  /*1210*/  IABS R14, R7 ;  /* 0x00000007000e7213 */ /* 0x000fc80000000000 */
        /* <DEDUP_REMOVED lines=11> */
[----:B------:R-:W-:Y:S01]  /*12d0*/  IABS R6, R0 ;  /* 0x0000000000067213 */ /* 0x000fe20000000000 */
[----:B--2---:R-:W0:Y:S02]  /*12e0*/  MUFU.RCP R12, R12 ;  /* 0x0000000c000c7308 */ /* 0x004e240000001000 */
        /* <DEDUP_REMOVED lines=49> */
[----:B------:R-:W-:Y:S01]  /*1600*/  VIADD R4, R10, 0x1 ;  /* 0x000000010a047836 */ /* 0x000fe20000000000 */
[----:B------:R-:W-:Y:S01]  /*1610*/  IADD3 R7, PT, PT, R9, 0x1, RZ ;  /* 0x0000000109077810 */ /* 0x000fe20007ffe0ff */
[----:B------:R-:W-:Y:S06]  /*1620*/  BRA `(.L_x_1376) ;  /* 0x0000000c00487947 */ /* 0x000fec0003800000 */
.L_x_1378:
[-C--:B------:R-:W-:Y:S02]  /*1630*/  IABS R11, R9.reuse ;  /* 0x00000009000b7213 */ /* 0x080fe40000000000 */
[----:B------:R-:W-:Y:S02]  /*1640*/  IABS R12, R0 ;  /* 0x00000000000c7213 */ /* 0x000fe40000000000 */
[----:B------:R-:W0:Y:S01]  /*1650*/  I2F.RP R8, R11 ;  /* 0x0000000b00087306 */ /* 0x000e220000209400 */
[----:B------:R-:W-:-:S07]  /*1660*/  IABS R14, R9 ;  /* 0x00000009000e7213 */ /* 0x000fce0000000000 */
[----:B0-----:R-:W0:Y:S02]  /*1670*/  MUFU.RCP R8, R8 ;  /* 0x0000000800087308 */ /* 0x001e240000001000 */
[----:B0-----:R-:W-:-:S06]  /*1680*/  VIADD R6, R8, 0xffffffe ;  /* 0x0ffffffe08067836 */ /* 0x001fcc0000000000 */
[----:B------:R0:W1:Y:S02]  /*1690*/  F2I.FTZ.U32.TRUNC.NTZ R7, R6 ;  /* 0x0000000600077305 */ /* 0x000064000021f000 */
[----:B0-----:R-:W-:Y:S01]  /*16a0*/  MOV R6, RZ ;  /* 0x000000ff00067202 */ /* 0x001fe20000000f00 */
[----:B-1----:R-:W-:-:S04]  /*16b0*/  IMAD.MOV R10, RZ, RZ, -R7 ;  /* 0x000000ffff0a7224 */ /* 0x002fc800078e0a07 */
[----:B------:R-:W-:-:S04]  /*16c0*/  IMAD R13, R10, R11, RZ ;  /* 0x0000000b0a0d7224 */ /* 0x000fc800078e02ff */
[----:B------:R-:W-:Y:S01]  /*16d0*/  IMAD.HI.U32 R10, R7, R13, R6 ;  /* 0x0000000d070a7227 */ /* 0x000fe200078e0006 */
[----:B------:R-:W-:-:S03]  /*16e0*/  IABS R6, R4 ;  /* 0x0000000400067213 */ /* 0x000fc60000000000 */
[----:B------:R-:W-:Y:S01]  /*16f0*/  IMAD.MOV.U32 R7, RZ, RZ, R12 ;  /* 0x000000ffff077224 */ /* 0x000fe200078e000c */
        /* <DEDUP_REMOVED lines=46> */
[----:B------:R-:W-:-:S03]  /*19e0*/  IMAD.MOV.U32 R0, RZ, RZ, R13 ;  /* 0x000000ffff007224 */ /* 0x000fc600078e000d */
[----:B------:R-:W-:Y:S02]  /*19f0*/  IMAD.MOV.U32 R9, RZ, RZ, R10 ;  /* 0x000000ffff097224 */ /* 0x000fe400078e000a */
[----:B------:R-:W-:Y:S01]  /*1a00*/  @!P1 IADD3 R0, PT, PT, -R0, RZ, RZ ;  /* 0x000000ff00009210 */ /* 0x000fe20007ffe1ff */
[----:B------:R-:W-:Y:S02]  /*1a10*/  IMAD.MOV.U32 R10, RZ, RZ, R8 ;  /* 0x000000ffff0a7224 */ /* 0x000fe400078e0008 */
[----:B------:R-:W-:Y:S01]  /*1a20*/  @!P2 IMAD.MOV R9, RZ, RZ, -R9 ;  /* 0x000000ffff09a224 */ /* 0x000fe200078e0a09 */
[----:B------:R-:W-:-:S04]  /*1a30*/  SEL R0, R4, R0, !P0 ;  /* 0x0000000004007207 */ /* 0x000fc80004000000 */
[----:B------:R-:W-:Y:S01]  /*1a40*/  SEL R9, R4, R9, !P0 ;  /* 0x0000000904097207 */ /* 0x000fe20004000000 */
[----:B------:R-:W-:Y:S01]  /*1a50*/  IMAD.MOV.U32 R4, RZ, RZ, R10 ;  /* 0x000000ffff047224 */ /* 0x000fe200078e000a */
[----:B------:R-:W-:-:S03]  /*1a60*/  IADD3 R8, PT, PT, R0, 0x1, RZ ;  /* 0x0000000100087810 */ /* 0x000fc60007ffe0ff */
[----:B------:R-:W-:Y:S01]  /*1a70*/  VIADD R7, R9, 0x1 ;  /* 0x0000000109077836 */ /* 0x000fe20000000000 */
[----:B------:R-:W-:Y:S06]  /*1a80*/  BRA `(.L_x_1376) ;  /* 0x0000000800307947 */ /* 0x000fec0003800000 */
.L_x_1377:
[----:B------:R-:W-:-:S13]  /*1a90*/  ISETP.NE.AND P0, PT, R10, 0x5, PT ;  /* 0x000000050a00780c */ /* 0x000fda0003f05270 */
[----:B------:R-:W-:Y:S05]  /*1aa0*/  @!P0 BRA `(.L_x_1379) ;  /* 0x00000004001c8947 */ /* 0x000fea0003800000 */
[-C--:B------:R-:W-:Y:S02]  /*1ab0*/  IABS R8, R9.reuse ;  /* 0x0000000900087213 */ /* 0x080fe40000000000 */
[----:B------:R-:W-:Y:S02]  /*1ac0*/  IABS R13, R0 ;  /* 0x00000000000d7213 */ /* 0x000fe40000000000 */
[----:B------:R-:W0:Y:S01]  /*1ad0*/  I2F.RP R10, R8 ;  /* 0x00000008000a7306 */ /* 0x000e220000209400 */
[----:B------:R-:W-:-:S07]  /*1ae0*/  IABS R14, R9 ;  /* 0x00000009000e7213 */ /* 0x000fce0000000000 */
[----:B0-----:R-:W0:Y:S02]  /*1af0*/  MUFU.RCP R10, R10 ;  /* 0x0000000a000a7308 */ /* 0x001e240000001000 */
[----:B0-----:R-:W-:Y:S01]  /*1b00*/  IADD3 R6, PT, PT, R10, 0xffffffe, RZ ;  /* 0x0ffffffe0a067810 */ /* 0x001fe20007ffe0ff */
[----:B------:R-:W-:Y:S01]  /*1b10*/  IMAD.MOV R10, RZ, RZ, -R14 ;  /* 0x000000ffff0a7224 */ /* 0x000fe200078e0a0e */
[----:B------:R-:W-:-:S04]  /*1b20*/  IABS R14, R4 ;  /* 0x00000004000e7213 */ /* 0x000fc80000000000 */
[----:B------:R0:W1:Y:S01]  /*1b30*/  F2I.FTZ.U32.TRUNC.NTZ R7, R6 ;  /* 0x0000000600077305 */ /* 0x000062000021f000 */
[----:B------:R-:W-:Y:S02]  /*1b40*/  IMAD.MOV R14, RZ, RZ, -R14 ;  /* 0x000000ffff0e7224 */ /* 0x000fe400078e0a0e */
        /* <DEDUP_REMOVED lines=19> */
[----:B------:R-:W0:Y:S04]  /*1c80*/  F2I.FTZ.U32.TRUNC.NTZ R11, R11 ;  /* 0x0000000b000b7305 */ /* 0x000e28000021f000 */
[----:B------:R-:W-:-:S05]  /*1c90*/  MOV R8, R12 ;  /* 0x0000000c00087202 */ /* 0x000fca0000000f00 */
        /* <DEDUP_REMOVED lines=36> */
[----:B------:R-:W-:Y:S01]  /*1ee0*/  VIADD R4, R10, 0x1 ;  /* 0x000000010a047836 */ /* 0x000fe20000000000 */
[----:B------:R-:W-:-:S03]  /*1ef0*/  IADD3 R8, PT, PT, R0, 0x1, RZ ;  /* 0x0000000100087810 */ /* 0x000fc60007ffe0ff */
[----:B------:R-:W-:Y:S01]  /*1f00*/  VIADD R7, R9, 0x1 ;  /* 0x0000000109077836 */ /* 0x000fe20000000000 */
[----:B------:R-:W-:Y:S06]  /*1f10*/  BRA `(.L_x_1376) ;  /* 0x00000004000c7947 */ /* 0x000fec0003800000 */
.L_x_1379:
        /* <DEDUP_REMOVED lines=30> */
[----:B------:R-:W-:Y:S02]  /*2100*/  @!P2 IADD3 R9, PT, PT, -R9, RZ, RZ ;  /* 0x000000ff0909a210 */ /* 0x000fe40007ffe1ff */
[----:B------:R-:W-:-:S05]  /*2110*/  @!P1 LOP3.LUT R9, RZ, R7, RZ, 0x33, !PT ;  /* 0x00000007ff099212 */ /* 0x000fca00078e33ff */
[----:B------:R-:W-:Y:S02]  /*2120*/  IMAD.MOV R10, RZ, RZ, -R9 ;  /* 0x000000ffff0a7224 */ /* 0x000fe400078e0a09 */
[--C-:B0-----:R-:W-:Y:S02]  /*2130*/  IMAD.MOV R13, RZ, RZ, -R11.reuse ;  /* 0x000000ffff0d7224 */ /* 0x101fe400078e0a0b */
[----:B------:R-:W-:Y:S02]  /*2140*/  IMAD R7, R7, R10, R0 ;  /* 0x0000000a07077224 */ /* 0x000fe400078e0200 */
[----:B------:R-:W-:Y:S02]  /*2150*/  HFMA2 R10, -RZ, RZ, 0, 0 ;  /* 0x00000000ff0a7431 */ /* 0x000fe400000001ff */
[----:B------:R-:W-:Y:S01]  /*2160*/  IMAD R13, R13, R6, RZ ;  /* 0x000000060d0d7224 */ /* 0x000fe200078e02ff */
[----:B------:R-:W-:Y:S02]  /*2170*/  IABS R12, R7 ;  /* 0x00000007000c7213 */ /* 0x000fe40000000000 */
[----:B------:R-:W-:Y:S01]  /*2180*/  LOP3.LUT R7, R7, R4, RZ, 0x3c, !PT ;  /* 0x0000000407077212 */ /* 0x000fe200078e3cff */
[----:B------:R-:W-:-:S03]  /*2190*/  IMAD.HI.U32 R10, R11, R13, R10 ;  /* 0x0000000d0b0a7227 */ /* 0x000fc600078e000a */
[----:B------:R-:W-:Y:S02]  /*21a0*/  ISETP.GE.AND P2, PT, R7, RZ, PT ;  /* 0x000000ff0700720c */ /* 0x000fe40003f46270 */
[----:B------:R-:W-:Y:S01]  /*21b0*/  LOP3.LUT R7, RZ, R4, RZ, 0x33, !PT ;  /* 0x00000004ff077212 */ /* 0x000fe200078e33ff */
        /* <DEDUP_REMOVED lines=15> */
[----:B------:R-:W-:Y:S02]  /*22b0*/  @!P4 IADD3 R15, PT, PT, R15, -R6, RZ ;  /* 0x800000060f0fc210 */ /* 0x000fe40007ffe0ff */
[----:B------:R-:W-:-:S03]  /*22c0*/  @P3 VIADD R10, R10, 0x1 ;  /* 0x000000010a0a3836 */ /* 0x000fc60000000000 */
        /* <DEDUP_REMOVED lines=8> */
.L_x_1376:
[----:B------:R-:W-:Y:S05]  /*2350*/  BSYNC.RECONVERGENT B2 ;  /* 0x0000000000027941 */ /* 0x000fea0003800200 */
.L_x_1374:
[-C--:B------:R-:W-:Y:S02]  /*2360*/  IMAD R6, R9, R2.reuse, R8 ;  /* 0x0000000209067224 */ /* 0x080fe400078e0208 */
[----:B------:R-:W-:Y:S02]  /*2370*/  IMAD R7, R7, R2, R0 ;  /* 0x0000000207077224 */ /* 0x000fe400078e0200 */
[C---:B------:R-:W-:Y:S02]  /*2380*/  IMAD R6, R3.reuse, R10, R6 ;  /* 0x0000000a03067224 */ /* 0x040fe400078e0206 */
[----:B------:R-:W-:-:S05]  /*2390*/  IMAD R7, R3, R4, R7 ;  /* 0x0000000403077224 */ /* 0x000fca00078e0207 */
[CC--:B------:R-:W-:Y:S02]  /*23a0*/  VIMNMX R0, PT, PT, R6.reuse, R7.reuse, !PT ;  /* 0x0000000706007248 */ /* 0x0c0fe40007fe0100 */
[----:B------:R-:W-:-:S07]  /*23b0*/  VIMNMX R15, PT, PT, R6, R7, PT ;  /* 0x00000007060f7248 */ /* 0x000fce0003fe0100 */
.L_x_1373:
[----:B------:R-:W-:Y:S05]  /*23c0*/  BSYNC.RECONVERGENT B1 ;  /* 0x0000000000017941 */ /* 0x000fea0003800200 */
.L_x_1370:
        /* <DEDUP_REMOVED lines=11> */
[----:B--2---:R-:W-:-:S04]  /*2480*/  IMAD.MOV R8, RZ, RZ, -R26 ;  /* 0x000000ffff087224 */ /* 0x004fc800078e0a1a */
[----:B------:R-:W0:Y:S02]  /*2490*/  I2F.F64 R2, R8 ;  /* 0x0000000800027312 */ /* 0x000e240000201c00 */
[----:B0-----:R-:W-:Y:S02]  /*24a0*/  MOV R0, R2 ;  /* 0x0000000200007202 */ /* 0x001fe40000000f00 */
[----:B------:R-:W-:-:S07]  /*24b0*/  MOV R2, 0x24d0 ;  /* 0x000024d000027802 */ /* 0x000fce0000000f00 */
[----:B------:R-:W-:Y:S05]  /*24c0*/  CALL.REL.NOINC `($_Z11fix_minimumiii$__internal_accurate_pow) ;  /* 0x0000000400f87944 */ /* 0x000fea0003c00000 */
[----:B------:R-:W-:Y:S05]  /*24d0*/  BSYNC.RECONVERGENT B1 ;  /* 0x0000000000017941 */ /* 0x000fea0003800200 */
.L_x_1381:
        /* <DEDUP_REMOVED lines=10> */
.L_x_1380:
        /* <DEDUP_REMOVED lines=13> */
.L_x_1382:
        /* <DEDUP_REMOVED lines=8> */
.L_x_1386:
        /* <DEDUP_REMOVED lines=15> */
.L_x_1385:
[----:B------:R-:W-:Y:S05]  /*27c0*/  BSYNC.RECONVERGENT B1 ;  /* 0x0000000000017941 */ /* 0x000fea0003800200 */
.L_x_1384:
[----:B-----5:R-:W-:-:S14]  /*27d0*/  DSETP.NEU.AND P0, PT, R8, R6, PT ;  /* 0x000000060800722a */ /* 0x020fdc0003f0d000 */
[----:B------:R-:W-:Y:S05]  /*27e0*/  @P0 BRA `(.L_x_1386) ;  /* 0xfffffffc00b80947 */ /* 0x000fea000383ffff */
[----:B------:R-:W-:Y:S05]  /*27f0*/  EXIT ;  /* 0x000000000000794d */ /* 0x000fea0003800000 */
.L_x_1383:
[----:B------:R-:W0:Y:S02]  /*2800*/  LDC.64 R6, c[0x4][0x198] ;  /* 0x01006600ff067b82 */ /* 0x000e240000000a00 */
[----:B0-----:R-:W2:Y:S02]  /*2810*/  LDG.E.64 R2, desc[UR4][R6.64] ;  /* 0x0000000406027981 */ /* 0x001ea4000c1e1b00 */
[----:B--2---:R-:W-:-:S05]  /*2820*/  IMAD.WIDE R2, R5, 0x8, R2 ;  /* 0x0000000805027825 */ /* 0x004fca00078e0202 */
[----:B------:R-:W-:Y:S01]  /*2830*/  ST.E.64 desc[UR4][R2.64], R10 ;  /* 0x0000000a02007985 */ /* 0x000fe2000c101b04 */
[----:B------:R-:W-:Y:S05]  /*2840*/  EXIT ;  /* 0x000000000000794d */ /* 0x000fea0003800000 */
.L_x_1369:
        /* <DEDUP_REMOVED lines=13> */
[----:B------:R-:W-:Y:S05]  /*2920*/  CALL.REL.NOINC `($_Z11fix_minimumiii$__internal_accurate_pow) ;  /* 0x0000000000e07944 */ /* 0x000fea0003c00000 */
[----:B------:R-:W-:Y:S05]  /*2930*/  BSYNC.RECONVERGENT B0 ;  /* 0x0000000000007941 */ /* 0x000fea0003800200 */
.L_x_1388:
        /* <DEDUP_REMOVED lines=10> */
.L_x_1387:
        /* <DEDUP_REMOVED lines=13> */
.L_x_1389:
        /* <DEDUP_REMOVED lines=8> */
.L_x_1393:
        /* <DEDUP_REMOVED lines=15> */
.L_x_1392:
[----:B------:R-:W-:Y:S05]  /*2c20*/  BSYNC.RECONVERGENT B0 ;  /* 0x0000000000007941 */ /* 0x000fea0003800200 */
.L_x_1391:
[----:B-----5:R-:W-:-:S14]  /*2c30*/  DSETP.NEU.AND P0, PT, R8, R6, PT ;  /* 0x000000060800722a */ /* 0x020fdc0003f0d000 */
[----:B------:R-:W-:Y:S05]  /*2c40*/  @P0 BRA `(.L_x_1393) ;  /* 0xfffffffc00b80947 */ /* 0x000fea000383ffff */
[----:B------:R-:W-:Y:S05]  /*2c50*/  EXIT ;  /* 0x000000000000794d */ /* 0x000fea0003800000 */
.L_x_1390:
[----:B------:R-:W0:Y:S02]  /*2c60*/  LDC.64 R6, c[0x4][0x198] ;  /* 0x01006600ff067b82 */ /* 0x000e240000000a00 */
[----:B0-----:R-:W2:Y:S02]  /*2c70*/  LDG.E.64 R2, desc[UR4][R6.64] ;  /* 0x0000000406027981 */ /* 0x001ea4000c1e1b00 */
[----:B--2---:R-:W-:-:S05]  /*2c80*/  IMAD.WIDE R2, R5, 0x8, R2 ;  /* 0x0000000805027825 */ /* 0x004fca00078e0202 */
[----:B------:R-:W-:Y:S01]  /*2c90*/  ST.E.64 desc[UR4][R2.64], R10 ;  /* 0x0000000a02007985 */ /* 0x000fe2000c101b04 */
[----:B------:R-:W-:Y:S05]  /*2ca0*/  EXIT ;  /* 0x000000000000794d */ /* 0x000fea0003800000 */
        .type           $_Z11fix_minimumiii$__internal_accurate_pow,@function
        .size           $_Z11fix_minimumiii$__internal_accurate_pow,(.L_x_2106 - $_Z11fix_minimumiii$__internal_accurate_pow)
$_Z11fix_minimumiii$__internal_accurate_pow:
        /* <DEDUP_REMOVED lines=151> */
.L_x_1394:
[----:B------:R-:W-:Y:S01]  /*3620*/  DFMA R14, R14, R6, R6 ;  /* 0x000000060e0e722b */ /* 0x000fe20000000006 */
[----:B------:R-:W-:Y:S01]  /*3630*/  IMAD.MOV.U32 R3, RZ, RZ, 0x0 ;  /* 0x00000000ff037424 */ /* 0x000fe200078e00ff */
[----:B------:R-:W-:-:S08]  /*3640*/  DSETP.NEU.AND P0, PT, |R6|, +INF , PT ;  /* 0x7ff000000600742a */ /* 0x000fd00003f0d200 */
[----:B------:R-:W-:Y:S02]  /*3650*/  FSEL R0, R6, R14, !P0 ;  /* 0x0000000e06007208 */ /* 0x000fe40004000000 */
[----:B------:R-:W-:Y:S01]  /*3660*/  FSEL R15, R7, R15, !P0 ;  /* 0x0000000f070f7208 */ /* 0x000fe20004000000 */
[----:B------:R-:W-:Y:S06]  /*3670*/  RET.REL.NODEC R2 `(_Z11fix_minimumiii) ;  /* 0xffffffc802607950 */ /* 0x000fec0003c3ffff */
.L_x_1395:
        /* <DEDUP_REMOVED lines=16> */
.L_x_2106:


//--------------------- .text._Z17get_false_maximumv --------------------------
	.section	.text._Z17get_false_maximumv,"ax",@progbits
	.align	128
        .global         _Z17get_false_maximumv
        .type           _Z17get_false_maximumv,@function
        .size           _Z17get_false_maximumv,(.L_x_2128 - _Z17get_false_maximumv)
        .other          _Z17get_false_maximumv,@"STO_CUDA_ENTRY STV_DEFAULT"
_Z17get_false_maximumv:
.text._Z17get_false_maximumv:
        /* <DEDUP_REMOVED lines=13> */
[----:B------:R-:W2:Y:S01]  /*00d0*/  LD.E R4, desc[UR4][R4.64] ;  /* 0x0000000404047980 */ /* 0x000ea2000c101900 */
[----:B------:R-:W-:Y:S01]  /*00e0*/  BSSY.RECONVERGENT B0, `(.L_x_1396) ;  /* 0x0000010000007945 */ /* 0x000fe20003800200 */
[----:B--2---:R-:W-:-:S13]  /*00f0*/  ISETP.NE.AND P0, PT, R4, -0x1, PT ;  /* 0xffffffff0400780c */ /* 0x004fda0003f05270 */
[----:B------:R-:W-:Y:S05]  /*0100*/  @P0 BRA `(.L_x_1397) ;  /* 0x00000000001c0947 */ /* 0x000fea0003800000 */
[----:B------:R-:W0:Y:S02]  /*0110*/  LDC.64 R2, c[0x4][0xc0] ;  /* 0x01003000ff027b82 */ /* 0x000e240000000a00 */
[----:B0-----:R-:W2:Y:S02]  /*0120*/  LDG.E.64 R2, desc[UR4][R2.64] ;  /* 0x0000000402027981 */ /* 0x001ea4000c1e1b00 */
[----:B--2---:R-:W-:-:S06]  /*0130*/  IMAD.WIDE R4, R0, 0x4, R2 ;  /* 0x0000000400047825 */ /* 0x004fcc00078e0202 */
[----:B------:R-:W2:Y:S02]  /*0140*/  LD.E R4, desc[UR4][R4.64] ;  /* 0x0000000404047980 */ /* 0x000ea4000c101900 */
[----:B--2---:R-:W-:-:S13]  /*0150*/  ISETP.NE.AND P0, PT, R4, -0x1, PT ;  /* 0xffffffff0400780c */ /* 0x004fda0003f05270 */
[----:B------:R-:W-:Y:S05]  /*0160*/  @!P0 EXIT ;  /* 0x000000000000894d */ /* 0x000fea0003800000 */
[----:B------:R-:W-:Y:S05]  /*0170*/  BRA `(.L_x_1398) ;  /* 0x0000000000187947 */ /* 0x000fea0003800000 */
.L_x_1397:
[----:B------:R-:W0:Y:S02]  /*0180*/  LDC.64 R2, c[0x4][0xc0] ;  /* 0x01003000ff027b82 */ /* 0x000e240000000a00 */
[----:B0-----:R-:W2:Y:S02]  /*0190*/  LDG.E.64 R2, desc[UR4][R2.64] ;  /* 0x0000000402027981 */ /* 0x001ea4000c1e1b00 */
[----:B--2---:R-:W-:-:S06]  /*01a0*/  IMAD.WIDE R4, R0, 0x4, R2 ;  /* 0x0000000400047825 */ /* 0x004fcc00078e0202 */
[----:B------:R-:W2:Y:S02]  /*01b0*/  LD.E R4, desc[UR4][R4.64] ;  /* 0x0000000404047980 */ /* 0x000ea4000c101900 */
[----:B--2---:R-:W-:-:S13]  /*01c0*/  ISETP.NE.AND P0, PT, R4, -0x1, PT ;  /* 0xffffffff0400780c */ /* 0x004fda0003f05270 */
[----:B------:R-:W-:Y:S05]  /*01d0*/  @P0 EXIT ;  /* 0x000000000000094d */ /* 0x000fea0003800000 */
.L_x_1398:
[----:B------:R-:W-:Y:S05]  /*01e0*/  BSYNC.RECONVERGENT B0 ;  /* 0x0000000000007941 */ /* 0x000fea0003800200 */
.L_x_1396:
        /* <DEDUP_REMOVED lines=9> */
[----:B------:R-:W0:Y:S02]  /*0280*/  S2R R6, SR_LTMASK ;  /* 0x0000000000067919 */ /* 0x000e240000003900 */
[----:B0-----:R-:W-:-:S06]  /*0290*/  LOP3.LUT R10, R6, UR6, RZ, 0xc0, !PT ;  /* 0x00000006060a7c12 */ /* 0x001fcc000f8ec0ff */
[----:B------:R-:W0:Y:S01]  /*02a0*/  POPC R10, R10 ;  /* 0x0000000a000a7309 */ /* 0x000e220000000000 */
[----:B--2---:R-:W0:Y:S02]  /*02b0*/  SHFL.IDX PT, R7, R3, R8, 0x1f ;  /* 0x00001f0803077589 */ /* 0x004e2400000e0000 */
[----:B0-----:R-:W-:-:S05]  /*02c0*/  IADD3 R7, PT, PT, R7, R10, RZ ;  /* 0x0000000a07077210 */ /* 0x001fca0007ffe0ff */
[----:B---3--:R-:W-:-:S05]  /*02d0*/  IMAD.WIDE R6, R7, 0x4, R4 ;  /* 0x0000000407067825 */ /* 0x008fca00078e0204 */
[----:B------:R-:W-:Y:S01]  /*02e0*/  ST.E desc[UR4][R6.64], R0 ;  /* 0x0000000006007985 */ /* 0x000fe2000c101904 */
[----:B------:R-:W-:Y:S05]  /*02f0*/  EXIT ;  /* 0x000000000000794d */ /* 0x000fea0003800000 */
.L_x_1399:
        /* <DEDUP_REMOVED lines=16> */
.L_x_2128:


//--------------------- .text._Z18get_false_2_saddlev --------------------------
	.section	.text._Z18get_false_2_saddlev,"ax",@progbits
	.align	128
        .global         _Z18get_false_2_saddlev
        .type           _Z18get_false_2_saddlev,@function
        .size           _Z18get_false_2_saddlev,(.L_x_2129 - _Z18get_false_2_saddlev)
        .other          _Z18get_false_2_saddlev,@"STO_CUDA_ENTRY STV_DEFAULT"
_Z18get_false_2_saddlev:
.text._Z18get_false_2_saddlev:
        /* <DEDUP_REMOVED lines=24> */
.L_x_1401:
[----:B------:R-:W0:Y:S02]  /*0180*/  LDC.64 R2, c[0x4][0xb0] ;  /* 0x01002c00ff027b82 */ /* 0x000e240000000a00 */
[----:B0-----:R-:W2:Y:S02]  /*0190*/  LDG.E.64 R2, desc[UR4][R2.64] ;  /* 0x0000000402027981 */ /* 0x001ea4000c1e1b00 */
[----:B--2---:R-:W-:-:S06]  /*01a0*/  IMAD.WIDE R4, R0, 0x4, R2 ;  /* 0x0000000400047825 */ /* 0x004fcc00078e0202 */
[----:B------:R-:W2:Y:S02]  /*01b0*/  LD.E R4, desc[UR4][R4.64] ;  /* 0x0000000404047980 */ /* 0x000ea4000c101900 */
[----:B--2---:R-:W-:-:S13]  /*01c0*/  ISETP.NE.AND P0, PT, R4, -0x1, PT ;  /* 0xffffffff0400780c */ /* 0x004fda0003f05270 */
[----:B------:R-:W-:Y:S05]  /*01d0*/  @P0 EXIT ;  /* 0x000000000000094d */ /* 0x000fea0003800000 */
.L_x_1402:
[----:B------:R-:W-:Y:S05]  /*01e0*/  BSYNC.RECONVERGENT B0 ;  /* 0x0000000000007941 */ /* 0x000fea0003800200 */
.L_x_1400:
        /* <DEDUP_REMOVED lines=17> */
.L_x_1403:
        /* <DEDUP_REMOVED lines=16> */
.L_x_2129:


//--------------------- .text._Z16get_false_saddlev --------------------------
	.section	.text._Z16get_false_saddlev,"ax",@progbits
	.align	128
        .global         _Z16get_false_saddlev
        .type           _Z16get_false_saddlev,@function
        .size           _Z16get_false_saddlev,(.L_x_2130 - _Z16get_false_saddlev)
        .other          _Z16get_false_saddlev,@"STO_CUDA_ENTRY STV_DEFAULT"
_Z16get_false_saddlev:
.text._Z16get_false_saddlev:
        /* <DEDUP_REMOVED lines=24> */
.L_x_1405:
[----:B------:R-:W0:Y:S02]  /*0180*/  LDC.64 R2, c[0x4][0xb8] ;  /* 0x01002e00ff027b82 */ /* 0x000e240000000a00 */
[----:B0-----:R-:W2:Y:S02]  /*0190*/  LDG.E.64 R2, desc[UR4][R2.64] ;  /* 0x0000000402027981 */ /* 0x001ea4000c1e1b00 */
[----:B--2---:R-:W-:-:S06]  /*01a0*/  IMAD.WIDE R4, R0, 0x4, R2 ;  /* 0x0000000400047825 */ /* 0x004fcc00078e0202 */
[----:B------:R-:W2:Y:S02]  /*01b0*/  LD.E R4, desc[UR4][R4.64] ;  /* 0x0000000404047980 */ /* 0x000ea4000c101900 */
[----:B--2---:R-:W-:-:S13]  /*01c0*/  ISETP.NE.AND P0, PT, R4, -0x1, PT ;  /* 0xffffffff0400780c */ /* 0x004fda0003f05270 */
[----:B------:R-:W-:Y:S05]  /*01d0*/  @P0 EXIT ;  /* 0x000000000000094d */ /* 0x000fea0003800000 */
.L_x_1406:
[----:B------:R-:W-:Y:S05]  /*01e0*/  BSYNC.RECONVERGENT B0 ;  /* 0x0000000000007941 */ /* 0x000fea0003800200 */
.L_x_1404:
        /* <DEDUP_REMOVED lines=17> */
.L_x_1407:
        /* <DEDUP_REMOVED lines=16> */
.L_x_2130:


//--------------------- .text._Z17get_false_minimumv --------------------------
	.section	.text._Z17get_false_minimumv,"ax",@progbits
	.align	128
        .global         _Z17get_false_minimumv
        .type           _Z17get_false_minimumv,@function
        .size           _Z17get_false_minimumv,(.L_x_2131 - _Z17get_false_minimumv)
        .other          _Z17get_false_minimumv,@"STO_CUDA_ENTRY STV_DEFAULT"
_Z17get_false_minimumv:
.text._Z17get_false_minimumv:
        /* <DEDUP_REMOVED lines=24> */
.L_x_1409:
[----:B------:R-:W0:Y:S02]  /*0180*/  LDC.64 R2, c[0x4][0xa0] ;  /* 0x01002800ff027b82 */ /* 0x000e240000000a00 */
[----:B0-----:R-:W2:Y:S02]  /*0190*/  LDG.E.64 R2, desc[UR4][R2.64] ;  /* 0x0000000402027981 */ /* 0x001ea4000c1e1b00 */
[----:B--2---:R-:W-:-:S06]  /*01a0*/  IMAD.WIDE R4, R0, 0x4, R2 ;  /* 0x0000000400047825 */ /* 0x004fcc00078e0202 */
[----:B------:R-:W2:Y:S02]  /*01b0*/  LD.E R4, desc[UR4][R4.64] ;  /* 0x0000000404047980 */ /* 0x000ea4000c101900 */
[----:B--2---:R-:W-:-:S13]  /*01c0*/  ISETP.NE.AND P0, PT, R4, -0x1, PT ;  /* 0xffffffff0400780c */ /* 0x004fda0003f05270 */
[----:B------:R-:W-:Y:S05]  /*01d0*/  @P0 EXIT ;  /* 0x000000000000094d */ /* 0x000fea0003800000 */
.L_x_1410:
[----:B------:R-:W-:Y:S05]  /*01e0*/  BSYNC.RECONVERGENT B0 ;  /* 0x0000000000007941 */ /* 0x000fea0003800200 */
.L_x_1408:
        /* <DEDUP_REMOVED lines=17> */
.L_x_1411:
        /* <DEDUP_REMOVED lines=16> */
.L_x_2131:


//--------------------- .text._Z18filter_tetrahedrasiii --------------------------
	.section	.text._Z18filter_tetrahedrasiii,"ax",@progbits
	.align	128
        .global         _Z18filter_tetrahedrasiii
        .type           _Z18filter_tetrahedrasiii,@function
        .size           _Z18filter_tetrahedrasiii,(.L_x_2132 - _Z18filter_tetrahedrasiii)
        .other          _Z18filter_tetrahedrasiii,@"STO_CUDA_ENTRY STV_DEFAULT"
_Z18filter_tetrahedrasiii:
.text._Z18filter_tetrahedrasiii:
        /* <DEDUP_REMOVED lines=17> */
[----:B------:R-:W-:Y:S01]  /*0110*/  BSSY.RECONVERGENT B0, `(.L_x_1412) ;  /* 0x000008a000007945 */ /* 0x000fe20003800200 */
[----:B0-----:R-:W-:Y:S01]  /*0120*/  IADD3 R4, PT, PT, R2, -0x1, RZ ;  /* 0xffffffff02047810 */ /* 0x001fe20007ffe0ff */
[----:B------:R-:W-:-:S04]  /*0130*/  VIADD R5, R3, 0xffffffff ;  /* 0xffffffff03057836 */ /* 0x000fc80000000000 */
[----:B------:R-:W-:Y:S02]  /*0140*/  IMAD R8, R4, R5, RZ ;  /* 0x0000000504087224 */ /* 0x000fe400078e02ff */
[----:B------:R-:W-:-:S03]  /*0150*/  IMAD.HI R5, R0, 0x2aaaaaab, RZ ;  /* 0x2aaaaaab00057827 */ /* 0x000fc600078e02ff */
[-C--:B------:R-:W-:Y:S02]  /*0160*/  IABS R12, R8.reuse ;  /* 0x00000008000c7213 */ /* 0x080fe40000000000 */
[----:B------:R-:W-:Y:S02]  /*0170*/  LEA.HI R5, R5, R5, RZ, 0x1 ;  /* 0x0000000505057211 */ /* 0x000fe400078f08ff */
[----:B------:R-:W0:Y:S01]  /*0180*/  I2F.RP R9, R12 ;  /* 0x0000000c00097306 */ /* 0x000e220000209400 */
[----:B------:R-:W-:Y:S02]  /*0190*/  IABS R14, R8 ;  /* 0x00000008000e7213 */ /* 0x000fe40000000000 */
[----:B------:R-:W-:Y:S01]  /*01a0*/  IABS R13, R5 ;  /* 0x00000005000d7213 */ /* 0x000fe20000000000 */
[----:B------:R-:W-:Y:S01]  /*01b0*/  IMAD R0, R5, -0x6, R0 ;  /* 0xfffffffa05007824 */ /* 0x000fe200078e0200 */
[----:B------:R-:W-:-:S03]  /*01c0*/  IADD3 R14, PT, PT, RZ, -R14, RZ ;  /* 0x8000000eff0e7210 */ /* 0x000fc60007ffe0ff */
[----:B0-----:R-:W0:Y:S02]  /*01d0*/  MUFU.RCP R9, R9 ;  /* 0x0000000900097308 */ /* 0x001e240000001000 */
[----:B0-----:R-:W-:-:S06]  /*01e0*/  IADD3 R6, PT, PT, R9, 0xffffffe, RZ ;  /* 0x0ffffffe09067810 */ /* 0x001fcc0007ffe0ff */
[----:B------:R0:W1:Y:S02]  /*01f0*/  F2I.FTZ.U32.TRUNC.NTZ R7, R6 ;  /* 0x0000000600077305 */ /* 0x000064000021f000 */
[----:B0-----:R-:W-:Y:S02]  /*0200*/  HFMA2 R6, -RZ, RZ, 0, 0 ;  /* 0x00000000ff067431 */ /* 0x001fe400000001ff */
[----:B-1----:R-:W-:-:S04]  /*0210*/  IMAD.MOV R11, RZ, RZ, -R7 ;  /* 0x000000ffff0b7224 */ /* 0x002fc800078e0a07 */
        /* <DEDUP_REMOVED lines=18> */
[----:B------:R-:W-:Y:S01]  /*0340*/  @P0 IADD3 R11, PT, PT, R11, 0x1, RZ ;  /* 0x000000010b0b0810 */ /* 0x000fe20007ffe0ff */
[----:B------:R-:W0:Y:S05]  /*0350*/  F2I.FTZ.U32.TRUNC.NTZ R9, R9 ;  /* 0x0000000900097305 */ /* 0x000e2a000021f000 */
[----:B------:R-:W-:Y:S01]  /*0360*/  @!P2 IMAD.MOV R11, RZ, RZ, -R11 ;  /* 0x000000ffff0ba224 */ /* 0x000fe200078e0a0b */
[----:B------:R-:W-:-:S05]  /*0370*/  @!P1 LOP3.LUT R11, RZ, R8, RZ, 0x33, !PT ;  /* 0x00000008ff0b9212 */ /* 0x000fca00078e33ff */
[----:B------:R-:W-:Y:S01]  /*0380*/  IMAD.MOV R13, RZ, RZ, -R11 ;  /* 0x000000ffff0d7224 */ /* 0x000fe200078e0a0b */
[----:B0-----:R-:W-:-:S03]  /*0390*/  IADD3 R15, PT, PT, RZ, -R9, RZ ;  /* 0x80000009ff0f7210 */ /* 0x001fc60007ffe0ff */
[----:B------:R-:W-:Y:S01]  /*03a0*/  IMAD R13, R8, R13, R5 ;  /* 0x0000000d080d7224 */ /* 0x000fe200078e0205 */
[----:B------:R-:W-:Y:S01]  /*03b0*/  MOV R8, RZ ;  /* 0x000000ff00087202 */ /* 0x000fe20000000f00 */
[----:B------:R-:W-:-:S03]  /*03c0*/  IMAD R15, R15, R6, RZ ;  /* 0x000000060f0f7224 */ /* 0x000fc600078e02ff */
        /* <DEDUP_REMOVED lines=19> */
[----:B------:R-:W-:Y:S02]  /*0500*/  @!P4 IADD3 R9, PT, PT, R9, -R6, RZ ;  /* 0x800000060909c210 */ /* 0x000fe40007ffe0ff */
[----:B------:R-:W-:Y:S01]  /*0510*/  @P3 VIADD R8, R8, 0x1 ;  /* 0x0000000108083836 */ /* 0x000fe20000000000 */
[----:B------:R-:W-:Y:S02]  /*0520*/  ISETP.GT.AND P3, PT, R0, 0x2, PT ;  /* 0x000000020000780c */ /* 0x000fe40003f64270 */
[----:B------:R-:W-:Y:S01]  /*0530*/  @!P1 IADD3 R9, PT, PT, -R9, RZ, RZ ;  /* 0x000000ff09099210 */ /* 0x000fe20007ffe1ff */
        /* <DEDUP_REMOVED lines=8> */
.L_x_2034:
[----:B------:R-:W-:Y:S05]  /*05c0*/  BRX R8 -0x5d0                                                   (*"BRANCH_TARGETS .L_x_2035,.L_x_2036,.L_x_2037,.L_x_1414"*) ;  /* 0xfffffff8088c7949 */ /* 0x000fea000383ffff */
.L_x_2037:
        /* <DEDUP_REMOVED lines=9> */
.L_x_2035:
[----:B------:R-:W-:Y:S02]  /*0660*/  IMAD R8, R2, R3, RZ ;  /* 0x0000000302087224 */ /* 0x000fe400078e02ff */
[----:B------:R-:W-:Y:S02]  /*0670*/  IMAD R9, R7, R2, R2 ;  /* 0x0000000207097224 */ /* 0x000fe400078e0202 */
[----:B------:R-:W-:-:S04]  /*0680*/  IMAD R4, R11, R8, RZ ;  /* 0x000000080b047224 */ /* 0x000fc800078e02ff */
[--C-:B------:R-:W-:Y:S01]  /*0690*/  IMAD.IADD R0, R5, 0x1, R4.reuse ;  /* 0x0000000105007824 */ /* 0x100fe200078e0204 */
[----:B------:R-:W-:Y:S01]  /*06a0*/  IADD3 R9, PT, PT, R4, R9, R5 ;  /* 0x0000000904097210 */ /* 0x000fe20007ffe005 */
[CC--:B------:R-:W-:Y:S02]  /*06b0*/  IMAD R6, R7.reuse, R2.reuse, R4 ;  /* 0x0000000207067224 */ /* 0x0c0fe400078e0204 */
[----:B------:R-:W-:Y:S01]  /*06c0*/  IMAD R0, R7, R2, R0 ;  /* 0x0000000207007224 */ /* 0x000fe200078e0200 */
[----:B------:R-:W-:Y:S02]  /*06d0*/  IADD3 R8, PT, PT, R8, R9, RZ ;  /* 0x0000000908087210 */ /* 0x000fe40007ffe0ff */
[----:B------:R-:W-:Y:S01]  /*06e0*/  IADD3 R11, PT, PT, R5, R6, RZ ;  /* 0x00000006050b7210 */ /* 0x000fe20007ffe0ff */
[----:B------:R-:W-:Y:S01]  /*06f0*/  VIADD R12, R0, 0x1 ;  /* 0x00000001000c7836 */ /* 0x000fe20000000000 */
[----:B------:R-:W-:Y:S06]  /*0700*/  BRA `(.L_x_1414) ;  /* 0x0000000000a87947 */ /* 0x000fec0003800000 */
.L_x_2036:
[----:B------:R-:W-:Y:S02]  /*0710*/  IMAD R0, R7, R2, R5 ;  /* 0x0000000207007224 */ /* 0x000fe400078e0205 */
[----:B------:R-:W-:-:S04]  /*0720*/  IMAD R4, R2, R3, RZ ;  /* 0x0000000302047224 */ /* 0x000fc800078e02ff */
[----:B------:R-:W-:-:S05]  /*0730*/  IMAD R11, R11, R4, R0 ;  /* 0x000000040b0b7224 */ /* 0x000fca00078e0200 */
[----:B------:R-:W-:Y:S02]  /*0740*/  IADD3 R9, PT, PT, R4, R11, RZ ;  /* 0x0000000b04097210 */ /* 0x000fe40007ffe0ff */
[----:B------:R-:W-:-:S03]  /*0750*/  IADD3 R12, PT, PT, R11, 0x1, RZ ;  /* 0x000000010b0c7810 */ /* 0x000fc60007ffe0ff */
[----:B------:R-:W-:Y:S01]  /*0760*/  IMAD.IADD R8, R9, 0x1, R2 ;  /* 0x0000000109087824 */ /* 0x000fe200078e0202 */
[----:B------:R-:W-:Y:S06]  /*0770*/  BRA `(.L_x_1414) ;  /* 0x00000000008c7947 */ /* 0x000fec0003800000 */
.L_x_1413:
[----:B------:R-:W-:-:S04]  /*0780*/  MOV R9, 0xfffffffd ;  /* 0xfffffffd00097802 */ /* 0x000fc80000000f00 */
[----:B------:R-:W-:-:S04]  /*0790*/  VIADDMNMX.U32 R0, R0, R9, 0x3, PT ;  /* 0x0000000300007446 */ /* 0x000fc80003800009 */
[----:B------:R-:W-:-:S04]  /*07a0*/  SHF.L.U32 R0, R0, 0x2, RZ ;  /* 0x0000000200007819 */ /* 0x000fc800000006ff */
[----:B------:R-:W0:Y:S02]  /*07b0*/  LDC R8, c[0x2][R0+0x10] ;  /* 0x0080040000087b82 */ /* 0x000e240000000800 */
[----:B0-----:R-:W-:-:S04]  /*07c0*/  SHF.R.S32.HI R9, RZ, 0x1f, R8 ;  /* 0x0000001fff097819 */ /* 0x001fc80000011408 */
.L_x_2039:
[----:B------:R-:W-:Y:S05]  /*07d0*/  BRX R8 -0x7e0                                                   (*"BRANCH_TARGETS .L_x_2040,.L_x_2041,.L_x_2042,.L_x_1414"*) ;  /* 0xfffffff808087949 */ /* 0x000fea000383ffff */
.L_x_2042:
        /* <DEDUP_REMOVED lines=10> */
.L_x_2040:
[----:B------:R-:W-:Y:S02]  /*0880*/  IMAD R8, R2, R3, RZ ;  /* 0x0000000302087224 */ /* 0x000fe400078e02ff */
[----:B------:R-:W-:Y:S02]  /*0890*/  IMAD R0, R7, R2, R2 ;  /* 0x0000000207007224 */ /* 0x000fe400078e0202 */
[----:B------:R-:W-:Y:S01]  /*08a0*/  IMAD R12, R11, R8, RZ ;  /* 0x000000080b0c7224 */ /* 0x000fe200078e02ff */
[----:B------:R-:W-:-:S03]  /*08b0*/  IADD3 R11, PT, PT, R5, 0x1, RZ ;  /* 0x00000001050b7810 */ /* 0x000fc60007ffe0ff */
[----:B------:R-:W-:Y:S01]  /*08c0*/  IMAD R2, R7, R2, R12 ;  /* 0x0000000207027224 */ /* 0x000fe200078e020c */
[----:B------:R-:W-:Y:S02]  /*08d0*/  IADD3 R5, PT, PT, R5, R12, R8 ;  /* 0x0000000c05057210 */ /* 0x000fe40007ffe008 */
[----:B------:R-:W-:Y:S01]  /*08e0*/  IADD3 R12, PT, PT, R12, R11, R0 ;  /* 0x0000000b0c0c7210 */ /* 0x000fe20007ffe000 */
[----:B------:R-:W-:Y:S01]  /*08f0*/  IMAD.IADD R11, R2, 0x1, R11 ;  /* 0x00000001020b7824 */ /* 0x000fe200078e020b */
[----:B------:R-:W-:Y:S02]  /*0900*/  IADD3 R9, PT, PT, R0, R5, RZ ;  /* 0x0000000500097210 */ /* 0x000fe40007ffe0ff */
[----:B------:R-:W-:Y:S01]  /*0910*/  IADD3 R8, PT, PT, R8, R12, RZ ;  /* 0x0000000c08087210 */ /* 0x000fe20007ffe0ff */
[----:B------:R-:W-:Y:S06]  /*0920*/  BRA `(.L_x_1414) ;  /* 0x0000000000207947 */ /* 0x000fec0003800000 */
.L_x_2041:
[----:B------:R-:W-:Y:S02]  /*0930*/  IMAD R0, R2, R3, RZ ;  /* 0x0000000302007224 */ /* 0x000fe400078e02ff */
[----:B------:R-:W-:Y:S02]  /*0940*/  IMAD R5, R7, R2, R5 ;  /* 0x0000000207057224 */ /* 0x000fe400078e0205 */
[CC--:B------:R-:W-:Y:S02]  /*0950*/  IMAD R12, R11.reuse, R0.reuse, R0 ;  /* 0x000000000b0c7224 */ /* 0x0c0fe400078e0200 */
[--C-:B------:R-:W-:Y:S02]  /*0960*/  IMAD R11, R11, R0, R5.reuse ;  /* 0x000000000b0b7224 */ /* 0x100fe400078e0205 */
[----:B------:R-:W-:-:S03]  /*0970*/  IMAD.IADD R12, R12, 0x1, R5 ;  /* 0x000000010c0c7824 */ /* 0x000fc600078e0205 */
[----:B------:R-:W-:Y:S01]  /*0980*/  IADD3 R11, PT, PT, R11, 0x1, RZ ;  /* 0x000000010b0b7810 */ /* 0x000fe20007ffe0ff */
[C---:B------:R-:W-:Y:S01]  /*0990*/  VIADD R9, R12.reuse, 0x1 ;  /* 0x000000010c097836 */ /* 0x040fe20000000000 */
[----:B------:R-:W-:-:S07]  /*09a0*/  IADD3 R8, PT, PT, R12, R2, RZ ;  /* 0x000000020c087210 */ /* 0x000fce0007ffe0ff */
.L_x_1414:
[----:B------:R-:W-:Y:S05]  /*09b0*/  BSYNC.RECONVERGENT B0 ;  /* 0x0000000000007941 */ /* 0x000fea0003800200 */
.L_x_1412:
[----:B------:R-:W0:Y:S02]  /*09c0*/  LDC.64 R6, c[0x4][0x18] ;  /* 0x01000600ff067b82 */ /* 0x000e240000000a00 */
[----:B0-----:R-:W2:Y:S06]  /*09d0*/  LDG.E.64 R14, desc[UR4][R6.64] ;  /* 0x00000004060e7981 */ /* 0x001eac000c1e1b00 */
[----:B------:R-:W0:Y:S01]  /*09e0*/  LDC.64 R2, c[0x4][0x180] ;  /* 0x01006000ff027b82 */ /* 0x000e220000000a00 */
[----:B------:R-:W-:-:S04]  /*09f0*/  VIMNMX R10, PT, PT, R12, R11, !PT ;  /* 0x0000000b0c0a7248 */ /* 0x000fc80007fe0100 */
[----:B------:R-:W-:-:S03]  /*0a00*/  VIMNMX R13, PT, PT, R10, R9, !PT ;  /* 0x000000090a0d7248 */ /* 0x000fc60007fe0100 */
[----:B------:R-:W1:Y:S01]  /*0a10*/  LDC.64 R4, c[0x4][0x10] ;  /* 0x01000400ff047b82 */ /* 0x000e620000000a00 */
[----:B------:R-:W-:Y:S01]  /*0a20*/  VIMNMX R0, PT, PT, R13, R8, !PT ;  /* 0x000000080d007248 */ /* 0x000fe20007fe0100 */
[----:B-1----:R-:W3:Y:S04]  /*0a30*/  LDG.E.64 R20, desc[UR4][R4.64] ;  /* 0x0000000404147981 */ /* 0x002ee8000c1e1b00 */
[C---:B--2---:R-:W-:Y:S02]  /*0a40*/  IMAD.WIDE R16, R0.reuse, 0x8, R14 ;  /* 0x0000000800107825 */ /* 0x044fe400078e020e */
[----:B0-----:R-:W2:Y:S04]  /*0a50*/  LDG.E.64 R14, desc[UR4][R2.64] ;  /* 0x00000004020e7981 */ /* 0x001ea8000c1e1b00 */
[----:B------:R-:W2:Y:S01]  /*0a60*/  LDG.E.64 R16, desc[UR4][R16.64] ;  /* 0x0000000410107981 */ /* 0x000ea2000c1e1b00 */
[----:B---3--:R-:W-:Y:S01]  /*0a70*/  IMAD.WIDE R20, R0, 0x8, R20 ;  /* 0x0000000800147825 */ /* 0x008fe200078e0214 */
[----:B--2---:R-:W-:-:S07]  /*0a80*/  DADD R18, R16, -R14 ;  /* 0x0000000010127229 */ /* 0x004fce000000080e */
[----:B------:R0:W-:Y:S04]  /*0a90*/  STG.E.64 desc[UR4][R20.64], R18 ;  /* 0x0000001214007986 */ /* 0x0001e8000c101b04 */
[----:B------:R-:W2:Y:S01]  /*0aa0*/  LDG.E.64 R14, desc[UR4][R6.64] ;  /* 0x00000004060e7981 */ /* 0x000ea2000c1e1b00 */
[----:B------:R-:W-:Y:S02]  /*0ab0*/  VIMNMX R11, PT, PT, R12, R11, PT ;  /* 0x0000000b0c0b7248 */ /* 0x000fe40003fe0100 */
[----:B------:R-:W-:Y:S01]  /*0ac0*/  VIMNMX R10, PT, PT, R10, R9, PT ;  /* 0x000000090a0a7248 */ /* 0x000fe20003fe0100 */
[----:B------:R-:W3:Y:S01]  /*0ad0*/  LDG.E.64 R16, desc[UR4][R4.64] ;  /* 0x0000000404107981 */ /* 0x000ee2000c1e1b00 */
[----:B------:R-:W-:Y:S02]  /*0ae0*/  VIMNMX R9, PT, PT, R13, R8, PT ;  /* 0x000000080d097248 */ /* 0x000fe40003fe0100 */
[----:B------:R-:W-:Y:S01]  /*0af0*/  VIMNMX R22, PT, PT, R11, R10, !PT ;  /* 0x0000000a0b167248 */ /* 0x000fe20007fe0100 */
[----:B------:R-:W4:Y:S03]  /*0b00*/  LDG.E.64 R12, desc[UR4][R2.64] ;  /* 0x00000004020c7981 */ /* 0x000f26000c1e1b00 */
[----:B------:R-:W-:-:S05]  /*0b10*/  VIMNMX R8, PT, PT, R9, R22, !PT ;  /* 0x0000001609087248 */ /* 0x000fca0007fe0100 */
[----:B--2---:R-:W-:-:S06]  /*0b20*/  IMAD.WIDE R14, R8, 0x8, R14 ;  /* 0x00000008080e7825 */ /* 0x004fcc00078e020e */
[----:B------:R-:W4:Y:S01]  /*0b30*/  LDG.E.64 R14, desc[UR4][R14.64] ;  /* 0x000000040e0e7981 */ /* 0x000f22000c1e1b00 */
[----:B---3--:R-:W-:Y:S01]  /*0b40*/  IMAD.WIDE R16, R8, 0x8, R16 ;  /* 0x0000000808107825 */ /* 0x008fe200078e0210 */
[----:B----4-:R-:W-:-:S07]  /*0b50*/  DADD R12, R14, -R12 ;  /* 0x000000000e0c7229 */ /* 0x010fce000000080c */
[----:B------:R1:W-:Y:S04]  /*0b60*/  STG.E.64 desc[UR4][R16.64], R12 ;  /* 0x0000000c10007986 */ /* 0x0003e8000c101b04 */
[----:B0-----:R-:W2:Y:S01]  /*0b70*/  LDG.E.64 R18, desc[UR4][R6.64] ;  /* 0x0000000406127981 */ /* 0x001ea2000c1e1b00 */
[----:B------:R-:W-:Y:S02]  /*0b80*/  VIMNMX R23, PT, PT, R11, R10, PT ;  /* 0x0000000a0b177248 */ /* 0x000fe40003fe0100 */
[----:B------:R-:W-:Y:S01]  /*0b90*/  VIMNMX R22, PT, PT, R9, R22, PT ;  /* 0x0000001609167248 */ /* 0x000fe20003fe0100 */
[----:B------:R-:W3:Y:S03]  /*0ba0*/  LDG.E.64 R10, desc[UR4][R2.64] ;  /* 0x00000004020a7981 */ /* 0x000ee6000c1e1b00 */
[----:B------:R-:W-:Y:S01]  /*0bb0*/  VIMNMX R9, PT, PT, R23, R22, !PT ;  /* 0x0000001617097248 */ /* 0x000fe20007fe0100 */
[----:B------:R-:W4:Y:S04]  /*0bc0*/  LDG.E.64 R20, desc[UR4][R4.64] ;  /* 0x0000000404147981 */ /* 0x000f28000c1e1b00 */
[----:B--2---:R-:W-:-:S06]  /*0bd0*/  IMAD.WIDE R18, R9, 0x8, R18 ;  /* 0x0000000809127825 */ /* 0x004fcc00078e0212 */
[----:B------:R-:W3:Y:S01]  /*0be0*/  LDG.E.64 R18, desc[UR4][R18.64] ;  /* 0x0000000412127981 */ /* 0x000ee2000c1e1b00 */
[----:B----4-:R-:W-:Y:S01]  /*0bf0*/  IMAD.WIDE R20, R9, 0x8, R20 ;  /* 0x0000000809147825 */ /* 0x010fe200078e0214 */
[----:B---3--:R-:W-:-:S07]  /*0c00*/  DADD R14, R18, -R10 ;  /* 0x00000000120e7229 */ /* 0x008fce000000080a */
[----:B------:R0:W-:Y:S04]  /*0c10*/  STG.E.64 desc[UR4][R20.64], R14 ;  /* 0x0000000e14007986 */ /* 0x0001e8000c101b04 */
[----:B------:R-:W2:Y:S01]  /*0c20*/  LDG.E.64 R6, desc[UR4][R6.64] ;  /* 0x0000000406067981 */ /* 0x000ea2000c1e1b00 */
[----:B------:R-:W-:-:S03]  /*0c30*/  VIMNMX R10, PT, PT, R23, R22, PT ;  /* 0x00000016170a7248 */ /* 0x000fc60003fe0100 */
[----:B------:R-:W3:Y:S04]  /*0c40*/  LDG.E.64 R22, desc[UR4][R2.64] ;  /* 0x0000000402167981 */ /* 0x000ee8000c1e1b00 */
[----:B------:R-:W4:Y:S01]  /*0c50*/  LDG.E.64 R24, desc[UR4][R4.64] ;  /* 0x0000000404187981 */ /* 0x000f22000c1e1b00 */
[----:B-1----:R-:W0:Y:S01]  /*0c60*/  LDC.64 R12, c[0x4][0xf8] ;  /* 0x01003e00ff0c7b82 */ /* 0x002e220000000a00 */
[----:B--2---:R-:W-:-:S06]  /*0c70*/  IMAD.WIDE R16, R10, 0x8, R6 ;  /* 0x000000080a107825 */ /* 0x004fcc00078e0206 */
[----:B------:R-:W3:Y:S01]  /*0c80*/  LDG.E.64 R16, desc[UR4][R16.64] ;  /* 0x0000000410107981 */ /* 0x000ee2000c1e1b00 */
[----:B----4-:R-:W-:Y:S01]  /*0c90*/  IMAD.WIDE R24, R10, 0x8, R24 ;  /* 0x000000080a187825 */ /* 0x010fe200078e0218 */
[----:B---3--:R-:W-:-:S07]  /*0ca0*/  DADD R22, R16, -R22 ;  /* 0x0000000010167229 */ /* 0x008fce0000000816 */
[----:B------:R-:W-:Y:S04]  /*0cb0*/  STG.E.64 desc[UR4][R24.64], R22 ;  /* 0x0000001618007986 */ /* 0x000fe8000c101b04 */
[----:B0-----:R-:W2:Y:S01]  /*0cc0*/  LDG.E.64 R14, desc[UR4][R12.64] ;  /* 0x000000040c0e7981 */ /* 0x001ea2000c1e1b00 */
[----:B------:R-:W-:Y:S01]  /*0cd0*/  MOV R11, 0x1 ;  /* 0x00000001000b7802 */ /* 0x000fe20000000f00 */
        /* <DEDUP_REMOVED lines=8> */
[----:B------:R-:W3:Y:S01]  /*0d60*/  LDG.E.64 R16, desc[UR4][R12.64] ;  /* 0x000000040c107981 */ /* 0x000ee2000c1e1b00 */
[----:B------:R-:W0:Y:S01]  /*0d70*/  LDC.64 R2, c[0x4][0xd8] ;  /* 0x01003600ff027b82 */ /* 0x000e220000000a00 */
[----:B---3--:R-:W-:-:S05]  /*0d80*/  IMAD.WIDE R16, R10, 0x4, R16 ;  /* 0x000000040a107825 */ /* 0x008fca00078e0210 */
[----:B------:R-:W-:Y:S04]  /*0d90*/  STG.E desc[UR4][R16.64], R11 ;  /* 0x0000000b10007986 */ /* 0x000fe8000c101904 */
[----:B0-----:R-:W3:Y:S01]  /*0da0*/  LDG.E.64 R14, desc[UR4][R2.64] ;  /* 0x00000004020e7981 */ /* 0x001ee2000c1e1b00 */
[----:B------:R-:W-:Y:S02]  /*0db0*/  HFMA2 R19, -RZ, RZ, 0, 3.5762786865234375e-07 ;  /* 0x00000006ff137431 */ /* 0x000fe400000001ff */
[----:B---3--:R-:W-:-:S05]  /*0dc0*/  IMAD.WIDE R14, R0, 0x4, R14 ;  /* 0x00000004000e7825 */ /* 0x008fca00078e020e */
[----:B------:R-:W-:Y:S04]  /*0dd0*/  STG.E desc[UR4][R14.64], R19 ;  /* 0x000000130e007986 */ /* 0x000fe8000c101904 */
[----:B-1----:R-:W3:Y:S02]  /*0de0*/  LDG.E.64 R6, desc[UR4][R2.64] ;  /* 0x0000000402067981 */ /* 0x002ee4000c1e1b00 */
[----:B---3--:R-:W-:-:S05]  /*0df0*/  IMAD.WIDE R6, R8, 0x4, R6 ;  /* 0x0000000408067825 */ /* 0x008fca00078e0206 */
[----:B------:R-:W-:Y:S04]  /*0e00*/  STG.E desc[UR4][R6.64], R19 ;  /* 0x0000001306007986 */ /* 0x000fe8000c101904 */
[----:B--2---:R-:W2:Y:S02]  /*0e10*/  LDG.E.64 R4, desc[UR4][R2.64] ;  /* 0x0000000402047981 */ /* 0x004ea4000c1e1b00 */
[----:B--2---:R-:W-:-:S05]  /*0e20*/  IMAD.WIDE R4, R9, 0x4, R4 ;  /* 0x0000000409047825 */ /* 0x004fca00078e0204 */
[----:B------:R-:W-:Y:S04]  /*0e30*/  STG.E desc[UR4][R4.64], R19 ;  /* 0x0000001304007986 */ /* 0x000fe8000c101904 */
[----:B------:R-:W2:Y:S02]  /*0e40*/  LDG.E.64 R8, desc[UR4][R2.64] ;  /* 0x0000000402087981 */ /* 0x000ea4000c1e1b00 */
[----:B--2---:R-:W-:-:S05]  /*0e50*/  IMAD.WIDE R8, R10, 0x4, R8 ;  /* 0x000000040a087825 */ /* 0x004fca00078e0208 */
[----:B------:R-:W-:Y:S01]  /*0e60*/  STG.E desc[UR4][R8.64], R19 ;  /* 0x0000001308007986 */ /* 0x000fe2000c101904 */
[----:B------:R-:W-:Y:S05]  /*0e70*/  EXIT ;  /* 0x000000000000794d */ /* 0x000fea0003800000 */
.L_x_1415:
        /* <DEDUP_REMOVED lines=16> */
.L_x_2132:


//--------------------- .text._Z12filter_facesiii --------------------------
	.section	.text._Z12filter_facesiii,"ax",@progbits
	.align	128
        .global         _Z12filter_facesiii
        .type           _Z12filter_facesiii,@function
        .size           _Z12filter_facesiii,(.L_x_2133 - _Z12filter_facesiii)
        .other          _Z12filter_facesiii,@"STO_CUDA_ENTRY STV_DEFAULT"
_Z12filter_facesiii:
.text._Z12filter_facesiii:
        /* <DEDUP_REMOVED lines=59> */
[----:B------:R-:W-:-:S04]  /*03b0*/  IMAD.MOV R12, RZ, RZ, -R12 ;  /* 0x000000ffff0c7224 */ /* 0x000fc800078e0a0c */
[----:B------:R-:W-:Y:S02]  /*03c0*/  @!P2 IADD3 R7, PT, PT, -R7, RZ, RZ ;  /* 0x000000ff0707a210 */ /* 0x000fe40007ffe1ff */
        /* <DEDUP_REMOVED lines=26> */
[----:B------:R-:W-:Y:S01]  /*0570*/  @P3 VIADD R10, R10, 0x1 ;  /* 0x000000010a0a3836 */ /* 0x000fe20000000000 */
[----:B------:R-:W-:Y:S02]  /*0580*/  ISETP.NE.U32.AND P3, PT, R4, 0x1, PT ;  /* 0x000000010400780c */ /* 0x000fe40003f65070 */
[----:B------:R-:W-:Y:S02]  /*0590*/  @!P1 IMAD.MOV R11, RZ, RZ, -R11 ;  /* 0x000000ffff0b9224 */ /* 0x000fe400078e0a0b */
[----:B------:R-:W-:-:S03]  /*05a0*/  @!P2 IADD3 R10, PT, PT, -R10, RZ, RZ ;  /* 0x000000ff0a0aa210 */ /* 0x000fc60007ffe1ff */
[C---:B------:R-:W-:Y:S02]  /*05b0*/  SEL R11, R5.reuse, R11, !P0 ;  /* 0x0000000b050b7207 */ /* 0x040fe40004000000 */
[----:B------:R-:W-:-:S04]  /*05c0*/  SEL R5, R5, R10, !P0 ;  /* 0x0000000a05057207 */ /* 0x000fc80004000000 */
[----:B------:R-:W-:Y:S05]  /*05d0*/  @!P3 BRA `(.L_x_1419) ;  /* 0x000000000024b947 */ /* 0x000fea0003800000 */
        /* <DEDUP_REMOVED lines=9> */
.L_x_1419:
[----:B------:R-:W-:Y:S02]  /*0670*/  IMAD R0, R2, R3, RZ ;  /* 0x0000000302007224 */ /* 0x000fe400078e02ff */
[----:B------:R-:W-:Y:S02]  /*0680*/  VIADD R3, R11, 0x1 ;  /* 0x000000010b037836 */ /* 0x000fe40000000000 */
[----:B------:R-:W-:-:S04]  /*0690*/  IMAD R0, R7, R0, RZ ;  /* 0x0000000007007224 */ /* 0x000fc800078e02ff */
[----:B------:R-:W-:-:S05]  /*06a0*/  IMAD R0, R5, R2, R0 ;  /* 0x0000000205007224 */ /* 0x000fca00078e0200 */
[C---:B------:R-:W-:Y:S01]  /*06b0*/  IADD3 R2, PT, PT, R0.reuse, R2, RZ ;  /* 0x0000000200027210 */ /* 0x040fe20007ffe0ff */
[----:B------:R-:W-:-:S04]  /*06c0*/  IMAD.IADD R0, R0, 0x1, R3 ;  /* 0x0000000100007824 */ /* 0x000fc800078e0203 */
[----:B------:R-:W-:Y:S01]  /*06d0*/  IMAD.IADD R3, R3, 0x1, R2 ;  /* 0x0000000103037824 */ /* 0x000fe200078e0202 */
[----:B------:R-:W-:-:S07]  /*06e0*/  IADD3 R2, PT, PT, R11, R2, RZ ;  /* 0x000000020b027210 */ /* 0x000fce0007ffe0ff */
.L_x_1420:
[----:B------:R-:W-:Y:S05]  /*06f0*/  BSYNC.RECONVERGENT B1 ;  /* 0x0000000000017941 */ /* 0x000fea0003800200 */
.L_x_1418:
[CC--:B------:R-:W-:Y:S02]  /*0700*/  VIMNMX R5, PT, PT, R0.reuse, R3.reuse, !PT ;  /* 0x0000000300057248 */ /* 0x0c0fe40007fe0100 */
[----:B------:R-:W-:Y:S02]  /*0710*/  VIMNMX R3, PT, PT, R0, R3, PT ;  /* 0x0000000300037248 */ /* 0x000fe40003fe0100 */
[CC--:B------:R-:W-:Y:S02]  /*0720*/  VIMNMX R8, PT, PT, R5.reuse, R2.reuse, PT ;  /* 0x0000000205087248 */ /* 0x0c0fe40003fe0100 */
[----:B------:R-:W-:Y:S02]  /*0730*/  VIMNMX R0, PT, PT, R5, R2, !PT ;  /* 0x0000000205007248 */ /* 0x000fe40007fe0100 */
[CC--:B------:R-:W-:Y:S02]  /*0740*/  VIMNMX R9, PT, PT, R3.reuse, R8.reuse, !PT ;  /* 0x0000000803097248 */ /* 0x0c0fe40007fe0100 */
[----:B------:R-:W-:Y:S01]  /*0750*/  VIMNMX R8, PT, PT, R3, R8, PT ;  /* 0x0000000803087248 */ /* 0x000fe20003fe0100 */
[----:B------:R-:W-:Y:S06]  /*0760*/  BRA `(.L_x_1421) ;  /* 0x0000001400087947 */ /* 0x000fec0003800000 */
.L_x_1417:
[----:B------:R-:W-:Y:S02]  /*0770*/  VIADD R5, R5, 0xffffffff ;  /* 0xffffffff05057836 */ /* 0x000fe40000000000 */
        /* <DEDUP_REMOVED lines=12> */
[----:B------:R-:W-:-:S02]  /*0840*/  IADD3 R14, PT, PT, RZ, -R14, RZ ;  /* 0x8000000eff0e7210 */ /* 0x000fc40007ffe0ff */
[----:B------:R-:W-:-:S05]  /*0850*/  LOP3.LUT R4, R4, 0x1, RZ, 0xc0, !PT ;  /* 0x0000000104047812 */ /* 0x000fca00078ec0ff */
[----:B0-----:R-:W0:Y:S02]  /*0860*/  MUFU.RCP R10, R10 ;  /* 0x0000000a000a7308 */ /* 0x001e240000001000 */
[----:B0-----:R-:W-:-:S06]  /*0870*/  VIADD R8, R10, 0xffffffe ;  /* 0x0ffffffe0a087836 */ /* 0x001fcc0000000000 */
[----:B------:R0:W1:Y:S02]  /*0880*/  F2I.FTZ.U32.TRUNC.NTZ R9, R8 ;  /* 0x0000000800097305 */ /* 0x000064000021f000 */
[----:B0-----:R-:W-:Y:S02]  /*0890*/  IMAD.MOV.U32 R8, RZ, RZ, RZ ;  /* 0x000000ffff087224 */ /* 0x001fe400078e00ff */
[----:B-1----:R-:W-:-:S05]  /*08a0*/  IMAD.MOV R12, RZ, RZ, -R9 ;  /* 0x000000ffff0c7224 */ /* 0x002fca00078e0a09 */
[----:B------:R-:W-:Y:S02]  /*08b0*/  MOV R6, R12 ;  /* 0x0000000c00067202 */ /* 0x000fe40000000f00 */
[----:B------:R-:W-:-:S03]  /*08c0*/  IABS R12, R7 ;  /* 0x00000007000c7213 */ /* 0x000fc60000000000 */
[----:B------:R-:W-:Y:S01]  /*08d0*/  IMAD R13, R6, R11, RZ ;  /* 0x0000000b060d7224 */ /* 0x000fe200078e02ff */
[----:B------:R-:W-:Y:S01]  /*08e0*/  IABS R6, R0 ;  /* 0x0000000000067213 */ /* 0x000fe20000000000 */
[----:B------:R-:W-:Y:S02]  /*08f0*/  IMAD.MOV R10, RZ, RZ, -R12 ;  /* 0x000000ffff0a7224 */ /* 0x000fe400078e0a0c */
[----:B------:R-:W-:Y:S01]  /*0900*/  IMAD.HI.U32 R9, R9, R13, R8 ;  /* 0x0000000d09097227 */ /* 0x000fe200078e0008 */
[----:B------:R-:W-:Y:S02]  /*0910*/  IABS R13, R5 ;  /* 0x00000005000d7213 */ /* 0x000fe40000000000 */
[----:B------:R-:W-:-:S03]  /*0920*/  MOV R8, R6 ;  /* 0x0000000600087202 */ /* 0x000fc60000000f00 */
        /* <DEDUP_REMOVED lines=42> */
[----:B------:R-:W-:Y:S02]  /*0bd0*/  @!P3 IMAD.IADD R13, R13, 0x1, -R6 ;  /* 0x000000010d0db824 */ /* 0x000fe400078e0a06 */
[----:B------:R-:W-:Y:S01]  /*0be0*/  @!P0 IMAD.MOV R7, RZ, RZ, -R7 ;  /* 0x000000ffff078224 */ /* 0x000fe200078e0a07 */
[----:B------:R-:W-:Y:S01]  /*0bf0*/  ISETP.NE.U32.AND P0, PT, R4, 0x1, PT ;  /* 0x000000010400780c */ /* 0x000fe20003f05070 */
[----:B------:R-:W-:Y:S01]  /*0c00*/  IMAD R4, R2, R3, RZ ;  /* 0x0000000302047224 */ /* 0x000fe200078e02ff */
[----:B------:R-:W-:Y:S02]  /*0c10*/  @!P2 IADD3 R13, PT, PT, -R13, RZ, RZ ;  /* 0x000000ff0d0da210 */ /* 0x000fe40007ffe1ff */
[----:B------:R-:W-:-:S02]  /*0c20*/  SEL R7, R0, R7, !P1 ;  /* 0x0000000700077207 */ /* 0x000fc40004800000 */
[----:B------:R-:W-:-:S03]  /*0c30*/  SEL R0, R0, R13, !P1 ;  /* 0x0000000d00007207 */ /* 0x000fc60004800000 */
[----:B------:R-:W-:-:S04]  /*0c40*/  IMAD R9, R7, R2, R9 ;  /* 0x0000000207097224 */ /* 0x000fc800078e0209 */
[----:B------:R-:W-:-:S04]  /*0c50*/  IMAD R9, R4, R0, R9 ;  /* 0x0000000004097224 */ /* 0x000fc800078e0209 */
[----:B------:R-:W-:-:S04]  /*0c60*/  @P0 IMAD.IADD R0, R9, 0x1, R2 ;  /* 0x0000000109000824 */ /* 0x000fc800078e0202 */
[C---:B------:R-:W-:Y:S01]  /*0c70*/  @P0 IMAD.IADD R3, R4.reuse, 0x1, R0 ;  /* 0x0000000104030824 */ /* 0x040fe200078e0200 */
[----:B------:R-:W-:-:S04]  /*0c80*/  @!P0 IADD3 R0, PT, PT, R4, R9, RZ ;  /* 0x0000000904008210 */ /* 0x000fc80007ffe0ff */
[CC--:B------:R-:W-:Y:S01]  /*0c90*/  VIMNMX R8, PT, PT, R0.reuse, R9.reuse, PT ;  /* 0x0000000900087248 */ /* 0x0c0fe20003fe0100 */
[C---:B------:R-:W-:Y:S01]  /*0ca0*/  @!P0 IMAD.IADD R3, R0.reuse, 0x1, R2 ;  /* 0x0000000100038824 */ /* 0x040fe200078e0202 */
[----:B------:R-:W-:-:S04]  /*0cb0*/  VIMNMX R2, PT, PT, R0, R9, !PT ;  /* 0x0000000900027248 */ /* 0x000fc80007fe0100 */
[CC--:B------:R-:W-:Y:S02]  /*0cc0*/  VIMNMX R5, PT, PT, R2.reuse, R3.reuse, PT ;  /* 0x0000000302057248 */ /* 0x0c0fe40003fe0100 */
[----:B------:R-:W-:Y:S02]  /*0cd0*/  VIMNMX R0, PT, PT, R2, R3, !PT ;  /* 0x0000000302007248 */ /* 0x000fe40007fe0100 */
[CC--:B------:R-:W-:Y:S02]  /*0ce0*/  VIMNMX R9, PT, PT, R8.reuse, R5.reuse, !PT ;  /* 0x0000000508097248 */ /* 0x0c0fe40007fe0100 */
[----:B------:R-:W-:Y:S01]  /*0cf0*/  VIMNMX R8, PT, PT, R8, R5, PT ;  /* 0x0000000508087248 */ /* 0x000fe20003fe0100 */
[----:B------:R-:W-:Y:S06]  /*0d00*/  BRA `(.L_x_1421) ;  /* 0x0000000c00a07947 */ /* 0x000fec0003800000 */
.L_x_1422:
[----:B------:R-:W-:-:S04]  /*0d10*/  IMAD R8, R0, R3, RZ ;  /* 0x0000000300087224 */ /* 0x000fc800078e02ff */
[----:B------:R-:W-:Y:S02]  /*0d20*/  IMAD R10, R5, R8, RZ ;  /* 0x00000008050a7224 */ /* 0x000fe400078e02ff */
[----:B------:R-:W-:-:S03]  /*0d30*/  IMAD.IADD R8, R6, 0x1, -R9 ;  /* 0x0000000106087824 */ /* 0x000fc600078e0a09 */
[----:B------:R-:W-:-:S04]  /*0d40*/  SHF.L.U32 R11, R10, 0x1, RZ ;  /* 0x000000010a0b7819 */ /* 0x000fc800000006ff */
[----:B------:R-:W-:-:S13]  /*0d50*/  ISETP.GE.AND P0, PT, R8, R11, PT ;  /* 0x0000000b0800720c */ /* 0x000fda0003f06270 */
[----:B------:R-:W-:Y:S05]  /*0d60*/  @P0 BRA `(.L_x_1423) ;  /* 0x0000000400540947 */ /* 0x000fea0003800000 */
[----:B------:R-:W-:Y:S01]  /*0d70*/  IMAD R6, R0, R5, RZ ;  /* 0x0000000500067224 */ /* 0x000fe200078e02ff */
[----:B------:R-:W-:Y:S02]  /*0d80*/  LEA.HI R5, R8, R8, RZ, 0x1 ;  /* 0x0000000808057211 */ /* 0x000fe400078f08ff */
[----:B------:R-:W-:Y:S02]  /*0d90*/  LOP3.LUT R4, R4, 0x1, RZ, 0xc0, !PT ;  /* 0x0000000104047812 */ /* 0x000fe400078ec0ff */
[-C--:B------:R-:W-:Y:S02]  /*0da0*/  IABS R13, R6.reuse ;  /* 0x00000006000d7213 */ /* 0x080fe40000000000 */
[----:B------:R-:W-:Y:S02]  /*0db0*/  IABS R12, R6 ;  /* 0x00000006000c7213 */ /* 0x000fe40000000000 */
[----:B------:R-:W0:Y:S01]  /*0dc0*/  I2F.RP R7, R13 ;  /* 0x0000000d00077306 */ /* 0x000e220000209400 */
[----:B------:R-:W-:-:S07]  /*0dd0*/  SHF.R.S32.HI R5, RZ, 0x1, R5 ;  /* 0x00000001ff057819 */ /* 0x000fce0000011405 */
[----:B0-----:R-:W0:Y:S02]  /*0de0*/  MUFU.RCP R7, R7 ;  /* 0x0000000700077308 */ /* 0x001e240000001000 */
[----:B0-----:R-:W-:Y:S01]  /*0df0*/  VIADD R9, R7, 0xffffffe ;  /* 0x0ffffffe07097836 */ /* 0x001fe20000000000 */
[----:B------:R-:W-:-:S05]  /*0e00*/  IABS R7, R0 ;  /* 0x0000000000077213 */ /* 0x000fca0000000000 */
[----:B------:R-:W0:Y:S02]  /*0e10*/  F2I.FTZ.U32.TRUNC.NTZ R9, R9 ;  /* 0x0000000900097305 */ /* 0x000e24000021f000 */
[----:B0-----:R-:W-:-:S05]  /*0e20*/  IMAD.MOV R10, RZ, RZ, -R9 ;  /* 0x000000ffff0a7224 */ /* 0x001fca00078e0a09 */
[----:B------:R-:W-:Y:S02]  /*0e30*/  MOV R8, R10 ;  /* 0x0000000a00087202 */ /* 0x000fe40000000f00 */
[----:B------:R-:W-:-:S03]  /*0e40*/  IABS R10, R5 ;  /* 0x00000005000a7213 */ /* 0x000fc60000000000 */
[----:B------:R-:W-:Y:S02]  /*0e50*/  IMAD R11, R8, R13, RZ ;  /* 0x0000000d080b7224 */ /* 0x000fe400078e02ff */
[----:B------:R-:W-:-:S04]  /*0e60*/  IMAD.MOV.U32 R8, RZ, RZ, RZ ;  /* 0x000000ffff087224 */ /* 0x000fc800078e00ff */
[----:B------:R-:W-:Y:S01]  /*0e70*/  IMAD.HI.U32 R11, R9, R11, R8 ;  /* 0x0000000b090b7227 */ /* 0x000fe200078e0008 */
[----:B------:R-:W-:-:S03]  /*0e80*/  MOV R8, R10 ;  /* 0x0000000a00087202 */ /* 0x000fc60000000f00 */
[----:B------:R-:W-:Y:S02]  /*0e90*/  IMAD.MOV R9, RZ, RZ, -R12 ;  /* 0x000000ffff097224 */ /* 0x000fe400078e0a0c */
[----:B------:R-:W0:Y:S02]  /*0ea0*/  I2F.RP R12, R7 ;  /* 0x00000007000c7306 */ /* 0x000e240000209400 */
[----:B------:R-:W-:Y:S02]  /*0eb0*/  IMAD.MOV.U32 R10, RZ, RZ, R9 ;  /* 0x000000ffff0a7224 */ /* 0x000fe400078e0009 */
        /* <DEDUP_REMOVED lines=8> */
[----:B0-----:R-:W-:Y:S02]  /*0f40*/  IADD3 R11, PT, PT, R12, 0xffffffe, RZ ;  /* 0x0ffffffe0c0b7810 */ /* 0x001fe40007ffe0ff */
[----:B------:R-:W-:Y:S02]  /*0f50*/  LOP3.LUT R10, R5, R6, RZ, 0x3c, !PT ;  /* 0x00000006050a7212 */ /* 0x000fe400078e3cff */
[----:B------:R-:W-:-:S02]  /*0f60*/  IABS R12, R0 ;  /* 0x00000000000c7213 */ /* 0x000fc40000000000 */
[----:B------:R-:W0:Y:S01]  /*0f70*/  F2I.FTZ.U32.TRUNC.NTZ R11, R11 ;  /* 0x0000000b000b7305 */ /* 0x000e22000021f000 */
[----:B------:R-:W-:Y:S02]  /*0f80*/  ISETP.GE.AND P2, PT, R10, RZ, PT ;  /* 0x000000ff0a00720c */ /* 0x000fe40003f46270 */
[----:B------:R-:W-:Y:S02]  /*0f90*/  IMAD.MOV R12, RZ, RZ, -R12 ;  /* 0x000000ffff0c7224 */ /* 0x000fe400078e0a0c */
[----:B------:R-:W-:-:S09]  /*0fa0*/  @P0 VIADD R9, R9, 0x1 ;  /* 0x0000000109090836 */ /* 0x000fd20000000000 */
[----:B------:R-:W-:Y:S01]  /*0fb0*/  @!P2 IADD3 R9, PT, PT, -R9, RZ, RZ ;  /* 0x000000ff0909a210 */ /* 0x000fe20007ffe1ff */
[----:B0-----:R-:W-:Y:S01]  /*0fc0*/  IMAD.MOV R10, RZ, RZ, -R11 ;  /* 0x000000ffff0a7224 */ /* 0x001fe200078e0a0b */
[----:B------:R-:W-:Y:S02]  /*0fd0*/  @!P1 LOP3.LUT R9, RZ, R6, RZ, 0x33, !PT ;  /* 0x00000006ff099212 */ /* 0x000fe400078e33ff */
[----:B------:R-:W-:Y:S01]  /*0fe0*/  ISETP.GE.AND P2, PT, R5, RZ, PT ;  /* 0x000000ff0500720c */ /* 0x000fe20003f46270 */
[----:B------:R-:W-:Y:S02]  /*0ff0*/  IMAD R15, R10, R7, RZ ;  /* 0x000000070a0f7224 */ /* 0x000fe400078e02ff */
[----:B------:R-:W-:Y:S02]  /*1000*/  HFMA2 R10, -RZ, RZ, 0, 0 ;  /* 0x00000000ff0a7431 */ /* 0x000fe400000001ff */
[----:B------:R-:W-:-:S04]  /*1010*/  IMAD.MOV R13, RZ, RZ, -R9 ;  /* 0x000000ffff0d7224 */ /* 0x000fc800078e0a09 */
        /* <DEDUP_REMOVED lines=16> */
[----:B------:R-:W-:-:S09]  /*1120*/  ISETP.NE.AND P0, PT, R0, RZ, PT ;  /* 0x000000ff0000720c */ /* 0x000fd20003f05270 */
[----:B------:R-:W-:Y:S01]  /*1130*/  @!P4 IMAD.IADD R10, R10, 0x1, -R7 ;  /* 0x000000010a0ac824 */ /* 0x000fe200078e0a07 */
[----:B------:R-:W-:Y:S02]  /*1140*/  LOP3.LUT R7, RZ, R0, RZ, 0x33, !PT ;  /* 0x00000000ff077212 */ /* 0x000fe400078e33ff */
[----:B------:R-:W-:Y:S01]  /*1150*/  @P3 IADD3 R6, PT, PT, R6, 0x1, RZ ;  /* 0x0000000106063810 */ /* 0x000fe20007ffe0ff */
[----:B------:R-:W-:-:S04]  /*1160*/  @!P2 IMAD.MOV R10, RZ, RZ, -R10 ;  /* 0x000000ffff0aa224 */ /* 0x000fc800078e0a0a */
[----:B------:R-:W-:Y:S01]  /*1170*/  @!P1 IMAD.MOV R6, RZ, RZ, -R6 ;  /* 0x000000ffff069224 */ /* 0x000fe200078e0a06 */
[C---:B------:R-:W-:Y:S02]  /*1180*/  SEL R10, R7.reuse, R10, !P0 ;  /* 0x0000000a070a7207 */ /* 0x040fe40004000000 */
[----:B------:R-:W-:Y:S01]  /*1190*/  ISETP.NE.U32.AND P1, PT, R4, 0x1, PT ;  /* 0x000000010400780c */ /* 0x000fe20003f25070 */
[----:B------:R-:W-:Y:S01]  /*11a0*/  IMAD R4, R2, R3, RZ ;  /* 0x0000000302047224 */ /* 0x000fe200078e02ff */
[----:B------:R-:W-:Y:S01]  /*11b0*/  SEL R7, R7, R6, !P0 ;  /* 0x0000000607077207 */ /* 0x000fe20004000000 */
[----:B------:R-:W-:-:S04]  /*11c0*/  IMAD R2, R9, R2, R10 ;  /* 0x0000000209027224 */ /* 0x000fc800078e020a */
[----:B------:R-:W-:-:S05]  /*11d0*/  IMAD R0, R4, R7, R2 ;  /* 0x0000000704007224 */ /* 0x000fca00078e0202 */
[----:B------:R-:W-:Y:S01]  /*11e0*/  IADD3 R3, PT, PT, R0, 0x1, RZ ;  /* 0x0000000100037810 */ /* 0x000fe20007ffe0ff */
[C---:B------:R-:W-:Y:S02]  /*11f0*/  @!P1 IMAD R7, R4.reuse, R7, R4 ;  /* 0x0000000704079224 */ /* 0x040fe400078e0204 */
        /* <DEDUP_REMOVED lines=12> */
.L_x_1423:
[----:B------:R-:W-:Y:S01]  /*12c0*/  IMAD R7, R0, R7, RZ ;  /* 0x0000000700077224 */ /* 0x000fe200078e02ff */
[----:B------:R-:W-:Y:S01]  /*12d0*/  IABS R14, R0 ;  /* 0x00000000000e7213 */ /* 0x000fe20000000000 */
[----:B------:R-:W-:Y:S01]  /*12e0*/  IMAD.IADD R5, R8, 0x1, -R11 ;  /* 0x0000000108057824 */ /* 0x000fe200078e0a0b */
[----:B------:R-:W-:Y:S01]  /*12f0*/  BSSY.RECONVERGENT B1, `(.L_x_1424) ;  /* 0x0000083000017945 */ /* 0x000fe20003800200 */
[----:B------:R-:W-:Y:S01]  /*1300*/  IMAD.MOV.U32 R8, RZ, RZ, RZ ;  /* 0x000000ffff087224 */ /* 0x000fe200078e00ff */
        /* <DEDUP_REMOVED lines=8> */
[----:B0-----:R-:W-:-:S06]  /*1390*/  IADD3 R9, PT, PT, R10, 0xffffffe, RZ ;  /* 0x0ffffffe0a097810 */ /* 0x001fcc0007ffe0ff */
[----:B------:R-:W0:Y:S02]  /*13a0*/  F2I.FTZ.U32.TRUNC.NTZ R9, R9 ;  /* 0x0000000900097305 */ /* 0x000e24000021f000 */
[----:B0-----:R-:W-:-:S05]  /*13b0*/  IADD3 R11, PT, PT, RZ, -R9, RZ ;  /* 0x80000009ff0b7210 */ /* 0x001fca0007ffe0ff */
[----:B------:R-:W-:-:S04]  /*13c0*/  IMAD R11, R11, R4, RZ ;  /* 0x000000040b0b7224 */ /* 0x000fc800078e02ff */
[----:B------:R-:W-:Y:S01]  /*13d0*/  IMAD.HI.U32 R10, R9, R11, R8 ;  /* 0x0000000b090a7227 */ /* 0x000fe200078e0008 */
[----:B------:R-:W-:Y:S02]  /*13e0*/  IADD3 R11, PT, PT, RZ, -R13, RZ ;  /* 0x8000000dff0b7210 */ /* 0x000fe40007ffe0ff */
[----:B------:R-:W-:Y:S01]  /*13f0*/  IABS R8, R0 ;  /* 0x0000000000087213 */ /* 0x000fe20000000000 */
[----:B------:R-:W-:-:S03]  /*1400*/  IMAD.MOV.U32 R9, RZ, RZ, R12 ;  /* 0x000000ffff097224 */ /* 0x000fc600078e000c */
[----:B------:R-:W0:Y:S01]  /*1410*/  I2F.RP R12, R8 ;  /* 0x00000008000c7306 */ /* 0x000e220000209400 */
[----:B------:R-:W-:-:S04]  /*1420*/  IMAD.HI.U32 R10, R10, R9, RZ ;  /* 0x000000090a0a7227 */ /* 0x000fc800078e00ff */
[----:B------:R-:W-:-:S05]  /*1430*/  IMAD R11, R10, R11, R9 ;  /* 0x0000000b0a0b7224 */ /* 0x000fca00078e0209 */
[----:B------:R-:W-:Y:S01]  /*1440*/  ISETP.GT.U32.AND P1, PT, R4, R11, PT ;  /* 0x0000000b0400720c */ /* 0x000fe20003f24070 */
[----:B0-----:R-:W0:-:S12]  /*1450*/  MUFU.RCP R12, R12 ;  /* 0x0000000c000c7308 */ /* 0x001e180000001000 */
[-C--:B------:R-:W-:Y:S02]  /*1460*/  @!P1 IADD3 R11, PT, PT, R11, -R4.reuse, RZ ;  /* 0x800000040b0b9210 */ /* 0x080fe40007ffe0ff */
[----:B------:R-:W-:Y:S02]  /*1470*/  @!P1 IADD3 R10, PT, PT, R10, 0x1, RZ ;  /* 0x000000010a0a9810 */ /* 0x000fe40007ffe0ff */
[----:B------:R-:W-:Y:S02]  /*1480*/  ISETP.GE.U32.AND P0, PT, R11, R4, PT ;  /* 0x000000040b00720c */ /* 0x000fe40003f06070 */
[----:B------:R-:W-:Y:S02]  /*1490*/  LOP3.LUT R4, R6, R7, RZ, 0x3c, !PT ;  /* 0x0000000706047212 */ /* 0x000fe400078e3cff */
[----:B------:R-:W-:Y:S01]  /*14a0*/  ISETP.NE.AND P1, PT, R7, RZ, PT ;  /* 0x000000ff0700720c */ /* 0x000fe20003f25270 */
[----:B0-----:R-:W-:Y:S01]  /*14b0*/  VIADD R11, R12, 0xffffffe ;  /* 0x0ffffffe0c0b7836 */ /* 0x001fe20000000000 */
[----:B------:R-:W-:-:S05]  /*14c0*/  ISETP.GE.AND P2, PT, R4, RZ, PT ;  /* 0x000000ff0400720c */ /* 0x000fca0003f46270 */
[----:B------:R-:W0:Y:S02]  /*14d0*/  F2I.FTZ.U32.TRUNC.NTZ R11, R11 ;  /* 0x0000000b000b7305 */ /* 0x000e24000021f000 */
[----:B------:R-:W-:-:S05]  /*14e0*/  @P0 VIADD R10, R10, 0x1 ;  /* 0x000000010a0a0836 */ /* 0x000fca0000000000 */
[----:B------:R-:W-:-:S05]  /*14f0*/  MOV R4, R10 ;  /* 0x0000000a00047202 */ /* 0x000fca0000000f00 */
[----:B------:R-:W-:Y:S01]  /*1500*/  @!P2 IMAD.MOV R4, RZ, RZ, -R4 ;  /* 0x000000ffff04a224 */ /* 0x000fe200078e0a04 */
[----:B------:R-:W-:Y:S02]  /*1510*/  @!P1 LOP3.LUT R4, RZ, R7, RZ, 0x33, !PT ;  /* 0x00000007ff049212 */ /* 0x000fe400078e33ff */
[----:B0-----:R-:W-:Y:S02]  /*1520*/  IADD3 R13, PT, PT, RZ, -R11, RZ ;  /* 0x8000000bff0d7210 */ /* 0x001fe40007ffe0ff */
[----:B------:R-:W-:Y:S01]  /*1530*/  ISETP.GE.AND P2, PT, R6, RZ, PT ;  /* 0x000000ff0600720c */ /* 0x000fe20003f46270 */
[----:B------:R-:W-:Y:S02]  /*1540*/  IMAD.MOV R10, RZ, RZ, -R4 ;  /* 0x000000ffff0a7224 */ /* 0x000fe400078e0a04 */
[----:B------:R-:W-:Y:S02]  /*1550*/  IMAD R13, R13, R8, RZ ;  /* 0x000000080d0d7224 */ /* 0x000fe400078e02ff */
[----:B------:R-:W-:-:S02]  /*1560*/  IMAD R7, R7, R10, R6 ;  /* 0x0000000a07077224 */ /* 0x000fc400078e0206 */
[----:B------:R-:W-:Y:S02]  /*1570*/  HFMA2 R10, -RZ, RZ, 0, 0 ;  /* 0x00000000ff0a7431 */ /* 0x000fe400000001ff */
[----:B------:R-:W-:Y:S01]  /*1580*/  IMAD R6, R6, -0x6, R5 ;  /* 0xfffffffa06067824 */ /* 0x000fe200078e0205 */
[----:B------:R-:W-:Y:S02]  /*1590*/  IABS R12, R7 ;  /* 0x00000007000c7213 */ /* 0x000fe40000000000 */
[----:B------:R-:W-:Y:S01]  /*15a0*/  LOP3.LUT R7, R7, R0, RZ, 0x3c, !PT ;  /* 0x0000000007077212 */ /* 0x000fe200078e3cff */
[----:B------:R-:W-:Y:S01]  /*15b0*/  IMAD.HI.U32 R10, R11, R13, R10 ;  /* 0x0000000d0b0a7227 */ /* 0x000fe200078e000a */
[----:B------:R-:W-:-:S05]  /*15c0*/  MOV R13, R12 ;  /* 0x0000000c000d7202 */ /* 0x000fca0000000f00 */
        /* <DEDUP_REMOVED lines=12> */
[----:B------:R-:W-:-:S09]  /*1690*/  ISETP.GT.AND P0, PT, R6, 0x2, PT ;  /* 0x000000020600780c */ /* 0x000fd20003f04270 */
[----:B------:R-:W-:Y:S02]  /*16a0*/  @!P4 IADD3 R11, PT, PT, R11, -R8, RZ ;  /* 0x800000080b0bc210 */ /* 0x000fe40007ffe0ff */
[----:B------:R-:W-:Y:S01]  /*16b0*/  @P3 VIADD R10, R10, 0x1 ;  /* 0x000000010a0a3836 */ /* 0x000fe20000000000 */
[----:B------:R-:W-:Y:S02]  /*16c0*/  ISETP.NE.AND P3, PT, R0, RZ, PT ;  /* 0x000000ff0000720c */ /* 0x000fe40003f65270 */
[----:B------:R-:W-:Y:S01]  /*16d0*/  LOP3.LUT R0, RZ, R0, RZ, 0x33, !PT ;  /* 0x00000000ff007212 */ /* 0x000fe200078e33ff */
[----:B------:R-:W-:Y:S01]  /*16e0*/  @!P1 IMAD.MOV R10, RZ, RZ, -R10 ;  /* 0x000000ffff0a9224 */ /* 0x000fe200078e0a0a */
[----:B------:R-:W-:-:S04]  /*16f0*/  @!P2 IADD3 R11, PT, PT, -R11, RZ, RZ ;  /* 0x000000ff0b0ba210 */ /* 0x000fc80007ffe1ff */
[C---:B------:R-:W-:Y:S02]  /*1700*/  SEL R5, R0.reuse, R11, !P3 ;  /* 0x0000000b00057207 */ /* 0x040fe40005800000 */
[----:B------:R-:W-:Y:S01]  /*1710*/  SEL R7, R0, R10, !P3 ;  /* 0x0000000a00077207 */ /* 0x000fe20005800000 */
[----:B------:R-:W-:Y:S06]  /*1720*/  @P0 BRA `(.L_x_1425) ;  /* 0x0000000000840947 */ /* 0x000fec0003800000 */
[----:B------:R-:W-:-:S04]  /*1730*/  VIMNMX.U32 R6, PT, PT, R6, 0x3, PT ;  /* 0x0000000306067848 */ /* 0x000fc80003fe0000 */
[----:B------:R-:W-:-:S04]  /*1740*/  SHF.L.U32 R6, R6, 0x2, RZ ;  /* 0x0000000206067819 */ /* 0x000fc800000006ff */
[----:B------:R-:W0:Y:S02]  /*1750*/  LDC R8, c[0x2][R6] ;  /* 0x0080000006087b82 */ /* 0x000e240000000800 */
[----:B0-----:R-:W-:-:S04]  /*1760*/  SHF.R.S32.HI R9, RZ, 0x1f, R8 ;  /* 0x0000001fff097819 */ /* 0x001fc80000011408 */
.L_x_2044:
[----:B------:R-:W-:Y:S05]  /*1770*/  BRX R8 -0x1780                                                  (*"BRANCH_TARGETS .L_x_2045,.L_x_2046,.L_x_2047,.L_x_1426"*) ;  /* 0xffffffe808207949 */ /* 0x000fea000383ffff */
.L_x_2047:
[----:B------:R-:W-:-:S04]  /*1780*/  IMAD R3, R2, R3, RZ ;  /* 0x0000000302037224 */ /* 0x000fc800078e02ff */
        /* <DEDUP_REMOVED lines=8> */
.L_x_2045:
[----:B------:R-:W-:-:S04]  /*1810*/  IMAD R4, R4, R3, RZ ;  /* 0x0000000304047224 */ /* 0x000fc800078e02ff */
[-CC-:B------:R-:W-:Y:S01]  /*1820*/  IMAD R0, R4, R2.reuse, R5.reuse ;  /* 0x0000000204007224 */ /* 0x180fe200078e0205 */
        /* <DEDUP_REMOVED lines=8> */
.L_x_2046:
[----:B------:R-:W-:Y:S02]  /*18b0*/  IMAD R0, R7, R2, R2 ;  /* 0x0000000207007224 */ /* 0x000fe400078e0202 */
[----:B------:R-:W-:-:S03]  /*18c0*/  IMAD R9, R2, R3, RZ ;  /* 0x0000000302097224 */ /* 0x000fc600078e02ff */
[----:B------:R-:W-:Y:S01]  /*18d0*/  IADD3 R3, PT, PT, R5, R0, RZ ;  /* 0x0000000005037210 */ /* 0x000fe20007ffe0ff */
[----:B------:R-:W-:-:S04]  /*18e0*/  IMAD R5, R9, R4, R5 ;  /* 0x0000000409057224 */ /* 0x000fc800078e0205 */
[----:B------:R-:W-:Y:S02]  /*18f0*/  IMAD R5, R7, R2, R5 ;  /* 0x0000000207057224 */ /* 0x000fe400078e0205 */
[----:B------:R-:W-:Y:S02]  /*1900*/  IMAD R4, R9, R4, R3 ;  /* 0x0000000409047224 */ /* 0x000fe400078e0203 */
[----:B------:R-:W-:-:S03]  /*1910*/  VIADD R3, R5, 0x1 ;  /* 0x0000000105037836 */ /* 0x000fc60000000000 */
[----:B------:R-:W-:Y:S01]  /*1920*/  IADD3 R5, PT, PT, R9, R4, RZ ;  /* 0x0000000409057210 */ /* 0x000fe20007ffe0ff */
[----:B------:R-:W-:Y:S06]  /*1930*/  BRA `(.L_x_1426) ;  /* 0x0000000000787947 */ /* 0x000fec0003800000 */
.L_x_1425:
[----:B------:R-:W-:-:S05]  /*1940*/  IMAD.MOV.U32 R9, RZ, RZ, -0x3 ;  /* 0xfffffffdff097424 */ /* 0x000fca00078e00ff */
[----:B------:R-:W-:-:S04]  /*1950*/  VIADDMNMX.U32 R6, R6, R9, 0x3, PT ;  /* 0x0000000306067446 */ /* 0x000fc80003800009 */
[----:B------:R-:W-:-:S04]  /*1960*/  SHF.L.U32 R6, R6, 0x2, RZ ;  /* 0x0000000206067819 */ /* 0x000fc800000006ff */
[----:B------:R-:W0:Y:S02]  /*1970*/  LDC R8, c[0x2][R6+0x10] ;  /* 0x0080040006087b82 */ /* 0x000e240000000800 */
[----:B0-----:R-:W-:-:S04]  /*1980*/  SHF.R.S32.HI R9, RZ, 0x1f, R8 ;  /* 0x0000001fff097819 */ /* 0x001fc80000011408 */
.L_x_2049:
[----:B------:R-:W-:Y:S05]  /*1990*/  BRX R8 -0x19a0                                                  (*"BRANCH_TARGETS .L_x_2050,.L_x_2051,.L_x_2052,.L_x_1426"*) ;  /* 0xffffffe408987949 */ /* 0x000fea000383ffff */
.L_x_2052:
        /* <DEDUP_REMOVED lines=9> */
.L_x_2050:
[----:B------:R-:W-:Y:S02]  /*1a30*/  IMAD R5, R7, R2, R5 ;  /* 0x0000000207057224 */ /* 0x000fe400078e0205 */
[----:B------:R-:W-:-:S04]  /*1a40*/  IMAD R0, R2, R3, RZ ;  /* 0x0000000302007224 */ /* 0x000fc800078e02ff */
[----:B------:R-:W-:-:S04]  /*1a50*/  IMAD R5, R0, R4, R5 ;  /* 0x0000000400057224 */ /* 0x000fc800078e0205 */
[----:B------:R-:W-:Y:S01]  /*1a60*/  VIADD R3, R5, 0x1 ;  /* 0x0000000105037836 */ /* 0x000fe20000000000 */
[----:B------:R-:W-:-:S04]  /*1a70*/  IADD3 R4, PT, PT, R0, R5, RZ ;  /* 0x0000000500047210 */ /* 0x000fc80007ffe0ff */
[----:B------:R-:W-:Y:S01]  /*1a80*/  IADD3 R5, PT, PT, R4, R2, RZ ;  /* 0x0000000204057210 */ /* 0x000fe20007ffe0ff */
[----:B------:R-:W-:Y:S06]  /*1a90*/  BRA `(.L_x_1426) ;  /* 0x0000000000207947 */ /* 0x000fec0003800000 */
.L_x_2051:
[----:B------:R-:W-:Y:S02]  /*1aa0*/  IMAD R0, R2, R3, RZ ;  /* 0x0000000302007224 */ /* 0x000fe400078e02ff */
[CC--:B------:R-:W-:Y:S02]  /*1ab0*/  IMAD R3, R7.reuse, R2.reuse, R5 ;  /* 0x0000000207037224 */ /* 0x0c0fe400078e0205 */
[----:B------:R-:W-:Y:S02]  /*1ac0*/  IMAD R2, R7, R2, R2 ;  /* 0x0000000207027224 */ /* 0x000fe400078e0202 */
[CC--:B------:R-:W-:Y:S02]  /*1ad0*/  IMAD R3, R0.reuse, R4.reuse, R3 ;  /* 0x0000000400037224 */ /* 0x0c0fe400078e0203 */
[----:B------:R-:W-:Y:S02]  /*1ae0*/  IMAD R4, R0, R4, R0 ;  /* 0x0000000400047224 */ /* 0x000fe400078e0200 */
[----:B------:R-:W-:-:S03]  /*1af0*/  VIADD R3, R3, 0x1 ;  /* 0x0000000103037836 */ /* 0x000fc60000000000 */
[----:B------:R-:W-:Y:S02]  /*1b00*/  IADD3 R5, PT, PT, R2, R4, R5 ;  /* 0x0000000402057210 */ /* 0x000fe40007ffe005 */
[----:B------:R-:W-:-:S07]  /*1b10*/  IADD3 R4, PT, PT, R0, R3, RZ ;  /* 0x0000000300047210 */ /* 0x000fce0007ffe0ff */
.L_x_1426:
[----:B------:R-:W-:Y:S05]  /*1b20*/  BSYNC.RECONVERGENT B1 ;  /* 0x0000000000017941 */ /* 0x000fea0003800200 */
.L_x_1424:
[CC--:B------:R-:W-:Y:S02]  /*1b30*/  VIMNMX R0, PT, PT, R4.reuse, R3.reuse, !PT ;  /* 0x0000000304007248 */ /* 0x0c0fe40007fe0100 */
[----:B------:R-:W-:Y:S02]  /*1b40*/  VIMNMX R3, PT, PT, R4, R3, PT ;  /* 0x0000000304037248 */ /* 0x000fe40003fe0100 */
[CC--:B------:R-:W-:Y:S02]  /*1b50*/  VIMNMX R8, PT, PT, R0.reuse, R5.reuse, PT ;  /* 0x0000000500087248 */ /* 0x0c0fe40003fe0100 */
[----:B------:R-:W-:Y:S02]  /*1b60*/  VIMNMX R0, PT, PT, R0, R5, !PT ;  /* 0x0000000500007248 */ /* 0x000fe40007fe0100 */
[CC--:B------:R-:W-:Y:S02]  /*1b70*/  VIMNMX R9, PT, PT, R3.reuse, R8.reuse, !PT ;  /* 0x0000000803097248 */ /* 0x0c0fe40007fe0100 */
[----:B------:R-:W-:-:S07]  /*1b80*/  VIMNMX R8, PT, PT, R3, R8, PT ;  /* 0x0000000803087248 */ /* 0x000fce0003fe0100 */
.L_x_1421:
[----:B------:R-:W-:Y:S05]  /*1b90*/  BSYNC.RECONVERGENT B0 ;  /* 0x0000000000007941 */ /* 0x000fea0003800200 */
.L_x_1416:
[----:B------:R-:W0:Y:S02]  /*1ba0*/  LDC.64 R6, c[0x4][0x18] ;  /* 0x01000600ff067b82 */ /* 0x000e240000000a00 */
[----:B0-----:R-:W2:Y:S06]  /*1bb0*/  LDG.E.64 R10, desc[UR4][R6.64] ;  /* 0x00000004060a7981 */ /* 0x001eac000c1e1b00 */
[----:B------:R-:W0:Y:S08]  /*1bc0*/  LDC.64 R2, c[0x4][0x180] ;  /* 0x01006000ff027b82 */ /* 0x000e300000000a00 */
[----:B------:R-:W1:Y:S01]  /*1bd0*/  LDC.64 R4, c[0x4][0x10] ;  /* 0x01000400ff047b82 */ /* 0x000e620000000a00 */
[----:B0-----:R-:W3:Y:S04]  /*1be0*/  LDG.E.64 R12, desc[UR4][R2.64] ;  /* 0x00000004020c7981 */ /* 0x001ee8000c1e1b00 */
[----:B-1----:R-:W4:Y:S01]  /*1bf0*/  LDG.E.64 R14, desc[UR4][R4.64] ;  /* 0x00000004040e7981 */ /* 0x002f22000c1e1b00 */
[----:B--2---:R-:W-:-:S06]  /*1c00*/  IMAD.WIDE R10, R0, 0x8, R10 ;  /* 0x00000008000a7825 */ /* 0x004fcc00078e020a */
[----:B------:R-:W3:Y:S01]  /*1c10*/  LDG.E.64 R10, desc[UR4][R10.64] ;  /* 0x000000040a0a7981 */ /* 0x000ee2000c1e1b00 */
[----:B----4-:R-:W-:Y:S01]  /*1c20*/  IMAD.WIDE R14, R0, 0x8, R14 ;  /* 0x00000008000e7825 */ /* 0x010fe200078e020e */
[----:B---3--:R-:W-:-:S07]  /*1c30*/  DADD R12, R10, -R12 ;  /* 0x000000000a0c7229 */ /* 0x008fce000000080c */
[----:B------:R0:W-:Y:S04]  /*1c40*/  STG.E.64 desc[UR4][R14.64], R12 ;  /* 0x0000000c0e007986 */ /* 0x0001e8000c101b04 */
[----:B------:R-:W2:Y:S04]  /*1c50*/  LDG.E.64 R16, desc[UR4][R6.64] ;  /* 0x0000000406107981 */ /* 0x000ea8000c1e1b00 */
[----:B------:R-:W3:Y:S04]  /*1c60*/  LDG.E.64 R18, desc[UR4][R2.64] ;  /* 0x0000000402127981 */ /* 0x000ee8000c1e1b00 */
[----:B------:R-:W4:Y:S01]  /*1c70*/  LDG.E.64 R20, desc[UR4][R4.64] ;  /* 0x0000000404147981 */ /* 0x000f22000c1e1b00 */
[----:B--2---:R-:W-:-:S06]  /*1c80*/  IMAD.WIDE R16, R9, 0x8, R16 ;  /* 0x0000000809107825 */ /* 0x004fcc00078e0210 */
[----:B------:R-:W3:Y:S01]  /*1c90*/  LDG.E.64 R16, desc[UR4][R16.64] ;  /* 0x0000000410107981 */ /* 0x000ee2000c1e1b00 */
[----:B----4-:R-:W-:Y:S01]  /*1ca0*/  IMAD.WIDE R20, R9, 0x8, R20 ;  /* 0x0000000809147825 */ /* 0x010fe200078e0214 */
[----:B---3--:R-:W-:-:S07]  /*1cb0*/  DADD R18, R16, -R18 ;  /* 0x0000000010127229 */ /* 0x008fce0000000812 */
[----:B------:R1:W-:Y:S04]  /*1cc0*/  STG.E.64 desc[UR4][R20.64], R18 ;  /* 0x0000001214007986 */ /* 0x0003e8000c101b04 */
[----:B------:R-:W2:Y:S04]  /*1cd0*/  LDG.E.64 R10, desc[UR4][R6.64] ;  /* 0x00000004060a7981 */ /* 0x000ea8000c1e1b00 */
[----:B0-----:R-:W3:Y:S04]  /*1ce0*/  LDG.E.64 R12, desc[UR4][R2.64] ;  /* 0x00000004020c7981 */ /* 0x001ee8000c1e1b00 */
[----:B------:R-:W4:Y:S01]  /*1cf0*/  LDG.E.64 R14, desc[UR4][R4.64] ;  /* 0x00000004040e7981 */ /* 0x000f22000c1e1b00 */
[----:B------:R-:W0:Y:S01]  /*1d00*/  LDC.64 R22, c[0x4][0xf8] ;  /* 0x01003e00ff167b82 */ /* 0x000e220000000a00 */
[----:B--2---:R-:W-:-:S06]  /*1d10*/  IMAD.WIDE R10, R8, 0x8, R10 ;  /* 0x00000008080a7825 */ /* 0x004fcc00078e020a */
[----:B------:R-:W3:Y:S01]  /*1d20*/  LDG.E.64 R10, desc[UR4][R10.64] ;  /* 0x000000040a0a7981 */ /* 0x000ee2000c1e1b00 */
[----:B----4-:R-:W-:Y:S01]  /*1d30*/  IMAD.WIDE R14, R8, 0x8, R14 ;  /* 0x00000008080e7825 */ /* 0x010fe200078e020e */
[----:B---3--:R-:W-:-:S07]  /*1d40*/  DADD R12, R10, -R12 ;  /* 0x000000000a0c7229 */ /* 0x008fce000000080c */
[----:B------:R2:W-:Y:S04]  /*1d50*/  STG.E.64 desc[UR4][R14.64], R12 ;  /* 0x0000000c0e007986 */ /* 0x0005e8000c101b04 */
[----:B0-----:R-:W3:Y:S01]  /*1d60*/  LDG.E.64 R16, desc[UR4][R22.64] ;  /* 0x0000000416107981 */ /* 0x001ee2000c1e1b00 */
[----:B-1----:R-:W-:Y:S02]  /*1d70*/  IMAD.MOV.U32 R19, RZ, RZ, 0x1 ;  /* 0x00000001ff137424 */ /* 0x002fe400078e00ff */
[----:B---3--:R-:W-:-:S05]  /*1d80*/  IMAD.WIDE R16, R0, 0x4, R16 ;  /* 0x0000000400107825 */ /* 0x008fca00078e0210 */
[----:B------:R-:W-:Y:S04]  /*1d90*/  STG.E desc[UR4][R16.64], R19 ;  /* 0x0000001310007986 */ /* 0x000fe8000c101904 */
[----:B------:R-:W3:Y:S01]  /*1da0*/  LDG.E.64 R2, desc[UR4][R22.64] ;  /* 0x0000000416027981 */ /* 0x000ee2000c1e1b00 */
[----:B------:R-:W0:Y:S01]  /*1db0*/  LDC.64 R6, c[0x4][0xd8] ;  /* 0x01003600ff067b82 */ /* 0x000e220000000a00 */
[----:B---3--:R-:W-:-:S05]  /*1dc0*/  IMAD.WIDE R2, R9, 0x4, R2 ;  /* 0x0000000409027825 */ /* 0x008fca00078e0202 */
[----:B------:R1:W-:Y:S04]  /*1dd0*/  STG.E desc[UR4][R2.64], R19 ;  /* 0x0000001302007986 */ /* 0x0003e8000c101904 */
[----:B------:R-:W3:Y:S02]  /*1de0*/  LDG.E.64 R4, desc[UR4][R22.64] ;  /* 0x0000000416047981 */ /* 0x000ee4000c1e1b00 */
[----:B---3--:R-:W-:-:S05]  /*1df0*/  IMAD.WIDE R4, R8, 0x4, R4 ;  /* 0x0000000408047825 */ /* 0x008fca00078e0204 */
[----:B------:R-:W-:Y:S04]  /*1e00*/  STG.E desc[UR4][R4.64], R19 ;  /* 0x0000001304007986 */ /* 0x000fe8000c101904 */
[----:B0-----:R-:W3:Y:S01]  /*1e10*/  LDG.E.64 R10, desc[UR4][R6.64] ;  /* 0x00000004060a7981 */ /* 0x001ee2000c1e1b00 */
[----:B--2---:R-:W-:Y:S02]  /*1e20*/  HFMA2 R15, -RZ, RZ, 0, 3.5762786865234375e-07 ;  /* 0x00000006ff0f7431 */ /* 0x004fe400000001ff */
[----:B---3--:R-:W-:-:S05]  /*1e30*/  IMAD.WIDE R10, R0, 0x4, R10 ;  /* 0x00000004000a7825 */ /* 0x008fca00078e020a */
[----:B------:R-:W-:Y:S04]  /*1e40*/  STG.E desc[UR4][R10.64], R15 ;  /* 0x0000000f0a007986 */ /* 0x000fe8000c101904 */
[----:B------:R-:W2:Y:S02]  /*1e50*/  LDG.E.64 R12, desc[UR4][R6.64] ;  /* 0x00000004060c7981 */ /* 0x000ea4000c1e1b00 */
[----:B--2---:R-:W-:-:S05]  /*1e60*/  IMAD.WIDE R12, R9, 0x4, R12 ;  /* 0x00000004090c7825 */ /* 0x004fca00078e020c */
[----:B------:R-:W-:Y:S04]  /*1e70*/  STG.E desc[UR4][R12.64], R15 ;  /* 0x0000000f0c007986 */ /* 0x000fe8000c101904 */
[----:B-1----:R-:W2:Y:S02]  /*1e80*/  LDG.E.64 R2, desc[UR4][R6.64] ;  /* 0x0000000406027981 */ /* 0x002ea4000c1e1b00 */
[----:B--2---:R-:W-:-:S05]  /*1e90*/  IMAD.WIDE R2, R8, 0x4, R2 ;  /* 0x0000000408027825 */ /* 0x004fca00078e0202 */
[----:B------:R-:W-:Y:S01]  /*1ea0*/  STG.E desc[UR4][R2.64], R15 ;  /* 0x0000000f02007986 */ /* 0x000fe2000c101904 */
[----:B------:R-:W-:Y:S05]  /*1eb0*/  EXIT ;  /* 0x000000000000794d */ /* 0x000fea0003800000 */
.L_x_1427:
        /* <DEDUP_REMOVED lines=12> */
.L_x_2133:


//--------------------- .text._Z12filter_edgesiii --------------------------
	.section	.text._Z12filter_edgesiii,"ax",@progbits
	.align	128
        .global         _Z12filter_edgesiii
        .type           _Z12filter_edgesiii,@function
        .size           _Z12filter_edgesiii,(.L_x_2134 - _Z12filter_edgesiii)
        .other          _Z12filter_edgesiii,@"STO_CUDA_ENTRY STV_DEFAULT"
_Z12filter_edgesiii:
.text._Z12filter_edgesiii:
        /* <DEDUP_REMOVED lines=50> */
[----:B------:R-:W-:Y:S02]  /*0320*/  HFMA2 R7, -RZ, RZ, 0, 2.384185791015625e-07 ;  /* 0x00000004ff077431 */ /* 0x000fe400000001ff */
[----:B------:R-:W-:Y:S02]  /*0330*/  IMAD.MOV.U32 R9, RZ, RZ, R19 ;  /* 0x000000ffff097224 */ /* 0x000fe400078e0013 */
        /* <DEDUP_REMOVED lines=10> */
[----:B------:R-:W-:Y:S01]  /*03e0*/  IMAD.IADD R7, R19, 0x1, R6 ;  /* 0x0000000113077824 */ /* 0x000fe200078e0206 */
[----:B------:R-:W-:Y:S01]  /*03f0*/  MOV R6, 0xffffffff ;  /* 0xffffffff00067802 */ /* 0x000fe20000000f00 */
[----:B------:R-:W-:-:S03]  /*0400*/  IMAD.MOV.U32 R9, RZ, RZ, -0x1 ;  /* 0xffffffffff097424 */ /* 0x000fc600078e00ff */
[----:B------:R-:W-:Y:S01]  /*0410*/  ISETP.GE.AND P0, PT, R0, R7, PT ;  /* 0x000000070000720c */ /* 0x000fe20003f06270 */
[----:B------:R-:W-:-:S12]  /*0420*/  IMAD.MOV.U32 R7, RZ, RZ, -0x1 ;  /* 0xffffffffff077424 */ /* 0x000fd800078e00ff */
[----:B------:R-:W-:Y:S05]  /*0430*/  @P0 BREAK.RELIABLE B1 ;  /* 0x0000000000010942 */ /* 0x000fea0003800100 */
[----:B------:R-:W-:Y:S05]  /*0440*/  @P0 BRA `(.L_x_1431) ;  /* 0x0000001c00c80947 */ /* 0x000fea0003800000 */
[----:B------:R-:W-:Y:S01]  /*0450*/  MOV R9, R19 ;  /* 0x0000001300097202 */ /* 0x000fe20000000f00 */
[----:B------:R-:W-:-:S07]  /*0460*/  IMAD.MOV.U32 R7, RZ, RZ, 0x6 ;  /* 0x00000006ff077424 */ /* 0x000fce00078e00ff */
.L_x_1430:
[----:B------:R-:W-:Y:S05]  /*0470*/  BSYNC.RELIABLE B1 ;  /* 0x0000000000017941 */ /* 0x000fea0003800100 */
.L_x_1429:
        /* <DEDUP_REMOVED lines=8> */
.L_x_2054:
[----:B------:R-:W-:Y:S05]  /*0500*/  BRX R6 -0x510                                                   (*"BRANCH_TARGETS .L_x_2055,.L_x_2056,.L_x_2057"*) ;  /* 0xfffffff806bc7949 */ /* 0x000fea000383ffff */
.L_x_2056:
[-C--:B------:R-:W-:Y:S02]  /*0510*/  IABS R7, R13.reuse ;  /* 0x0000000d00077213 */ /* 0x080fe40000000000 */
[----:B------:R-:W-:Y:S02]  /*0520*/  IABS R11, R0 ;  /* 0x00000000000b7213 */ /* 0x000fe40000000000 */
[----:B------:R-:W0:Y:S01]  /*0530*/  I2F.RP R6, R7 ;  /* 0x0000000700067306 */ /* 0x000e220000209400 */
[----:B------:R-:W-:-:S07]  /*0540*/  IABS R12, R13 ;  /* 0x0000000d000c7213 */ /* 0x000fce0000000000 */
[----:B0-----:R-:W0:Y:S02]  /*0550*/  MUFU.RCP R6, R6 ;  /* 0x0000000600067308 */ /* 0x001e240000001000 */
[----:B0-----:R-:W-:Y:S02]  /*0560*/  IADD3 R4, PT, PT, R6, 0xffffffe, RZ ;  /* 0x0ffffffe06047810 */ /* 0x001fe40007ffe0ff */
        /* <DEDUP_REMOVED lines=55> */
[C---:B------:R-:W-:Y:S01]  /*08e0*/  SEL R9, R5.reuse, R7, !P0 ;  /* 0x0000000705097207 */ /* 0x040fe20004000000 */
[----:B------:R-:W-:Y:S02]  /*08f0*/  IMAD.MOV.U32 R7, RZ, RZ, R8 ;  /* 0x000000ffff077224 */ /* 0x000fe400078e0008 */
[----:B------:R-:W-:Y:S02]  /*0900*/  SEL R10, R5, R6, !P0 ;  /* 0x00000006050a7207 */ /* 0x000fe40004000000 */
[----:B------:R-:W-:Y:S01]  /*0910*/  IADD3 R5, PT, PT, R9, 0x1, RZ ;  /* 0x0000000109057810 */ /* 0x000fe20007ffe0ff */
[----:B------:R-:W-:Y:S02]  /*0920*/  IMAD.MOV.U32 R4, RZ, RZ, R7 ;  /* 0x000000ffff047224 */ /* 0x000fe400078e0007 */
[----:B------:R-:W-:Y:S01]  /*0930*/  IMAD.MOV.U32 R0, RZ, RZ, R10 ;  /* 0x000000ffff007224 */ /* 0x000fe200078e000a */
[----:B------:R-:W-:Y:S06]  /*0940*/  BRA `(.L_x_1434) ;  /* 0x0000001800607947 */ /* 0x000fec0003800000 */
.L_x_2055:
[-C--:B------:R-:W-:Y:S02]  /*0950*/  IABS R11, R15.reuse ;  /* 0x0000000f000b7213 */ /* 0x080fe40000000000 */
[----:B------:R-:W-:Y:S02]  /*0960*/  IABS R8, R0 ;  /* 0x0000000000087213 */ /* 0x000fe40000000000 */
[----:B------:R-:W0:Y:S01]  /*0970*/  I2F.RP R5, R11 ;  /* 0x0000000b00057306 */ /* 0x000e220000209400 */
[----:B------:R-:W-:-:S07]  /*0980*/  IABS R10, R15 ;  /* 0x0000000f000a7213 */ /* 0x000fce0000000000 */
[----:B0-----:R-:W0:Y:S02]  /*0990*/  MUFU.RCP R5, R5 ;  /* 0x0000000500057308 */ /* 0x001e240000001000 */
[----:B0-----:R-:W-:Y:S01]  /*09a0*/  VIADD R7, R5, 0xffffffe ;  /* 0x0ffffffe05077836 */ /* 0x001fe20000000000 */
[----:B------:R-:W-:-:S05]  /*09b0*/  IABS R5, R4 ;  /* 0x0000000400057213 */ /* 0x000fca0000000000 */
[----:B------:R-:W0:Y:S02]  /*09c0*/  F2I.FTZ.U32.TRUNC.NTZ R7, R7 ;  /* 0x0000000700077305 */ /* 0x000e24000021f000 */
[----:B0-----:R-:W-:-:S05]  /*09d0*/  IADD3 R6, PT, PT, RZ, -R7, RZ ;  /* 0x80000007ff067210 */ /* 0x001fca0007ffe0ff */
[----:B------:R-:W-:Y:S02]  /*09e0*/  IMAD R9, R6, R11, RZ ;  /* 0x0000000b06097224 */ /* 0x000fe400078e02ff */
[----:B------:R-:W-:-:S04]  /*09f0*/  IMAD.MOV.U32 R6, RZ, RZ, RZ ;  /* 0x000000ffff067224 */ /* 0x000fc800078e00ff */
        /* <DEDUP_REMOVED lines=44> */
[----:B------:R-:W-:Y:S02]  /*0cc0*/  @!P4 IADD3 R8, PT, PT, R8, -R5, RZ ;  /* 0x800000050808c210 */ /* 0x000fe40007ffe0ff */
[----:B------:R-:W-:-:S03]  /*0cd0*/  @P3 VIADD R9, R9, 0x1 ;  /* 0x0000000109093836 */ /* 0x000fc60000000000 */
        /* <DEDUP_REMOVED lines=8> */
.L_x_2057:
[----:B------:R-:W-:-:S05]  /*0d60*/  IMAD R7, R5, R2, RZ ;  /* 0x0000000205077224 */ /* 0x000fca00078e02ff */
[-C--:B------:R-:W-:Y:S02]  /*0d70*/  IABS R13, R7.reuse ;  /* 0x00000007000d7213 */ /* 0x080fe40000000000 */
[----:B------:R-:W-:Y:S02]  /*0d80*/  IABS R10, R7 ;  /* 0x00000007000a7213 */ /* 0x000fe40000000000 */
[----:B------:R-:W0:Y:S03]  /*0d90*/  I2F.RP R4, R13 ;  /* 0x0000000d00047306 */ /* 0x000e260000209400 */
[----:B------:R-:W-:-:S05]  /*0da0*/  IMAD.MOV R15, RZ, RZ, -R10 ;  /* 0x000000ffff0f7224 */ /* 0x000fca00078e0a0a */
        /* <DEDUP_REMOVED lines=8> */
[----:B------:R-:W-:Y:S02]  /*0e30*/  IMAD.HI.U32 R9, R9, R11, R8 ;  /* 0x0000000b09097227 */ /* 0x000fe400078e0008 */
[----:B------:R-:W0:Y:S04]  /*0e40*/  I2F.RP R11, R4 ;  /* 0x00000004000b7306 */ /* 0x000e280000209400 */
        /* <DEDUP_REMOVED lines=44> */
[----:B------:R-:W-:Y:S02]  /*1110*/  IMAD.MOV.U32 R0, RZ, RZ, R9 ;  /* 0x000000ffff007224 */ /* 0x000fe400078e0009 */
[----:B------:R-:W-:Y:S01]  /*1120*/  IMAD.MOV.U32 R9, RZ, RZ, R10 ;  /* 0x000000ffff097224 */ /* 0x000fe200078e000a */
[----:B------:R-:W-:Y:S02]  /*1130*/  SEL R7, R5, R11, !P0 ;  /* 0x0000000b05077207 */ /* 0x000fe40004000000 */
[----:B------:R-:W-:-:S03]  /*1140*/  @!P2 IADD3 R0, PT, PT, -R0, RZ, RZ ;  /* 0x000000ff0000a210 */ /* 0x000fc60007ffe1ff */
[----:B------:R-:W-:Y:S01]  /*1150*/  VIADD R4, R7, 0x1 ;  /* 0x0000000107047836 */ /* 0x000fe20000000000 */
[----:B------:R-:W-:Y:S01]  /*1160*/  SEL R10, R5, R0, !P0 ;  /* 0x00000000050a7207 */ /* 0x000fe20004000000 */
[----:B------:R-:W-:-:S03]  /*1170*/  IMAD.MOV.U32 R5, RZ, RZ, R9 ;  /* 0x000000ffff057224 */ /* 0x000fc600078e0009 */
[----:B------:R-:W-:Y:S01]  /*1180*/  MOV R0, R10 ;  /* 0x0000000a00007202 */ /* 0x000fe20000000f00 */
[----:B------:R-:W-:Y:S06]  /*1190*/  BRA `(.L_x_1434) ;  /* 0x00000010004c7947 */ /* 0x000fec0003800000 */
.L_x_1433:
[----:B------:R-:W-:-:S13]  /*11a0*/  ISETP.GT.AND P0, PT, R7, 0x4, PT ;  /* 0x000000040700780c */ /* 0x000fda0003f04270 */
[----:B------:R-:W-:Y:S05]  /*11b0*/  @P0 BRA `(.L_x_1435) ;  /* 0x0000000800240947 */ /* 0x000fea0003800000 */
[----:B------:R-:W-:-:S13]  /*11c0*/  ISETP.NE.AND P0, PT, R7, 0x3, PT ;  /* 0x000000030700780c */ /* 0x000fda0003f05270 */
[----:B------:R-:W-:Y:S05]  /*11d0*/  @!P0 BRA `(.L_x_1436) ;  /* 0x0000000400108947 */ /* 0x000fea0003800000 */
        /* <DEDUP_REMOVED lines=16> */
[----:B------:R-:W-:-:S04]  /*12e0*/  IMAD.HI.U32 R10, R9, R6, RZ ;  /* 0x00000006090a7227 */ /* 0x000fc800078e00ff */
[----:B------:R-:W-:Y:S01]  /*12f0*/  IMAD R8, R10, R13, R6 ;  /* 0x0000000d0a087224 */ /* 0x000fe200078e0206 */
[----:B------:R-:W-:-:S04]  /*1300*/  IABS R13, R5 ;  /* 0x00000005000d7213 */ /* 0x000fc80000000000 */
        /* <DEDUP_REMOVED lines=41> */
[----:B------:R-:W-:Y:S02]  /*15a0*/  @!P1 IADD3 R0, PT, PT, -R0, RZ, RZ ;  /* 0x000000ff00009210 */ /* 0x000fe40007ffe1ff */
[----:B------:R-:W-:Y:S02]  /*15b0*/  @!P2 IMAD.MOV R9, RZ, RZ, -R9 ;  /* 0x000000ffff09a224 */ /* 0x000fe400078e0a09 */
[C---:B------:R-:W-:Y:S02]  /*15c0*/  SEL R7, R5.reuse, R0, !P0 ;  /* 0x0000000005077207 */ /* 0x040fe40004000000 */
[----:B------:R-:W-:Y:S02]  /*15d0*/  MOV R0, R10 ;  /* 0x0000000a00007202 */ /* 0x000fe40000000f00 */
[----:B------:R-:W-:Y:S01]  /*15e0*/  SEL R9, R5, R9, !P0 ;  /* 0x0000000905097207 */ /* 0x000fe20004000000 */
[----:B------:R-:W-:-:S04]  /*15f0*/  VIADD R4, R7, 0x1 ;  /* 0x0000000107047836 */ /* 0x000fc80000000000 */
[----:B------:R-:W-:Y:S01]  /*1600*/  VIADD R5, R9, 0x1 ;  /* 0x0000000109057836 */ /* 0x000fe20000000000 */
[----:B------:R-:W-:Y:S06]  /*1610*/  BRA `(.L_x_1434) ;  /* 0x0000000c002c7947 */ /* 0x000fec0003800000 */
.L_x_1436:
[-C--:B------:R-:W-:Y:S02]  /*1620*/  IABS R13, R11.reuse ;  /* 0x0000000b000d7213 */ /* 0x080fe40000000000 */
[----:B------:R-:W-:Y:S02]  /*1630*/  IABS R8, R0 ;  /* 0x0000000000087213 */ /* 0x000fe40000000000 */
[----:B------:R-:W0:Y:S01]  /*1640*/  I2F.RP R5, R13 ;  /* 0x0000000d00057306 */ /* 0x000e220000209400 */
[----:B------:R-:W-:Y:S02]  /*1650*/  IABS R10, R11 ;  /* 0x0000000b000a7213 */ /* 0x000fe40000000000 */
[----:B------:R-:W-:-:S05]  /*1660*/  IABS R12, R4 ;  /* 0x00000004000c7213 */ /* 0x000fca0000000000 */
        /* <DEDUP_REMOVED lines=23> */
[----:B------:R-:W-:-:S06]  /*17e0*/  @P0 VIADD R7, R7, 0x1 ;  /* 0x0000000107070836 */ /* 0x000fcc0000000000 */
        /* <DEDUP_REMOVED lines=10> */
[----:B------:R-:W-:Y:S02]  /*1890*/  IADD3 R13, PT, PT, RZ, -R12, RZ ;  /* 0x8000000cff0d7210 */ /* 0x000fe40007ffe0ff */
[----:B------:R-:W-:Y:S01]  /*18a0*/  ISETP.GE.AND P2, PT, R11, RZ, PT ;  /* 0x000000ff0b00720c */ /* 0x000fe20003f46270 */
[----:B------:R-:W-:-:S02]  /*18b0*/  IMAD.MOV.U32 R9, RZ, RZ, R10 ;  /* 0x000000ffff097224 */ /* 0x000fc400078e000a */
[----:B------:R-:W-:-:S04]  /*18c0*/  IMAD.HI.U32 R10, R8, R6, RZ ;  /* 0x00000006080a7227 */ /* 0x000fc800078e00ff */
        /* <DEDUP_REMOVED lines=11> */
[----:B------:R-:W-:Y:S01]  /*1980*/  ISETP.NE.AND P0, PT, R4, RZ, PT ;  /* 0x000000ff0400720c */ /* 0x000fe20003f05270 */
[----:B------:R-:W-:Y:S01]  /*1990*/  IMAD.MOV.U32 R4, RZ, RZ, R7 ;  /* 0x000000ffff047224 */ /* 0x000fe200078e0007 */
[----:B------:R-:W-:-:S07]  /*19a0*/  ISETP.GE.U32.AND P3, PT, R6, R5, PT ;  /* 0x000000050600720c */ /* 0x000fce0003f66070 */
        /* <DEDUP_REMOVED lines=10> */
.L_x_1435:
[----:B------:R-:W-:-:S13]  /*1a50*/  ISETP.NE.AND P0, PT, R7, 0x5, PT ;  /* 0x000000050700780c */ /* 0x000fda0003f05270 */
[----:B------:R-:W-:Y:S05]  /*1a60*/  @!P0 BRA `(.L_x_1437) ;  /* 0x00000004000c8947 */ /* 0x000fea0003800000 */
[-C--:B------:R-:W-:Y:S01]  /*1a70*/  IABS R8, R11.reuse ;  /* 0x0000000b00087213 */ /* 0x080fe20000000000 */
[----:B------:R-:W-:Y:S01]  /*1a80*/  HFMA2 R6, -RZ, RZ, 0, 0 ;  /* 0x00000000ff067431 */ /* 0x000fe200000001ff */
[----:B------:R-:W-:Y:S02]  /*1a90*/  IABS R10, R0 ;  /* 0x00000000000a7213 */ /* 0x000fe40000000000 */
        /* <DEDUP_REMOVED lines=38> */
[----:B------:R-:W-:-:S02]  /*1d00*/  IMAD.MOV R13, RZ, RZ, -R12 ;  /* 0x000000ffff0d7224 */ /* 0x000fc400078e0a0c */
        /* <DEDUP_REMOVED lines=10> */
[----:B------:R-:W-:Y:S01]  /*1db0*/  @!P0 IMAD.IADD R6, R6, 0x1, -R5 ;  /* 0x0000000106068824 */ /* 0x000fe200078e0a05 */
[----:B------:R-:W-:Y:S02]  /*1dc0*/  @!P0 IADD3 R8, PT, PT, R8, 0x1, RZ ;  /* 0x0000000108088810 */ /* 0x000fe40007ffe0ff */
[----:B------:R-:W-:Y:S01]  /*1dd0*/  ISETP.NE.AND P0, PT, R4, RZ, PT ;  /* 0x000000ff0400720c */ /* 0x000fe20003f05270 */
[----:B------:R-:W-:Y:S01]  /*1de0*/  VIADD R4, R7, 0x1 ;  /* 0x0000000107047836 */ /* 0x000fe20000000000 */
        /* <DEDUP_REMOVED lines=8> */
[----:B------:R-:W-:-:S03]  /*1e70*/  IADD3 R10, PT, PT, R0, 0x1, RZ ;  /* 0x00000001000a7810 */ /* 0x000fc60007ffe0ff */
[----:B------:R-:W-:Y:S01]  /*1e80*/  VIADD R5, R9, 0x1 ;  /* 0x0000000109057836 */ /* 0x000fe20000000000 */
[----:B------:R-:W-:Y:S06]  /*1e90*/  BRA `(.L_x_1434) ;  /* 0x00000004000c7947 */ /* 0x000fec0003800000 */
.L_x_1437:
[----:B------:R-:W-:-:S05]  /*1ea0*/  IMAD R7, R4, R5, RZ ;  /* 0x0000000504077224 */ /* 0x000fca00078e02ff */
[-C--:B------:R-:W-:Y:S02]  /*1eb0*/  IABS R11, R7.reuse ;  /* 0x00000007000b7213 */ /* 0x080fe40000000000 */
[----:B------:R-:W-:Y:S02]  /*1ec0*/  IABS R10, R7 ;  /* 0x00000007000a7213 */ /* 0x000fe40000000000 */
[----:B------:R-:W0:Y:S08]  /*1ed0*/  I2F.RP R5, R11 ;  /* 0x0000000b00057306 */ /* 0x000e300000209400 */
[----:B0-----:R-:W0:Y:S02]  /*1ee0*/  MUFU.RCP R5, R5 ;  /* 0x0000000500057308 */ /* 0x001e240000001000 */
[----:B0-----:R-:W-:-:S02]  /*1ef0*/  IADD3 R8, PT, PT, R5, 0xffffffe, RZ ;  /* 0x0ffffffe05087810 */ /* 0x001fc40007ffe0ff */
[----:B------:R-:W-:-:S04]  /*1f00*/  IABS R5, R4 ;  /* 0x0000000400057213 */ /* 0x000fc80000000000 */
        /* <DEDUP_REMOVED lines=12> */
[----:B------:R-:W-:Y:S01]  /*1fd0*/  ISETP.GT.U32.AND P1, PT, R11, R8, PT ;  /* 0x000000080b00720c */ /* 0x000fe20003f24070 */
[----:B0-----:R-:W-:-:S06]  /*1fe0*/  VIADD R9, R12, 0xffffffe ;  /* 0x0ffffffe0c097836 */ /* 0x001fcc0000000000 */
[----:B------:R-:W0:Y:S06]  /*1ff0*/  F2I.FTZ.U32.TRUNC.NTZ R9, R9 ;  /* 0x0000000900097305 */ /* 0x000e2c000021f000 */
[----:B------:R-:W-:Y:S01]  /*2000*/  @!P1 IMAD.IADD R8, R8, 0x1, -R11 ;  /* 0x0000000108089824 */ /* 0x000fe200078e0a0b */
[----:B------:R-:W-:Y:S02]  /*2010*/  @!P1 IADD3 R10, PT, PT, R10, 0x1, RZ ;  /* 0x000000010a0a9810 */ /* 0x000fe40007ffe0ff */
[----:B------:R-:W-:Y:S02]  /*2020*/  ISETP.NE.AND P1, PT, R7, RZ, PT ;  /* 0x000000ff0700720c */ /* 0x000fe40003f25270 */
[----:B------:R-:W-:-:S02]  /*2030*/  ISETP.GE.U32.AND P0, PT, R8, R11, PT ;  /* 0x0000000b0800720c */ /* 0x000fc40003f06070 */
[----:B------:R-:W-:-:S04]  /*2040*/  LOP3.LUT R8, R0, R7, RZ, 0x3c, !PT ;  /* 0x0000000700087212 */ /* 0x000fc800078e3cff */
[----:B------:R-:W-:Y:S02]  /*2050*/  ISETP.GE.AND P2, PT, R8, RZ, PT ;  /* 0x000000ff0800720c */ /* 0x000fe40003f46270 */
[----:B0-----:R-:W-:-:S05]  /*2060*/  IADD3 R12, PT, PT, RZ, -R9, RZ ;  /* 0x80000009ff0c7210 */ /* 0x001fca0007ffe0ff */
[----:B------:R-:W-:Y:S02]  /*2070*/  @P0 VIADD R10, R10, 0x1 ;  /* 0x000000010a0a0836 */ /* 0x000fe40000000000 */
[----:B------:R-:W-:-:S04]  /*2080*/  IMAD R11, R12, R5, RZ ;  /* 0x000000050c0b7224 */ /* 0x000fc800078e02ff */
[----:B------:R-:W-:Y:S01]  /*2090*/  @!P2 IMAD.MOV R10, RZ, RZ, -R10 ;  /* 0x000000ffff0aa224 */ /* 0x000fe200078e0a0a */
[----:B------:R-:W-:-:S05]  /*20a0*/  @!P1 LOP3.LUT R10, RZ, R7, RZ, 0x33, !PT ;  /* 0x00000007ff0a9212 */ /* 0x000fca00078e33ff */
[----:B------:R-:W-:-:S04]  /*20b0*/  IMAD.MOV R8, RZ, RZ, -R10 ;  /* 0x000000ffff087224 */ /* 0x000fc800078e0a0a */
[----:B------:R-:W-:Y:S02]  /*20c0*/  IMAD R7, R7, R8, R0 ;  /* 0x0000000807077224 */ /* 0x000fe400078e0200 */
[----:B------:R-:W-:-:S03]  /*20d0*/  IMAD.MOV.U32 R8, RZ, RZ, RZ ;  /* 0x000000ffff087224 */ /* 0x000fc600078e00ff */
        /* <DEDUP_REMOVED lines=21> */
[----:B------:R-:W-:Y:S01]  /*2230*/  @!P4 IMAD.IADD R12, R12, 0x1, -R5 ;  /* 0x000000010c0cc824 */ /* 0x000fe200078e0a05 */
[----:B------:R-:W-:-:S03]  /*2240*/  MOV R5, R9 ;  /* 0x0000000900057202 */ /* 0x000fc60000000f00 */
[----:B------:R-:W-:Y:S02]  /*2250*/  IMAD.MOV.U32 R0, RZ, RZ, R12 ;  /* 0x000000ffff007224 */ /* 0x000fe400078e000c */
[----:B------:R-:W-:Y:S02]  /*2260*/  @P3 IADD3 R8, PT, PT, R8, 0x1, RZ ;  /* 0x0000000108083810 */ /* 0x000fe40007ffe0ff */
[----:B------:R-:W-:Y:S02]  /*2270*/  @!P1 IMAD.MOV R0, RZ, RZ, -R0 ;  /* 0x000000ffff009224 */ /* 0x000fe400078e0a00 */
[----:B------:R-:W-:-:S03]  /*2280*/  @!P2 IADD3 R8, PT, PT, -R8, RZ, RZ ;  /* 0x000000ff0808a210 */ /* 0x000fc60007ffe1ff */
[C---:B------:R-:W-:Y:S02]  /*2290*/  SEL R0, R7.reuse, R0, !P0 ;  /* 0x0000000007007207 */ /* 0x040fe40004000000 */
[----:B------:R-:W-:-:S03]  /*22a0*/  SEL R7, R7, R8, !P0 ;  /* 0x0000000807077207 */ /* 0x000fc60004000000 */
[----:B------:R-:W-:Y:S02]  /*22b0*/  VIADD R10, R0, 0x1 ;  /* 0x00000001000a7836 */ /* 0x000fe40000000000 */
[----:B------:R-:W-:-:S07]  /*22c0*/  VIADD R4, R7, 0x1 ;  /* 0x0000000107047836 */ /* 0x000fce0000000000 */
.L_x_1434:
[----:B------:R-:W-:Y:S05]  /*22d0*/  BSYNC.RECONVERGENT B2 ;  /* 0x0000000000027941 */ /* 0x000fea0003800200 */
.L_x_1432:
[-C--:B------:R-:W-:Y:S02]  /*22e0*/  IMAD R6, R9, R2.reuse, R10 ;  /* 0x0000000209067224 */ /* 0x080fe400078e020a */
[----:B------:R-:W-:Y:S02]  /*22f0*/  IMAD R5, R5, R2, R0 ;  /* 0x0000000205057224 */ /* 0x000fe400078e0200 */
[C---:B------:R-:W-:Y:S02]  /*2300*/  IMAD R6, R3.reuse, R7, R6 ;  /* 0x0000000703067224 */ /* 0x040fe400078e0206 */
[----:B------:R-:W-:-:S05]  /*2310*/  IMAD R5, R3, R4, R5 ;  /* 0x0000000403057224 */ /* 0x000fca00078e0205 */
[CC--:B------:R-:W-:Y:S02]  /*2320*/  VIMNMX R3, PT, PT, R6.reuse, R5.reuse, !PT ;  /* 0x0000000506037248 */ /* 0x0c0fe40007fe0100 */
[----:B------:R-:W-:Y:S02]  /*2330*/  VIMNMX R8, PT, PT, R6, R5, PT ;  /* 0x0000000506087248 */ /* 0x000fe40003fe0100 */
[--C-:B------:R-:W-:Y:S01]  /*2340*/  SHF.R.S32.HI R7, RZ, 0x1f, R3.reuse ;  /* 0x0000001fff077819 */ /* 0x100fe20000011403 */
[----:B------:R-:W-:Y:S01]  /*2350*/  IMAD.MOV.U32 R6, RZ, RZ, R3 ;  /* 0x000000ffff067224 */ /* 0x000fe200078e0003 */
[----:B------:R-:W-:-:S07]  /*2360*/  SHF.R.S32.HI R9, RZ, 0x1f, R8 ;  /* 0x0000001fff097819 */ /* 0x000fce0000011408 */
.L_x_1431:
[----:B------:R-:W-:Y:S05]  /*2370*/  BSYNC.RECONVERGENT B0 ;  /* 0x0000000000007941 */ /* 0x000fea0003800200 */
.L_x_1428:
[----:B------:R-:W-:Y:S05]  /*2380*/  WARPSYNC.ALL ;  /* 0x0000000000007948 */ /* 0x000fea0003800000 */
[----:B------:R-:W0:Y:S02]  /*2390*/  LDC.64 R12, c[0x4][0x18] ;  /* 0x01000600ff0c7b82 */ /* 0x000e240000000a00 */
[----:B0-----:R-:W2:Y:S06]  /*23a0*/  LDG.E.64 R10, desc[UR4][R12.64] ;  /* 0x000000040c0a7981 */ /* 0x001eac000c1e1b00 */
[----:B------:R-:W0:Y:S01]  /*23b0*/  LDC.64 R4, c[0x4][0x10] ;  /* 0x01000400ff047b82 */ /* 0x000e220000000a00 */
[----:B------:R-:W-:-:S02]  /*23c0*/  SHF.L.U32 R19, R6, 0x3, RZ ;  /* 0x0000000306137819 */ /* 0x000fc400000006ff */
[----:B------:R-:W-:-:S05]  /*23d0*/  SHF.L.U64.HI R21, R6, 0x3, R7 ;  /* 0x0000000306157819 */ /* 0x000fca0000010207 */
[----:B------:R-:W1:Y:S01]  /*23e0*/  LDC.64 R2, c[0x4][0x180] ;  /* 0x01006000ff027b82 */ /* 0x000e620000000a00 */
[----:B0-----:R-:W3:Y:S04]  /*23f0*/  LDG.E.64 R16, desc[UR4][R4.64] ;  /* 0x0000000404107981 */ /* 0x001ee8000c1e1b00 */
[----:B-1----:R-:W4:Y:S01]  /*2400*/  LDG.E.64 R14, desc[UR4][R2.64] ;  /* 0x00000004020e7981 */ /* 0x002f22000c1e1b00 */
[----:B--2---:R-:W-:-:S05]  /*2410*/  IADD3 R10, P0, PT, R10, R19, RZ ;  /* 0x000000130a0a7210 */ /* 0x004fca0007f1e0ff */
[----:B------:R-:W-:-:S06]  /*2420*/  IMAD.X R11, R11, 0x1, R21, P0 ;  /* 0x000000010b0b7824 */ /* 0x000fcc00000e0615 */
[----:B------:R-:W4:Y:S01]  /*2430*/  LDG.E.64 R10, desc[UR4][R10.64] ;  /* 0x000000040a0a7981 */ /* 0x000f22000c1e1b00 */
[----:B---3--:R-:W-:-:S05]  /*2440*/  IADD3 R18, P0, PT, R16, R19, RZ ;  /* 0x0000001310127210 */ /* 0x008fca0007f1e0ff */
[----:B------:R-:W-:Y:S01]  /*2450*/  IMAD.X R19, R17, 0x1, R21, P0 ;  /* 0x0000000111137824 */ /* 0x000fe200000e0615 */
[----:B----4-:R-:W-:-:S07]  /*2460*/  DADD R14, R10, -R14 ;  /* 0x000000000a0e7229 */ /* 0x010fce000000080e */
[----:B------:R0:W-:Y:S04]  /*2470*/  STG.E.64 desc[UR4][R18.64], R14 ;  /* 0x0000000e12007986 */ /* 0x0001e8000c101b04 */
[----:B------:R-:W2:Y:S01]  /*2480*/  LDG.E.64 R12, desc[UR4][R12.64] ;  /* 0x000000040c0c7981 */ /* 0x000ea2000c1e1b00 */
[C---:B------:R-:W-:Y:S02]  /*2490*/  SHF.L.U32 R23, R8.reuse, 0x3, RZ ;  /* 0x0000000308177819 */ /* 0x040fe400000006ff */
[----:B------:R-:W-:Y:S01]  /*24a0*/  SHF.L.U64.HI R25, R8, 0x3, R9 ;  /* 0x0000000308197819 */ /* 0x000fe20000010209 */
[----:B------:R-:W3:Y:S04]  /*24b0*/  LDG.E.64 R4, desc[UR4][R4.64] ;  /* 0x0000000404047981 */ /* 0x000ee8000c1e1b00 */
[----:B------:R-:W4:Y:S01]  /*24c0*/  LDG.E.64 R2, desc[UR4][R2.64] ;  /* 0x0000000402027981 */ /* 0x000f22000c1e1b00 */
[----:B--2---:R-:W-:-:S05]  /*24d0*/  IADD3 R20, P0, PT, R12, R23, RZ ;  /* 0x000000170c147210 */ /* 0x004fca0007f1e0ff */
[----:B------:R-:W-:-:S05]  /*24e0*/  IMAD.X R21, R13, 0x1, R25, P0 ;  /* 0x000000010d157824 */ /* 0x000fca00000e0619 */
[----:B------:R-:W4:Y:S01]  /*24f0*/  LDG.E.64 R16, desc[UR4][R20.64] ;  /* 0x0000000414107981 */ /* 0x000f22000c1e1b00 */
[----:B------:R-:W1:Y:S01]  /*2500*/  LDC.64 R10, c[0x4][0xf8] ;  /* 0x01003e00ff0a7b82 */ /* 0x000e620000000a00 */
[----:B---3--:R-:W-:-:S05]  /*2510*/  IADD3 R22, P0, PT, R4, R23, RZ ;  /* 0x0000001704167210 */ /* 0x008fca0007f1e0ff */
[----:B------:R-:W-:Y:S01]  /*2520*/  IMAD.X R23, R5, 0x1, R25, P0 ;  /* 0x0000000105177824 */ /* 0x000fe200000e0619 */
[----:B----4-:R-:W-:-:S07]  /*2530*/  DADD R16, R16, -R2 ;  /* 0x0000000010107229 */ /* 0x010fce0000000802 */
[----:B------:R2:W-:Y:S04]  /*2540*/  STG.E.64 desc[UR4][R22.64], R16 ;  /* 0x0000001016007986 */ /* 0x0005e8000c101b04 */
[----:B-1----:R-:W3:Y:S01]  /*2550*/  LDG.E.64 R12, desc[UR4][R10.64] ;  /* 0x000000040a0c7981 */ /* 0x002ee2000c1e1b00 */
[C---:B0-----:R-:W-:Y:S02]  /*2560*/  SHF.L.U32 R19, R6.reuse, 0x2, RZ ;  /* 0x0000000206137819 */ /* 0x041fe400000006ff */
[----:B------:R-:W-:Y:S01]  /*2570*/  SHF.L.U64.HI R25, R6, 0x2, R7 ;  /* 0x0000000206197819 */ /* 0x000fe20000010207 */
[----:B------:R-:W-:Y:S01]  /*2580*/  IMAD.MOV.U32 R21, RZ, RZ, 0x1 ;  /* 0x00000001ff157424 */ /* 0x000fe200078e00ff */
[----:B---3--:R-:W-:-:S05]  /*2590*/  IADD3 R6, P0, PT, R12, R19, RZ ;  /* 0x000000130c067210 */ /* 0x008fca0007f1e0ff */
[----:B------:R-:W-:-:S05]  /*25a0*/  IMAD.X R7, R13, 0x1, R25, P0 ;  /* 0x000000010d077824 */ /* 0x000fca00000e0619 */
[----:B------:R0:W-:Y:S04]  /*25b0*/  STG.E desc[UR4][R6.64], R21 ;  /* 0x0000001506007986 */ /* 0x0001e8000c101904 */
[----:B------:R-:W3:Y:S01]  /*25c0*/  LDG.E.64 R2, desc[UR4][R10.64] ;  /* 0x000000040a027981 */ /* 0x000ee2000c1e1b00 */
[----:B------:R-:W1:Y:S01]  /*25d0*/  LDC.64 R4, c[0x4][0xd8] ;  /* 0x01003600ff047b82 */ /* 0x000e620000000a00 */
[C---:B------:R-:W-:Y:S02]  /*25e0*/  SHF.L.U32 R15, R8.reuse, 0x2, RZ ;  /* 0x00000002080f7819 */ /* 0x040fe400000006ff */
[----:B--2---:R-:W-:Y:S02]  /*25f0*/  SHF.L.U64.HI R17, R8, 0x2, R9 ;  /* 0x0000000208117819 */ /* 0x004fe40000010209 */
[----:B---3--:R-:W-:-:S05]  /*2600*/  IADD3 R8, P0, PT, R2, R15, RZ ;  /* 0x0000000f02087210 */ /* 0x008fca0007f1e0ff */
[----:B------:R-:W-:-:S05]  /*2610*/  IMAD.X R9, R3, 0x1, R17, P0 ;  /* 0x0000000103097824 */ /* 0x000fca00000e0611 */
[----:B------:R-:W-:Y:S04]  /*2620*/  STG.E desc[UR4][R8.64], R21 ;  /* 0x0000001508007986 */ /* 0x000fe8000c101904 */
[----:B-1----:R-:W2:Y:S01]  /*2630*/  LDG.E.64 R2, desc[UR4][R4.64] ;  /* 0x0000000404027981 */ /* 0x002ea2000c1e1b00 */
[----:B0-----:R-:W-:Y:S01]  /*2640*/  HFMA2 R7, -RZ, RZ, 0, 3.5762786865234375e-07 ;  /* 0x00000006ff077431 */ /* 0x001fe200000001ff */
[----:B--2---:R-:W-:-:S05]  /*2650*/  IADD3 R12, P0, PT, R2, R19, RZ ;  /* 0x00000013020c7210 */ /* 0x004fca0007f1e0ff */
[----:B------:R-:W-:-:S05]  /*2660*/  IMAD.X R13, R3, 0x1, R25, P0 ;  /* 0x00000001030d7824 */ /* 0x000fca00000e0619 */
[----:B------:R-:W-:Y:S04]  /*2670*/  STG.E desc[UR4][R12.64], R7 ;  /* 0x000000070c007986 */ /* 0x000fe8000c101904 */
[----:B------:R-:W2:Y:S02]  /*2680*/  LDG.E.64 R2, desc[UR4][R4.64] ;  /* 0x0000000404027981 */ /* 0x000ea4000c1e1b00 */
[----:B--2---:R-:W-:-:S05]  /*2690*/  IADD3 R2, P0, PT, R2, R15, RZ ;  /* 0x0000000f02027210 */ /* 0x004fca0007f1e0ff */
[----:B------:R-:W-:-:S05]  /*26a0*/  IMAD.X R3, R3, 0x1, R17, P0 ;  /* 0x0000000103037824 */ /* 0x000fca00000e0611 */
[----:B------:R-:W-:Y:S01]  /*26b0*/  STG.E desc[UR4][R2.64], R7 ;  /* 0x0000000702007986 */ /* 0x000fe2000c101904 */
[----:B------:R-:W-:Y:S05]  /*26c0*/  EXIT ;  /* 0x000000000000794d */ /* 0x000fea0003800000 */
.L_x_1438:
        /* <DEDUP_REMOVED lines=11> */
.L_x_2134:


//--------------------- .text._Z15filter_verticesiii --------------------------
	.section	.text._Z15filter_verticesiii,"ax",@progbits
	.align	128
        .global         _Z15filter_verticesiii
        .type           _Z15filter_verticesiii,@function
        .size           _Z15filter_verticesiii,(.L_x_2135 - _Z15filter_verticesiii)
        .other          _Z15filter_verticesiii,@"STO_CUDA_ENTRY STV_DEFAULT"
_Z15filter_verticesiii:
.text._Z15filter_verticesiii:
        /* <DEDUP_REMOVED lines=16> */
[----:B------:R-:W0:Y:S02]  /*0100*/  LDC.64 R2, c[0x4][0xd8] ;  /* 0x01003600ff027b82 */ /* 0x000e240000000a00 */
[----:B0-----:R-:W2:Y:S06]  /*0110*/  LDG.E.64 R2, desc[UR4][R2.64] ;  /* 0x0000000402027981 */ /* 0x001eac000c1e1b00 */
[----:B------:R-:W0:Y:S01]  /*0120*/  LDC.64 R6, c[0x4][0x18] ;  /* 0x01000600ff067b82 */ /* 0x000e220000000a00 */
[----:B------:R-:W-:-:S07]  /*0130*/  HFMA2 R19, -RZ, RZ, 0, 3.5762786865234375e-07 ;  /* 0x00000006ff137431 */ /* 0x000fce00000001ff */
[----:B------:R-:W1:Y:S01]  /*0140*/  LDC.64 R10, c[0x4][0x180] ;  /* 0x01006000ff0a7b82 */ /* 0x000e620000000a00 */
[----:B--2---:R-:W-:-:S05]  /*0150*/  IMAD.WIDE R4, R0, 0x4, R2 ;  /* 0x0000000400047825 */ /* 0x004fca00078e0202 */
[----:B------:R2:W-:Y:S04]  /*0160*/  STG.E desc[UR4][R4.64], R19 ;  /* 0x0000001304007986 */ /* 0x0005e8000c101904 */
[----:B0-----:R-:W3:Y:S01]  /*0170*/  LDG.E.64 R6, desc[UR4][R6.64] ;  /* 0x0000000406067981 */ /* 0x001ee2000c1e1b00 */
[----:B------:R-:W0:Y:S03]  /*0180*/  LDC.64 R12, c[0x4][0x10] ;  /* 0x01000400ff0c7b82 */ /* 0x000e260000000a00 */
[----:B-1----:R-:W4:Y:S04]  /*0190*/  LDG.E.64 R10, desc[UR4][R10.64] ;  /* 0x000000040a0a7981 */ /* 0x002f28000c1e1b00 */
[----:B0-----:R-:W5:Y:S01]  /*01a0*/  LDG.E.64 R12, desc[UR4][R12.64] ;  /* 0x000000040c0c7981 */ /* 0x001f62000c1e1b00 */
[----:B---3--:R-:W-:-:S06]  /*01b0*/  IMAD.WIDE R8, R0, 0x8, R6 ;  /* 0x0000000800087825 */ /* 0x008fcc00078e0206 */
[----:B------:R-:W4:Y:S01]  /*01c0*/  LDG.E.64 R8, desc[UR4][R8.64] ;  /* 0x0000000408087981 */ /* 0x000f22000c1e1b00 */
[----:B------:R-:W0:Y:S01]  /*01d0*/  LDC.64 R16, c[0x4][0xf8] ;  /* 0x01003e00ff107b82 */ /* 0x000e220000000a00 */
[----:B-----5:R-:W-:Y:S01]  /*01e0*/  IMAD.WIDE R14, R0, 0x8, R12 ;  /* 0x00000008000e7825 */ /* 0x020fe200078e020c */
[----:B----4-:R-:W-:-:S07]  /*01f0*/  DADD R2, R8, -R10 ;  /* 0x0000000008027229 */ /* 0x010fce000000080a */
[----:B------:R-:W-:Y:S04]  /*0200*/  STG.E.64 desc[UR4][R14.64], R2 ;  /* 0x000000020e007986 */ /* 0x000fe8000c101b04 */
[----:B0-----:R-:W2:Y:S01]  /*0210*/  LDG.E.64 R16, desc[UR4][R16.64] ;  /* 0x0000000410107981 */ /* 0x001ea2000c1e1b00 */
[----:B------:R-:W-:Y:S01]  /*0220*/  MOV R7, 0x1 ;  /* 0x0000000100077802 */ /* 0x000fe20000000f00 */
[----:B--2---:R-:W-:-:S05]  /*0230*/  IMAD.WIDE R4, R0, 0x4, R16 ;  /* 0x0000000400047825 */ /* 0x004fca00078e0210 */
[----:B------:R-:W-:Y:S01]  /*0240*/  STG.E desc[UR4][R4.64], R7 ;  /* 0x0000000704007986 */ /* 0x000fe2000c101904 */
[----:B------:R-:W-:Y:S05]  /*0250*/  EXIT ;  /* 0x000000000000794d */ /* 0x000fea0003800000 */
.L_x_1439:
        /* <DEDUP_REMOVED lines=10> */
.L_x_2135:


//--------------------- .text._Z13get_cp_numberiiii --------------------------
	.section	.text._Z13get_cp_numberiiii,"ax",@progbits
	.align	128
        .global         _Z13get_cp_numberiiii
        .type           _Z13get_cp_numberiiii,@function
        .size           _Z13get_cp_numberiiii,(.L_x_2136 - _Z13get_cp_numberiiii)
        .other          _Z13get_cp_numberiiii,@"STO_CUDA_ENTRY STV_DEFAULT"
_Z13get_cp_numberiiii:
.text._Z13get_cp_numberiiii:
[----:B------:R-:W0:Y:S08]  /*0000*/  LDC R1, c[0x0][0x37c] ;  /* 0x0000df00ff017b82 */ /* 0x000e300000000800 */
[----:B------:R-:W1:Y:S01]  /*0010*/  LDC.64 R4, c[0x4][0x158] ;  /* 0x01005600ff047b82 */ /* 0x000e620000000a00 */
[----:B------:R-:W1:Y:S01]  /*0020*/  LDCU.64 UR36, c[0x0][0x358] ;  /* 0x00006b00ff2477ac */ /* 0x000e620008000a00 */
[----:B0-----:R-:W-:Y:S01]  /*0030*/  VIADD R1, R1, 0xfffffff8 ;  /* 0xfffffff801017836 */ /* 0x001fe20000000000 */
[----:B------:R-:W0:Y:S01]  /*0040*/  LDCU UR4, c[0x0][0x2f8] ;  /* 0x00005f00ff0477ac */ /* 0x000e220008000800 */
[----:B------:R-:W2:Y:S01]  /*0050*/  LDCU UR5, c[0x0][0x2fc] ;  /* 0x00005f80ff0577ac */ /* 0x000ea20008000800 */
[----:B------:R-:W3:Y:S01]  /*0060*/  LDCU UR38, c[0x0][0x380] ;  /* 0x00007000ff2677ac */ /* 0x000ee20008000800 */
[----:B-1----:R-:W4:Y:S01]  /*0070*/  LDG.E R0, desc[UR36][R4.64] ;  /* 0x0000002404007981 */ /* 0x002f22000c1e1900 */
[----:B0-----:R-:W-:Y:S01]  /*0080*/  IADD3 R2, P1, PT, R1, UR4, RZ ;  /* 0x0000000401027c10 */ /* 0x001fe2000ff3e0ff */
[----:B------:R-:W-:-:S04]  /*0090*/  IMAD.MOV.U32 R18, RZ, RZ, RZ ;  /* 0x000000ffff127224 */ /* 0x000fc800078e00ff */
[----:B--2---:R-:W-:Y:S01]  /*00a0*/  IMAD.X R16, RZ, RZ, UR5, P1 ;  /* 0x00000005ff107e24 */ /* 0x004fe200088e06ff */
[----:B----4-:R-:W-:-:S13]  /*00b0*/  ISETP.GE.AND P0, PT, R0, 0x1, PT ;  /* 0x000000010000780c */ /* 0x010fda0003f06270 */
[----:B---3--:R-:W-:Y:S05]  /*00c0*/  @!P0 BRA `(.L_x_1440) ;  /* 0x0000000400008947 */ /* 0x008fea0003800000 */
[----:B------:R-:W0:Y:S02]  /*00d0*/  LDC.64 R4, c[0x4][0xa0] ;  /* 0x01002800ff047b82 */ /* 0x000e240000000a00 */
[----:B0-----:R-:W5:Y:S01]  /*00e0*/  LDG.E.64 R4, desc[UR36][R4.64] ;  /* 0x0000002404047981 */ /* 0x001f62000c1e1b00 */
[----:B------:R-:W-:Y:S01]  /*00f0*/  HFMA2 R22, -RZ, RZ, 0, 0 ;  /* 0x00000000ff167431 */ /* 0x000fe200000001ff */
[----:B------:R-:W-:Y:S01]  /*0100*/  BSSY.RECONVERGENT B7, `(.L_x_1440) ;  /* 0x000003c000077945 */ /* 0x000fe20003800200 */
[----:B------:R-:W-:-:S07]  /*0110*/  IMAD.MOV.U32 R18, RZ, RZ, RZ ;  /* 0x000000ffff127224 */ /* 0x000fce00078e00ff */
.L_x_1446:
[----:B0----5:R-:W-:-:S06]  /*0120*/  IMAD.WIDE.U32 R6, R22, 0x4, R4 ;  /* 0x0000000416067825 */ /* 0x021fcc00078e0004 */
[----:B------:R-:W2:Y:S01]  /*0130*/  LD.E R6, desc[UR36][R6.64] ;  /* 0x0000002406067980 */ /* 0x000ea2000c101900 */
[----:B------:R-:W-:Y:S01]  /*0140*/  BSSY.RECONVERGENT B6, `(.L_x_1441) ;  /* 0x0000034000067945 */ /* 0x000fe20003800200 */
[----:B--2---:R-:W-:-:S13]  /*0150*/  ISETP.NE.AND P0, PT, R6, -0x1, PT ;  /* 0xffffffff0600780c */ /* 0x004fda0003f05270 */
[----:B------:R-:W-:Y:S05]  /*0160*/  @P0 BRA `(.L_x_1442) ;  /* 0x0000000000c40947 */ /* 0x000fea0003800000 */
[----:B------:R-:W-:Y:S01]  /*0170*/  MOV R17, 0x278 ;  /* 0x0000027800117802 */ /* 0x000fe20000000f00 */
[----:B------:R0:W-:Y:S01]  /*0180*/  STL [R1], R22 ;  /* 0x0000001601007387 */ /* 0x0001e20000100800 */
[----:B------:R-:W1:Y:S01]  /*0190*/  LDCU.64 UR4, c[0x4][0x220] ;  /* 0x01004400ff0477ac */ /* 0x000e620008000a00 */
[----:B------:R-:W-:Y:S01]  /*01a0*/  MOV R6, R2 ;  /* 0x0000000200067202 */ /* 0x000fe20000000f00 */
[----:B------:R0:W2:Y:S01]  /*01b0*/  LDC.64 R8, c[0x4][R17] ;  /* 0x0100000011087b82 */ /* 0x0000a20000000a00 */
[----:B------:R-:W-:Y:S02]  /*01c0*/  IMAD.MOV.U32 R7, RZ, RZ, R16 ;  /* 0x000000ffff077224 */ /* 0x000fe400078e0010 */
[----:B-1----:R-:W-:Y:S02]  /*01d0*/  IMAD.U32 R4, RZ, RZ, UR4 ;  /* 0x00000004ff047e24 */ /* 0x002fe4000f8e00ff */
[----:B0-----:R-:W-:-:S07]  /*01e0*/  IMAD.U32 R5, RZ, RZ, UR5 ;  /* 0x00000005ff057e24 */ /* 0x001fce000f8e00ff */
[----:B------:R-:W-:-:S07]  /*01f0*/  LEPC R20, `(.L_x_1443) ;  /* 0x000000001014794e */ /* 0x000fce0000000000 */
[----:B--2---:R-:W-:Y:S05]  /*0200*/  CALL.ABS.NOINC R8 ;  /* 0x0000000008007343 */ /* 0x004fea0003c00000 */
.L_x_1443:
[----:B------:R-:W0:Y:S01]  /*0210*/  LDC.64 R4, c[0x4][0x18] ;  /* 0x01000600ff047b82 */ /* 0x000e220000000a00 */
[----:B------:R-:W1:Y:S01]  /*0220*/  LDCU.64 UR4, c[0x4][0x220] ;  /* 0x01004400ff0477ac */ /* 0x000e620008000a00 */
[----:B0-----:R-:W2:Y:S06]  /*0230*/  LDG.E.64 R4, desc[UR36][R4.64] ;  /* 0x0000002404047981 */ /* 0x001eac000c1e1b00 */
[----:B------:R-:W0:Y:S08]  /*0240*/  LDC.64 R6, c[0x4][0x180] ;  /* 0x01006000ff067b82 */ /* 0x000e300000000a00 */
[----:B------:R-:W3:Y:S01]  /*0250*/  LDC.64 R12, c[0x4][0x10] ;  /* 0x01000400ff0c7b82 */ /* 0x000ee20000000a00 */
[----:B0-----:R-:W4:Y:S04]  /*0260*/  LDG.E.64 R6, desc[UR36][R6.64] ;  /* 0x0000002406067981 */ /* 0x001f28000c1e1b00 */
[----:B---3--:R-:W3:Y:S01]  /*0270*/  LDG.E.64 R12, desc[UR36][R12.64] ;  /* 0x000000240c0c7981 */ /* 0x008ee2000c1e1b00 */
[----:B--2---:R-:W-:-:S06]  /*0280*/  IMAD.WIDE.U32 R8, R22, 0x8, R4 ;  /* 0x0000000816087825 */ /* 0x004fcc00078e0004 */
[----:B------:R-:W4:Y:S01]  /*0290*/  LD.E.64 R8, desc[UR36][R8.64] ;  /* 0x0000002408087980 */ /* 0x000f22000c101b00 */
[----:B------:R0:W2:Y:S01]  /*02a0*/  LDC.64 R24, c[0x4][R17] ;  /* 0x0100000011187b82 */ /* 0x0000a20000000a00 */
[----:B---3--:R-:W-:-:S04]  /*02b0*/  IMAD.WIDE.U32 R14, R22, 0x8, R12 ;  /* 0x00000008160e7825 */ /* 0x008fc800078e000c */
[----:B-1----:R-:W-:Y:S02]  /*02c0*/  IMAD.U32 R4, RZ, RZ, UR4 ;  /* 0x00000004ff047e24 */ /* 0x002fe4000f8e00ff */
[----:B------:R-:W-:Y:S01]  /*02d0*/  IMAD.U32 R5, RZ, RZ, UR5 ;  /* 0x00000005ff057e24 */ /* 0x000fe2000f8e00ff */
[----:B----4-:R-:W-:-:S07]  /*02e0*/  DADD R10, R8, -R6 ;  /* 0x00000000080a7229 */ /* 0x010fce0000000806 */
[----:B------:R0:W-:Y:S04]  /*02f0*/  ST.E.64 desc[UR36][R14.64], R10 ;  /* 0x0000000a0e007985 */ /* 0x0001e8000c101b24 */
[----:B------:R0:W-:Y:S01]  /*0300*/  STL [R1], R22 ;  /* 0x0000001601007387 */ /* 0x0001e20000100800 */
[----:B------:R-:W-:Y:S01]  /*0310*/  MOV R6, R2 ;  /* 0x0000000200067202 */ /* 0x000fe20000000f00 */
[----:B--2---:R-:W-:-:S07]  /*0320*/  IMAD.MOV.U32 R7, RZ, RZ, R16 ;  /* 0x000000ffff077224 */ /* 0x004fce00078e0010 */
[----:B------:R-:W-:-:S07]  /*0330*/  LEPC R20, `(.L_x_1444) ;  /* 0x000000001014794e */ /* 0x000fce0000000000 */
[----:B0-----:R-:W-:Y:S05]  /*0340*/  CALL.ABS.NOINC R24 ;  /* 0x0000000018007343 */ /* 0x001fea0003c00000 */
.L_x_1444:
[----:B------:R-:W0:Y:S01]  /*0350*/  LDC.64 R8, c[0x4][0xf8] ;  /* 0x01003e00ff087b82 */ /* 0x000e220000000a00 */
[----:B------:R-:W-:Y:S01]  /*0360*/  IMAD.MOV.U32 R3, RZ, RZ, 0x1 ;  /* 0x00000001ff037424 */ /* 0x000fe200078e00ff */
[----:B------:R-:W1:Y:S01]  /*0370*/  LDCU.64 UR4, c[0x4][0x220] ;  /* 0x01004400ff0477ac */ /* 0x000e620008000a00 */
[----:B0-----:R-:W2:Y:S05]  /*0380*/  LDG.E.64 R8, desc[UR36][R8.64] ;  /* 0x0000002408087981 */ /* 0x001eaa000c1e1b00 */
[----:B------:R0:W3:Y:S01]  /*0390*/  LDC.64 R12, c[0x4][R17] ;  /* 0x01000000110c7b82 */ /* 0x0000e20000000a00 */
[----:B-1----:R-:W-:Y:S01]  /*03a0*/  MOV R4, UR4 ;  /* 0x0000000400047c02 */ /* 0x002fe20008000f00 */
[----:B------:R-:W-:Y:S01]  /*03b0*/  IMAD.U32 R5, RZ, RZ, UR5 ;  /* 0x00000005ff057e24 */ /* 0x000fe2000f8e00ff */
[----:B------:R-:W-:Y:S01]  /*03c0*/  MOV R7, R16 ;  /* 0x0000001000077202 */ /* 0x000fe20000000f00 */
[----:B------:R-:W-:-:S02]  /*03d0*/  IMAD.MOV.U32 R6, RZ, RZ, R2 ;  /* 0x000000ffff067224 */ /* 0x000fc400078e0002 */
[----:B--2---:R-:W-:-:S05]  /*03e0*/  IMAD.WIDE.U32 R10, R22, 0x4, R8 ;  /* 0x00000004160a7825 */ /* 0x004fca00078e0008 */
[----:B------:R0:W-:Y:S04]  /*03f0*/  ST.E desc[UR36][R10.64], R3 ;  /* 0x000000030a007985 */ /* 0x0001e8000c101924 */
[----:B---3--:R0:W-:Y:S02]  /*0400*/  STL [R1], R22 ;  /* 0x0000001601007387 */ /* 0x0081e40000100800 */
[----:B------:R-:W-:-:S07]  /*0410*/  LEPC R20, `(.L_x_1445) ;  /* 0x000000001014794e */ /* 0x000fce0000000000 */
[----:B0-----:R-:W-:Y:S05]  /*0420*/  CALL.ABS.NOINC R12 ;  /* 0x000000000c007343 */ /* 0x001fea0003c00000 */
.L_x_1445:
[----:B------:R-:W0:Y:S08]  /*0430*/  LDC.64 R6, c[0x4][0x158] ;  /* 0x01005600ff067b82 */ /* 0x000e300000000a00 */
[----:B------:R-:W1:Y:S01]  /*0440*/  LDC.64 R4, c[0x4][0xa0] ;  /* 0x01002800ff047b82 */ /* 0x000e620000000a00 */
[----:B0-----:R0:W5:Y:S04]  /*0450*/  LDG.E R0, desc[UR36][R6.64] ;  /* 0x0000002406007981 */ /* 0x001168000c1e1900 */
[----:B-1----:R-:W5:Y:S01]  /*0460*/  LDG.E.64 R4, desc[UR36][R4.64] ;  /* 0x0000002404047981 */ /* 0x002f62000c1e1b00 */
[----:B------:R-:W-:-:S07]  /*0470*/  VIADD R18, R18, 0x1 ;  /* 0x0000000112127836 */ /* 0x000fce0000000000 */
.L_x_1442:
[----:B------:R-:W-:Y:S05]  /*0480*/  BSYNC.RECONVERGENT B6 ;  /* 0x0000000000067941 */ /* 0x000fea0003800200 */
.L_x_1441:
[----:B------:R-:W-:-:S05]  /*0490*/  VIADD R22, R22, 0x1 ;  /* 0x0000000116167836 */ /* 0x000fca0000000000 */
[----:B-----5:R-:W-:-:S13]  /*04a0*/  ISETP.GE.AND P0, PT, R22, R0, PT ;  /* 0x000000001600720c */ /* 0x020fda0003f06270 */
[----:B------:R-:W-:Y:S05]  /*04b0*/  @!P0 BRA `(.L_x_1446) ;  /* 0xfffffffc00188947 */ /* 0x000fea000383ffff */
[----:B------:R-:W-:Y:S05]  /*04c0*/  BSYNC.RECONVERGENT B7 ;  /* 0x0000000000077941 */ /* 0x000fea0003800200 */
.L_x_1440:
[----:B------:R-:W-:Y:S01]  /*04d0*/  MOV R0, 0x278 ;  /* 0x0000027800007802 */ /* 0x000fe20000000f00 */
[----:B------:R1:W-:Y:S01]  /*04e0*/  STL [R1], R18 ;  /* 0x0000001201007387 */ /* 0x0003e20000100800 */
[----:B------:R-:W2:Y:S01]  /*04f0*/  LDCU.64 UR4, c[0x4][0x228] ;  /* 0x01004500ff0477ac */ /* 0x000ea20008000a00 */
[----:B0-----:R-:W-:Y:S01]  /*0500*/  IMAD.MOV.U32 R6, RZ, RZ, R2 ;  /* 0x000000ffff067224 */ /* 0x001fe200078e0002 */
[----:B------:R1:W0:Y:S01]  /*0510*/  LDC.64 R8, c[0x4][R0] ;  /* 0x0100000000087b82 */ /* 0x0002220000000a00 */
[----:B------:R-:W-:Y:S02]  /*0520*/  MOV R7, R16 ;  /* 0x0000001000077202 */ /* 0x000fe40000000f00 */
[----:B--2---:R-:W-:Y:S01]  /*0530*/  MOV R4, UR4 ;  /* 0x0000000400047c02 */ /* 0x004fe20008000f00 */
[----:B-1----:R-:W-:-:S07]  /*0540*/  IMAD.U32 R5, RZ, RZ, UR5 ;  /* 0x00000005ff057e24 */ /* 0x002fce000f8e00ff */
[----:B------:R-:W-:-:S07]  /*0550*/  LEPC R20, `(.L_x_1447) ;  /* 0x000000001014794e */ /* 0x000fce0000000000 */
[----:B0-----:R-:W-:Y:S05]  /*0560*/  CALL.ABS.NOINC R8 ;  /* 0x0000000008007343 */ /* 0x001fea0003c00000 */
.L_x_1447:
[----:B------:R-:W0:Y:S02]  /*0570*/  LDC.64 R4, c[0x4][0x160] ;  /* 0x01005800ff047b82 */ /* 0x000e240000000a00 */
[----:B0-----:R-:W2:Y:S01]  /*0580*/  LDG.E R3, desc[UR36][R4.64] ;  /* 0x0000002404037981 */ /* 0x001ea2000c1e1900 */
[----:B------:R-:W-:Y:S01]  /*0590*/  IMAD.MOV.U32 R0, RZ, RZ, RZ ;  /* 0x000000ffff007224 */ /* 0x000fe200078e00ff */
[----:B--2---:R-:W-:-:S13]  /*05a0*/  ISETP.GE.AND P0, PT, R3, 0x1, PT ;  /* 0x000000010300780c */ /* 0x004fda0003f06270 */
[----:B------:R-:W-:Y:S05]  /*05b0*/  @!P0 BRA `(.L_x_1448) ;  /* 0x0000002400b48947 */ /* 0x000fea0003800000 */
[----:B------:R-:W0:Y:S08]  /*05c0*/  LDC.64 R20, c[0x4][0xb8] ;  /* 0x01002e00ff147b82 */ /* 0x000e300000000a00 */
[----:B------:R-:W1:Y:S08]  /*05d0*/  LDC.64 R12, c[0x0][0x380] ;  /* 0x0000e000ff0c7b82 */ /* 0x000e700000000a00 */
[----:B------:R-:W2:Y:S01]  /*05e0*/  LDC R0, c[0x0][0x388] ;  /* 0x0000e200ff007b82 */ /* 0x000ea20000000800 */
[----:B0-----:R-:W5:Y:S01]  /*05f0*/  LDG.E.64 R20, desc[UR36][R20.64] ;  /* 0x0000002414147981 */ /* 0x001f62000c1e1b00 */
[----:B------:R-:W-:Y:S01]  /*0600*/  HFMA2 R31, -RZ, RZ, 0, 0 ;  /* 0x00000000ff1f7431 */ /* 0x000fe200000001ff */
[----:B------:R-:W-:Y:S01]  /*0610*/  BSSY.RECONVERGENT B2, `(.L_x_1448) ;  /* 0x0000267000027945 */ /* 0x000fe20003800200 */
[----:B------:R-:W-:Y:S01]  /*0620*/  IMAD.MOV.U32 R14, RZ, RZ, R3 ;  /* 0x000000ffff0e7224 */ /* 0x000fe200078e0003 */
[----:B-1----:R-:W-:Y:S01]  /*0630*/  IADD3 R5, PT, PT, R13, -0x1, RZ ;  /* 0xffffffff0d057810 */ /* 0x002fe20007ffe0ff */
[----:B------:R-:W-:-:S02]  /*0640*/  VIADD R4, R12, 0xffffffff ;  /* 0xffffffff0c047836 */ /* 0x000fc40000000000 */
[-C--:B------:R-:W-:Y:S02]  /*0650*/  IMAD R8, R12, R13.reuse, RZ ;  /* 0x0000000d0c087224 */ /* 0x080fe400078e02ff */
[----:B------:R-:W-:Y:S02]  /*0660*/  IMAD R6, R4, R13, RZ ;  /* 0x0000000d04067224 */ /* 0x000fe400078e02ff */
[C---:B------:R-:W-:Y:S02]  /*0670*/  IMAD R7, R5.reuse, R12, RZ ;  /* 0x0000000c05077224 */ /* 0x040fe400078e02ff */
[----:B--2---:R-:W-:Y:S02]  /*0680*/  VIADD R9, R0, 0xffffffff ;  /* 0xffffffff00097836 */ /* 0x004fe40000000000 */
[--C-:B------:R-:W-:Y:S01]  /*0690*/  IMAD.IADD R10, R6, 0x1, R7.reuse ;  /* 0x00000001060a7824 */ /* 0x100fe200078e0207 */
[----:B------:R-:W-:Y:S01]  /*06a0*/  IADD3 R11, PT, PT, -R5, R7, RZ ;  /* 0x00000007050b7210 */ /* 0x000fe20007ffe1ff */
[----:B------:R-:W-:-:S02]  /*06b0*/  IMAD R28, R7, R0, -R7 ;  /* 0x00000000071c7224 */ /* 0x000fc400078e0a07 */
[-C--:B------:R-:W-:Y:S02]  /*06c0*/  IMAD R10, R10, R0.reuse, RZ ;  /* 0x000000000a0a7224 */ /* 0x080fe400078e02ff */
[-C--:B------:R-:W-:Y:S02]  /*06d0*/  IMAD R27, R6, R0.reuse, RZ ;  /* 0x00000000061b7224 */ /* 0x080fe400078e02ff */
[----:B------:R-:W-:Y:S02]  /*06e0*/  IMAD R26, R8, R9, R10 ;  /* 0x00000009081a7224 */ /* 0x000fe400078e020a */
[CC--:B------:R-:W-:Y:S02]  /*06f0*/  IMAD R13, R11.reuse, R0.reuse, -R11 ;  /* 0x000000000b0d7224 */ /* 0x0c0fe400078e0a0b */
[----:B------:R-:W-:Y:S02]  /*0700*/  IMAD R17, R11, R0, R26 ;  /* 0x000000000b117224 */ /* 0x000fe400078e021a */
[----:B------:R-:W-:-:S02]  /*0710*/  IMAD R29, R9, R12, RZ ;  /* 0x0000000c091d7224 */ /* 0x000fc400078e02ff */
[----:B------:R-:W-:Y:S02]  /*0720*/  IMAD.IADD R28, R28, 0x1, R17 ;  /* 0x000000011c1c7824 */ /* 0x000fe400078e0211 */
[----:B------:R-:W-:-:S03]  /*0730*/  IMAD.MOV.U32 R0, RZ, RZ, RZ ;  /* 0x000000ffff007224 */ /* 0x000fc600078e00ff */
[----:B------:R-:W-:-:S05]  /*0740*/  IADD3 R30, PT, PT, R28, R27, -R6 ;  /* 0x0000001b1c1e7210 */ /* 0x000fca0007ffe806 */
[----:B------:R-:W-:-:S07]  /*0750*/  IMAD.IADD R3, R13, 0x1, R30 ;  /* 0x000000010d037824 */ /* 0x000fce00078e021e */
.L_x_1461:
[----:B-1---5:R-:W-:-:S06]  /*0760*/  IMAD.WIDE.U32 R12, R31, 0x4, R20 ;  /* 0x000000041f0c7825 */ /* 0x022fcc00078e0014 */
[----:B------:R-:W2:Y:S01]  /*0770*/  LD.E R12, desc[UR36][R12.64] ;  /* 0x000000240c0c7980 */ /* 0x000ea2000c101900 */
[----:B------:R-:W-:Y:S01]  /*0780*/  BSSY.RECONVERGENT B1, `(.L_x_1449) ;  /* 0x000024c000017945 */ /* 0x000fe20003800200 */
[----:B--2---:R-:W-:-:S13]  /*0790*/  ISETP.NE.AND P0, PT, R12, -0x1, PT ;  /* 0xffffffff0c00780c */ /* 0x004fda0003f05270 */
[----:B------:R-:W-:Y:S05]  /*07a0*/  @P0 BRA `(.L_x_1450) ;  /* 0x0000002400240947 */ /* 0x000fea0003800000 */
[----:B------:R-:W-:Y:S01]  /*07b0*/  ISETP.GE.AND P0, PT, R31, R27, PT ;  /* 0x0000001b1f00720c */ /* 0x000fe20003f06270 */
[----:B------:R-:W-:Y:S04]  /*07c0*/  BSSY.RECONVERGENT B0, `(.L_x_1451) ;  /* 0x000021d000007945 */ /* 0x000fe80003800200 */
[----:B------:R-:W-:Y:S01]  /*07d0*/  BSSY.RELIABLE B3, `(.L_x_1452) ;  /* 0x0000021000037945 */ /* 0x000fe20003800100 */
[----:B------:R-:W-:Y:S01]  /*07e0*/  MOV R12, RZ ;  /* 0x000000ff000c7202 */ /* 0x000fe20000000f00 */
[----:B------:R-:W-:-:S06]  /*07f0*/  IMAD.MOV.U32 R14, RZ, RZ, RZ ;  /* 0x000000ffff0e7224 */ /* 0x000fcc00078e00ff */
        /* <DEDUP_REMOVED lines=10> */
[----:B------:R-:W-:Y:S02]  /*08a0*/  HFMA2 R12, -RZ, RZ, 0, 1.78813934326171875e-07 ;  /* 0x00000003ff0c7431 */ /* 0x000fe400000001ff */
        /* <DEDUP_REMOVED lines=12> */
[----:B------:R-:W-:Y:S01]  /*0970*/  MOV R12, 0xffffffff ;  /* 0xffffffff000c7802 */ /* 0x000fe20000000f00 */
[----:B------:R-:W-:Y:S01]  /*0980*/  IMAD.MOV.U32 R14, RZ, RZ, -0x1 ;  /* 0xffffffffff0e7424 */ /* 0x000fe200078e00ff */
[----:B------:R-:W-:-:S09]  /*0990*/  MOV R15, 0xffffffff ;  /* 0xffffffff000f7802 */ /* 0x000fd20000000f00 */
[----:B------:R-:W-:Y:S05]  /*09a0*/  @P0 BREAK.RELIABLE B3 ;  /* 0x0000000000030942 */ /* 0x000fea0003800100 */
[----:B------:R-:W-:Y:S05]  /*09b0*/  @P0 BRA `(.L_x_1454) ;  /* 0x0000001c00f40947 */ /* 0x000fea0003800000 */
[----:B------:R-:W-:Y:S02]  /*09c0*/  IMAD.MOV.U32 R12, RZ, RZ, 0x6 ;  /* 0x00000006ff0c7424 */ /* 0x000fe400078e00ff */
[----:B------:R-:W-:-:S07]  /*09d0*/  IMAD.MOV.U32 R14, RZ, RZ, R30 ;  /* 0x000000ffff0e7224 */ /* 0x000fce00078e001e */
.L_x_1453:
[----:B------:R-:W-:Y:S05]  /*09e0*/  BSYNC.RELIABLE B3 ;  /* 0x0000000000037941 */ /* 0x000fea0003800100 */
.L_x_1452:
        /* <DEDUP_REMOVED lines=8> */
.L_x_2058:
[----:B------:R-:W-:Y:S05]  /*0a70*/  BRX R12 -0xa80                                                  (*"BRANCH_TARGETS .L_x_2059,.L_x_2060,.L_x_2061"*) ;  /* 0xfffffff40c607949 */ /* 0x000fea000383ffff */
.L_x_2060:
[-C--:B------:R-:W-:Y:S02]  /*0a80*/  IABS R19, R7.reuse ;  /* 0x0000000700137213 */ /* 0x080fe40000000000 */
[----:B------:R-:W-:Y:S02]  /*0a90*/  IABS R20, R7 ;  /* 0x0000000700147213 */ /* 0x000fe40000000000 */
[----:B------:R-:W0:Y:S01]  /*0aa0*/  I2F.RP R15, R19 ;  /* 0x00000013000f7306 */ /* 0x000e220000209400 */
[----:B------:R-:W-:-:S04]  /*0ab0*/  IABS R23, R5 ;  /* 0x0000000500177213 */ /* 0x000fc80000000000 */
[----:B------:R-:W-:-:S03]  /*0ac0*/  IADD3 R23, PT, PT, RZ, -R23, RZ ;  /* 0x80000017ff177210 */ /* 0x000fc60007ffe0ff */
        /* <DEDUP_REMOVED lines=50> */
[----:B------:R-:W-:-:S09]  /*0df0*/  ISETP.NE.AND P0, PT, R5, RZ, PT ;  /* 0x000000ff0500720c */ /* 0x000fd20003f05270 */
[----:B------:R-:W-:Y:S02]  /*0e00*/  @P3 VIADD R13, R13, 0x1 ;  /* 0x000000010d0d3836 */ /* 0x000fe40000000000 */
[----:B------:R-:W-:Y:S02]  /*0e10*/  @!P4 IADD3 R18, PT, PT, R18, -R15, RZ ;  /* 0x8000000f1212c210 */ /* 0x000fe40007ffe0ff */
[----:B------:R-:W-:Y:S01]  /*0e20*/  IMAD.MOV.U32 R12, RZ, RZ, R13 ;  /* 0x000000ffff0c7224 */ /* 0x000fe200078e000d */
[----:B------:R-:W-:Y:S01]  /*0e30*/  LOP3.LUT R15, RZ, R5, RZ, 0x33, !PT ;  /* 0x00000005ff0f7212 */ /* 0x000fe200078e33ff */
[----:B------:R-:W-:Y:S01]  /*0e40*/  IMAD.MOV.U32 R13, RZ, RZ, R19 ;  /* 0x000000ffff0d7224 */ /* 0x000fe200078e0013 */
[----:B------:R-:W-:Y:S01]  /*0e50*/  @!P1 IADD3 R18, PT, PT, -R18, RZ, RZ ;  /* 0x000000ff12129210 */ /* 0x000fe20007ffe1ff */
[----:B------:R-:W-:Y:S02]  /*0e60*/  @!P2 IMAD.MOV R12, RZ, RZ, -R12 ;  /* 0x000000ffff0ca224 */ /* 0x000fe400078e0a0c */
[----:B------:R-:W-:Y:S01]  /*0e70*/  IMAD.MOV.U32 R19, RZ, RZ, R13 ;  /* 0x000000ffff137224 */ /* 0x000fe200078e000d */
[----:B------:R-:W-:-:S02]  /*0e80*/  SEL R21, R15, R18, !P0 ;  /* 0x000000120f157207 */ /* 0x000fc40004000000 */
[----:B------:R-:W-:Y:S02]  /*0e90*/  SEL R20, R15, R12, !P0 ;  /* 0x0000000c0f147207 */ /* 0x000fe40004000000 */
[----:B------:R-:W-:-:S03]  /*0ea0*/  IADD3 R12, PT, PT, R21, 0x1, RZ ;  /* 0x00000001150c7810 */ /* 0x000fc60007ffe0ff */
[----:B------:R-:W-:Y:S01]  /*0eb0*/  IMAD.MOV.U32 R15, RZ, RZ, R20 ;  /* 0x000000ffff0f7224 */ /* 0x000fe200078e0014 */
[----:B------:R-:W-:Y:S06]  /*0ec0*/  BRA `(.L_x_1457) ;  /* 0x00000018008c7947 */ /* 0x000fec0003800000 */
.L_x_2059:
[-C--:B------:R-:W-:Y:S02]  /*0ed0*/  IABS R19, R6.reuse ;  /* 0x0000000600137213 */ /* 0x080fe40000000000 */
[----:B------:R-:W-:Y:S02]  /*0ee0*/  IABS R20, R6 ;  /* 0x0000000600147213 */ /* 0x000fe40000000000 */
[----:B------:R-:W0:Y:S01]  /*0ef0*/  I2F.RP R15, R19 ;  /* 0x00000013000f7306 */ /* 0x000e220000209400 */
[----:B------:R-:W-:-:S05]  /*0f00*/  IABS R22, R4 ;  /* 0x0000000400167213 */ /* 0x000fca0000000000 */
[----:B------:R-:W-:Y:S02]  /*0f10*/  IMAD.MOV R22, RZ, RZ, -R22 ;  /* 0x000000ffff167224 */ /* 0x000fe400078e0a16 */
        /* <DEDUP_REMOVED lines=50> */
[----:B------:R-:W-:Y:S02]  /*1240*/  ISETP.NE.AND P0, PT, R4, RZ, PT ;  /* 0x000000ff0400720c */ /* 0x000fe40003f05270 */
[----:B------:R-:W-:-:S07]  /*1250*/  LOP3.LUT R12, RZ, R4, RZ, 0x33, !PT ;  /* 0x00000004ff0c7212 */ /* 0x000fce00078e33ff */
[----:B------:R-:W-:Y:S02]  /*1260*/  @P3 VIADD R13, R13, 0x1 ;  /* 0x000000010d0d3836 */ /* 0x000fe40000000000 */
[----:B------:R-:W-:-:S03]  /*1270*/  @!P4 IMAD.IADD R18, R18, 0x1, -R15 ;  /* 0x000000011212c824 */ /* 0x000fc600078e0a0f */
[----:B------:R-:W-:Y:S01]  /*1280*/  MOV R21, R13 ;  /* 0x0000000d00157202 */ /* 0x000fe20000000f00 */
[----:B------:R-:W-:Y:S01]  /*1290*/  @!P1 IMAD.MOV R18, RZ, RZ, -R18 ;  /* 0x000000ffff129224 */ /* 0x000fe200078e0a12 */
[----:B------:R-:W-:-:S03]  /*12a0*/  MOV R13, R19 ;  /* 0x00000013000d7202 */ /* 0x000fc60000000f00 */
[----:B------:R-:W-:Y:S01]  /*12b0*/  @!P2 IMAD.MOV R21, RZ, RZ, -R21 ;  /* 0x000000ffff15a224 */ /* 0x000fe200078e0a15 */
[----:B------:R-:W-:Y:S01]  /*12c0*/  SEL R20, R12, R18, !P0 ;  /* 0x000000120c147207 */ /* 0x000fe20004000000 */
[----:B------:R-:W-:-:S03]  /*12d0*/  IMAD.MOV.U32 R19, RZ, RZ, R13 ;  /* 0x000000ffff137224 */ /* 0x000fc600078e000d */
[----:B------:R-:W-:Y:S01]  /*12e0*/  SEL R21, R12, R21, !P0 ;  /* 0x000000150c157207 */ /* 0x000fe20004000000 */
[----:B------:R-:W-:-:S03]  /*12f0*/  VIADD R15, R20, 0x1 ;  /* 0x00000001140f7836 */ /* 0x000fc60000000000 */
[----:B------:R-:W-:Y:S01]  /*1300*/  MOV R12, R21 ;  /* 0x00000015000c7202 */ /* 0x000fe20000000f00 */
[----:B------:R-:W-:Y:S06]  /*1310*/  BRA `(.L_x_1457) ;  /* 0x0000001400787947 */ /* 0x000fec0003800000 */
.L_x_2061:
        /* <DEDUP_REMOVED lines=28> */
[----:B------:R-:W-:-:S05]  /*14e0*/  @P0 VIADD R21, R21, 0x1 ;  /* 0x0000000115150836 */ /* 0x000fca0000000000 */
[----:B------:R-:W-:Y:S01]  /*14f0*/  MOV R19, R21 ;  /* 0x0000001500137202 */ /* 0x000fe20000000f00 */
[----:B0-----:R-:W-:-:S04]  /*1500*/  IMAD.MOV.U32 R12, RZ, RZ, RZ ;  /* 0x000000ffff0c7224 */ /* 0x001fc800078e00ff */
        /* <DEDUP_REMOVED lines=14> */
[-C--:B------:R-:W-:Y:S02]  /*15f0*/  IMAD R12, R13, R22.reuse, R12 ;  /* 0x000000160d0c7224 */ /* 0x080fe400078e020c */
[----:B------:R-:W-:Y:S02]  /*1600*/  IMAD R18, R21, R22, R18 ;  /* 0x0000001615127224 */ /* 0x000fe400078e0212 */
[----:B------:R-:W-:Y:S01]  /*1610*/  IMAD.MOV.U32 R21, RZ, RZ, R19 ;  /* 0x000000ffff157224 */ /* 0x000fe200078e0013 */
[C---:B------:R-:W-:Y:S02]  /*1620*/  ISETP.GT.U32.AND P0, PT, R15.reuse, R12, PT ;  /* 0x0000000c0f00720c */ /* 0x040fe40003f04070 */
[----:B------:R-:W-:-:S11]  /*1630*/  ISETP.GT.U32.AND P1, PT, R15, R18, PT ;  /* 0x000000120f00720c */ /* 0x000fd60003f24070 */
[-C--:B------:R-:W-:Y:S01]  /*1640*/  @!P0 IADD3 R12, PT, PT, R12, -R15.reuse, RZ ;  /* 0x8000000f0c0c8210 */ /* 0x080fe20007ffe0ff */
[----:B------:R-:W-:Y:S01]  /*1650*/  @!P0 VIADD R13, R13, 0x1 ;  /* 0x000000010d0d8836 */ /* 0x000fe20000000000 */
[----:B------:R-:W-:Y:S01]  /*1660*/  ISETP.NE.AND P0, PT, R9, RZ, PT ;  /* 0x000000ff0900720c */ /* 0x000fe20003f05270 */
[----:B------:R-:W-:Y:S01]  /*1670*/  @!P1 IMAD.IADD R18, R18, 0x1, -R15 ;  /* 0x0000000112129824 */ /* 0x000fe200078e0a0f */
[----:B------:R-:W-:Y:S02]  /*1680*/  ISETP.GE.U32.AND P3, PT, R12, R15, PT ;  /* 0x0000000f0c00720c */ /* 0x000fe40003f66070 */
[----:B------:R-:W-:Y:S02]  /*1690*/  ISETP.GE.AND P1, PT, R14, RZ, PT ;  /* 0x000000ff0e00720c */ /* 0x000fe40003f26270 */
[----:B------:R-:W-:Y:S02]  /*16a0*/  ISETP.GT.U32.AND P4, PT, R15, R18, PT ;  /* 0x000000120f00720c */ /* 0x000fe40003f84070 */
[----:B------:R-:W-:-:S07]  /*16b0*/  MOV R12, R21 ;  /* 0x00000015000c7202 */ /* 0x000fce0000000f00 */
[----:B------:R-:W-:-:S04]  /*16c0*/  @P3 IADD3 R13, PT, PT, R13, 0x1, RZ ;  /* 0x000000010d0d3810 */ /* 0x000fc80007ffe0ff */
[----:B------:R-:W-:Y:S01]  /*16d0*/  @!P4 IMAD.IADD R18, R18, 0x1, -R15 ;  /* 0x000000011212c824 */ /* 0x000fe200078e0a0f */
[----:B------:R-:W-:Y:S01]  /*16e0*/  LOP3.LUT R15, RZ, R9, RZ, 0x33, !PT ;  /* 0x00000009ff0f7212 */ /* 0x000fe200078e33ff */
[----:B------:R-:W-:Y:S02]  /*16f0*/  IMAD.MOV.U32 R20, RZ, RZ, R13 ;  /* 0x000000ffff147224 */ /* 0x000fe400078e000d */
[----:B------:R-:W-:-:S03]  /*1700*/  @!P1 IMAD.MOV R18, RZ, RZ, -R18 ;  /* 0x000000ffff129224 */ /* 0x000fc600078e0a12 */
[----:B------:R-:W-:Y:S02]  /*1710*/  @!P2 IADD3 R20, PT, PT, -R20, RZ, RZ ;  /* 0x000000ff1414a210 */ /* 0x000fe40007ffe1ff */
[C---:B------:R-:W-:Y:S02]  /*1720*/  SEL R13, R15.reuse, R18, !P0 ;  /* 0x000000120f0d7207 */ /* 0x040fe40004000000 */
[----:B------:R-:W-:-:S03]  /*1730*/  SEL R20, R15, R20, !P0 ;  /* 0x000000140f147207 */ /* 0x000fc60004000000 */
[----:B------:R-:W-:Y:S02]  /*1740*/  VIADD R19, R13, 0x1 ;  /* 0x000000010d137836 */ /* 0x000fe40000000000 */
[----:B------:R-:W-:Y:S01]  /*1750*/  IMAD.MOV.U32 R15, RZ, RZ, R20 ;  /* 0x000000ffff0f7224 */ /* 0x000fe200078e0014 */
[----:B------:R-:W-:Y:S06]  /*1760*/  BRA `(.L_x_1457) ;  /* 0x0000001000647947 */ /* 0x000fec0003800000 */
.L_x_1456:
        /* <DEDUP_REMOVED lines=18> */
[----:B------:R-:W-:Y:S01]  /*1890*/  LOP3.LUT R12, R14, R15, RZ, 0x3c, !PT ;  /* 0x0000000f0e0c7212 */ /* 0x000fe200078e3cff */
[----:B------:R-:W-:Y:S01]  /*18a0*/  IMAD.MOV.U32 R19, RZ, RZ, R21 ;  /* 0x000000ffff137224 */ /* 0x000fe200078e0015 */
[----:B------:R-:W-:Y:S01]  /*18b0*/  IABS R23, R9 ;  /* 0x0000000900177213 */ /* 0x000fe20000000000 */
[----:B------:R-:W0:Y:S01]  /*18c0*/  I2F.RP R21, R18 ;  /* 0x0000001200157306 */ /* 0x000e220000209400 */
[----:B------:R-:W-:Y:S01]  /*18d0*/  ISETP.GE.AND P2, PT, R12, RZ, PT ;  /* 0x000000ff0c00720c */ /* 0x000fe20003f46270 */
        /* <DEDUP_REMOVED lines=11> */
[----:B------:R-:W-:Y:S02]  /*1990*/  @P0 VIADD R22, R22, 0x1 ;  /* 0x0000000116160836 */ /* 0x000fe40000000000 */
[----:B0-----:R-:W-:-:S02]  /*19a0*/  HFMA2 R12, -RZ, RZ, 0, 0 ;  /* 0x00000000ff0c7431 */ /* 0x001fc400000001ff */
[----:B------:R-:W-:-:S05]  /*19b0*/  IMAD.MOV.U32 R20, RZ, RZ, R22 ;  /* 0x000000ffff147224 */ /* 0x000fca00078e0016 */
[----:B------:R-:W-:Y:S01]  /*19c0*/  @!P2 IADD3 R20, PT, PT, -R20, RZ, RZ ;  /* 0x000000ff1414a210 */ /* 0x000fe20007ffe1ff */
[----:B-1----:R-:W-:Y:S01]  /*19d0*/  IMAD.MOV R21, RZ, RZ, -R13 ;  /* 0x000000ffff157224 */ /* 0x002fe200078e0a0d */
[----:B------:R-:W-:-:S05]  /*19e0*/  @!P1 LOP3.LUT R20, RZ, R15, RZ, 0x33, !PT ;  /* 0x0000000fff149212 */ /* 0x000fca00078e33ff */
        /* <DEDUP_REMOVED lines=21> */
[----:B------:R-:W-:-:S06]  /*1b40*/  ISETP.GE.U32.AND P3, PT, R13, R18, PT ;  /* 0x000000120d00720c */ /* 0x000fcc0003f66070 */
[----:B------:R-:W-:-:S05]  /*1b50*/  @!P4 IADD3 R15, PT, PT, R15, -R18, RZ ;  /* 0x800000120f0fc210 */ /* 0x000fca0007ffe0ff */
[----:B------:R-:W-:Y:S01]  /*1b60*/  IMAD.MOV.U32 R13, RZ, RZ, R15 ;  /* 0x000000ffff0d7224 */ /* 0x000fe200078e000f */
[----:B------:R-:W-:Y:S01]  /*1b70*/  MOV R15, R20 ;  /* 0x00000014000f7202 */ /* 0x000fe20000000f00 */
        /* <DEDUP_REMOVED lines=8> */
.L_x_1459:
        /* <DEDUP_REMOVED lines=68> */
.L_x_1458:
        /* <DEDUP_REMOVED lines=52> */
[----:B------:R-:W-:-:S05]  /*2380*/  IADD3 R19, PT, PT, R13, 0x1, RZ ;  /* 0x000000010d137810 */ /* 0x000fca0007ffe0ff */
        /* <DEDUP_REMOVED lines=17> */
.L_x_1460:
        /* <DEDUP_REMOVED lines=31> */
[----:B------:R-:W-:-:S05]  /*2690*/  IMAD.MOV.U32 R20, RZ, RZ, R22 ;  /* 0x000000ffff147224 */ /* 0x000fca00078e0016 */
[----:B------:R-:W-:Y:S02]  /*26a0*/  @!P2 IADD3 R20, PT, PT, -R20, RZ, RZ ;  /* 0x000000ff1414a210 */ /* 0x000fe40007ffe1ff */
        /* <DEDUP_REMOVED lines=36> */
[----:B------:R-:W-:-:S07]  /*28f0*/  IADD3 R19, PT, PT, R13, 0x1, RZ ;  /* 0x000000010d137810 */ /* 0x000fce0007ffe0ff */
.L_x_1457:
[----:B------:R-:W-:Y:S05]  /*2900*/  BSYNC.RECONVERGENT B3 ;  /* 0x0000000000037941 */ /* 0x000fea0003800200 */
.L_x_1455:
[----:B------:R-:W-:Y:S02]  /*2910*/  IMAD R14, R21, UR38, R20 ;  /* 0x00000026150e7c24 */ /* 0x000fe4000f8e0214 */
[----:B------:R-:W-:Y:S02]  /*2920*/  IMAD R12, R12, UR38, R15 ;  /* 0x000000260c0c7c24 */ /* 0x000fe4000f8e020f */
[C---:B------:R-:W-:Y:S02]  /*2930*/  IMAD R14, R8.reuse, R13, R14 ;  /* 0x0000000d080e7224 */ /* 0x040fe400078e020e */
[----:B------:R-:W-:-:S05]  /*2940*/  IMAD R19, R8, R19, R12 ;  /* 0x0000001308137224 */ /* 0x000fca00078e020c */
[CC--:B------:R-:W-:Y:S02]  /*2950*/  VIMNMX R12, PT, PT, R14.reuse, R19.reuse, !PT ;  /* 0x000000130e0c7248 */ /* 0x0c0fe40007fe0100 */
[----:B------:R-:W-:Y:S02]  /*2960*/  VIMNMX R14, PT, PT, R14, R19, PT ;  /* 0x000000130e0e7248 */ /* 0x000fe40003fe0100 */
[----:B------:R-:W-:Y:S02]  /*2970*/  SHF.R.S32.HI R13, RZ, 0x1f, R12 ;  /* 0x0000001fff0d7819 */ /* 0x000fe4000001140c */
[----:B------:R-:W-:-:S07]  /*2980*/  SHF.R.S32.HI R15, RZ, 0x1f, R14 ;  /* 0x0000001fff0f7819 */ /* 0x000fce000001140e */
.L_x_1454:
[----:B------:R-:W-:Y:S05]  /*2990*/  BSYNC.RECONVERGENT B0 ;  /* 0x0000000000007941 */ /* 0x000fea0003800200 */
.L_x_1451:
[----:B------:R-:W0:Y:S02]  /*29a0*/  LDC.64 R36, c[0x4][0x18] ;  /* 0x01000600ff247b82 */ /* 0x000e240000000a00 */
[----:B0-----:R-:W2:Y:S06]  /*29b0*/  LDG.E.64 R20, desc[UR36][R36.64] ;  /* 0x0000002424147981 */ /* 0x001eac000c1e1b00 */
[----:B------:R-:W0:Y:S01]  /*29c0*/  LDC.64 R18, c[0x4][0x180] ;  /* 0x01006000ff127b82 */ /* 0x000e220000000a00 */
[C---:B------:R-:W-:Y:S01]  /*29d0*/  IMAD.SHL.U32 R35, R12.reuse, 0x8, RZ ;  /* 0x000000080c237824 */ /* 0x040fe200078e00ff */
[----:B------:R-:W-:Y:S01]  /*29e0*/  SHF.L.U64.HI R25, R12, 0x3, R13 ;  /* 0x000000030c197819 */ /* 0x000fe2000001020d */
[----:B0-----:R-:W3:Y:S03]  /*29f0*/  LDG.E.64 R32, desc[UR36][R18.64] ;  /* 0x0000002412207981 */ /* 0x001ee6000c1e1b00 */
[----:B--2---:R-:W-:-:S05]  /*2a00*/  IADD3 R20, P0, PT, R20, R35, RZ ;  /* 0x0000002314147210 */ /* 0x004fca0007f1e0ff */
[----:B------:R-:W-:-:S06]  /*2a10*/  IMAD.X R21, R21, 0x1, R25, P0 ;  /* 0x0000000115157824 */ /* 0x000fcc00000e0619 */
[----:B------:R-:W3:Y:S01]  /*2a20*/  LD.E.64 R20, desc[UR36][R20.64] ;  /* 0x0000002414147980 */ /* 0x000ee2000c101b00 */
[----:B------:R-:W0:Y:S01]  /*2a30*/  LDC.64 R22, c[0x4][0x10] ;  /* 0x01000400ff167b82 */ /* 0x000e220000000a00 */
[----:B---3--:R-:W-:Y:S02]  /*2a40*/  DADD R32, R20, -R32 ;  /* 0x0000000014207229 */ /* 0x008fe40000000820 */
[----:B0-----:R-:W2:Y:S02]  /*2a50*/  LDG.E.64 R20, desc[UR36][R22.64] ;  /* 0x0000002416147981 */ /* 0x001ea4000c1e1b00 */
[----:B--2---:R-:W-:-:S04]  /*2a60*/  IADD3 R24, P0, PT, R20, R35, RZ ;  /* 0x0000002314187210 */ /* 0x004fc80007f1e0ff */
[----:B------:R-:W-:-:S05]  /*2a70*/  IADD3.X R25, PT, PT, R21, R25, RZ, P0, !PT ;  /* 0x0000001915197210 */ /* 0x000fca00007fe4ff */
[----:B------:R0:W-:Y:S04]  /*2a80*/  ST.E.64 desc[UR36][R24.64], R32 ;  /* 0x0000002018007985 */ /* 0x0001e8000c101b24 */
[----:B------:R-:W2:Y:S01]  /*2a90*/  LDG.E.64 R36, desc[UR36][R36.64] ;  /* 0x0000002424247981 */ /* 0x000ea2000c1e1b00 */
[----:B------:R-:W-:-:S03]  /*2aa0*/  SHF.L.U64.HI R35, R14, 0x3, R15 ;  /* 0x000000030e237819 */ /* 0x000fc6000001020f */
[----:B------:R-:W3:Y:S04]  /*2ab0*/  LDG.E.64 R22, desc[UR36][R22.64] ;  /* 0x0000002416167981 */ /* 0x000ee8000c1e1b00 */
[----:B------:R-:W4:Y:S01]  /*2ac0*/  LDG.E.64 R18, desc[UR36][R18.64] ;  /* 0x0000002412127981 */ /* 0x000f22000c1e1b00 */
[----:B0-----:R-:W-:-:S05]  /*2ad0*/  IMAD.SHL.U32 R33, R14, 0x8, RZ ;  /* 0x000000080e217824 */ /* 0x001fca00078e00ff */
[----:B--2---:R-:W-:-:S05]  /*2ae0*/  IADD3 R20, P0, PT, R36, R33, RZ ;  /* 0x0000002124147210 */ /* 0x004fca0007f1e0ff */
[----:B------:R-:W-:-:S06]  /*2af0*/  IMAD.X R21, R37, 0x1, R35, P0 ;  /* 0x0000000125157824 */ /* 0x000fcc00000e0623 */
[----:B------:R-:W4:Y:S01]  /*2b00*/  LD.E.64 R20, desc[UR36][R20.64] ;  /* 0x0000002414147980 */ /* 0x000f22000c101b00 */
[----:B------:R-:W0:Y:S01]  /*2b10*/  LDC.64 R24, c[0x4][0xf8] ;  /* 0x01003e00ff187b82 */ /* 0x000e220000000a00 */
[----:B---3--:R-:W-:-:S04]  /*2b20*/  IADD3 R32, P0, PT, R22, R33, RZ ;  /* 0x0000002116207210 */ /* 0x008fc80007f1e0ff */
[----:B------:R-:W-:Y:S01]  /*2b30*/  IADD3.X R33, PT, PT, R23, R35, RZ, P0, !PT ;  /* 0x0000002317217210 */ /* 0x000fe200007fe4ff */
[----:B----4-:R-:W-:-:S07]  /*2b40*/  DADD R18, R20, -R18 ;  /* 0x0000000014127229 */ /* 0x010fce0000000812 */
[----:B------:R1:W-:Y:S04]  /*2b50*/  ST.E.64 desc[UR36][R32.64], R18 ;  /* 0x0000001220007985 */ /* 0x0003e8000c101b24 */
[----:B0-----:R-:W2:Y:S01]  /*2b60*/  LDG.E.64 R34, desc[UR36][R24.64] ;  /* 0x0000002418227981 */ /* 0x001ea2000c1e1b00 */
[----:B------:R-:W-:Y:S01]  /*2b70*/  IMAD.MOV.U32 R37, RZ, RZ, 0x1 ;  /* 0x00000001ff257424 */ /* 0x000fe200078e00ff */
[----:B------:R-:W0:Y:S01]  /*2b80*/  LDC.64 R20, c[0x4][0xb8] ;  /* 0x01002e00ff147b82 */ /* 0x000e220000000a00 */
[----:B--2---:R-:W-:-:S04]  /*2b90*/  LEA R34, P0, R12, R34, 0x2 ;  /* 0x000000220c227211 */ /* 0x004fc800078010ff */
[----:B------:R-:W-:-:S05]  /*2ba0*/  LEA.HI.X R35, R12, R35, R13, 0x2, P0 ;  /* 0x000000230c237211 */ /* 0x000fca00000f140d */
[----:B------:R1:W-:Y:S04]  /*2bb0*/  ST.E desc[UR36][R34.64], R37 ;  /* 0x0000002522007985 */ /* 0x0003e8000c101924 */
[----:B------:R-:W2:Y:S01]  /*2bc0*/  LDG.E.64 R22, desc[UR36][R24.64] ;  /* 0x0000002418167981 */ /* 0x000ea2000c1e1b00 */
[----:B------:R-:W3:Y:S01]  /*2bd0*/  LDC.64 R12, c[0x4][0x160] ;  /* 0x01005800ff0c7b82 */ /* 0x000ee20000000a00 */
[----:B--2---:R-:W-:-:S04]  /*2be0*/  LEA R22, P0, R14, R22, 0x2 ;  /* 0x000000160e167211 */ /* 0x004fc800078010ff */
[----:B------:R-:W-:-:S05]  /*2bf0*/  LEA.HI.X R23, R14, R23, R15, 0x2, P0 ;  /* 0x000000170e177211 */ /* 0x000fca00000f140f */
[----:B------:R1:W-:Y:S04]  /*2c00*/  ST.E desc[UR36][R22.64], R37 ;  /* 0x0000002516007985 */ /* 0x0003e8000c101924 */
[----:B---3--:R1:W5:Y:S04]  /*2c10*/  LDG.E R14, desc[UR36][R12.64] ;  /* 0x000000240c0e7981 */ /* 0x008368000c1e1900 */
[----:B0-----:R-:W5:Y:S01]  /*2c20*/  LDG.E.64 R20, desc[UR36][R20.64] ;  /* 0x0000002414147981 */ /* 0x001f62000c1e1b00 */
[----:B------:R-:W-:-:S07]  /*2c30*/  VIADD R0, R0, 0x1 ;  /* 0x0000000100007836 */ /* 0x000fce0000000000 */
.L_x_1450:
[----:B------:R-:W-:Y:S05]  /*2c40*/  BSYNC.RECONVERGENT B1 ;  /* 0x0000000000017941 */ /* 0x000fea0003800200 */
.L_x_1449:
[----:B------:R-:W-:-:S04]  /*2c50*/  IADD3 R31, PT, PT, R31, 0x1, RZ ;  /* 0x000000011f1f7810 */ /* 0x000fc80007ffe0ff */
[----:B-----5:R-:W-:-:S13]  /*2c60*/  ISETP.GE.AND P0, PT, R31, R14, PT ;  /* 0x0000000e1f00720c */ /* 0x020fda0003f06270 */
[----:B------:R-:W-:Y:S05]  /*2c70*/  @!P0 BRA `(.L_x_1461) ;  /* 0xffffffd800b88947 */ /* 0x000fea000383ffff */
[----:B------:R-:W-:Y:S05]  /*2c80*/  BSYNC.RECONVERGENT B2 ;  /* 0x0000000000027941 */ /* 0x000fea0003800200 */
.L_x_1448:
[----:B------:R-:W-:Y:S01]  /*2c90*/  MOV R3, 0x278 ;  /* 0x0000027800037802 */ /* 0x000fe20000000f00 */
[----:B------:R0:W-:Y:S01]  /*2ca0*/  STL [R1], R0 ;  /* 0x0000000001007387 */ /* 0x0001e20000100800 */
[----:B------:R-:W2:Y:S01]  /*2cb0*/  LDCU.64 UR4, c[0x4][0x230] ;  /* 0x01004600ff0477ac */ /* 0x000ea20008000a00 */
[----:B------:R-:W-:Y:S01]  /*2cc0*/  MOV R6, R2 ;  /* 0x0000000200067202 */ /* 0x000fe20000000f00 */
[----:B------:R0:W3:Y:S01]  /*2cd0*/  LDC.64 R8, c[0x4][R3] ;  /* 0x0100000003087b82 */ /* 0x0000e20000000a00 */
[----:B------:R-:W-:Y:S02]  /*2ce0*/  IMAD.MOV.U32 R7, RZ, RZ, R16 ;  /* 0x000000ffff077224 */ /* 0x000fe400078e0010 */
[----:B--2---:R-:W-:Y:S02]  /*2cf0*/  IMAD.U32 R4, RZ, RZ, UR4 ;  /* 0x00000004ff047e24 */ /* 0x004fe4000f8e00ff */
[----:B0-----:R-:W-:-:S07]  /*2d00*/  IMAD.U32 R5, RZ, RZ, UR5 ;  /* 0x00000005ff057e24 */ /* 0x001fce000f8e00ff */
[----:B------:R-:W-:-:S07]  /*2d10*/  LEPC R20, `(.L_x_1462) ;  /* 0x000000001014794e */ /* 0x000fce0000000000 */
[----:B-1-3--:R-:W-:Y:S05]  /*2d20*/  CALL.ABS.NOINC R8 ;  /* 0x0000000008007343 */ /* 0x00afea0003c00000 */
.L_x_1462:
[----:B------:R-:W0:Y:S02]  /*2d30*/  LDC.64 R4, c[0x4][0x168] ;  /* 0x01005a00ff047b82 */ /* 0x000e240000000a00 */
[----:B0-----:R-:W2:Y:S02]  /*2d40*/  LDG.E R0, desc[UR36][R4.64] ;  /* 0x0000002404007981 */ /* 0x001ea4000c1e1900 */
[----:B--2---:R-:W-:-:S13]  /*2d50*/  ISETP.GE.AND P0, PT, R0, 0x1, PT ;  /* 0x000000010000780c */ /* 0x004fda0003f06270 */
[----:B------:R-:W-:Y:S05]  /*2d60*/  @!P0 BRA `(.L_x_1463) ;  /* 0x0000001c007c8947 */ /* 0x000fea0003800000 */
[----:B------:R-:W0:Y:S08]  /*2d70*/  LDC.64 R12, c[0x4][0xb0] ;  /* 0x01002c00ff0c7b82 */ /* 0x000e300000000a00 */
[----:B------:R-:W1:Y:S08]  /*2d80*/  LDC.64 R6, c[0x0][0x380] ;  /* 0x0000e000ff067b82 */ /* 0x000e700000000a00 */
[----:B------:R-:W2:Y:S01]  /*2d90*/  LDC R11, c[0x0][0x388] ;  /* 0x0000e200ff0b7b82 */ /* 0x000ea20000000800 */
[----:B0-----:R-:W5:Y:S01]  /*2da0*/  LDG.E.64 R12, desc[UR36][R12.64] ;  /* 0x000000240c0c7981 */ /* 0x001f62000c1e1b00 */
[----:B------:R-:W-:Y:S01]  /*2db0*/  BSSY.RECONVERGENT B2, `(.L_x_1463) ;  /* 0x00001da000027945 */ /* 0x000fe20003800200 */
[----:B------:R-:W-:Y:S01]  /*2dc0*/  IMAD.MOV.U32 R25, RZ, RZ, R0 ;  /* 0x000000ffff197224 */ /* 0x000fe200078e0000 */
[----:B-1----:R-:W-:Y:S01]  /*2dd0*/  IADD3 R4, PT, PT, R6, -0x1, RZ ;  /* 0xffffffff06047810 */ /* 0x002fe20007ffe0ff */
[----:B------:R-:W-:-:S02]  /*2de0*/  VIADD R9, R7, 0xffffffff ;  /* 0xffffffff07097836 */ /* 0x000fc40000000000 */
[-C--:B------:R-:W-:Y:S02]  /*2df0*/  IMAD R3, R6, R7.reuse, RZ ;  /* 0x0000000706037224 */ /* 0x080fe400078e02ff */
[C---:B------:R-:W-:Y:S02]  /*2e00*/  IMAD R14, R4.reuse, R7, RZ ;  /* 0x00000007040e7224 */ /* 0x040fe400078e02ff */
[----:B------:R-:W-:Y:S02]  /*2e10*/  IMAD R10, R9, R6, RZ ;  /* 0x00000006090a7224 */ /* 0x000fe400078e02ff */
[----:B------:R-:W-:Y:S02]  /*2e20*/  HFMA2 R6, -RZ, RZ, 0, 0 ;  /* 0x00000000ff067431 */ /* 0x000fe400000001ff */
[----:B--2---:R-:W-:Y:S02]  /*2e30*/  VIADD R5, R11, 0xffffffff ;  /* 0xffffffff0b057836 */ /* 0x004fe40000000000 */
[----:B------:R-:W-:-:S02]  /*2e40*/  IMAD R8, R4, R11, RZ ;  /* 0x0000000b04087224 */ /* 0x000fc400078e02ff */
[-C--:B------:R-:W-:Y:S02]  /*2e50*/  IMAD R17, R14, R5.reuse, RZ ;  /* 0x000000050e117224 */ /* 0x080fe400078e02ff */
[----:B------:R-:W-:Y:S02]  /*2e60*/  IMAD R11, R9, R8, RZ ;  /* 0x00000008090b7224 */ /* 0x000fe400078e02ff */
[----:B------:R-:W-:Y:S01]  /*2e70*/  IMAD R10, R10, R5, RZ ;  /* 0x000000050a0a7224 */ /* 0x000fe200078e02ff */
[----:B------:R-:W-:Y:S01]  /*2e80*/  SHF.L.U32 R17, R17, 0x1, RZ ;  /* 0x0000000111117819 */ /* 0x000fe200000006ff */
[C---:B------:R-:W-:Y:S02]  /*2e90*/  IMAD R7, R4.reuse, R9, RZ ;  /* 0x0000000904077224 */ /* 0x040fe400078e02ff */
[-C--:B------:R-:W-:Y:S02]  /*2ea0*/  IMAD R8, R9, R5.reuse, RZ ;  /* 0x0000000509087224 */ /* 0x080fe400078e02ff */
[----:B------:R-:W-:-:S02]  /*2eb0*/  IMAD R9, R4, R5, RZ ;  /* 0x0000000504097224 */ /* 0x000fc400078e02ff */
[----:B------:R-:W-:Y:S02]  /*2ec0*/  IMAD.SHL.U32 R11, R11, 0x2, RZ ;  /* 0x000000020b0b7824 */ /* 0x000fe400078e00ff */
[----:B------:R-:W-:-:S07]  /*2ed0*/  IMAD.SHL.U32 R10, R10, 0x2, RZ ;  /* 0x000000020a0a7824 */ /* 0x000fce00078e00ff */
.L_x_1477:
[----:B--2--5:R-:W-:-:S06]  /*2ee0*/  IMAD.WIDE.U32 R14, R6, 0x4, R12 ;  /* 0x00000004060e7825 */ /* 0x024fcc00078e000c */
[----:B------:R-:W2:Y:S01]  /*2ef0*/  LD.E R14, desc[UR36][R14.64] ;  /* 0x000000240e0e7980 */ /* 0x000ea2000c101900 */
[----:B------:R-:W-:Y:S01]  /*2f00*/  BSSY.RECONVERGENT B1, `(.L_x_1464) ;  /* 0x00001c1000017945 */ /* 0x000fe20003800200 */
[----:B--2---:R-:W-:-:S13]  /*2f10*/  ISETP.NE.AND P0, PT, R14, -0x1, PT ;  /* 0xffffffff0e00780c */ /* 0x004fda0003f05270 */
[----:B------:R-:W-:Y:S05]  /*2f20*/  @P0 BRA `(.L_x_1465) ;  /* 0x0000001800f80947 */ /* 0x000fea0003800000 */
[----:B------:R-:W-:Y:S01]  /*2f30*/  ISETP.GE.AND P0, PT, R6, R11, PT ;  /* 0x0000000b0600720c */ /* 0x000fe20003f06270 */
[----:B------:R-:W-:-:S12]  /*2f40*/  BSSY.RECONVERGENT B0, `(.L_x_1466) ;  /* 0x0000192000007945 */ /* 0x000fd80003800200 */
[----:B------:R-:W-:Y:S05]  /*2f50*/  @P0 BRA `(.L_x_1467) ;  /* 0x0000000400700947 */ /* 0x000fea0003800000 */
[-C--:B------:R-:W-:Y:S01]  /*2f60*/  IABS R19, R7.reuse ;  /* 0x0000000700137213 */ /* 0x080fe20000000000 */
[----:B------:R-:W-:Y:S01]  /*2f70*/  BSSY.RECONVERGENT B3, `(.L_x_1468) ;  /* 0x0000053000037945 */ /* 0x000fe20003800200 */
[----:B------:R-:W-:Y:S02]  /*2f80*/  SHF.R.U32.HI R0, RZ, 0x1, R6 ;  /* 0x00000001ff007819 */ /* 0x000fe40000011606 */
[----:B------:R-:W0:Y:S01]  /*2f90*/  I2F.RP R14, R19 ;  /* 0x00000013000e7306 */ /* 0x000e220000209400 */
[----:B------:R-:W-:Y:S02]  /*2fa0*/  IABS R21, R7 ;  /* 0x0000000700157213 */ /* 0x000fe40000000000 */
[----:B------:R-:W-:Y:S02]  /*2fb0*/  IABS R20, R0 ;  /* 0x0000000000147213 */ /* 0x000fe40000000000 */
[----:B------:R-:W-:-:S03]  /*2fc0*/  IABS R22, R4 ;  /* 0x0000000400167213 */ /* 0x000fc60000000000 */
[----:B0-----:R-:W0:Y:S02]  /*2fd0*/  MUFU.RCP R14, R14 ;  /* 0x0000000e000e7308 */ /* 0x001e240000001000 */
[----:B0-----:R-:W-:Y:S01]  /*2fe0*/  VIADD R12, R14, 0xffffffe ;  /* 0x0ffffffe0e0c7836 */ /* 0x001fe20000000000 */
[----:B------:R-:W-:-:S05]  /*2ff0*/  IABS R14, R4 ;  /* 0x00000004000e7213 */ /* 0x000fca0000000000 */
[----:B------:R0:W1:Y:S02]  /*3000*/  F2I.FTZ.U32.TRUNC.NTZ R13, R12 ;  /* 0x0000000c000d7305 */ /* 0x000064000021f000 */
[----:B0-----:R-:W-:Y:S01]  /*3010*/  MOV R12, RZ ;  /* 0x000000ff000c7202 */ /* 0x001fe20000000f00 */
        /* <DEDUP_REMOVED lines=41> */
[----:B------:R-:W-:Y:S02]  /*32b0*/  LOP3.LUT R0, R6, 0x1, RZ, 0xc0, !PT ;  /* 0x0000000106007812 */ /* 0x000fe400078ec0ff */
[----:B------:R-:W-:Y:S02]  /*32c0*/  ISETP.GT.U32.AND P4, PT, R14, R15, PT ;  /* 0x0000000f0e00720c */ /* 0x000fe40003f84070 */
[----:B------:R-:W-:Y:S02]  /*32d0*/  ISETP.GE.U32.AND P3, PT, R13, R14, PT ;  /* 0x0000000e0d00720c */ /* 0x000fe40003f66070 */
[----:B------:R-:W-:Y:S02]  /*32e0*/  @!P0 IADD3 R12, PT, PT, R12, 0x1, RZ ;  /* 0x000000010c0c8810 */ /* 0x000fe40007ffe0ff */
[----:B------:R-:W-:-:S02]  /*32f0*/  ISETP.NE.U32.AND P0, PT, R0, 0x1, PT ;  /* 0x000000010000780c */ /* 0x000fc40003f05070 */
[----:B------:R-:W-:-:S05]  /*3300*/  LOP3.LUT R13, RZ, R4, RZ, 0x33, !PT ;  /* 0x00000004ff0d7212 */ /* 0x000fca00078e33ff */
[----:B------:R-:W-:Y:S02]  /*3310*/  @!P4 IMAD.IADD R15, R15, 0x1, -R14 ;  /* 0x000000010f0fc824 */ /* 0x000fe400078e0a0e */
[----:B------:R-:W-:Y:S01]  /*3320*/  @P3 VIADD R12, R12, 0x1 ;  /* 0x000000010c0c3836 */ /* 0x000fe20000000000 */
[----:B------:R-:W-:Y:S02]  /*3330*/  ISETP.NE.AND P3, PT, R4, RZ, PT ;  /* 0x000000ff0400720c */ /* 0x000fe40003f65270 */
[----:B------:R-:W-:Y:S01]  /*3340*/  @!P1 IADD3 R15, PT, PT, -R15, RZ, RZ ;  /* 0x000000ff0f0f9210 */ /* 0x000fe20007ffe1ff */
[----:B------:R-:W-:-:S03]  /*3350*/  @!P2 IMAD.MOV R12, RZ, RZ, -R12 ;  /* 0x000000ffff0ca224 */ /* 0x000fc600078e0a0c */
[C---:B------:R-:W-:Y:S02]  /*3360*/  SEL R19, R13.reuse, R15, !P3 ;  /* 0x0000000f0d137207 */ /* 0x040fe40005800000 */
[----:B------:R-:W-:Y:S01]  /*3370*/  SEL R13, R13, R12, !P3 ;  /* 0x0000000c0d0d7207 */ /* 0x000fe20005800000 */
[----:B------:R-:W-:Y:S06]  /*3380*/  @!P0 BRA `(.L_x_1469) ;  /* 0x0000000000248947 */ /* 0x000fec0003800000 */
[----:B------:R-:W0:Y:S01]  /*3390*/  LDCU UR4, c[0x0][0x380] ;  /* 0x00007000ff0477ac */ /* 0x000e220008000800 */
[----:B------:R-:W-:-:S04]  /*33a0*/  IMAD R18, R3, R18, RZ ;  /* 0x0000001203127224 */ /* 0x000fc800078e02ff */
[--C-:B------:R-:W-:Y:S02]  /*33b0*/  IMAD.IADD R0, R19, 0x1, R18.reuse ;  /* 0x0000000113007824 */ /* 0x100fe400078e0212 */
[C---:B0-----:R-:W-:Y:S02]  /*33c0*/  IMAD R18, R13.reuse, UR4, R18 ;  /* 0x000000040d127c24 */ /* 0x041fe4000f8e0212 */
[----:B------:R-:W-:-:S03]  /*33d0*/  IMAD R0, R13, UR4, R0 ;  /* 0x000000040d007c24 */ /* 0x000fc6000f8e0200 */
[----:B------:R-:W-:Y:S01]  /*33e0*/  IADD3 R18, PT, PT, R19, R18, RZ ;  /* 0x0000001213127210 */ /* 0x000fe20007ffe0ff */
[----:B------:R-:W-:-:S04]  /*33f0*/  VIADD R13, R0, 0x1 ;  /* 0x00000001000d7836 */ /* 0x000fc80000000000 */
[----:B------:R-:W-:Y:S01]  /*3400*/  VIADD R26, R18, UR4 ;  /* 0x00000004121a7c36 */ /* 0x000fe20008000000 */
[----:B------:R-:W-:Y:S06]  /*3410*/  BRA `(.L_x_1470) ;  /* 0x0000000000207947 */ /* 0x000fec0003800000 */
.L_x_1469:
[----:B------:R-:W0:Y:S01]  /*3420*/  LDCU UR4, c[0x0][0x380] ;  /* 0x00007000ff0477ac */ /* 0x000e220008000800 */
[----:B------:R-:W-:-:S04]  /*3430*/  IMAD R18, R3, R18, RZ ;  /* 0x0000001203127224 */ /* 0x000fc800078e02ff */
[----:B0-----:R-:W-:Y:S01]  /*3440*/  IMAD R13, R13, UR4, R18 ;  /* 0x000000040d0d7c24 */ /* 0x001fe2000f8e0212 */
[----:B------:R-:W-:-:S03]  /*3450*/  IADD3 R18, PT, PT, R19, 0x1, RZ ;  /* 0x0000000113127810 */ /* 0x000fc60007ffe0ff */
[C---:B------:R-:W-:Y:S02]  /*3460*/  VIADD R15, R13.reuse, UR4 ;  /* 0x000000040d0f7c36 */ /* 0x040fe40008000000 */
[----:B------:R-:W-:Y:S02]  /*3470*/  IMAD.IADD R13, R13, 0x1, R18 ;  /* 0x000000010d0d7824 */ /* 0x000fe400078e0212 */
[----:B------:R-:W-:Y:S01]  /*3480*/  IMAD.IADD R26, R19, 0x1, R15 ;  /* 0x00000001131a7824 */ /* 0x000fe200078e020f */
[----:B------:R-:W-:-:S07]  /*3490*/  IADD3 R18, PT, PT, R18, R15, RZ ;  /* 0x0000000f12127210 */ /* 0x000fce0007ffe0ff */
.L_x_1470:
[----:B------:R-:W-:Y:S05]  /*34a0*/  BSYNC.RECONVERGENT B3 ;  /* 0x0000000000037941 */ /* 0x000fea0003800200 */
.L_x_1468:
[CC--:B------:R-:W-:Y:S02]  /*34b0*/  VIMNMX R15, PT, PT, R13.reuse, R18.reuse, !PT ;  /* 0x000000120d0f7248 */ /* 0x0c0fe40007fe0100 */
[----:B------:R-:W-:Y:S02]  /*34c0*/  VIMNMX R0, PT, PT, R13, R18, PT ;  /* 0x000000120d007248 */ /* 0x000fe40003fe0100 */
[CC--:B------:R-:W-:Y:S02]  /*34d0*/  VIMNMX R13, PT, PT, R15.reuse, R26.reuse, PT ;  /* 0x0000001a0f0d7248 */ /* 0x0c0fe40003fe0100 */
[----:B------:R-:W-:Y:S02]  /*34e0*/  VIMNMX R26, PT, PT, R15, R26, !PT ;  /* 0x0000001a0f1a7248 */ /* 0x000fe40007fe0100 */
[CC--:B------:R-:W-:Y:S02]  /*34f0*/  VIMNMX R27, PT, PT, R0.reuse, R13.reuse, !PT ;  /* 0x0000000d001b7248 */ /* 0x0c0fe40007fe0100 */
[----:B------:R-:W-:Y:S01]  /*3500*/  VIMNMX R0, PT, PT, R0, R13, PT ;  /* 0x0000000d00007248 */ /* 0x000fe20003fe0100 */
[----:B------:R-:W-:Y:S06]  /*3510*/  BRA `(.L_x_1471) ;  /* 0x0000001000d07947 */ /* 0x000fec0003800000 */
.L_x_1467:
[----:B------:R-:W-:-:S05]  /*3520*/  IMAD.IADD R15, R6, 0x1, -R11 ;  /* 0x00000001060f7824 */ /* 0x000fca00078e0a0b */
[----:B------:R-:W-:-:S13]  /*3530*/  ISETP.GE.AND P0, PT, R15, R10, PT ;  /* 0x0000000a0f00720c */ /* 0x000fda0003f06270 */
[----:B------:R-:W-:Y:S05]  /*3540*/  @P0 BRA `(.L_x_1472) ;  /* 0x0000000400400947 */ /* 0x000fea0003800000 */
[-C--:B------:R-:W-:Y:S01]  /*3550*/  IABS R19, R8.reuse ;  /* 0x0000000800137213 */ /* 0x080fe20000000000 */
[----:B------:R-:W0:Y:S01]  /*3560*/  LDCU UR4, c[0x0][0x380] ;  /* 0x00007000ff0477ac */ /* 0x000e220008000800 */
[----:B------:R-:W-:Y:S02]  /*3570*/  LEA.HI R15, R15, R15, RZ, 0x1 ;  /* 0x0000000f0f0f7211 */ /* 0x000fe400078f08ff */
[----:B------:R-:W1:Y:S01]  /*3580*/  I2F.RP R0, R19 ;  /* 0x0000001300007306 */ /* 0x000e620000209400 */
[----:B------:R-:W-:Y:S02]  /*3590*/  IABS R18, R8 ;  /* 0x0000000800127213 */ /* 0x000fe40000000000 */
[----:B------:R-:W-:Y:S02]  /*35a0*/  SHF.R.S32.HI R15, RZ, 0x1, R15 ;  /* 0x00000001ff0f7819 */ /* 0x000fe4000001140f */
[----:B------:R-:W-:-:S05]  /*35b0*/  IABS R22, R5 ;  /* 0x0000000500167213 */ /* 0x000fca0000000000 */
[----:B------:R-:W-:Y:S01]  /*35c0*/  IMAD.MOV R22, RZ, RZ, -R22 ;  /* 0x000000ffff167224 */ /* 0x000fe200078e0a16 */
[----:B-1----:R-:W1:Y:S02]  /*35d0*/  MUFU.RCP R0, R0 ;  /* 0x0000000000007308 */ /* 0x002e640000001000 */
[----:B-1----:R-:W-:Y:S02]  /*35e0*/  IADD3 R12, PT, PT, R0, 0xffffffe, RZ ;  /* 0x0ffffffe000c7810 */ /* 0x002fe40007ffe0ff */
[----:B------:R-:W-:-:S04]  /*35f0*/  IABS R0, R5 ;  /* 0x0000000500007213 */ /* 0x000fc80000000000 */
[----:B------:R1:W2:Y:S08]  /*3600*/  F2I.FTZ.U32.TRUNC.NTZ R13, R12 ;  /* 0x0000000c000d7305 */ /* 0x0002b0000021f000 */
[----:B------:R-:W3:Y:S01]  /*3610*/  I2F.RP R20, R0 ;  /* 0x0000000000147306 */ /* 0x000ee20000209400 */
[----:B-1----:R-:W-:Y:S02]  /*3620*/  IMAD.MOV.U32 R12, RZ, RZ, RZ ;  /* 0x000000ffff0c7224 */ /* 0x002fe400078e00ff */
[----:B--2---:R-:W-:-:S04]  /*3630*/  IMAD.MOV R14, RZ, RZ, -R13 ;  /* 0x000000ffff0e7224 */ /* 0x004fc800078e0a0d */
[----:B------:R-:W-:Y:S01]  /*3640*/  IMAD R21, R14, R19, RZ ;  /* 0x000000130e157224 */ /* 0x000fe200078e02ff */
[----:B------:R-:W-:-:S03]  /*3650*/  IABS R14, R15 ;  /* 0x0000000f000e7213 */ /* 0x000fc60000000000 */
[----:B------:R-:W-:Y:S01]  /*3660*/  IMAD.HI.U32 R21, R13, R21, R12 ;  /* 0x000000150d157227 */ /* 0x000fe200078e000c */
[----:B------:R-:W-:Y:S01]  /*3670*/  IADD3 R13, PT, PT, RZ, -R18, RZ ;  /* 0x80000012ff0d7210 */ /* 0x000fe20007ffe0ff */
[----:B---3--:R-:W1:Y:S04]  /*3680*/  MUFU.RCP R20, R20 ;  /* 0x0000001400147308 */ /* 0x008e680000001000 */
        /* <DEDUP_REMOVED lines=9> */
[----:B-1----:R-:W-:-:S04]  /*3720*/  VIADD R12, R20, 0xffffffe ;  /* 0x0ffffffe140c7836 */ /* 0x002fc80000000000 */
[----:B------:R1:W2:Y:S02]  /*3730*/  F2I.FTZ.U32.TRUNC.NTZ R13, R12 ;  /* 0x0000000c000d7305 */ /* 0x0002a4000021f000 */
[----:B------:R-:W-:-:S06]  /*3740*/  @P0 VIADD R18, R18, 0x1 ;  /* 0x0000000112120836 */ /* 0x000fcc0000000000 */
[----:B------:R-:W-:Y:S01]  /*3750*/  @!P2 IMAD.MOV R18, RZ, RZ, -R18 ;  /* 0x000000ffff12a224 */ /* 0x000fe200078e0a12 */
[----:B------:R-:W-:Y:S01]  /*3760*/  @!P1 LOP3.LUT R18, RZ, R8, RZ, 0x33, !PT ;  /* 0x00000008ff129212 */ /* 0x000fe200078e33ff */
[----:B-1----:R-:W-:-:S04]  /*3770*/  HFMA2 R12, -RZ, RZ, 0, 0 ;  /* 0x00000000ff0c7431 */ /* 0x002fc800000001ff */
[----:B------:R-:W-:Y:S01]  /*3780*/  IMAD.MOV R20, RZ, RZ, -R18 ;  /* 0x000000ffff147224 */ /* 0x000fe200078e0a12 */
[----:B--2---:R-:W-:-:S03]  /*3790*/  IADD3 R19, PT, PT, RZ, -R13, RZ ;  /* 0x8000000dff137210 */ /* 0x004fc60007ffe0ff */
        /* <DEDUP_REMOVED lines=8> */
[----:B------:R-:W-:-:S04]  /*3820*/  IMAD.HI.U32 R19, R19, R14, RZ ;  /* 0x0000000e13137227 */ /* 0x000fc800078e00ff */
[-C--:B------:R-:W-:Y:S02]  /*3830*/  IMAD R13, R12, R21.reuse, R13 ;  /* 0x000000150c0d7224 */ /* 0x080fe400078e020d */
[----:B------:R-:W-:Y:S01]  /*3840*/  IMAD R19, R19, R21, R14 ;  /* 0x0000001513137224 */ /* 0x000fe200078e020e */
[----:B------:R-:W-:Y:S02]  /*3850*/  LOP3.LUT R14, R6, 0x1, RZ, 0xc0, !PT ;  /* 0x00000001060e7812 */ /* 0x000fe400078ec0ff */
        /* <DEDUP_REMOVED lines=8> */
[----:B------:R-:W-:-:S09]  /*38e0*/  ISETP.GT.U32.AND P3, PT, R0, R19, PT ;  /* 0x000000130000720c */ /* 0x000fd20003f64070 */
[----:B------:R-:W-:Y:S02]  /*38f0*/  @P1 IADD3 R12, PT, PT, R12, 0x1, RZ ;  /* 0x000000010c0c1810 */ /* 0x000fe40007ffe0ff */
[----:B------:R-:W-:Y:S02]  /*3900*/  ISETP.NE.AND P1, PT, R5, RZ, PT ;  /* 0x000000ff0500720c */ /* 0x000fe40003f25270 */
[----:B------:R-:W-:Y:S01]  /*3910*/  @!P3 IMAD.IADD R19, R19, 0x1, -R0 ;  /* 0x000000011313b824 */ /* 0x000fe200078e0a00 */
[----:B------:R-:W-:Y:S01]  /*3920*/  LOP3.LUT R0, RZ, R5, RZ, 0x33, !PT ;  /* 0x00000005ff007212 */ /* 0x000fe200078e33ff */
[----:B------:R-:W-:Y:S01]  /*3930*/  @!P0 IMAD.MOV R12, RZ, RZ, -R12 ;  /* 0x000000ffff0c8224 */ /* 0x000fe200078e0a0c */
[----:B------:R-:W-:Y:S02]  /*3940*/  ISETP.NE.U32.AND P0, PT, R14, 0x1, PT ;  /* 0x000000010e00780c */ /* 0x000fe40003f05070 */
[----:B------:R-:W-:Y:S02]  /*3950*/  @!P2 IADD3 R19, PT, PT, -R19, RZ, RZ ;  /* 0x000000ff1313a210 */ /* 0x000fe40007ffe1ff */
[----:B------:R-:W-:-:S02]  /*3960*/  SEL R13, R0, R12, !P1 ;  /* 0x0000000c000d7207 */ /* 0x000fc40004800000 */
[----:B------:R-:W-:-:S03]  /*3970*/  SEL R19, R0, R19, !P1 ;  /* 0x0000001300137207 */ /* 0x000fc60004800000 */
[----:B0-----:R-:W-:-:S04]  /*3980*/  IMAD R18, R13, UR4, R18 ;  /* 0x000000040d127c24 */ /* 0x001fc8000f8e0212 */
[----:B------:R-:W-:-:S04]  /*3990*/  IMAD R18, R3, R19, R18 ;  /* 0x0000001303127224 */ /* 0x000fc800078e0212 */
[----:B------:R-:W-:-:S04]  /*39a0*/  @P0 VIADD R13, R18, UR4 ;  /* 0x00000004120d0c36 */ /* 0x000fc80008000000 */
[C---:B------:R-:W-:Y:S01]  /*39b0*/  @P0 IMAD.IADD R26, R3.reuse, 0x1, R13 ;  /* 0x00000001031a0824 */ /* 0x040fe200078e020d */
[----:B------:R-:W-:-:S04]  /*39c0*/  @!P0 IADD3 R13, PT, PT, R3, R18, RZ ;  /* 0x00000012030d8210 */ /* 0x000fc80007ffe0ff */
        /* <DEDUP_REMOVED lines=8> */
.L_x_1472:
        /* <DEDUP_REMOVED lines=9> */
[----:B------:R-:W-:Y:S02]  /*3ae0*/  IABS R22, R4 ;  /* 0x0000000400167213 */ /* 0x000fe40000000000 */
[----:B------:R-:W-:Y:S01]  /*3af0*/  IABS R18, R0 ;  /* 0x0000000000127213 */ /* 0x000fe20000000000 */
[----:B-1----:R-:W1:Y:S02]  /*3b00*/  MUFU.RCP R14, R14 ;  /* 0x0000000e000e7308 */ /* 0x002e640000001000 */
[----:B-1----:R-:W-:-:S02]  /*3b10*/  IADD3 R13, PT, PT, R14, 0xffffffe, RZ ;  /* 0x0ffffffe0e0d7810 */ /* 0x002fc40007ffe0ff */
[----:B------:R-:W-:-:S04]  /*3b20*/  IABS R14, R4 ;  /* 0x00000004000e7213 */ /* 0x000fc80000000000 */
[----:B------:R-:W1:Y:S02]  /*3b30*/  F2I.FTZ.U32.TRUNC.NTZ R13, R13 ;  /* 0x0000000d000d7305 */ /* 0x000e64000021f000 */
[----:B-1----:R-:W-:-:S04]  /*3b40*/  IMAD.MOV R15, RZ, RZ, -R13 ;  /* 0x000000ffff0f7224 */ /* 0x002fc800078e0a0d */
[----:B------:R-:W-:-:S04]  /*3b50*/  IMAD.MOV.U32 R12, RZ, RZ, R15 ;  /* 0x000000ffff0c7224 */ /* 0x000fc800078e000f */
[----:B------:R-:W-:Y:S01]  /*3b60*/  IMAD R15, R12, R19, RZ ;  /* 0x000000130c0f7224 */ /* 0x000fe200078e02ff */
[----:B------:R-:W-:-:S05]  /*3b70*/  MOV R12, RZ ;  /* 0x000000ff000c7202 */ /* 0x000fca0000000f00 */
[----:B------:R-:W-:-:S04]  /*3b80*/  IMAD.HI.U32 R12, R13, R15, R12 ;  /* 0x0000000f0d0c7227 */ /* 0x000fc800078e000c */
[----:B------:R-:W-:Y:S02]  /*3b90*/  IMAD.MOV R13, RZ, RZ, -R20 ;  /* 0x000000ffff0d7224 */ /* 0x000fe400078e0a14 */
[----:B------:R-:W1:Y:S01]  /*3ba0*/  I2F.RP R20, R14 ;  /* 0x0000000e00147306 */ /* 0x000e620000209400 */
[----:B------:R-:W-:-:S04]  /*3bb0*/  IMAD.MOV.U32 R15, RZ, RZ, R18 ;  /* 0x000000ffff0f7224 */ /* 0x000fc800078e0012 */
[----:B------:R-:W-:-:S04]  /*3bc0*/  IMAD.HI.U32 R18, R12, R15, RZ ;  /* 0x0000000f0c127227 */ /* 0x000fc800078e00ff */
[----:B------:R-:W-:-:S05]  /*3bd0*/  IMAD R12, R18, R13, R15 ;  /* 0x0000000d120c7224 */ /* 0x000fca00078e020f */
[----:B------:R-:W-:Y:S01]  /*3be0*/  ISETP.GT.U32.AND P1, PT, R19, R12, PT ;  /* 0x0000000c1300720c */ /* 0x000fe20003f24070 */
[----:B-1----:R-:W1:-:S12]  /*3bf0*/  MUFU.RCP R20, R20 ;  /* 0x0000001400147308 */ /* 0x002e580000001000 */
[-C--:B------:R-:W-:Y:S01]  /*3c00*/  @!P1 IADD3 R12, PT, PT, R12, -R19.reuse, RZ ;  /* 0x800000130c0c9210 */ /* 0x080fe20007ffe0ff */
[----:B------:R-:W-:Y:S01]  /*3c10*/  @!P1 VIADD R18, R18, 0x1 ;  /* 0x0000000112129836 */ /* 0x000fe20000000000 */
[----:B------:R-:W-:Y:S02]  /*3c20*/  ISETP.NE.AND P1, PT, R9, RZ, PT ;  /* 0x000000ff0900720c */ /* 0x000fe40003f25270 */
[----:B------:R-:W-:Y:S01]  /*3c30*/  ISETP.GE.U32.AND P0, PT, R12, R19, PT ;  /* 0x000000130c00720c */ /* 0x000fe20003f06070 */
[----:B-1----:R-:W-:Y:S01]  /*3c40*/  VIADD R13, R20, 0xffffffe ;  /* 0x0ffffffe140d7836 */ /* 0x002fe20000000000 */
[----:B------:R-:W-:-:S04]  /*3c50*/  LOP3.LUT R12, R0, R9, RZ, 0x3c, !PT ;  /* 0x00000009000c7212 */ /* 0x000fc800078e3cff */
[----:B------:R-:W-:Y:S01]  /*3c60*/  ISETP.GE.AND P2, PT, R12, RZ, PT ;  /* 0x000000ff0c00720c */ /* 0x000fe20003f46270 */
[----:B------:R-:W1:Y:S01]  /*3c70*/  F2I.FTZ.U32.TRUNC.NTZ R13, R13 ;  /* 0x0000000d000d7305 */ /* 0x000e62000021f000 */
[----:B------:R-:W-:-:S05]  /*3c80*/  IMAD.MOV.U32 R12, RZ, RZ, RZ ;  /* 0x000000ffff0c7224 */ /* 0x000fca00078e00ff */
[----:B------:R-:W-:-:S06]  /*3c90*/  @P0 IADD3 R18, PT, PT, R18, 0x1, RZ ;  /* 0x0000000112120810 */ /* 0x000fcc0007ffe0ff */
        /* <DEDUP_REMOVED lines=19> */
[----:B------:R-:W-:Y:S01]  /*3dd0*/  @!P0 IMAD.IADD R13, R13, 0x1, -R14 ;  /* 0x000000010d0d8824 */ /* 0x000fe200078e0a0e */
[----:B------:R-:W-:Y:S02]  /*3de0*/  @!P0 IADD3 R12, PT, PT, R12, 0x1, RZ ;  /* 0x000000010c0c8810 */ /* 0x000fe40007ffe0ff */
[----:B------:R-:W-:Y:S02]  /*3df0*/  ISETP.NE.AND P0, PT, R4, RZ, PT ;  /* 0x000000ff0400720c */ /* 0x000fe40003f05270 */
[----:B------:R-:W-:-:S02]  /*3e00*/  ISETP.GE.U32.AND P2, PT, R13, R14, PT ;  /* 0x0000000e0d00720c */ /* 0x000fc40003f46070 */
[----:B------:R-:W-:-:S04]  /*3e10*/  LOP3.LUT R0, R6, 0x1, RZ, 0xc0, !PT ;  /* 0x0000000106007812 */ /* 0x000fc800078ec0ff */
[----:B------:R-:W-:Y:S01]  /*3e20*/  @!P3 IMAD.IADD R15, R15, 0x1, -R14 ;  /* 0x000000010f0fb824 */ /* 0x000fe200078e0a0e */
[----:B------:R-:W-:Y:S02]  /*3e30*/  ISETP.GE.AND P3, PT, R19, RZ, PT ;  /* 0x000000ff1300720c */ /* 0x000fe40003f66270 */
[----:B------:R-:W-:Y:S01]  /*3e40*/  LOP3.LUT R14, RZ, R4, RZ, 0x33, !PT ;  /* 0x00000004ff0e7212 */ /* 0x000fe200078e33ff */
[----:B------:R-:W-:Y:S01]  /*3e50*/  @!P1 IMAD.MOV R15, RZ, RZ, -R15 ;  /* 0x000000ffff0f9224 */ /* 0x000fe200078e0a0f */
[----:B------:R-:W-:Y:S02]  /*3e60*/  ISETP.NE.U32.AND P1, PT, R0, 0x1, PT ;  /* 0x000000010000780c */ /* 0x000fe40003f25070 */
[----:B------:R-:W-:Y:S02]  /*3e70*/  @P2 VIADD R12, R12, 0x1 ;  /* 0x000000010c0c2836 */ /* 0x000fe40000000000 */
[----:B------:R-:W-:-:S05]  /*3e80*/  SEL R15, R14, R15, !P0 ;  /* 0x0000000f0e0f7207 */ /* 0x000fca0004000000 */
[----:B------:R-:W-:Y:S01]  /*3e90*/  @!P3 IADD3 R12, PT, PT, -R12, RZ, RZ ;  /* 0x000000ff0c0cb210 */ /* 0x000fe20007ffe1ff */
[----:B0-----:R-:W-:-:S03]  /*3ea0*/  IMAD R18, R18, UR4, R15 ;  /* 0x0000000412127c24 */ /* 0x001fc6000f8e020f */
        /* <DEDUP_REMOVED lines=16> */
.L_x_1473:
[-C--:B------:R-:W-:Y:S01]  /*3fb0*/  IABS R14, R7.reuse ;  /* 0x00000007000e7213 */ /* 0x080fe20000000000 */
[----:B------:R-:W-:Y:S01]  /*3fc0*/  IMAD.IADD R15, R12, 0x1, -R17 ;  /* 0x000000010c0f7824 */ /* 0x000fe200078e0a11 */
[----:B------:R-:W-:Y:S01]  /*3fd0*/  IABS R22, R7 ;  /* 0x0000000700167213 */ /* 0x000fe20000000000 */
[----:B------:R-:W-:Y:S01]  /*3fe0*/  IMAD.MOV.U32 R12, RZ, RZ, RZ ;  /* 0x000000ffff0c7224 */ /* 0x000fe200078e00ff */
[----:B------:R-:W0:Y:S01]  /*3ff0*/  I2F.RP R19, R14 ;  /* 0x0000000e00137306 */ /* 0x000e220000209400 */
[----:B------:R-:W-:Y:S01]  /*4000*/  IMAD.HI R18, R15, 0x2aaaaaab, RZ ;  /* 0x2aaaaaab0f127827 */ /* 0x000fe200078e02ff */
[----:B------:R-:W-:Y:S01]  /*4010*/  IABS R24, R4 ;  /* 0x0000000400187213 */ /* 0x000fe20000000000 */
[----:B------:R-:W-:Y:S03]  /*4020*/  BSSY.RECONVERGENT B3, `(.L_x_1474) ;  /* 0x000007d000037945 */ /* 0x000fe60003800200 */
[----:B------:R-:W-:-:S02]  /*4030*/  LEA.HI R18, R18, R18, RZ, 0x1 ;  /* 0x0000001212127211 */ /* 0x000fc400078f08ff */
[----:B------:R-:W-:Y:S02]  /*4040*/  IADD3 R24, PT, PT, RZ, -R24, RZ ;  /* 0x80000018ff187210 */ /* 0x000fe40007ffe0ff */
[----:B------:R-:W-:Y:S01]  /*4050*/  IABS R20, R18 ;  /* 0x0000001200147213 */ /* 0x000fe20000000000 */
[----:B0-----:R-:W0:Y:S02]  /*4060*/  MUFU.RCP R19, R19 ;  /* 0x0000001300137308 */ /* 0x001e240000001000 */
[----:B0-----:R-:W-:Y:S01]  /*4070*/  VIADD R13, R19, 0xffffffe ;  /* 0x0ffffffe130d7836 */ /* 0x001fe20000000000 */
[----:B------:R-:W-:-:S05]  /*4080*/  IABS R19, R4 ;  /* 0x0000000400137213 */ /* 0x000fca0000000000 */
[----:B------:R-:W0:Y:S02]  /*4090*/  F2I.FTZ.U32.TRUNC.NTZ R13, R13 ;  /* 0x0000000d000d7305 */ /* 0x000e24000021f000 */
[----:B0-----:R-:W-:-:S05]  /*40a0*/  IADD3 R21, PT, PT, RZ, -R13, RZ ;  /* 0x8000000dff157210 */ /* 0x001fca0007ffe0ff */
[----:B------:R-:W-:-:S04]  /*40b0*/  IMAD R21, R21, R14, RZ ;  /* 0x0000000e15157224 */ /* 0x000fc800078e02ff */
[----:B------:R-:W-:Y:S01]  /*40c0*/  IMAD.HI.U32 R21, R13, R21, R12 ;  /* 0x000000150d157227 */ /* 0x000fe200078e000c */
[----:B------:R-:W-:-:S03]  /*40d0*/  LOP3.LUT R12, R18, R7, RZ, 0x3c, !PT ;  /* 0x00000007120c7212 */ /* 0x000fc600078e3cff */
[----:B------:R-:W-:Y:S01]  /*40e0*/  IMAD.MOV R13, RZ, RZ, -R22 ;  /* 0x000000ffff0d7224 */ /* 0x000fe200078e0a16 */
[----:B------:R-:W-:Y:S01]  /*40f0*/  ISETP.GE.AND P2, PT, R12, RZ, PT ;  /* 0x000000ff0c00720c */ /* 0x000fe20003f46270 */
        /* <DEDUP_REMOVED lines=28> */
[----:B------:R-:W-:Y:S02]  /*42c0*/  IMAD R20, R12, R24, R23 ;  /* 0x000000180c147224 */ /* 0x000fe400078e0217 */
[----:B------:R-:W-:Y:S01]  /*42d0*/  IMAD R13, R18, -0x6, R15 ;  /* 0xfffffffa120d7824 */ /* 0x000fe200078e020f */
[C---:B------:R-:W-:Y:S02]  /*42e0*/  ISETP.GT.U32.AND P1, PT, R19.reuse, R22, PT ;  /* 0x000000161300720c */ /* 0x040fe40003f24070 */
[----:B------:R-:W-:Y:S02]  /*42f0*/  ISETP.GT.U32.AND P0, PT, R19, R20, PT ;  /* 0x000000141300720c */ /* 0x000fe40003f04070 */
[----:B------:R-:W-:-:S09]  /*4300*/  LOP3.LUT R15, RZ, R4, RZ, 0x33, !PT ;  /* 0x00000004ff0f7212 */ /* 0x000fd200078e33ff */
[----:B------:R-:W-:Y:S01]  /*4310*/  @!P1 IMAD.IADD R22, R22, 0x1, -R19 ;  /* 0x0000000116169824 */ /* 0x000fe200078e0a13 */
[----:B------:R-:W-:Y:S01]  /*4320*/  ISETP.GE.AND P1, PT, R21, RZ, PT ;  /* 0x000000ff1500720c */ /* 0x000fe20003f26270 */
[----:B------:R-:W-:Y:S01]  /*4330*/  @!P0 VIADD R12, R12, 0x1 ;  /* 0x000000010c0c8836 */ /* 0x000fe20000000000 */
[-C--:B------:R-:W-:Y:S02]  /*4340*/  @!P0 IADD3 R20, PT, PT, R20, -R19.reuse, RZ ;  /* 0x8000001314148210 */ /* 0x080fe40007ffe0ff */
[----:B------:R-:W-:Y:S02]  /*4350*/  ISETP.GT.U32.AND P4, PT, R19, R22, PT ;  /* 0x000000161300720c */ /* 0x000fe40003f84070 */
[----:B------:R-:W-:Y:S02]  /*4360*/  ISETP.GE.U32.AND P3, PT, R20, R19, PT ;  /* 0x000000131400720c */ /* 0x000fe40003f66070 */
[----:B------:R-:W0:Y:S01]  /*4370*/  LDC R20, c[0x0][0x380] ;  /* 0x0000e000ff147b82 */ /* 0x000e220000000800 */
[----:B------:R-:W-:-:S08]  /*4380*/  ISETP.GT.AND P0, PT, R13, 0x2, PT ;  /* 0x000000020d00780c */ /* 0x000fd00003f04270 */
        /* <DEDUP_REMOVED lines=10> */
[----:B------:R-:W1:Y:S02]  /*4430*/  LDC R12, c[0x2][R19+0xc] ;  /* 0x00800300130c7b82 */ /* 0x000e640000000800 */
[----:B-1----:R-:W-:-:S04]  /*4440*/  SHF.R.S32.HI R13, RZ, 0x1f, R12 ;  /* 0x0000001fff0d7819 */ /* 0x002fc8000001140c */
.L_x_2062:
[----:B------:R-:W-:Y:S05]  /*4450*/  BRX R12 -0x4460                                                 (*"BRANCH_TARGETS .L_x_2063,.L_x_2064,.L_x_2065,.L_x_1476"*) ;  /* 0xffffffb80ce87949 */ /* 0x000fea000383ffff */
.L_x_2065:
[----:B------:R-:W-:Y:S02]  /*4460*/  IMAD R14, R3, R14, RZ ;  /* 0x0000000e030e7224 */ /* 0x000fe400078e02ff */
[CC--:B0-----:R-:W-:Y:S02]  /*4470*/  IMAD R0, R15.reuse, R20.reuse, R20 ;  /* 0x000000140f007224 */ /* 0x0c1fe400078e0214 */
[----:B------:R-:W-:Y:S01]  /*4480*/  IMAD R13, R15, R20, R14 ;  /* 0x000000140f0d7224 */ /* 0x000fe200078e020e */
[----:B------:R-:W-:-:S04]  /*4490*/  IADD3 R15, PT, PT, R18, R14, R3 ;  /* 0x0000000e120f7210 */ /* 0x000fc80007ffe003 */
[----:B------:R-:W-:Y:S01]  /*44a0*/  IADD3 R26, PT, PT, R18, 0x1, R13 ;  /* 0x00000001121a7810 */ /* 0x000fe20007ffe00d */
[----:B------:R-:W-:-:S04]  /*44b0*/  IMAD.IADD R0, R0, 0x1, R15 ;  /* 0x0000000100007824 */ /* 0x000fc800078e020f */
[----:B------:R-:W-:Y:S01]  /*44c0*/  IMAD.IADD R27, R26, 0x1, R20 ;  /* 0x000000011a1b7824 */ /* 0x000fe200078e0214 */
[----:B------:R-:W-:Y:S06]  /*44d0*/  BRA `(.L_x_1476) ;  /* 0x0000000000c47947 */ /* 0x000fec0003800000 */
.L_x_2063:
[----:B------:R-:W1:Y:S01]  /*44e0*/  LDC.64 R12, c[0x0][0x380] ;  /* 0x0000e000ff0c7b82 */ /* 0x000e620000000a00 */
[----:B------:R-:W-:-:S05]  /*44f0*/  IMAD R19, R3, R14, RZ ;  /* 0x0000000e03137224 */ /* 0x000fca00078e02ff */
[----:B------:R-:W-:Y:S01]  /*4500*/  IADD3 R0, PT, PT, R18, R19, RZ ;  /* 0x0000001312007210 */ /* 0x000fe20007ffe0ff */
[----:B-1----:R-:W-:-:S04]  /*4510*/  IMAD R14, R14, R13, R13 ;  /* 0x0000000d0e0e7224 */ /* 0x002fc800078e020d */
[CC--:B------:R-:W-:Y:S02]  /*4520*/  IMAD R0, R15.reuse, R12.reuse, R0 ;  /* 0x0000000c0f007224 */ /* 0x0c0fe400078e0200 */
[C---:B------:R-:W-:Y:S02]  /*4530*/  IMAD.IADD R13, R15.reuse, 0x1, R14 ;  /* 0x000000010f0d7824 */ /* 0x040fe400078e020e */
[-C--:B------:R-:W-:Y:S01]  /*4540*/  IMAD R19, R15, R12.reuse, R19 ;  /* 0x0000000c0f137224 */ /* 0x080fe200078e0213 */
[----:B------:R-:W-:Y:S01]  /*4550*/  IADD3 R27, PT, PT, R0, 0x1, RZ ;  /* 0x00000001001b7810 */ /* 0x000fe20007ffe0ff */
[----:B------:R-:W-:Y:S02]  /*4560*/  IMAD R13, R13, R12, R12 ;  /* 0x0000000c0d0d7224 */ /* 0x000fe400078e020c */
[C---:B------:R-:W-:Y:S02]  /*4570*/  IMAD.IADD R26, R18.reuse, 0x1, R19 ;  /* 0x00000001121a7824 */ /* 0x040fe400078e0213 */
[----:B------:R-:W-:Y:S01]  /*4580*/  IMAD.IADD R0, R18, 0x1, R13 ;  /* 0x0000000112007824 */ /* 0x000fe200078e020d */
[----:B------:R-:W-:Y:S06]  /*4590*/  BRA `(.L_x_1476) ;  /* 0x0000000000947947 */ /* 0x000fec0003800000 */
.L_x_2064:
[----:B0-----:R-:W-:Y:S02]  /*45a0*/  IMAD R13, R15, R20, R20 ;  /* 0x000000140f0d7224 */ /* 0x001fe400078e0214 */
[----:B------:R-:W-:Y:S02]  /*45b0*/  IMAD R0, R3, R14, R18 ;  /* 0x0000000e03007224 */ /* 0x000fe400078e0212 */
[----:B------:R-:W-:Y:S02]  /*45c0*/  IMAD.IADD R18, R18, 0x1, R13 ;  /* 0x0000000112127824 */ /* 0x000fe400078e020d */
[----:B------:R-:W-:Y:S02]  /*45d0*/  IMAD R0, R15, R20, R0 ;  /* 0x000000140f007224 */ /* 0x000fe400078e0200 */
[----:B------:R-:W-:-:S03]  /*45e0*/  IMAD R27, R3, R14, R18 ;  /* 0x0000000e031b7224 */ /* 0x000fc600078e0212 */
[----:B------:R-:W-:Y:S01]  /*45f0*/  IADD3 R26, PT, PT, R0, 0x1, RZ ;  /* 0x00000001001a7810 */ /* 0x000fe20007ffe0ff */
[----:B------:R-:W-:Y:S01]  /*4600*/  IMAD.IADD R0, R3, 0x1, R27 ;  /* 0x0000000103007824 */ /* 0x000fe200078e021b */
[----:B------:R-:W-:Y:S06]  /*4610*/  BRA `(.L_x_1476) ;  /* 0x0000000000747947 */ /* 0x000fec0003800000 */
.L_x_1475:
[----:B------:R-:W-:-:S05]  /*4620*/  IMAD.MOV.U32 R12, RZ, RZ, -0x3 ;  /* 0xfffffffdff0c7424 */ /* 0x000fca00078e00ff */
[----:B------:R-:W-:-:S04]  /*4630*/  VIADDMNMX.U32 R12, R13, R12, 0x3, PT ;  /* 0x000000030d0c7446 */ /* 0x000fc8000380000c */
[----:B------:R-:W-:-:S04]  /*4640*/  SHF.L.U32 R19, R12, 0x2, RZ ;  /* 0x000000020c137819 */ /* 0x000fc800000006ff */
[----:B------:R-:W1:Y:S02]  /*4650*/  LDC R12, c[0x2][R19+0x1c] ;  /* 0x00800700130c7b82 */ /* 0x000e640000000800 */
[----:B-1----:R-:W-:-:S04]  /*4660*/  SHF.R.S32.HI R13, RZ, 0x1f, R12 ;  /* 0x0000001fff0d7819 */ /* 0x002fc8000001140c */
.L_x_2067:
[----:B------:R-:W-:Y:S05]  /*4670*/  BRX R12 -0x4680                                                 (*"BRANCH_TARGETS .L_x_2068,.L_x_2069,.L_x_2070,.L_x_1476"*) ;  /* 0xffffffb80c607949 */ /* 0x000fea000383ffff */
.L_x_2070:
[----:B------:R-:W1:Y:S01]  /*4680*/  LDC.64 R26, c[0x0][0x380] ;  /* 0x0000e000ff1a7b82 */ /* 0x000e620000000a00 */
[----:B------:R-:W-:Y:S02]  /*4690*/  VIADD R13, R18, 0x1 ;  /* 0x00000001120d7836 */ /* 0x000fe40000000000 */
[----:B------:R-:W-:Y:S02]  /*46a0*/  IMAD R0, R3, R14, R3 ;  /* 0x0000000e03007224 */ /* 0x000fe400078e0203 */
[----:B-1----:R-:W-:Y:S02]  /*46b0*/  IMAD R27, R14, R27, R15 ;  /* 0x0000001b0e1b7224 */ /* 0x002fe400078e020f */
[-C--:B------:R-:W-:Y:S02]  /*46c0*/  IMAD R15, R15, R26.reuse, R26 ;  /* 0x0000001a0f0f7224 */ /* 0x080fe400078e021a */
[----:B------:R-:W-:-:S03]  /*46d0*/  IMAD R26, R27, R26, R13 ;  /* 0x0000001a1b1a7224 */ /* 0x000fc600078e020d */
[----:B------:R-:W-:Y:S02]  /*46e0*/  IADD3 R27, PT, PT, R15, R0, R18 ;  /* 0x000000000f1b7210 */ /* 0x000fe40007ffe012 */
[----:B------:R-:W-:Y:S01]  /*46f0*/  IADD3 R0, PT, PT, R13, R15, R0 ;  /* 0x0000000f0d007210 */ /* 0x000fe20007ffe000 */
[----:B------:R-:W-:Y:S06]  /*4700*/  BRA `(.L_x_1476) ;  /* 0x0000000000387947 */ /* 0x000fec0003800000 */
.L_x_2068:
[----:B------:R-:W1:Y:S02]  /*4710*/  LDCU UR4, c[0x0][0x380] ;  /* 0x00007000ff0477ac */ /* 0x000e640008000800 */
[----:B-1----:R-:W-:-:S04]  /*4720*/  IMAD R15, R15, UR4, R18 ;  /* 0x000000040f0f7c24 */ /* 0x002fc8000f8e0212 */
[----:B------:R-:W-:-:S04]  /*4730*/  IMAD R14, R3, R14, R15 ;  /* 0x0000000e030e7224 */ /* 0x000fc800078e020f */
[----:B------:R-:W-:Y:S01]  /*4740*/  IMAD.IADD R27, R3, 0x1, R14 ;  /* 0x00000001031b7824 */ /* 0x000fe200078e020e */
[----:B------:R-:W-:-:S03]  /*4750*/  IADD3 R26, PT, PT, R14, 0x1, RZ ;  /* 0x000000010e1a7810 */ /* 0x000fc60007ffe0ff */
[----:B------:R-:W-:Y:S01]  /*4760*/  VIADD R0, R27, UR4 ;  /* 0x000000041b007c36 */ /* 0x000fe20008000000 */
[----:B------:R-:W-:Y:S06]  /*4770*/  BRA `(.L_x_1476) ;  /* 0x00000000001c7947 */ /* 0x000fec0003800000 */
.L_x_2069:
[CC--:B0-----:R-:W-:Y:S02]  /*4780*/  IMAD R0, R15.reuse, R20.reuse, R18 ;  /* 0x000000140f007224 */ /* 0x0c1fe400078e0212 */
[----:B------:R-:W-:Y:S02]  /*4790*/  IMAD R15, R15, R20, R20 ;  /* 0x000000140f0f7224 */ /* 0x000fe400078e0214 */
[CC--:B------:R-:W-:Y:S02]  /*47a0*/  IMAD R0, R3.reuse, R14.reuse, R0 ;  /* 0x0000000e03007224 */ /* 0x0c0fe400078e0200 */
[----:B------:R-:W-:Y:S02]  /*47b0*/  IMAD R13, R3, R14, R3 ;  /* 0x0000000e030d7224 */ /* 0x000fe400078e0203 */
[----:B------:R-:W-:-:S03]  /*47c0*/  VIADD R26, R0, 0x1 ;  /* 0x00000001001a7836 */ /* 0x000fc60000000000 */
[----:B------:R-:W-:Y:S02]  /*47d0*/  IADD3 R0, PT, PT, R15, R13, R18 ;  /* 0x0000000d0f007210 */ /* 0x000fe40007ffe012 */
[----:B------:R-:W-:-:S07]  /*47e0*/  IADD3 R27, PT, PT, R3, R26, RZ ;  /* 0x0000001a031b7210 */ /* 0x000fce0007ffe0ff */
.L_x_1476:
[----:B------:R-:W-:Y:S05]  /*47f0*/  BSYNC.RECONVERGENT B3 ;  /* 0x0000000000037941 */ /* 0x000fea0003800200 */
.L_x_1474:
[CC--:B------:R-:W-:Y:S02]  /*4800*/  VIMNMX R13, PT, PT, R27.reuse, R26.reuse, !PT ;  /* 0x0000001a1b0d7248 */ /* 0x0c0fe40007fe0100 */
[----:B------:R-:W-:Y:S02]  /*4810*/  VIMNMX R12, PT, PT, R27, R26, PT ;  /* 0x0000001a1b0c7248 */ /* 0x000fe40003fe0100 */
[CC--:B------:R-:W-:Y:S02]  /*4820*/  VIMNMX R15, PT, PT, R13.reuse, R0.reuse, PT ;  /* 0x000000000d0f7248 */ /* 0x0c0fe40003fe0100 */
[----:B------:R-:W-:Y:S02]  /*4830*/  VIMNMX R26, PT, PT, R13, R0, !PT ;  /* 0x000000000d1a7248 */ /* 0x000fe40007fe0100 */
[CC--:B------:R-:W-:Y:S02]  /*4840*/  VIMNMX R27, PT, PT, R12.reuse, R15.reuse, !PT ;  /* 0x0000000f0c1b7248 */ /* 0x0c0fe40007fe0100 */
[----:B------:R-:W-:-:S07]  /*4850*/  VIMNMX R0, PT, PT, R12, R15, PT ;  /* 0x0000000f0c007248 */ /* 0x000fce0003fe0100 */
.L_x_1471:
[----:B------:R-:W-:Y:S05]  /*4860*/  BSYNC.RECONVERGENT B0 ;  /* 0x0000000000007941 */ /* 0x000fea0003800200 */
.L_x_1466:
[----:B------:R-:W1:Y:S02]  /*4870*/  LDC.64 R18, c[0x4][0x18] ;  /* 0x01000600ff127b82 */ /* 0x000e640000000a00 */
[----:B-1----:R-:W2:Y:S06]  /*4880*/  LDG.E.64 R32, desc[UR36][R18.64] ;  /* 0x0000002412207981 */ /* 0x002eac000c1e1b00 */
[----:B------:R-:W0:Y:S08]  /*4890*/  LDC.64 R12, c[0x4][0x180] ;  /* 0x01006000ff0c7b82 */ /* 0x000e300000000a00 */
[----:B------:R-:W1:Y:S01]  /*48a0*/  LDC.64 R14, c[0x4][0x10] ;  /* 0x01000400ff0e7b82 */ /* 0x000e620000000a00 */
[----:B0-----:R-:W3:Y:S04]  /*48b0*/  LDG.E.64 R20, desc[UR36][R12.64] ;  /* 0x000000240c147981 */ /* 0x001ee8000c1e1b00 */
[----:B-1----:R-:W4:Y:S01]  /*48c0*/  LDG.E.64 R24, desc[UR36][R14.64] ;  /* 0x000000240e187981 */ /* 0x002f22000c1e1b00 */
[----:B--2---:R-:W-:-:S05]  /*48d0*/  IMAD.WIDE R32, R26, 0x8, R32 ;  /* 0x000000081a207825 */ /* 0x004fca00078e0220 */
[----:B------:R-:W3:Y:S01]  /*48e0*/  LD.E.64 R22, desc[UR36][R32.64] ;  /* 0x0000002420167980 */ /* 0x000ee2000c101b00 */
[----:B----4-:R-:W-:Y:S01]  /*48f0*/  IMAD.WIDE R30, R26, 0x8, R24 ;  /* 0x000000081a1e7825 */ /* 0x010fe200078e0218 */
[----:B---3--:R-:W-:-:S07]  /*4900*/  DADD R28, R22, -R20 ;  /* 0x00000000161c7229 */ /* 0x008fce0000000814 */
[----:B------:R0:W-:Y:S04]  /*4910*/  ST.E.64 desc[UR36][R30.64], R28 ;  /* 0x0000001c1e007985 */ /* 0x0001e8000c101b24 */
[----:B------:R-:W2:Y:S04]  /*4920*/  LDG.E.64 R22, desc[UR36][R18.64] ;  /* 0x0000002412167981 */ /* 0x000ea8000c1e1b00 */
[----:B------:R-:W3:Y:S04]  /*4930*/  LDG.E.64 R20, desc[UR36][R12.64] ;  /* 0x000000240c147981 */ /* 0x000ee8000c1e1b00 */
[----:B------:R-:W4:Y:S01]  /*4940*/  LDG.E.64 R24, desc[UR36][R14.64] ;  /* 0x000000240e187981 */ /* 0x000f22000c1e1b00 */
[----:B--2---:R-:W-:-:S06]  /*4950*/  IMAD.WIDE R22, R27, 0x8, R22 ;  /* 0x000000081b167825 */ /* 0x004fcc00078e0216 */
[----:B------:R-:W3:Y:S01]  /*4960*/  LD.E.64 R22, desc[UR36][R22.64] ;  /* 0x0000002416167980 */ /* 0x000ee2000c101b00 */
[----:B----4-:R-:W-:Y:S01]  /*4970*/  IMAD.WIDE R24, R27, 0x8, R24 ;  /* 0x000000081b187825 */ /* 0x010fe200078e0218 */
[----:B---3--:R-:W-:-:S07]  /*4980*/  DADD R20, R22, -R20 ;  /* 0x0000000016147229 */ /* 0x008fce0000000814 */
[----:B------:R1:W-:Y:S04]  /*4990*/  ST.E.64 desc[UR36][R24.64], R20 ;  /* 0x0000001418007985 */ /* 0x0003e8000c101b24 */
[----:B------:R-:W2:Y:S04]  /*49a0*/  LDG.E.64 R36, desc[UR36][R18.64] ;  /* 0x0000002412247981 */ /* 0x000ea8000c1e1b00 */
[----:B0-----:R-:W3:Y:S04]  /*49b0*/  LDG.E.64 R30, desc[UR36][R12.64] ;  /* 0x000000240c1e7981 */ /* 0x001ee8000c1e1b00 */
[----:B------:R-:W4:Y:S01]  /*49c0*/  LDG.E.64 R34, desc[UR36][R14.64] ;  /* 0x000000240e227981 */ /* 0x000f22000c1e1b00 */
[----:B------:R-:W0:Y:S01]  /*49d0*/  LDC.64 R32, c[0x4][0xf8] ;  /* 0x01003e00ff207b82 */ /* 0x000e220000000a00 */
[----:B--2---:R-:W-:-:S05]  /*49e0*/  IMAD.WIDE R36, R0, 0x8, R36 ;  /* 0x0000000800247825 */ /* 0x004fca00078e0224 */
[----:B------:R-:W3:Y:S01]  /*49f0*/  LD.E.64 R28, desc[UR36][R36.64] ;  /* 0x00000024241c7980 */ /* 0x000ee2000c101b00 */
[----:B----4-:R-:W-:Y:S01]  /*4a00*/  IMAD.WIDE R34, R0, 0x8, R34 ;  /* 0x0000000800227825 */ /* 0x010fe200078e0222 */
[----:B---3--:R-:W-:-:S07]  /*4a10*/  DADD R28, R28, -R30 ;  /* 0x000000001c1c7229 */ /* 0x008fce000000081e */
[----:B------:R2:W-:Y:S04]  /*4a20*/  ST.E.64 desc[UR36][R34.64], R28 ;  /* 0x0000001c22007985 */ /* 0x0005e8000c101b24 */
[----:B0-----:R-:W3:Y:S01]  /*4a30*/  LDG.E.64 R22, desc[UR36][R32.64] ;  /* 0x0000002420167981 */ /* 0x001ee2000c1e1b00 */
[----:B------:R-:W-:Y:S02]  /*4a40*/  IMAD.MOV.U32 R31, RZ, RZ, 0x1 ;  /* 0x00000001ff1f7424 */ /* 0x000fe400078e00ff */
[----:B---3--:R-:W-:-:S05]  /*4a50*/  IMAD.WIDE R22, R26, 0x4, R22 ;  /* 0x000000041a167825 */ /* 0x008fca00078e0216 */
[----:B------:R2:W-:Y:S04]  /*4a60*/  ST.E desc[UR36][R22.64], R31 ;  /* 0x0000001f16007985 */ /* 0x0005e8000c101924 */
[----:B------:R-:W1:Y:S01]  /*4a70*/  LDG.E.64 R12, desc[UR36][R32.64] ;  /* 0x00000024200c7981 */ /* 0x000e62000c1e1b00 */
[----:B------:R-:W0:Y:S01]  /*4a80*/  LDC.64 R14, c[0x4][0x168] ;  /* 0x01005a00ff0e7b82 */ /* 0x000e220000000a00 */
[----:B-1----:R-:W-:-:S05]  /*4a90*/  IMAD.WIDE R20, R27, 0x4, R12 ;  /* 0x000000041b147825 */ /* 0x002fca00078e020c */
[----:B------:R2:W-:Y:S04]  /*4aa0*/  ST.E desc[UR36][R20.64], R31 ;  /* 0x0000001f14007985 */ /* 0x0005e8000c101924 */
[----:B------:R-:W3:Y:S01]  /*4ab0*/  LDG.E.64 R18, desc[UR36][R32.64] ;  /* 0x0000002420127981 */ /* 0x000ee2000c1e1b00 */
[----:B------:R-:W1:Y:S01]  /*4ac0*/  LDC.64 R12, c[0x4][0xb0] ;  /* 0x01002c00ff0c7b82 */ /* 0x000e620000000a00 */
[----:B---3--:R-:W-:-:S05]  /*4ad0*/  IMAD.WIDE R18, R0, 0x4, R18 ;  /* 0x0000000400127825 */ /* 0x008fca00078e0212 */
[----:B------:R2:W-:Y:S04]  /*4ae0*/  ST.E desc[UR36][R18.64], R31 ;  /* 0x0000001f12007985 */ /* 0x0005e8000c101924 */
[----:B0-----:R2:W5:Y:S04]  /*4af0*/  LDG.E R25, desc[UR36][R14.64] ;  /* 0x000000240e197981 */ /* 0x001568000c1e1900 */
[----:B-1----:R-:W5:Y:S02]  /*4b00*/  LDG.E.64 R12, desc[UR36][R12.64] ;  /* 0x000000240c0c7981 */ /* 0x002f64000c1e1b00 */
.L_x_1465:
[----:B------:R-:W-:Y:S05]  /*4b10*/  BSYNC.RECONVERGENT B1 ;  /* 0x0000000000017941 */ /* 0x000fea0003800200 */
.L_x_1464:
[----:B------:R-:W-:-:S05]  /*4b20*/  VIADD R6, R6, 0x1 ;  /* 0x0000000106067836 */ /* 0x000fca0000000000 */
[----:B-----5:R-:W-:-:S13]  /*4b30*/  ISETP.GE.AND P0, PT, R6, R25, PT ;  /* 0x000000190600720c */ /* 0x020fda0003f06270 */
[----:B------:R-:W-:Y:S05]  /*4b40*/  @!P0 BRA `(.L_x_1477) ;  /* 0xffffffe000e48947 */ /* 0x000fea000383ffff */
[----:B------:R-:W-:Y:S05]  /*4b50*/  BSYNC.RECONVERGENT B2 ;  /* 0x0000000000027941 */ /* 0x000fea0003800200 */
.L_x_1463:
[----:B------:R-:W0:Y:S02]  /*4b60*/  LDC.64 R4, c[0x4][0x170] ;  /* 0x01005c00ff047b82 */ /* 0x000e240000000a00 */
[----:B0-----:R-:W3:Y:S01]  /*4b70*/  LDG.E R3, desc[UR36][R4.64] ;  /* 0x0000002404037981 */ /* 0x001ee2000c1e1900 */
[----:B------:R-:W-:Y:S01]  /*4b80*/  HFMA2 R0, -RZ, RZ, 0, 0 ;  /* 0x00000000ff007431 */ /* 0x000fe200000001ff */
[----:B---3--:R-:W-:-:S13]  /*4b90*/  ISETP.GE.AND P0, PT, R3, 0x1, PT ;  /* 0x000000010300780c */ /* 0x008fda0003f06270 */
[----:B------:R-:W-:Y:S05]  /*4ba0*/  @!P0 BRA `(.L_x_1478) ;  /* 0x0000000c00688947 */ /* 0x000fea0003800000 */
[----:B------:R-:W0:Y:S08]  /*4bb0*/  LDC.64 R4, c[0x4][0xc0] ;  /* 0x01003000ff047b82 */ /* 0x000e300000000a00 */
[----:B------:R-:W1:Y:S08]  /*4bc0*/  LDC.64 R6, c[0x0][0x380] ;  /* 0x0000e000ff067b82 */ /* 0x000e700000000a00 */
[----:B------:R-:W3:Y:S01]  /*4bd0*/  LDC R17, c[0x0][0x380] ;  /* 0x0000e000ff117b82 */ /* 0x000ee20000000800 */
[----:B0-----:R-:W5:Y:S01]  /*4be0*/  LDG.E.64 R4, desc[UR36][R4.64] ;  /* 0x0000002404047981 */ /* 0x001f62000c1e1b00 */
[----:B------:R-:W-:Y:S01]  /*4bf0*/  BSSY.RECONVERGENT B0, `(.L_x_1478) ;  /* 0x00000d5000007945 */ /* 0x000fe20003800200 */
[----:B------:R-:W-:Y:S01]  /*4c00*/  MOV R25, R3 ;  /* 0x0000000300197202 */ /* 0x000fe20000000f00 */
[----:B--2---:R-:W-:-:S02]  /*4c10*/  IMAD.MOV.U32 R20, RZ, RZ, RZ ;  /* 0x000000ffff147224 */ /* 0x004fc400078e00ff */
[----:B------:R-:W-:Y:S02]  /*4c20*/  IMAD.MOV.U32 R0, RZ, RZ, RZ ;  /* 0x000000ffff007224 */ /* 0x000fe400078e00ff */
[C---:B-1----:R-:W-:Y:S02]  /*4c30*/  VIADD R18, R6.reuse, 0xffffffff ;  /* 0xffffffff06127836 */ /* 0x042fe40000000000 */
[----:B------:R-:W-:Y:S02]  /*4c40*/  VIADD R9, R7, 0xffffffff ;  /* 0xffffffff07097836 */ /* 0x000fe40000000000 */
[----:B------:R-:W-:Y:S02]  /*4c50*/  IMAD R19, R6, R7, RZ ;  /* 0x0000000706137224 */ /* 0x000fe400078e02ff */
[----:B------:R-:W-:-:S07]  /*4c60*/  IMAD R3, R18, R9, RZ ;  /* 0x0000000912037224 */ /* 0x000fce00078e02ff */
.L_x_1486:
[----:B-1---5:R-:W-:-:S06]  /*4c70*/  IMAD.WIDE.U32 R6, R20, 0x4, R4 ;  /* 0x0000000414067825 */ /* 0x022fcc00078e0004 */
[----:B------:R-:W2:Y:S01]  /*4c80*/  LD.E R6, desc[UR36][R6.64] ;  /* 0x0000002406067980 */ /* 0x000ea2000c101900 */
[----:B------:R-:W-:Y:S01]  /*4c90*/  BSSY.RECONVERGENT B1, `(.L_x_1479) ;  /* 0x00000c7000017945 */ /* 0x000fe20003800200 */
[----:B--2---:R-:W-:-:S13]  /*4ca0*/  ISETP.NE.AND P0, PT, R6, -0x1, PT ;  /* 0xffffffff0600780c */ /* 0x004fda0003f05270 */
[----:B------:R-:W-:Y:S05]  /*4cb0*/  @P0 BRA `(.L_x_1480) ;  /* 0x0000000c00100947 */ /* 0x000fea0003800000 */
[-C--:B------:R-:W-:Y:S01]  /*4cc0*/  IABS R9, R3.reuse ;  /* 0x0000000300097213 */ /* 0x080fe20000000000 */
[----:B------:R-:W-:Y:S01]  /*4cd0*/  IMAD.HI.U32 R4, R20, -0x55555555, RZ ;  /* 0xaaaaaaab14047827 */ /* 0x000fe200078e00ff */
[----:B------:R-:W-:Y:S01]  /*4ce0*/  IABS R10, R3 ;  /* 0x00000003000a7213 */ /* 0x000fe20000000000 */
[----:B------:R-:W-:Y:S01]  /*4cf0*/  BSSY.RECONVERGENT B2, `(.L_x_1481) ;  /* 0x000007e000027945 */ /* 0x000fe20003800200 */
[----:B------:R-:W0:Y:S01]  /*4d00*/  I2F.RP R5, R9 ;  /* 0x0000000900057306 */ /* 0x000e220000209400 */
[----:B------:R-:W-:Y:S02]  /*4d10*/  IABS R12, R18 ;  /* 0x00000012000c7213 */ /* 0x000fe40000000000 */
[----:B------:R-:W-:Y:S02]  /*4d20*/  SHF.R.U32.HI R4, RZ, 0x2, R4 ;  /* 0x00000002ff047819 */ /* 0x000fe40000011604 */
[----:B------:R-:W-:-:S03]  /*4d30*/  IADD3 R12, PT, PT, RZ, -R12, RZ ;  /* 0x8000000cff0c7210 */ /* 0x000fc60007ffe0ff */
        /* <DEDUP_REMOVED lines=26> */
[----:B0-----:R-:W-:Y:S01]  /*4ee0*/  IMAD.MOV.U32 R6, RZ, RZ, RZ ;  /* 0x000000ffff067224 */ /* 0x001fe200078e00ff */
[----:B------:R-:W-:-:S03]  /*4ef0*/  ISETP.GE.AND P2, PT, R4, RZ, PT ;  /* 0x000000ff0400720c */ /* 0x000fc60003f46270 */
[----:B------:R-:W-:Y:S01]  /*4f00*/  IMAD.MOV R9, RZ, RZ, -R30 ;  /* 0x000000ffff097224 */ /* 0x000fe200078e0a1e */
[----:B-1----:R-:W-:-:S03]  /*4f10*/  IADD3 R10, PT, PT, RZ, -R7, RZ ;  /* 0x80000007ff0a7210 */ /* 0x002fc60007ffe0ff */
[----:B------:R-:W-:Y:S02]  /*4f20*/  IMAD R9, R3, R9, R4 ;  /* 0x0000000903097224 */ /* 0x000fe400078e0204 */
[----:B------:R-:W-:-:S03]  /*4f30*/  IMAD R11, R10, R5, RZ ;  /* 0x000000050a0b7224 */ /* 0x000fc600078e02ff */
[----:B------:R-:W-:Y:S01]  /*4f40*/  IABS R10, R9 ;  /* 0x00000009000a7213 */ /* 0x000fe20000000000 */
[----:B------:R-:W-:Y:S01]  /*4f50*/  IMAD.HI.U32 R6, R7, R11, R6 ;  /* 0x0000000b07067227 */ /* 0x000fe200078e0006 */
[----:B------:R-:W-:-:S03]  /*4f60*/  LOP3.LUT R9, R9, R18, RZ, 0x3c, !PT ;  /* 0x0000001209097212 */ /* 0x000fc600078e3cff */
[----:B------:R-:W-:Y:S02]  /*4f70*/  IMAD.MOV.U32 R11, RZ, RZ, R10 ;  /* 0x000000ffff0b7224 */ /* 0x000fe400078e000a */
        /* <DEDUP_REMOVED lines=11> */
[----:B------:R-:W-:-:S04]  /*5030*/  @!P0 IADD3 R8, PT, PT, R8, -R5, RZ ;  /* 0x8000000508088210 */ /* 0x000fc80007ffe0ff */
[----:B------:R-:W-:-:S07]  /*5040*/  ISETP.GE.U32.AND P3, PT, R8, R5, PT ;  /* 0x000000050800720c */ /* 0x000fce0003f66070 */
[----:B------:R-:W-:Y:S02]  /*5050*/  @!P4 IMAD.IADD R10, R10, 0x1, -R5 ;  /* 0x000000010a0ac824 */ /* 0x000fe400078e0a05 */
[----:B------:R-:W-:Y:S02]  /*5060*/  IMAD R5, R4, -0x6, R20 ;  /* 0xfffffffa04057824 */ /* 0x000fe400078e0214 */
[----:B------:R-:W-:Y:S02]  /*5070*/  @!P2 IMAD.MOV R10, RZ, RZ, -R10 ;  /* 0x000000ffff0aa224 */ /* 0x000fe400078e0a0a */
[----:B------:R-:W-:Y:S02]  /*5080*/  @P3 IADD3 R6, PT, PT, R6, 0x1, RZ ;  /* 0x0000000106063810 */ /* 0x000fe40007ffe0ff */
[----:B------:R-:W-:Y:S02]  /*5090*/  ISETP.GT.AND P0, PT, R5, 0x2, PT ;  /* 0x000000020500780c */ /* 0x000fe40003f04270 */
[----:B------:R-:W-:Y:S01]  /*50a0*/  ISETP.NE.AND P3, PT, R18, RZ, PT ;  /* 0x000000ff1200720c */ /* 0x000fe20003f65270 */
[----:B------:R-:W-:-:S03]  /*50b0*/  @!P1 IMAD.MOV R6, RZ, RZ, -R6 ;  /* 0x000000ffff069224 */ /* 0x000fc600078e0a06 */
[C---:B------:R-:W-:Y:S02]  /*50c0*/  SEL R4, R7.reuse, R10, !P3 ;  /* 0x0000000a07047207 */ /* 0x040fe40005800000 */
[----:B------:R-:W-:-:S05]  /*50d0*/  SEL R8, R7, R6, !P3 ;  /* 0x0000000607087207 */ /* 0x000fca0005800000 */
[----:B------:R-:W-:Y:S05]  /*50e0*/  @P0 BRA `(.L_x_1482) ;  /* 0x0000000000740947 */ /* 0x000fea0003800000 */
[----:B------:R-:W-:-:S13]  /*50f0*/  ISETP.NE.AND P0, PT, R5, RZ, PT ;  /* 0x000000ff0500720c */ /* 0x000fda0003f05270 */
[----:B------:R-:W-:Y:S05]  /*5100*/  @!P0 BRA `(.L_x_1483) ;  /* 0x0000000000448947 */ /* 0x000fea0003800000 */
[----:B------:R-:W-:-:S13]  /*5110*/  ISETP.NE.AND P0, PT, R5, 0x1, PT ;  /* 0x000000010500780c */ /* 0x000fda0003f05270 */
[----:B------:R-:W-:Y:S05]  /*5120*/  @!P0 BRA `(.L_x_1484) ;  /* 0x0000000000208947 */ /* 0x000fea0003800000 */
[----:B------:R-:W-:Y:S02]  /*5130*/  IMAD R28, R19, R30, RZ ;  /* 0x0000001e131c7224 */ /* 0x000fe400078e02ff */
[CC--:B---3--:R-:W-:Y:S02]  /*5140*/  IMAD R7, R8.reuse, R17.reuse, R17 ;  /* 0x0000001108077224 */ /* 0x0c8fe400078e0211 */
[----:B------:R-:W-:-:S03]  /*5150*/  IMAD R5, R8, R17, R28 ;  /* 0x0000001108057224 */ /* 0x000fc600078e021c */
[----:B------:R-:W-:Y:S02]  /*5160*/  IADD3 R28, PT, PT, R28, R7, R4 ;  /* 0x000000071c1c7210 */ /* 0x000fe40007ffe004 */
[----:B------:R-:W-:Y:S02]  /*5170*/  IADD3 R30, PT, PT, R4, 0x1, R5 ;  /* 0x00000001041e7810 */ /* 0x000fe40007ffe005 */
[----:B------:R-:W-:-:S03]  /*5180*/  IADD3 R24, PT, PT, R19, R28, RZ ;  /* 0x0000001c13187210 */ /* 0x000fc60007ffe0ff */
[----:B------:R-:W-:Y:S01]  /*5190*/  IMAD.IADD R26, R30, 0x1, R17 ;  /* 0x000000011e1a7824 */ /* 0x000fe200078e0211 */
[----:B------:R-:W-:Y:S06]  /*51a0*/  BRA `(.L_x_1485) ;  /* 0x0000000000c87947 */ /* 0x000fec0003800000 */
.L_x_1484:
[----:B------:R-:W0:Y:S02]  /*51b0*/  LDCU UR4, c[0x0][0x380] ;  /* 0x00007000ff0477ac */ /* 0x000e240008000800 */
[----:B0-----:R-:W-:-:S04]  /*51c0*/  IMAD R4, R8, UR4, R4 ;  /* 0x0000000408047c24 */ /* 0x001fc8000f8e0204 */
[----:B------:R-:W-:-:S04]  /*51d0*/  IMAD R30, R19, R30, R4 ;  /* 0x0000001e131e7224 */ /* 0x000fc800078e0204 */
[----:B------:R-:W-:Y:S01]  /*51e0*/  IMAD.IADD R26, R19, 0x1, R30 ;  /* 0x00000001131a7824 */ /* 0x000fe200078e021e */
[----:B------:R-:W-:-:S03]  /*51f0*/  IADD3 R28, PT, PT, R30, 0x1, RZ ;  /* 0x000000011e1c7810 */ /* 0x000fc60007ffe0ff */
[----:B------:R-:W-:Y:S01]  /*5200*/  VIADD R24, R26, UR4 ;  /* 0x000000041a187c36 */ /* 0x000fe20008000000 */
[----:B------:R-:W-:Y:S06]  /*5210*/  BRA `(.L_x_1485) ;  /* 0x0000000000ac7947 */ /* 0x000fec0003800000 */
.L_x_1483:
[----:B------:R-:W-:Y:S02]  /*5220*/  IMAD R5, R19, R30, RZ ;  /* 0x0000001e13057224 */ /* 0x000fe400078e02ff */
[-C--:B---3--:R-:W-:Y:S02]  /*5230*/  IMAD R26, R8, R17.reuse, R17 ;  /* 0x00000011081a7224 */ /* 0x088fe400078e0211 */
[--C-:B------:R-:W-:Y:S02]  /*5240*/  IMAD.IADD R6, R4, 0x1, R5.reuse ;  /* 0x0000000104067824 */ /* 0x100fe400078e0205 */
[CC--:B------:R-:W-:Y:S01]  /*5250*/  IMAD R7, R8.reuse, R17.reuse, R5 ;  /* 0x0000001108077224 */ /* 0x0c0fe200078e0205 */
[----:B------:R-:W-:Y:S01]  /*5260*/  IADD3 R26, PT, PT, R5, R26, R4 ;  /* 0x0000001a051a7210 */ /* 0x000fe20007ffe004 */
[----:B------:R-:W-:-:S03]  /*5270*/  IMAD R6, R8, R17, R6 ;  /* 0x0000001108067224 */ /* 0x000fc600078e0206 */
[----:B------:R-:W-:Y:S01]  /*5280*/  IADD3 R30, PT, PT, R4, R7, RZ ;  /* 0x00000007041e7210 */ /* 0x000fe20007ffe0ff */
[----:B------:R-:W-:Y:S02]  /*5290*/  IMAD.IADD R24, R19, 0x1, R26 ;  /* 0x0000000113187824 */ /* 0x000fe400078e021a */
[----:B------:R-:W-:Y:S01]  /*52a0*/  VIADD R28, R6, 0x1 ;  /* 0x00000001061c7836 */ /* 0x000fe20000000000 */
[----:B------:R-:W-:Y:S06]  /*52b0*/  BRA `(.L_x_1485) ;  /* 0x0000000000847947 */ /* 0x000fec0003800000 */
.L_x_1482:
[----:B------:R-:W-:-:S04]  /*52c0*/  MOV R6, 0xfffffffd ;  /* 0xfffffffd00067802 */ /* 0x000fc80000000f00 */
[----:B------:R-:W-:-:S05]  /*52d0*/  VIADDMNMX.U32 R5, R5, R6, 0x2, PT ;  /* 0x0000000205057446 */ /* 0x000fca0003800006 */
[----:B------:R-:W-:-:S04]  /*52e0*/  IMAD.SHL.U32 R5, R5, 0x4, RZ ;  /* 0x0000000405057824 */ /* 0x000fc800078e00ff */
[----:B------:R-:W0:Y:S02]  /*52f0*/  LDC R6, c[0x2][R5+0x2c] ;  /* 0x00800b0005067b82 */ /* 0x000e240000000800 */
[----:B0-----:R-:W-:-:S04]  /*5300*/  SHF.R.S32.HI R7, RZ, 0x1f, R6 ;  /* 0x0000001fff077819 */ /* 0x001fc80000011406 */
.L_x_2072:
[----:B------:R-:W-:Y:S05]  /*5310*/  BRX R6 -0x5320                                                  (*"BRANCH_TARGETS .L_x_2073,.L_x_2074,.L_x_2075"*) ;  /* 0xffffffac06387949 */ /* 0x000fea000383ffff */
.L_x_2074:
[----:B------:R-:W0:Y:S01]  /*5320*/  LDCU UR4, c[0x0][0x380] ;  /* 0x00007000ff0477ac */ /* 0x000e220008000800 */
[----:B------:R-:W-:Y:S02]  /*5330*/  IMAD R28, R19, R30, R19 ;  /* 0x0000001e131c7224 */ /* 0x000fe400078e0213 */
[----:B0-----:R-:W-:-:S04]  /*5340*/  IMAD R5, R8, UR4, R4 ;  /* 0x0000000408057c24 */ /* 0x001fc8000f8e0204 */
[----:B------:R-:W-:Y:S02]  /*5350*/  IMAD R30, R19, R30, R5 ;  /* 0x0000001e131e7224 */ /* 0x000fe400078e0205 */
[----:B------:R-:W-:-:S03]  /*5360*/  IMAD.IADD R28, R5, 0x1, R28 ;  /* 0x00000001051c7824 */ /* 0x000fc600078e021c */
[----:B------:R-:W-:Y:S01]  /*5370*/  IADD3 R30, PT, PT, R30, 0x1, RZ ;  /* 0x000000011e1e7810 */ /* 0x000fe20007ffe0ff */
[C---:B------:R-:W-:Y:S02]  /*5380*/  VIADD R26, R28.reuse, 0x1 ;  /* 0x000000011c1a7836 */ /* 0x040fe40000000000 */
[----:B------:R-:W-:Y:S01]  /*5390*/  VIADD R24, R28, UR4 ;  /* 0x000000041c187c36 */ /* 0x000fe20008000000 */
[----:B------:R-:W-:Y:S06]  /*53a0*/  BRA `(.L_x_1485) ;  /* 0x0000000000487947 */ /* 0x000fec0003800000 */
.L_x_2073:
[----:B------:R-:W-:Y:S01]  /*53b0*/  IMAD R5, R19, R30, RZ ;  /* 0x0000001e13057224 */ /* 0x000fe200078e02ff */
[----:B------:R-:W-:Y:S01]  /*53c0*/  IADD3 R30, PT, PT, R4, 0x1, RZ ;  /* 0x00000001041e7810 */ /* 0x000fe20007ffe0ff */
[CC--:B---3--:R-:W-:Y:S02]  /*53d0*/  IMAD R9, R8.reuse, R17.reuse, R17 ;  /* 0x0000001108097224 */ /* 0x0c8fe400078e0211 */
[----:B------:R-:W-:Y:S01]  /*53e0*/  IMAD R7, R8, R17, R5 ;  /* 0x0000001108077224 */ /* 0x000fe200078e0205 */
[----:B------:R-:W-:Y:S02]  /*53f0*/  IADD3 R4, PT, PT, R4, R5, R19 ;  /* 0x0000000504047210 */ /* 0x000fe40007ffe013 */
[----:B------:R-:W-:Y:S01]  /*5400*/  IADD3 R28, PT, PT, R5, R30, R9 ;  /* 0x0000001e051c7210 */ /* 0x000fe20007ffe009 */
[----:B------:R-:W-:Y:S02]  /*5410*/  IMAD.IADD R30, R7, 0x1, R30 ;  /* 0x00000001071e7824 */ /* 0x000fe400078e021e */
[----:B------:R-:W-:Y:S01]  /*5420*/  IMAD.IADD R26, R9, 0x1, R4 ;  /* 0x00000001091a7824 */ /* 0x000fe200078e0204 */
[----:B------:R-:W-:Y:S01]  /*5430*/  IADD3 R24, PT, PT, R19, R28, RZ ;  /* 0x0000001c13187210 */ /* 0x000fe20007ffe0ff */
[----:B------:R-:W-:Y:S06]  /*5440*/  BRA `(.L_x_1485) ;  /* 0x0000000000207947 */ /* 0x000fec0003800000 */
.L_x_2075:
[----:B------:R-:W-:Y:S02]  /*5450*/  VIADD R24, R4, 0x1 ;  /* 0x0000000104187836 */ /* 0x000fe40000000000 */
[CC--:B------:R-:W-:Y:S02]  /*5460*/  IMAD R7, R19.reuse, R30.reuse, R19 ;  /* 0x0000001e13077224 */ /* 0x0c0fe400078e0213 */
[CC--:B---3--:R-:W-:Y:S02]  /*5470*/  IMAD R5, R8.reuse, R17.reuse, R24 ;  /* 0x0000001108057224 */ /* 0x0c8fe400078e0218 */
[----:B------:R-:W-:Y:S02]  /*5480*/  IMAD R8, R8, R17, R17 ;  /* 0x0000001108087224 */ /* 0x000fe400078e0211 */
[----:B------:R-:W-:-:S03]  /*5490*/  IMAD R30, R19, R30, R5 ;  /* 0x0000001e131e7224 */ /* 0x000fc600078e0205 */
[----:B------:R-:W-:Y:S01]  /*54a0*/  IADD3 R26, PT, PT, R8, R7, R4 ;  /* 0x00000007081a7210 */ /* 0x000fe20007ffe004 */
[----:B------:R-:W-:Y:S01]  /*54b0*/  IMAD.IADD R28, R19, 0x1, R30 ;  /* 0x00000001131c7824 */ /* 0x000fe200078e021e */
[----:B------:R-:W-:-:S07]  /*54c0*/  IADD3 R24, PT, PT, R24, R8, R7 ;  /* 0x0000000818187210 */ /* 0x000fce0007ffe007 */
.L_x_1485:
[----:B------:R-:W-:Y:S05]  /*54d0*/  BSYNC.RECONVERGENT B2 ;  /* 0x0000000000027941 */ /* 0x000fea0003800200 */
.L_x_1481:
[----:B------:R-:W0:Y:S02]  /*54e0*/  LDC.64 R4, c[0x4][0x18] ;  /* 0x01000600ff047b82 */ /* 0x000e240000000a00 */
[----:B0-----:R-:W2:Y:S06]  /*54f0*/  LDG.E.64 R14, desc[UR36][R4.64] ;  /* 0x00000024040e7981 */ /* 0x001eac000c1e1b00 */
[----:B------:R-:W0:Y:S01]  /*5500*/  LDC.64 R6, c[0x4][0x180] ;  /* 0x01006000ff067b82 */ /* 0x000e220000000a00 */
[----:B------:R-:W-:-:S04]  /*5510*/  VIMNMX R25, PT, PT, R28, R30, !PT ;  /* 0x0000001e1c197248 */ /* 0x000fc80007fe0100 */
[----:B------:R-:W-:-:S03]  /*5520*/  VIMNMX R27, PT, PT, R25, R26, !PT ;  /* 0x0000001a191b7248 */ /* 0x000fc60007fe0100 */
[----:B------:R-:W1:Y:S01]  /*5530*/  LDC.64 R8, c[0x4][0x10] ;  /* 0x01000400ff087b82 */ /* 0x000e620000000a00 */
[----:B------:R-:W-:Y:S01]  /*5540*/  VIMNMX R21, PT, PT, R27, R24, !PT ;  /* 0x000000181b157248 */ /* 0x000fe20007fe0100 */
[----:B0-----:R-:W4:Y:S04]  /*5550*/  LDG.E.64 R10, desc[UR36][R6.64] ;  /* 0x00000024060a7981 */ /* 0x001f28000c1e1b00 */
[----:B-1----:R-:W3:Y:S01]  /*5560*/  LDG.E.64 R12, desc[UR36][R8.64] ;  /* 0x00000024080c7981 */ /* 0x002ee2000c1e1b00 */
[----:B--2---:R-:W-:-:S06]  /*5570*/  IMAD.WIDE R14, R21, 0x8, R14 ;  /* 0x00000008150e7825 */ /* 0x004fcc00078e020e */
[----:B------:R-:W4:Y:S01]  /*5580*/  LD.E.64 R14, desc[UR36][R14.64] ;  /* 0x000000240e0e7980 */ /* 0x000f22000c101b00 */
[----:B---3--:R-:W-:Y:S01]  /*5590*/  IMAD.WIDE R22, R21, 0x8, R12 ;  /* 0x0000000815167825 */ /* 0x008fe200078e020c */
[----:B----4-:R-:W-:-:S07]  /*55a0*/  DADD R10, R14, -R10 ;  /* 0x000000000e0a7229 */ /* 0x010fce000000080a */
[----:B------:R0:W-:Y:S04]  /*55b0*/  ST.E.64 desc[UR36][R22.64], R10 ;  /* 0x0000000a16007985 */ /* 0x0001e8000c101b24 */
[----:B------:R-:W2:Y:S01]  /*55c0*/  LDG.E.64 R12, desc[UR36][R4.64] ;  /* 0x00000024040c7981 */ /* 0x000ea2000c1e1b00 */
[----:B------:R-:W-:Y:S02]  /*55d0*/  VIMNMX R28, PT, PT, R28, R30, PT ;  /* 0x0000001e1c1c7248 */ /* 0x000fe40003fe0100 */
[----:B------:R-:W-:Y:S01]  /*55e0*/  VIMNMX R29, PT, PT, R25, R26, PT ;  /* 0x0000001a191d7248 */ /* 0x000fe20003fe0100 */
[----:B------:R-:W3:Y:S01]  /*55f0*/  LDG.E.64 R14, desc[UR36][R6.64] ;  /* 0x00000024060e7981 */ /* 0x000ee2000c1e1b00 */
[----:B------:R-:W-:Y:S02]  /*5600*/  VIMNMX R24, PT, PT, R27, R24, PT ;  /* 0x000000181b187248 */ /* 0x000fe40003fe0100 */
[----:B------:R-:W-:-:S04]  /*5610*/  VIMNMX R31, PT, PT, R28, R29, !PT ;  /* 0x0000001d1c1f7248 */ /* 0x000fc80007fe0100 */
[----:B------:R-:W-:-:S05]  /*5620*/  VIMNMX R25, PT, PT, R24, R31, !PT ;  /* 0x0000001f18197248 */ /* 0x000fca0007fe0100 */
[C---:B--2---:R-:W-:Y:S02]  /*5630*/  IMAD.WIDE R26, R25.reuse, 0x8, R12 ;  /* 0x00000008191a7825 */ /* 0x044fe400078e020c */
[----:B------:R-:W2:Y:S04]  /*5640*/  LDG.E.64 R12, desc[UR36][R8.64] ;  /* 0x00000024080c7981 */ /* 0x000ea8000c1e1b00 */
[----:B------:R-:W3:Y:S01]  /*5650*/  LD.E.64 R26, desc[UR36][R26.64] ;  /* 0x000000241a1a7980 */ /* 0x000ee2000c101b00 */
[----:B--2---:R-:W-:Y:S01]  /*5660*/  IMAD.WIDE R12, R25, 0x8, R12 ;  /* 0x00000008190c7825 */ /* 0x004fe200078e020c */
[----:B---3--:R-:W-:-:S07]  /*5670*/  DADD R14, R26, -R14 ;  /* 0x000000001a0e7229 */ /* 0x008fce000000080e */
[----:B------:R1:W-:Y:S04]  /*5680*/  ST.E.64 desc[UR36][R12.64], R14 ;  /* 0x0000000e0c007985 */ /* 0x0003e8000c101b24 */
[----:B0-----:R-:W2:Y:S01]  /*5690*/  LDG.E.64 R22, desc[UR36][R4.64] ;  /* 0x0000002404167981 */ /* 0x001ea2000c1e1b00 */
[----:B------:R-:W-:Y:S02]  /*56a0*/  VIMNMX R11, PT, PT, R28, R29, PT ;  /* 0x0000001d1c0b7248 */ /* 0x000fe40003fe0100 */
[----:B------:R-:W-:Y:S01]  /*56b0*/  VIMNMX R24, PT, PT, R24, R31, PT ;  /* 0x0000001f18187248 */ /* 0x000fe20003fe0100 */
[----:B------:R-:W3:Y:S03]  /*56c0*/  LDG.E.64 R26, desc[UR36][R8.64] ;  /* 0x00000024081a7981 */ /* 0x000ee6000c1e1b00 */
[----:B------:R-:W-:-:S05]  /*56d0*/  VIMNMX R10, PT, PT, R11, R24, !PT ;  /* 0x000000180b0a7248 */ /* 0x000fca0007fe0100 */
[C---:B--2---:R-:W-:Y:S02]  /*56e0*/  IMAD.WIDE R28, R10.reuse, 0x8, R22 ;  /* 0x000000080a1c7825 */ /* 0x044fe400078e0216 */
[----:B------:R-:W2:Y:S04]  /*56f0*/  LDG.E.64 R22, desc[UR36][R6.64] ;  /* 0x0000002406167981 */ /* 0x000ea8000c1e1b00 */
[----:B------:R-:W2:Y:S01]  /*5700*/  LD.E.64 R28, desc[UR36][R28.64] ;  /* 0x000000241c1c7980 */ /* 0x000ea2000c101b00 */
[----:B---3--:R-:W-:Y:S01]  /*5710*/  IMAD.WIDE R26, R10, 0x8, R26 ;  /* 0x000000080a1a7825 */ /* 0x008fe200078e021a */
[----:B--2---:R-:W-:-:S07]  /*5720*/  DADD R22, R28, -R22 ;  /* 0x000000001c167229 */ /* 0x004fce0000000816 */
[----:B------:R0:W-:Y:S04]  /*5730*/  ST.E.64 desc[UR36][R26.64], R22 ;  /* 0x000000161a007985 */ /* 0x0001e8000c101b24 */
[----:B------:R-:W2:Y:S01]  /*5740*/  LDG.E.64 R4, desc[UR36][R4.64] ;  /* 0x0000002404047981 */ /* 0x000ea2000c1e1b00 */
[----:B------:R-:W-:-:S03]  /*5750*/  VIMNMX R11, PT, PT, R11, R24, PT ;  /* 0x000000180b0b7248 */ /* 0x000fc60003fe0100 */
[----:B------:R-:W3:Y:S04]  /*5760*/  LDG.E.64 R30, desc[UR36][R6.64] ;  /* 0x00000024061e7981 */ /* 0x000ee8000c1e1b00 */
[----:B------:R-:W4:Y:S01]  /*5770*/  LDG.E.64 R32, desc[UR36][R8.64] ;  /* 0x0000002408207981 */ /* 0x000f22000c1e1b00 */
[----:B-1----:R-:W0:Y:S01]  /*5780*/  LDC.64 R12, c[0x4][0xf8] ;  /* 0x01003e00ff0c7b82 */ /* 0x002e220000000a00 */
[----:B--2---:R-:W-:-:S06]  /*5790*/  IMAD.WIDE R14, R11, 0x8, R4 ;  /* 0x000000080b0e7825 */ /* 0x004fcc00078e0204 */
[----:B------:R-:W3:Y:S01]  /*57a0*/  LD.E.64 R14, desc[UR36][R14.64] ;  /* 0x000000240e0e7980 */ /* 0x000ee2000c101b00 */
[----:B----4-:R-:W-:Y:S01]  /*57b0*/  IMAD.WIDE R32, R11, 0x8, R32 ;  /* 0x000000080b207825 */ /* 0x010fe200078e0220 */
[----:B---3--:R-:W-:-:S07]  /*57c0*/  DADD R30, R14, -R30 ;  /* 0x000000000e1e7229 */ /* 0x008fce000000081e */
[----:B------:R1:W-:Y:S04]  /*57d0*/  ST.E.64 desc[UR36][R32.64], R30 ;  /* 0x0000001e20007985 */ /* 0x0003e8000c101b24 */
[----:B0-----:R-:W2:Y:S01]  /*57e0*/  LDG.E.64 R22, desc[UR36][R12.64] ;  /* 0x000000240c167981 */ /* 0x001ea2000c1e1b00 */
[----:B------:R-:W-:Y:S01]  /*57f0*/  MOV R27, 0x1 ;  /* 0x00000001001b7802 */ /* 0x000fe20000000f00 */
[----:B--2---:R-:W-:-:S05]  /*5800*/  IMAD.WIDE R22, R21, 0x4, R22 ;  /* 0x0000000415167825 */ /* 0x004fca00078e0216 */
[----:B------:R1:W-:Y:S04]  /*5810*/  ST.E desc[UR36][R22.64], R27 ;  /* 0x0000001b16007985 */ /* 0x0003e8000c101924 */
[----:B------:R-:W2:Y:S02]  /*5820*/  LDG.E.64 R4, desc[UR36][R12.64] ;  /* 0x000000240c047981 */ /* 0x000ea4000c1e1b00 */
[----:B--2---:R-:W-:-:S05]  /*5830*/  IMAD.WIDE R6, R25, 0x4, R4 ;  /* 0x0000000419067825 */ /* 0x004fca00078e0204 */
[----:B------:R1:W-:Y:S04]  /*5840*/  ST.E desc[UR36][R6.64], R27 ;  /* 0x0000001b06007985 */ /* 0x0003e8000c101924 */
[----:B------:R-:W2:Y:S01]  /*5850*/  LDG.E.64 R4, desc[UR36][R12.64] ;  /* 0x000000240c047981 */ /* 0x000ea2000c1e1b00 */
[----:B------:R-:W0:Y:S08]  /*5860*/  LDC.64 R24, c[0x4][0x170] ;  /* 0x01005c00ff187b82 */ /* 0x000e300000000a00 */
[----:B------:R-:W3:Y:S01]  /*5870*/  LDC.64 R14, c[0x4][0xc0] ;  /* 0x01003000ff0e7b82 */ /* 0x000ee20000000a00 */
[----:B--2---:R-:W-:-:S05]  /*5880*/  IMAD.WIDE R8, R10, 0x4, R4 ;  /* 0x000000040a087825 */ /* 0x004fca00078e0204 */
[----:B------:R1:W-:Y:S04]  /*5890*/  ST.E desc[UR36][R8.64], R27 ;  /* 0x0000001b08007985 */ /* 0x0003e8000c101924 */
[----:B------:R-:W2:Y:S02]  /*58a0*/  LDG.E.64 R4, desc[UR36][R12.64] ;  /* 0x000000240c047981 */ /* 0x000ea4000c1e1b00 */
[----:B--2---:R-:W-:-:S05]  /*58b0*/  IMAD.WIDE R10, R11, 0x4, R4 ;  /* 0x000000040b0a7825 */ /* 0x004fca00078e0204 */
[----:B------:R1:W-:Y:S04]  /*58c0*/  ST.E desc[UR36][R10.64], R27 ;  /* 0x0000001b0a007985 */ /* 0x0003e8000c101924 */
[----:B0-----:R1:W5:Y:S04]  /*58d0*/  LDG.E R25, desc[UR36][R24.64] ;  /* 0x0000002418197981 */ /* 0x001368000c1e1900 */
[----:B---3--:R1:W5:Y:S01]  /*58e0*/  LDG.E.64 R4, desc[UR36][R14.64] ;  /* 0x000000240e047981 */ /* 0x008362000c1e1b00 */
[----:B------:R-:W-:-:S07]  /*58f0*/  VIADD R0, R0, 0x1 ;  /* 0x0000000100007836 */ /* 0x000fce0000000000 */
.L_x_1480:
[----:B------:R-:W-:Y:S05]  /*5900*/  BSYNC.RECONVERGENT B1 ;  /* 0x0000000000017941 */ /* 0x000fea0003800200 */
.L_x_1479:
[----:B------:R-:W-:-:S05]  /*5910*/  VIADD R20, R20, 0x1 ;  /* 0x0000000114147836 */ /* 0x000fca0000000000 */
[----:B-----5:R-:W-:-:S13]  /*5920*/  ISETP.GE.AND P0, PT, R20, R25, PT ;  /* 0x000000191400720c */ /* 0x020fda0003f06270 */
[----:B------:R-:W-:Y:S05]  /*5930*/  @!P0 BRA `(.L_x_1486) ;  /* 0xfffffff000cc8947 */ /* 0x000fea000383ffff */
[----:B------:R-:W-:Y:S05]  /*5940*/  BSYNC.RECONVERGENT B0 ;  /* 0x0000000000007941 */ /* 0x000fea0003800200 */
.L_x_1478:
[----:B------:R-:W0:Y:S01]  /*5950*/  LDCU UR4, c[0x0][0x2f8] ;  /* 0x00005f00ff0477ac */ /* 0x000e220008000800 */
[----:B-1----:R-:W-:Y:S01]  /*5960*/  MOV R8, 0x278 ;  /* 0x0000027800087802 */ /* 0x002fe20000000f00 */
[----:B------:R-:W-:Y:S01]  /*5970*/  IMAD.MOV.U32 R7, RZ, RZ, R16 ;  /* 0x000000ffff077224 */ /* 0x000fe200078e0010 */
[----:B------:R-:W-:-:S04]  /*5980*/  MOV R6, R2 ;  /* 0x0000000200067202 */ /* 0x000fc80000000f00 */
[----:B------:R-:W1:Y:S01]  /*5990*/  LDC.64 R8, c[0x4][R8] ;  /* 0x0100000008087b82 */ /* 0x000e620000000a00 */
[----:B0-----:R-:W-:Y:S01]  /*59a0*/  IADD3 R3, PT, PT, R2, -UR4, RZ ;  /* 0x8000000402037c10 */ /* 0x001fe2000fffe0ff */
[----:B------:R-:W0:Y:S04]  /*59b0*/  LDCU.64 UR4, c[0x4][0x238] ;  /* 0x01004700ff0477ac */ /* 0x000e280008000a00 */
[----:B------:R4:W-:Y:S01]  /*59c0*/  STL [R3], R0 ;  /* 0x0000000003007387 */ /* 0x0009e20000100800 */
[----:B0-----:R-:W-:Y:S02]  /*59d0*/  IMAD.U32 R4, RZ, RZ, UR4 ;  /* 0x00000004ff047e24 */ /* 0x001fe4000f8e00ff */
[----:B----4-:R-:W-:-:S07]  /*59e0*/  IMAD.U32 R5, RZ, RZ, UR5 ;  /* 0x00000005ff057e24 */ /* 0x010fce000f8e00ff */
[----:B--2---:R-:W-:-:S07]  /*59f0*/  LEPC R20, `(.L_x_1487) ;  /* 0x000000001014794e */ /* 0x004fce0000000000 */
[----:B-1-3--:R-:W-:Y:S05]  /*5a00*/  CALL.ABS.NOINC R8 ;  /* 0x0000000008007343 */ /* 0x00afea0003c00000 */
.L_x_1487:
[----:B------:R-:W-:Y:S05]  /*5a10*/  EXIT ;  /* 0x000000000000794d */ /* 0x000fea0003800000 */
.L_x_1488:
        /* <DEDUP_REMOVED lines=14> */
.L_x_2136:


//--------------------- .text._Z21trianglePairingKerneliiiiiiiii --------------------------
	.section	.text._Z21trianglePairingKerneliiiiiiiii,"ax",@progbits
	.align	128
        .global         _Z21trianglePairingKerneliiiiiiiii
        .type           _Z21trianglePairingKerneliiiiiiiii,@function
        .size           _Z21trianglePairingKerneliiiiiiiii,(.L_x_2137 - _Z21trianglePairingKerneliiiiiiiii)
        .other          _Z21trianglePairingKerneliiiiiiiii,@"STO_CUDA_ENTRY STV_DEFAULT"
_Z21trianglePairingKerneliiiiiiiii:
.text._Z21trianglePairingKerneliiiiiiiii:
[----:B------:R-:W-:Y:S01]  /*0000*/  LDC R1, c[0x0][0x37c] ;  /* 0x0000df00ff017b82 */ /* 0x000fe20000000800 */
[----:B------:R-:W0:Y:S07]  /*0010*/  S2R R3, SR_TID.X ;  /* 0x0000000000037919 */ /* 0x000e2e0000002100 */
[----:B------:R-:W0:Y:S01]  /*0020*/  S2UR UR4, SR_CTAID.X ;  /* 0x00000000000479c3 */ /* 0x000e220000002500 */
[----:B------:R-:W1:Y:S07]  /*0030*/  LDCU UR5, c[0x0][0x394] ;  /* 0x00007280ff0577ac */ /* 0x000e6e0008000800 */
[----:B------:R-:W0:Y:S02]  /*0040*/  LDC R58, c[0x0][0x360] ;  /* 0x0000d800ff3a7b82 */ /* 0x000e240000000800 */
[----:B0-----:R-:W-:-:S05]  /*0050*/  IMAD R58, R58, UR4, R3 ;  /* 0x000000043a3a7c24 */ /* 0x001fca000f8e0203 */
[----:B-1----:R-:W-:-:S13]  /*0060*/  ISETP.GE.AND P0, PT, R58, UR5, PT ;  /* 0x000000053a007c0c */ /* 0x002fda000bf06270 */
[----:B------:R-:W-:Y:S05]  /*0070*/  @P0 EXIT ;  /* 0x000000000000094d */ /* 0x000fea0003800000 */
[----:B------:R-:W0:Y:S01]  /*0080*/  LDC.64 R4, c[0x4][0xb0] ;  /* 0x01002c00ff047b82 */ /* 0x000e220000000a00 */
[----:B------:R-:W0:Y:S07]  /*0090*/  LDCU.64 UR12, c[0x0][0x358] ;  /* 0x00006b00ff0c77ac */ /* 0x000e2e0008000a00 */
[----:B------:R-:W1:Y:S08]  /*00a0*/  LDC R0, c[0x0][0x39c] ;  /* 0x0000e700ff007b82 */ /* 0x000e700000000800 */
[----:B------:R-:W2:Y:S01]  /*00b0*/  LDC R10, c[0x0][0x3a0] ;  /* 0x0000e800ff0a7b82 */ /* 0x000ea20000000800 */
[----:B0-----:R0:W3:Y:S01]  /*00c0*/  LDG.E.64 R28, desc[UR12][R4.64] ;  /* 0x0000000c041c7981 */ /* 0x0010e2000c1e1b00 */
[----:B-1----:R-:W-:-:S13]  /*00d0*/  ISETP.NE.AND P0, PT, R0, 0x1, PT ;  /* 0x000000010000780c */ /* 0x002fda0003f05270 */
[----:B------:R-:W3:Y:S02]  /*00e0*/  @!P0 LDC.64 R8, c[0x4][0x110] ;  /* 0x01004400ff088b82 */ /* 0x000ee40000000a00 */
[----:B---3--:R-:W3:Y:S06]  /*00f0*/  @!P0 LDG.E.64 R28, desc[UR12][R8.64] ;  /* 0x0000000c081c8981 */ /* 0x008eec000c1e1b00 */
[----:B------:R-:W1:Y:S08]  /*0100*/  LDC.64 R2, c[0x4][0x18] ;  /* 0x01000600ff027b82 */ /* 0x000e700000000a00 */
[----:B------:R-:W4:Y:S01]  /*0110*/  LDC.64 R6, c[0x4][0xc0] ;  /* 0x01003000ff067b82 */ /* 0x000f220000000a00 */
[----:B--2---:R-:W-:Y:S01]  /*0120*/  ISETP.NE.AND P1, PT, R10, 0x1, PT ;  /* 0x000000010a00780c */ /* 0x004fe20003f25270 */
[----:B-1----:R-:W2:Y:S04]  /*0130*/  LDG.E.64 R2, desc[UR12][R2.64] ;  /* 0x0000000c02027981 */ /* 0x002ea8000c1e1b00 */
[----:B----4-:R1:W4:Y:S01]  /*0140*/  LDG.E.64 R30, desc[UR12][R6.64] ;  /* 0x0000000c061e7981 */ /* 0x010322000c1e1b00 */
[----:B---3--:R-:W-:-:S07]  /*0150*/  IMAD.WIDE R28, R58, 0x4, R28 ;  /* 0x000000043a1c7825 */ /* 0x008fce00078e021c */
[----:B------:R-:W3:Y:S01]  /*0160*/  @P1 LDG.E R12, desc[UR12][R28.64] ;  /* 0x0000000c1c0c1981 */ /* 0x000ee2000c1e1900 */
[----:B0-----:R-:W0:Y:S08]  /*0170*/  @!P0 LDC.64 R4, c[0x4][0x10] ;  /* 0x01000400ff048b82 */ /* 0x001e300000000a00 */
[----:B------:R-:W4:Y:S01]  /*0180*/  @!P0 LDC.64 R10, c[0x4][0x118] ;  /* 0x01004600ff0a8b82 */ /* 0x000f220000000a00 */
[----:B--2---:R-:W-:-:S02]  /*0190*/  IMAD.MOV.U32 R26, RZ, RZ, R2 ;  /* 0x000000ffff1a7224 */ /* 0x004fc400078e0002 */
[----:B------:R-:W-:-:S06]  /*01a0*/  IMAD.MOV.U32 R27, RZ, RZ, R3 ;  /* 0x000000ffff1b7224 */ /* 0x000fcc00078e0003 */
[----:B0-----:R1:W5:Y:S04]  /*01b0*/  @!P0 LDG.E.64 R26, desc[UR12][R4.64] ;  /* 0x0000000c041a8981 */ /* 0x001368000c1e1b00 */
[----:B----4-:R1:W5:Y:S01]  /*01c0*/  @!P0 LDG.E.64 R30, desc[UR12][R10.64] ;  /* 0x0000000c0a1e8981 */ /* 0x010362000c1e1b00 */
[----:B---3--:R-:W-:Y:S01]  /*01d0*/  @P1 ISETP.EQ.AND P0, PT, R12, -0x1, PT ;  /* 0xffffffff0c00180c */ /* 0x008fe20003f02270 */
[----:B-1----:R-:W-:-:S12]  /*01e0*/  @P1 BRA `(.L_x_1489) ;  /* 0x0000000000101947 */ /* 0x002fd80003800000 */
[----:B------:R-:W2:Y:S02]  /*01f0*/  LDG.E R4, desc[UR12][R28.64] ;  /* 0x0000000c1c047981 */ /* 0x000ea4000c1e1900 */
[----:B--2---:R-:W-:-:S13]  /*0200*/  ISETP.NE.AND P0, PT, R4, -0x1, PT ;  /* 0xffffffff0400780c */ /* 0x004fda0003f05270 */
[----:B------:R-:W-:Y:S05]  /*0210*/  @P0 EXIT ;  /* 0x000000000000094d */ /* 0x000fea0003800000 */
[----:B------:R-:W-:-:S13]  /*0220*/  PLOP3.LUT P0, PT, PT, PT, PT, 0x80, 0x8 ;  /* 0x000000000008781c */ /* 0x000fda0003f0f070 */
.L_x_1489:
[----:B------:R-:W-:Y:S05]  /*0230*/  @!P0 EXIT ;  /* 0x000000000000894d */ /* 0x000fea0003800000 */
[----:B------:R-:W0:Y:S01]  /*0240*/  LDC.64 R4, c[0x0][0x380] ;  /* 0x0000e000ff047b82 */ /* 0x000e220000000a00 */
[----:B------:R-:W-:Y:S07]  /*0250*/  BSSY.RECONVERGENT B0, `(.L_x_1490) ;  /* 0x00001ab000007945 */ /* 0x000fee0003800200 */
[----:B------:R-:W1:Y:S01]  /*0260*/  LDC R7, c[0x0][0x388] ;  /* 0x0000e200ff077b82 */ /* 0x000e620000000800 */
[----:B0-----:R-:W-:Y:S02]  /*0270*/  VIADD R56, R4, 0xffffffff ;  /* 0xffffffff04387836 */ /* 0x001fe40000000000 */
[----:B------:R-:W-:-:S02]  /*0280*/  VIADD R57, R5, 0xffffffff ;  /* 0xffffffff05397836 */ /* 0x000fc40000000000 */
[----:B-1----:R-:W-:-:S04]  /*0290*/  IMAD R6, R56, R7, RZ ;  /* 0x0000000738067224 */ /* 0x002fc800078e02ff */
[----:B------:R-:W-:-:S04]  /*02a0*/  IMAD R6, R57, R6, RZ ;  /* 0x0000000639067224 */ /* 0x000fc800078e02ff */
[----:B------:R-:W-:-:S05]  /*02b0*/  IMAD.SHL.U32 R9, R6, 0x2, RZ ;  /* 0x0000000206097824 */ /* 0x000fca00078e00ff */
        /* <DEDUP_REMOVED lines=9> */
[----:B------:R-:W-:Y:S02]  /*0350*/  IABS R14, R6 ;  /* 0x00000006000e7213 */ /* 0x000fe40000000000 */
[----:B------:R-:W-:-:S03]  /*0360*/  ISETP.GE.AND P4, PT, R6, RZ, PT ;  /* 0x000000ff0600720c */ /* 0x000fc60003f86270 */
        /* <DEDUP_REMOVED lines=8> */
[----:B------:R-:W-:-:S03]  /*03f0*/  IADD3 R8, PT, PT, RZ, -R15, RZ ;  /* 0x8000000fff087210 */ /* 0x000fc60007ffe0ff */
[----:B------:R-:W-:Y:S02]  /*0400*/  IMAD.MOV.U32 R13, RZ, RZ, R14 ;  /* 0x000000ffff0d7224 */ /* 0x000fe400078e000e */
[----:B------:R-:W-:Y:S02]  /*0410*/  IMAD.MOV.U32 R14, RZ, RZ, R8 ;  /* 0x000000ffff0e7224 */ /* 0x000fe400078e0008 */
        /* <DEDUP_REMOVED lines=15> */
[----:B------:R-:W-:-:S04]  /*0510*/  @P0 VIADD R8, R8, 0x1 ;  /* 0x0000000108080836 */ /* 0x000fc80000000000 */
[----:B------:R-:W0:Y:S01]  /*0520*/  F2I.FTZ.U32.TRUNC.NTZ R9, R9 ;  /* 0x0000000900097305 */ /* 0x000e22000021f000 */
[----:B------:R-:W-:-:S05]  /*0530*/  IMAD.MOV.U32 R19, RZ, RZ, R8 ;  /* 0x000000ffff137224 */ /* 0x000fca00078e0008 */
[----:B------:R-:W-:Y:S02]  /*0540*/  @!P2 IADD3 R19, PT, PT, -R19, RZ, RZ ;  /* 0x000000ff1313a210 */ /* 0x000fe40007ffe1ff */
[----:B------:R-:W-:-:S05]  /*0550*/  @!P1 LOP3.LUT R19, RZ, R11, RZ, 0x33, !PT ;  /* 0x0000000bff139212 */ /* 0x000fca00078e33ff */
[----:B------:R-:W-:Y:S02]  /*0560*/  IMAD.MOV R8, RZ, RZ, -R19 ;  /* 0x000000ffff087224 */ /* 0x000fe400078e0a13 */
[--C-:B0-----:R-:W-:Y:S02]  /*0570*/  IMAD.MOV R10, RZ, RZ, -R9.reuse ;  /* 0x000000ffff0a7224 */ /* 0x101fe400078e0a09 */
[----:B------:R-:W-:Y:S01]  /*0580*/  IMAD R11, R11, R8, R6 ;  /* 0x000000080b0b7224 */ /* 0x000fe200078e0206 */
[----:B------:R-:W-:Y:S01]  /*0590*/  LOP3.LUT R6, R58, 0x1, RZ, 0xc0, !PT ;  /* 0x000000013a067812 */ /* 0x000fe200078ec0ff */
        /* <DEDUP_REMOVED lines=18> */
[----:B------:R-:W-:Y:S02]  /*06c0*/  ISETP.NE.U32.AND P1, PT, R6, 0x1, PT ;  /* 0x000000010600780c */ /* 0x000fe40003f25070 */
[----:B------:R-:W-:-:S07]  /*06d0*/  LOP3.LUT R9, RZ, R56, RZ, 0x33, !PT ;  /* 0x00000038ff097212 */ /* 0x000fce00078e33ff */
        /* <DEDUP_REMOVED lines=17> */
.L_x_1493:
[----:B------:R-:W-:Y:S02]  /*07f0*/  IMAD R6, R4, R5, RZ ;  /* 0x0000000504067224 */ /* 0x000fe400078e02ff */
[----:B------:R-:W-:Y:S02]  /*0800*/  VIADD R9, R10, 0x1 ;  /* 0x000000010a097836 */ /* 0x000fe40000000000 */
[----:B------:R-:W-:-:S04]  /*0810*/  IMAD R6, R19, R6, RZ ;  /* 0x0000000613067224 */ /* 0x000fc800078e02ff */
[----:B------:R-:W-:-:S05]  /*0820*/  IMAD R6, R13, R4, R6 ;  /* 0x000000040d067224 */ /* 0x000fca00078e0206 */
[C---:B------:R-:W-:Y:S01]  /*0830*/  IADD3 R54, PT, PT, R6.reuse, R4, RZ ;  /* 0x0000000406367210 */ /* 0x040fe20007ffe0ff */
[----:B------:R-:W-:-:S04]  /*0840*/  IMAD.IADD R6, R6, 0x1, R9 ;  /* 0x0000000106067824 */ /* 0x000fc800078e0209 */
[--C-:B------:R-:W-:Y:S02]  /*0850*/  IMAD.IADD R9, R9, 0x1, R54.reuse ;  /* 0x0000000109097824 */ /* 0x100fe400078e0236 */
[----:B------:R-:W-:-:S07]  /*0860*/  IMAD.IADD R54, R10, 0x1, R54 ;  /* 0x000000010a367824 */ /* 0x000fce00078e0236 */
.L_x_1494:
[----:B------:R-:W-:Y:S05]  /*0870*/  BSYNC.RECONVERGENT B1 ;  /* 0x0000000000017941 */ /* 0x000fea0003800200 */
.L_x_1492:
[CC--:B------:R-:W-:Y:S02]  /*0880*/  VIMNMX R11, PT, PT, R6.reuse, R9.reuse, !PT ;  /* 0x00000009060b7248 */ /* 0x0c0fe40007fe0100 */
[----:B------:R-:W-:Y:S02]  /*0890*/  VIMNMX R6, PT, PT, R6, R9, PT ;  /* 0x0000000906067248 */ /* 0x000fe40003fe0100 */
[CC--:B------:R-:W-:Y:S02]  /*08a0*/  VIMNMX R53, PT, PT, R11.reuse, R54.reuse, PT ;  /* 0x000000360b357248 */ /* 0x0c0fe40003fe0100 */
[----:B------:R-:W-:Y:S02]  /*08b0*/  VIMNMX R54, PT, PT, R11, R54, !PT ;  /* 0x000000360b367248 */ /* 0x000fe40007fe0100 */
[CC--:B------:R-:W-:Y:S02]  /*08c0*/  VIMNMX R55, PT, PT, R6.reuse, R53.reuse, !PT ;  /* 0x0000003506377248 */ /* 0x0c0fe40007fe0100 */
[----:B------:R-:W-:Y:S01]  /*08d0*/  VIMNMX R53, PT, PT, R6, R53, PT ;  /* 0x0000003506357248 */ /* 0x000fe20003fe0100 */
[----:B------:R-:W-:Y:S06]  /*08e0*/  BRA `(.L_x_1495) ;  /* 0x0000001400047947 */ /* 0x000fec0003800000 */
.L_x_1491:
        /* <DEDUP_REMOVED lines=14> */
[----:B------:R-:W-:-:S03]  /*09d0*/  IABS R14, R6 ;  /* 0x00000006000e7213 */ /* 0x000fc60000000000 */
[----:B------:R-:W-:Y:S02]  /*09e0*/  IMAD.MOV R16, RZ, RZ, -R16 ;  /* 0x000000ffff107224 */ /* 0x000fe400078e0a10 */
        /* <DEDUP_REMOVED lines=9> */
[----:B------:R-:W-:Y:S02]  /*0a80*/  IMAD.MOV.U32 R15, RZ, RZ, R14 ;  /* 0x000000ffff0f7224 */ /* 0x000fe400078e000e */
[----:B------:R-:W-:Y:S02]  /*0a90*/  IMAD.MOV.U32 R14, RZ, RZ, R16 ;  /* 0x000000ffff0e7224 */ /* 0x000fe400078e0010 */
        /* <DEDUP_REMOVED lines=39> */
[----:B------:R-:W-:-:S02]  /*0d10*/  LOP3.LUT R6, RZ, R11, RZ, 0x33, !PT ;  /* 0x0000000bff067212 */ /* 0x000fc400078e33ff */
[----:B------:R-:W-:-:S05]  /*0d20*/  LOP3.LUT R8, R58, 0x1, RZ, 0xc0, !PT ;  /* 0x000000013a087812 */ /* 0x000fca00078ec0ff */
        /* <DEDUP_REMOVED lines=22> */
.L_x_1496:
[----:B------:R-:W-:Y:S02]  /*0e90*/  IMAD R8, R56, R5, RZ ;  /* 0x0000000538087224 */ /* 0x000fe400078e02ff */
[----:B------:R-:W-:Y:S02]  /*0ea0*/  IMAD.IADD R6, R6, 0x1, -R9 ;  /* 0x0000000106067824 */ /* 0x000fe400078e0a09 */
[----:B------:R-:W-:-:S05]  /*0eb0*/  IMAD R8, R11, R8, RZ ;  /* 0x000000080b087224 */ /* 0x000fca00078e02ff */
[----:B------:R-:W-:-:S04]  /*0ec0*/  SHF.L.U32 R13, R8, 0x1, RZ ;  /* 0x00000001080d7819 */ /* 0x000fc800000006ff */
        /* <DEDUP_REMOVED lines=13> */
[----:B0-----:R-:W-:Y:S02]  /*0fa0*/  VIADD R8, R10, 0xffffffe ;  /* 0x0ffffffe0a087836 */ /* 0x001fe40000000000 */
[----:B------:R-:W-:-:S04]  /*0fb0*/  IMAD.MOV R10, RZ, RZ, -R15 ;  /* 0x000000ffff0a7224 */ /* 0x000fc800078e0a0f */
[----:B------:R0:W1:Y:S02]  /*0fc0*/  F2I.FTZ.U32.TRUNC.NTZ R9, R8 ;  /* 0x0000000800097305 */ /* 0x000064000021f000 */
[----:B0-----:R-:W-:Y:S02]  /*0fd0*/  IMAD.MOV.U32 R8, RZ, RZ, RZ ;  /* 0x000000ffff087224 */ /* 0x001fe400078e00ff */
[----:B-1----:R-:W-:-:S04]  /*0fe0*/  IMAD.MOV R13, RZ, RZ, -R9 ;  /* 0x000000ffff0d7224 */ /* 0x002fc800078e0a09 */
[----:B------:R-:W-:-:S04]  /*0ff0*/  IMAD R13, R13, R12, RZ ;  /* 0x0000000c0d0d7224 */ /* 0x000fc800078e02ff */
[----:B------:R-:W-:-:S04]  /*1000*/  IMAD.HI.U32 R9, R9, R13, R8 ;  /* 0x0000000d09097227 */ /* 0x000fc800078e0008 */
        /* <DEDUP_REMOVED lines=20> */
[----:B------:R-:W-:Y:S02]  /*1150*/  IMAD.MOV R14, RZ, RZ, -R10 ;  /* 0x000000ffff0e7224 */ /* 0x000fe400078e0a0a */
[----:B------:R-:W-:Y:S02]  /*1160*/  IMAD.MOV R8, RZ, RZ, -R15 ;  /* 0x000000ffff087224 */ /* 0x000fe400078e0a0f */
[----:B------:R-:W-:Y:S02]  /*1170*/  IMAD R19, R12, R17, RZ ;  /* 0x000000110c137224 */ /* 0x000fe400078e02ff */
[----:B------:R-:W-:-:S02]  /*1180*/  IMAD R11, R11, R8, R6 ;  /* 0x000000080b0b7224 */ /* 0x000fc400078e0206 */
        /* <DEDUP_REMOVED lines=17> */
[----:B------:R-:W-:-:S05]  /*12a0*/  LOP3.LUT R9, R58, 0x1, RZ, 0xc0, !PT ;  /* 0x000000013a097812 */ /* 0x000fca00078ec0ff */
        /* <DEDUP_REMOVED lines=10> */
[----:B------:R-:W-:Y:S02]  /*1350*/  @!P0 IMAD R13, R54, R13, R54 ;  /* 0x0000000d360d8224 */ /* 0x000fe400078e0236 */
        /* <DEDUP_REMOVED lines=13> */
.L_x_1497:
        /* <DEDUP_REMOVED lines=37> */
[----:B------:R-:W-:Y:S02]  /*1680*/  IMAD.MOV R8, RZ, RZ, -R12 ;  /* 0x000000ffff087224 */ /* 0x000fe400078e0a0c */
[----:B0-----:R-:W-:Y:S02]  /*1690*/  IMAD.MOV R16, RZ, RZ, -R9 ;  /* 0x000000ffff107224 */ /* 0x001fe400078e0a09 */
[----:B------:R-:W-:Y:S01]  /*16a0*/  IMAD R13, R14, R8, R11 ;  /* 0x000000080e0d7224 */ /* 0x000fe200078e020b */
[----:B------:R-:W-:Y:S01]  /*16b0*/  MOV R8, RZ ;  /* 0x000000ff00087202 */ /* 0x000fe20000000f00 */
        /* <DEDUP_REMOVED lines=34> */
.L_x_2076:
[----:B------:R-:W-:Y:S05]  /*18e0*/  BRX R8 -0x18f0                                                  (*"BRANCH_TARGETS .L_x_2077,.L_x_2078,.L_x_2079,.L_x_1500"*) ;  /* 0xffffffe408c47949 */ /* 0x000fea000383ffff */
.L_x_2079:
        /* <DEDUP_REMOVED lines=9> */
.L_x_2077:
        /* <DEDUP_REMOVED lines=10> */
.L_x_2078:
        /* <DEDUP_REMOVED lines=9> */
.L_x_1499:
[----:B------:R-:W-:-:S05]  /*1ab0*/  IMAD.MOV.U32 R9, RZ, RZ, -0x3 ;  /* 0xfffffffdff097424 */ /* 0x000fca00078e00ff */
[----:B------:R-:W-:-:S05]  /*1ac0*/  VIADDMNMX.U32 R6, R6, R9, 0x3, PT ;  /* 0x0000000306067446 */ /* 0x000fca0003800009 */
[----:B------:R-:W-:-:S04]  /*1ad0*/  IMAD.SHL.U32 R6, R6, 0x4, RZ ;  /* 0x0000000406067824 */ /* 0x000fc800078e00ff */
[----:B------:R-:W0:Y:S02]  /*1ae0*/  LDC R8, c[0x2][R6+0x10] ;  /* 0x0080040006087b82 */ /* 0x000e240000000800 */
[----:B0-----:R-:W-:-:S04]  /*1af0*/  SHF.R.S32.HI R9, RZ, 0x1f, R8 ;  /* 0x0000001fff097819 */ /* 0x001fc80000011408 */
.L_x_2081:
[----:B------:R-:W-:Y:S05]  /*1b00*/  BRX R8 -0x1b10                                                  (*"BRANCH_TARGETS .L_x_2082,.L_x_2083,.L_x_2084,.L_x_1500"*) ;  /* 0xffffffe4083c7949 */ /* 0x000fea000383ffff */
.L_x_2084:
        /* <DEDUP_REMOVED lines=9> */
.L_x_2082:
[----:B------:R-:W-:Y:S02]  /*1ba0*/  IMAD R6, R15, R4, R17 ;  /* 0x000000040f067224 */ /* 0x000fe400078e0211 */
[----:B------:R-:W-:-:S04]  /*1bb0*/  IMAD R9, R4, R5, RZ ;  /* 0x0000000504097224 */ /* 0x000fc800078e02ff */
[----:B------:R-:W-:-:S04]  /*1bc0*/  IMAD R11, R9, R12, R6 ;  /* 0x0000000c090b7224 */ /* 0x000fc800078e0206 */
[----:B------:R-:W-:Y:S01]  /*1bd0*/  IMAD.IADD R6, R9, 0x1, R11 ;  /* 0x0000000109067824 */ /* 0x000fe200078e020b */
[----:B------:R-:W-:-:S03]  /*1be0*/  IADD3 R11, PT, PT, R11, 0x1, RZ ;  /* 0x000000010b0b7810 */ /* 0x000fc60007ffe0ff */
[----:B------:R-:W-:Y:S01]  /*1bf0*/  IMAD.IADD R8, R6, 0x1, R4 ;  /* 0x0000000106087824 */ /* 0x000fe200078e0204 */
[----:B------:R-:W-:Y:S06]  /*1c00*/  BRA `(.L_x_1500) ;  /* 0x0000000000207947 */ /* 0x000fec0003800000 */
.L_x_2083:
        /* <DEDUP_REMOVED lines=8> */
.L_x_1500:
[----:B------:R-:W-:Y:S05]  /*1c90*/  BSYNC.RECONVERGENT B1 ;  /* 0x0000000000017941 */ /* 0x000fea0003800200 */
.L_x_1498:
[CC--:B------:R-:W-:Y:S02]  /*1ca0*/  VIMNMX R9, PT, PT, R6.reuse, R11.reuse, !PT ;  /* 0x0000000b06097248 */ /* 0x0c0fe40007fe0100 */
[----:B------:R-:W-:Y:S02]  /*1cb0*/  VIMNMX R6, PT, PT, R6, R11, PT ;  /* 0x0000000b06067248 */ /* 0x000fe40003fe0100 */
[CC--:B------:R-:W-:Y:S02]  /*1cc0*/  VIMNMX R53, PT, PT, R9.reuse, R8.reuse, PT ;  /* 0x0000000809357248 */ /* 0x0c0fe40003fe0100 */
[----:B------:R-:W-:Y:S02]  /*1cd0*/  VIMNMX R54, PT, PT, R9, R8, !PT ;  /* 0x0000000809367248 */ /* 0x000fe40007fe0100 */
[CC--:B------:R-:W-:Y:S02]  /*1ce0*/  VIMNMX R55, PT, PT, R6.reuse, R53.reuse, !PT ;  /* 0x0000003506377248 */ /* 0x0c0fe40007fe0100 */
[----:B------:R-:W-:-:S07]  /*1cf0*/  VIMNMX R53, PT, PT, R6, R53, PT ;  /* 0x0000003506357248 */ /* 0x000fce0003fe0100 */
.L_x_1495:
[----:B------:R-:W-:Y:S05]  /*1d00*/  BSYNC.RECONVERGENT B0 ;  /* 0x0000000000007941 */ /* 0x000fea0003800200 */
.L_x_1490:
[----:B------:R-:W0:Y:S02]  /*1d10*/  LDC.64 R8, c[0x4][0x10] ;  /* 0x01000400ff087b82 */ /* 0x000e240000000a00 */
[----:B0-----:R-:W2:Y:S01]  /*1d20*/  LDG.E.64 R8, desc[UR12][R8.64] ;  /* 0x0000000c08087981 */ /* 0x001ea2000c1e1b00 */
[----:B------:R-:W-:Y:S01]  /*1d30*/  IABS R21, R4 ;  /* 0x0000000400157213 */ /* 0x000fe20000000000 */
[----:B------:R-:W-:Y:S01]  /*1d40*/  IMAD R52, R4, R5, RZ ;  /* 0x0000000504347224 */ /* 0x000fe200078e02ff */
[----:B------:R-:W-:Y:S01]  /*1d50*/  IABS R23, R54 ;  /* 0x0000003600177213 */ /* 0x000fe20000000000 */
[----:B------:R-:W-:Y:S01]  /*1d60*/  IMAD.MOV.U32 R36, RZ, RZ, -0x1 ;  /* 0xffffffffff247424 */ /* 0x000fe200078e00ff */
[----:B------:R-:W0:Y:S01]  /*1d70*/  I2F.RP R6, R21 ;  /* 0x0000001500067306 */ /* 0x000e220000209400 */
[----:B------:R-:W-:Y:S01]  /*1d80*/  IABS R24, R55 ;  /* 0x0000003700187213 */ /* 0x000fe20000000000 */
[----:B------:R-:W-:Y:S01]  /*1d90*/  UMOV UR4, URZ ;  /* 0x000000ff00047c82 */ /* 0x000fe20008000000 */
[----:B------:R-:W-:-:S02]  /*1da0*/  IABS R16, R52 ;  /* 0x0000003400107213 */ /* 0x000fc40000000000 */
[----:B------:R-:W-:Y:S02]  /*1db0*/  IABS R32, R53 ;  /* 0x0000003500207213 */ /* 0x000fe40000000000 */
[----:B------:R-:W-:Y:S01]  /*1dc0*/  IABS R20, R7 ;  /* 0x0000000700147213 */ /* 0x000fe20000000000 */
[----:B------:R-:W1:Y:S01]  /*1dd0*/  I2F.RP R12, R16 ;  /* 0x00000010000c7306 */ /* 0x000e620000209400 */
[----:B------:R-:W-:-:S04]  /*1de0*/  LOP3.LUT R17, R55, R4, RZ, 0x3c, !PT ;  /* 0x0000000437117212 */ /* 0x000fc800078e3cff */
[----:B------:R-:W-:-:S03]  /*1df0*/  ISETP.GE.AND P0, PT, R17, RZ, PT ;  /* 0x000000ff1100720c */ /* 0x000fc60003f06270 */
[----:B0-----:R-:W0:Y:S08]  /*1e00*/  MUFU.RCP R6, R6 ;  /* 0x0000000600067308 */ /* 0x001e300000001000 */
[----:B-1----:R-:W-:Y:S01]  /*1e10*/  MUFU.RCP R12, R12 ;  /* 0x0000000c000c7308 */ /* 0x002fe20000001000 */
[----:B0-----:R-:W-:Y:S01]  /*1e20*/  VIADD R10, R6, 0xffffffe ;  /* 0x0ffffffe060a7836 */ /* 0x001fe20000000000 */
[----:B------:R-:W-:-:S06]  /*1e30*/  LOP3.LUT R6, R54, R4, RZ, 0x3c, !PT ;  /* 0x0000000436067212 */ /* 0x000fcc00078e3cff */
[----:B------:R0:W1:Y:S01]  /*1e40*/  F2I.FTZ.U32.TRUNC.NTZ R11, R10 ;  /* 0x0000000a000b7305 */ /* 0x000062000021f000 */
[----:B------:R-:W-:Y:S02]  /*1e50*/  ISETP.GE.AND P6, PT, R6, RZ, PT ;  /* 0x000000ff0600720c */ /* 0x000fe40003fc6270 */
[----:B------:R-:W-:Y:S01]  /*1e60*/  IABS R6, R5 ;  /* 0x0000000500067213 */ /* 0x000fe20000000000 */
[----:B0-----:R-:W-:Y:S02]  /*1e70*/  IMAD.MOV.U32 R10, RZ, RZ, RZ ;  /* 0x000000ffff0a7224 */ /* 0x001fe400078e00ff */
[----:B-1----:R-:W-:-:S04]  /*1e80*/  IMAD.MOV R14, RZ, RZ, -R11 ;  /* 0x000000ffff0e7224 */ /* 0x002fc800078e0a0b */
[----:B------:R-:W-:-:S04]  /*1e90*/  IMAD R13, R14, R21, RZ ;  /* 0x000000150e0d7224 */ /* 0x000fc800078e02ff */
[----:B------:R-:W-:-:S04]  /*1ea0*/  IMAD.HI.U32 R11, R11, R13, R10 ;  /* 0x0000000d0b0b7227 */ /* 0x000fc800078e000a */
[----:B------:R-:W-:Y:S02]  /*1eb0*/  VIADD R13, R12, 0xffffffe ;  /* 0x0ffffffe0c0d7836 */ /* 0x000fe40000000000 */
[----:B------:R-:W-:-:S04]  /*1ec0*/  IMAD.HI.U32 R14, R11, R23, RZ ;  /* 0x000000170b0e7227 */ /* 0x000fc800078e00ff */
[----:B------:R-:W-:Y:S01]  /*1ed0*/  IMAD.HI.U32 R19, R11, R24, RZ ;  /* 0x000000180b137227 */ /* 0x000fe200078e00ff */
[----:B------:R-:W-:Y:S01]  /*1ee0*/  IADD3 R10, PT, PT, -R14, RZ, RZ ;  /* 0x000000ff0e0a7210 */ /* 0x000fe20007ffe1ff */
[----:B------:R-:W0:Y:S02]  /*1ef0*/  F2I.FTZ.U32.TRUNC.NTZ R13, R13 ;  /* 0x0000000d000d7305 */ /* 0x000e24000021f000 */
[----:B------:R-:W-:Y:S02]  /*1f00*/  IMAD.MOV R18, RZ, RZ, -R19 ;  /* 0x000000ffff127224 */ /* 0x000fe400078e0a13 */
[----:B------:R-:W-:Y:S02]  /*1f10*/  IMAD R12, R21, R10, R23 ;  /* 0x0000000a150c7224 */ /* 0x000fe400078e0217 */
[----:B------:R-:W-:Y:S01]  /*1f20*/  IMAD.HI.U32 R22, R11, R32, RZ ;  /* 0x000000200b167227 */ /* 0x000fe200078e00ff */
[----:B------:R-:W-:Y:S02]  /*1f30*/  LOP3.LUT R11, R53, R4, RZ, 0x3c, !PT ;  /* 0x00000004350b7212 */ /* 0x000fe400078e3cff */
[----:B------:R-:W-:Y:S01]  /*1f40*/  ISETP.GT.U32.AND P2, PT, R21, R12, PT ;  /* 0x0000000c1500720c */ /* 0x000fe20003f44070 */
[----:B------:R-:W-:Y:S01]  /*1f50*/  IMAD.MOV.U32 R10, RZ, RZ, R6 ;  /* 0x000000ffff0a7224 */ /* 0x000fe200078e0006 */
[----:B------:R-:W-:Y:S01]  /*1f60*/  ISETP.GE.AND P1, PT, R11, RZ, PT ;  /* 0x000000ff0b00720c */ /* 0x000fe20003f26270 */
[----:B------:R-:W-:Y:S01]  /*1f70*/  IMAD.MOV.U32 R6, RZ, RZ, R20 ;  /* 0x000000ffff067224 */ /* 0x000fe200078e0014 */
[----:B------:R-:W-:Y:S01]  /*1f80*/  LOP3.LUT R11, R54, R52, RZ, 0x3c, !PT ;  /* 0x00000034360b7212 */ /* 0x000fe200078e3cff */
[----:B------:R-:W-:Y:S01]  /*1f90*/  IMAD R18, R21, R18, R24 ;  /* 0x0000001215127224 */ /* 0x000fe200078e0218 */
[----:B------:R-:W1:Y:S01]  /*1fa0*/  I2F.RP R15, R10 ;  /* 0x0000000a000f7306 */ /* 0x000e620000209400 */
[----:B------:R-:W-:-:S02]  /*1fb0*/  IMAD.MOV R20, RZ, RZ, -R22 ;  /* 0x000000ffff147224 */ /* 0x000fc400078e0a16 */
[----:B0-----:R-:W-:Y:S01]  /*1fc0*/  IMAD.MOV R25, RZ, RZ, -R13 ;  /* 0x000000ffff197224 */ /* 0x001fe200078e0a0d */
[C---:B------:R-:W-:Y:S01]  /*1fd0*/  ISETP.GT.U32.AND P5, PT, R21.reuse, R18, PT ;  /* 0x000000121500720c */ /* 0x040fe20003fa4070 */
[C---:B------:R-:W-:Y:S02]  /*1fe0*/  IMAD R20, R21.reuse, R20, R32 ;  /* 0x0000001415147224 */ /* 0x040fe400078e0220 */
[----:B------:R-:W-:Y:S01]  /*1ff0*/  @!P2 IMAD.IADD R12, R12, 0x1, -R21 ;  /* 0x000000010c0ca824 */ /* 0x000fe200078e0a15 */
[----:B------:R-:W0:Y:S01]  /*2000*/  I2F.RP R17, R6 ;  /* 0x0000000600117306 */ /* 0x000e220000209400 */
[----:B------:R-:W-:Y:S01]  /*2010*/  @!P2 VIADD R14, R14, 0x1 ;  /* 0x000000010e0ea836 */ /* 0x000fe20000000000 */
[----:B------:R-:W-:Y:S02]  /*2020*/  ISETP.GT.U32.AND P4, PT, R21, R20, PT ;  /* 0x000000141500720c */ /* 0x000fe40003f84070 */
[----:B------:R-:W-:Y:S02]  /*2030*/  ISETP.GE.U32.AND P3, PT, R12, R21, PT ;  /* 0x000000150c00720c */ /* 0x000fe40003f66070 */
[----:B------:R-:W-:-:S02]  /*2040*/  IABS R12, R52 ;  /* 0x00000034000c7213 */ /* 0x000fc40000000000 */
[----:B------:R-:W-:Y:S01]  /*2050*/  ISETP.GE.AND P2, PT, R11, RZ, PT ;  /* 0x000000ff0b00720c */ /* 0x000fe20003f46270 */
[----:B------:R-:W-:Y:S01]  /*2060*/  IMAD R11, R25, R16, RZ ;  /* 0x00000010190b7224 */ /* 0x000fe200078e02ff */
[----:B------:R-:W-:Y:S01]  /*2070*/  IADD3 R25, PT, PT, RZ, -R12, RZ ;  /* 0x8000000cff197210 */ /* 0x000fe20007ffe0ff */
[----:B------:R-:W-:Y:S01]  /*2080*/  IMAD.MOV.U32 R12, RZ, RZ, RZ ;  /* 0x000000ffff0c7224 */ /* 0x000fe200078e00ff */
[----:B-1----:R-:W1:Y:S01]  /*2090*/  MUFU.RCP R15, R15 ;  /* 0x0000000f000f7308 */ /* 0x002e620000001000 */
[----:B------:R-:W-:Y:S02]  /*20a0*/  @!P5 IMAD.IADD R18, R18, 0x1, -R21 ;  /* 0x000000011212d824 */ /* 0x000fe400078e0a15 */
[----:B------:R-:W-:Y:S01]  /*20b0*/  IMAD.HI.U32 R12, R13, R11, R12 ;  /* 0x0000000b0d0c7227 */ /* 0x000fe200078e000c */
[----:B------:R-:W-:-:S03]  /*20c0*/  @!P4 IADD3 R22, PT, PT, R22, 0x1, RZ ;  /* 0x000000011616c810 */ /* 0x000fc60007ffe0ff */
[----:B------:R-:W-:Y:S01]  /*20d0*/  @P3 VIADD R14, R14, 0x1 ;  /* 0x000000010e0e3836 */ /* 0x000fe20000000000 */
[----:B------:R-:W-:Y:S01]  /*20e0*/  ISETP.GE.U32.AND P3, PT, R18, R21, PT ;  /* 0x000000151200720c */ /* 0x000fe20003f66070 */
[----:B------:R-:W-:Y:S01]  /*20f0*/  @!P4 IMAD.IADD R20, R20, 0x1, -R21 ;  /* 0x000000011414c824 */ /* 0x000fe200078e0a15 */
[----:B0-----:R-:W0:Y:S01]  /*2100*/  MUFU.RCP R17, R17 ;  /* 0x0000001100117308 */ /* 0x001e220000001000 */
[----:B------:R-:W-:-:S04]  /*2110*/  IMAD.HI.U32 R18, R12, R23, RZ ;  /* 0x000000170c127227 */ /* 0x000fc800078e00ff */
[----:B------:R-:W-:Y:S01]  /*2120*/  @!P5 VIADD R19, R19, 0x1 ;  /* 0x000000011313d836 */ /* 0x000fe20000000000 */
[----:B------:R-:W-:Y:S01]  /*2130*/  ISETP.GE.U32.AND P5, PT, R20, R21, PT ;  /* 0x000000151400720c */ /* 0x000fe20003fa6070 */
[----:B------:R-:W-:Y:S01]  /*2140*/  IMAD R11, R18, R25, R23 ;  /* 0x00000019120b7224 */ /* 0x000fe200078e0217 */
[----:B------:R-:W-:Y:S01]  /*2150*/  LOP3.LUT R21, R55, R52, RZ, 0x3c, !PT ;  /* 0x0000003437157212 */ /* 0x000fe200078e3cff */
[----:B------:R-:W-:-:S03]  /*2160*/  IMAD.HI.U32 R20, R12, R24, RZ ;  /* 0x000000180c147227 */ /* 0x000fc600078e00ff */
[----:B------:R-:W-:Y:S01]  /*2170*/  ISETP.GE.AND P4, PT, R21, RZ, PT ;  /* 0x000000ff1500720c */ /* 0x000fe20003f86270 */
[----:B------:R-:W-:-:S04]  /*2180*/  IMAD.HI.U32 R23, R12, R32, RZ ;  /* 0x000000200c177227 */ /* 0x000fc800078e00ff */
[----:B-1----:R-:W-:Y:S02]  /*2190*/  VIADD R15, R15, 0xffffffe ;  /* 0x0ffffffe0f0f7836 */ /* 0x002fe40000000000 */
[-C--:B------:R-:W-:Y:S02]  /*21a0*/  IMAD R21, R20, R25.reuse, R24 ;  /* 0x0000001914157224 */ /* 0x080fe400078e0218 */
[----:B------:R-:W-:Y:S01]  /*21b0*/  IMAD R25, R23, R25, R32 ;  /* 0x0000001917197224 */ /* 0x000fe200078e0220 */
[----:B------:R1:W3:Y:S01]  /*21c0*/  F2I.FTZ.U32.TRUNC.NTZ R13, R15 ;  /* 0x0000000f000d7305 */ /* 0x0002e2000021f000 */
[----:B------:R-:W-:Y:S01]  /*21d0*/  @P3 VIADD R19, R19, 0x1 ;  /* 0x0000000113133836 */ /* 0x000fe20000000000 */
[C---:B------:R-:W-:Y:S01]  /*21e0*/  ISETP.GT.U32.AND P3, PT, R16.reuse, R11, PT ;  /* 0x0000000b1000720c */ /* 0x040fe20003f64070 */
[----:B------:R-:W-:Y:S01]  /*21f0*/  @!P6 IMAD.MOV R14, RZ, RZ, -R14 ;  /* 0x000000ffff0ee224 */ /* 0x000fe200078e0a0e */
[----:B------:R-:W-:Y:S01]  /*2200*/  ISETP.GT.U32.AND P6, PT, R16, R25, PT ;  /* 0x000000191000720c */ /* 0x000fe20003fc4070 */
[----:B------:R-:W-:Y:S01]  /*2210*/  @P5 VIADD R22, R22, 0x1 ;  /* 0x0000000116165836 */ /* 0x000fe20000000000 */
[----:B------:R-:W-:Y:S01]  /*2220*/  ISETP.GT.U32.AND P5, PT, R16, R21, PT ;  /* 0x000000151000720c */ /* 0x000fe20003fa4070 */
[----:B0-----:R-:W-:-:S02]  /*2230*/  VIADD R17, R17, 0xffffffe ;  /* 0x0ffffffe11117836 */ /* 0x001fc40000000000 */
[----:B------:R-:W-:Y:S01]  /*2240*/  @!P0 IMAD.MOV R19, RZ, RZ, -R19 ;  /* 0x000000ffff138224 */ /* 0x000fe200078e0a13 */
[----:B------:R-:W-:Y:S01]  /*2250*/  ISETP.NE.AND P0, PT, R4, RZ, PT ;  /* 0x000000ff0400720c */ /* 0x000fe20003f05270 */
[----:B------:R-:W-:Y:S01]  /*2260*/  @!P1 IMAD.MOV R22, RZ, RZ, -R22 ;  /* 0x000000ffff169224 */ /* 0x000fe200078e0a16 */
[----:B-1----:R-:W-:Y:S01]  /*2270*/  LOP3.LUT R15, RZ, R4, RZ, 0x33, !PT ;  /* 0x00000004ff0f7212 */ /* 0x002fe200078e33ff */
[----:B------:R-:W0:Y:S02]  /*2280*/  F2I.FTZ.U32.TRUNC.NTZ R17, R17 ;  /* 0x0000001100117305 */ /* 0x000e24000021f000 */
[--C-:B------:R-:W-:Y:S01]  /*2290*/  @!P3 IMAD.IADD R11, R11, 0x1, -R16.reuse ;  /* 0x000000010b0bb824 */ /* 0x100fe200078e0a10 */
[----:B------:R-:W-:Y:S01]  /*22a0*/  SEL R14, R15, R14, !P0 ;  /* 0x0000000e0f0e7207 */ /* 0x000fe20004000000 */
[----:B---3--:R-:W-:Y:S01]  /*22b0*/  IMAD.MOV R12, RZ, RZ, -R13 ;  /* 0x000000ffff0c7224 */ /* 0x008fe200078e0a0d */
[----:B------:R-:W-:Y:S01]  /*22c0*/  @!P6 IADD3 R23, PT, PT, R23, 0x1, RZ ;  /* 0x000000011717e810 */ /* 0x000fe20007ffe0ff */
[----:B------:R-:W-:Y:S01]  /*22d0*/  @!P6 IMAD.IADD R25, R25, 0x1, -R16 ;  /* 0x000000011919e824 */ /* 0x000fe200078e0a10 */
[-C--:B------:R-:W-:Y:S01]  /*22e0*/  @!P5 IADD3 R21, PT, PT, R21, -R16.reuse, RZ ;  /* 0x800000101515d210 */ /* 0x080fe20007ffe0ff */
[----:B------:R-:W-:Y:S01]  /*22f0*/  @!P3 VIADD R18, R18, 0x1 ;  /* 0x000000011212b836 */ /* 0x000fe20000000000 */
[----:B------:R-:W-:Y:S01]  /*2300*/  ISETP.GE.U32.AND P1, PT, R11, R16, PT ;  /* 0x000000100b00720c */ /* 0x000fe20003f26070 */
[----:B------:R-:W-:Y:S01]  /*2310*/  @!P5 VIADD R20, R20, 0x1 ;  /* 0x000000011414d836 */ /* 0x000fe20000000000 */
[C---:B------:R-:W-:Y:S01]  /*2320*/  SEL R11, R15.reuse, R19, !P0 ;  /* 0x000000130f0b7207 */ /* 0x040fe20004000000 */
[----:B------:R-:W-:Y:S01]  /*2330*/  IMAD.MOV.U32 R19, RZ, RZ, R12 ;  /* 0x000000ffff137224 */ /* 0x000fe200078e000c */
[----:B------:R-:W-:-:S02]  /*2340*/  SEL R15, R15, R22, !P0 ;  /* 0x000000160f0f7207 */ /* 0x000fc40004000000 */
[----:B------:R-:W-:Y:S01]  /*2350*/  ISETP.GE.U32.AND P0, PT, R21, R16, PT ;  /* 0x000000101500720c */ /* 0x000fe20003f06070 */
[----:B0-----:R-:W-:Y:S01]  /*2360*/  IMAD.MOV R21, RZ, RZ, -R17 ;  /* 0x000000ffff157224 */ /* 0x001fe200078e0a11 */
[----:B------:R-:W-:Y:S01]  /*2370*/  LOP3.LUT R12, R53, R52, RZ, 0x3c, !PT ;  /* 0x00000034350c7212 */ /* 0x000fe200078e3cff */
[----:B------:R-:W-:Y:S01]  /*2380*/  IMAD R19, R19, R10, RZ ;  /* 0x0000000a13137224 */ /* 0x000fe200078e02ff */
[----:B------:R-:W-:Y:S01]  /*2390*/  ISETP.GE.U32.AND P3, PT, R25, R16, PT ;  /* 0x000000101900720c */ /* 0x000fe20003f66070 */
[----:B------:R-:W-:Y:S01]  /*23a0*/  IMAD R21, R21, R6, RZ ;  /* 0x0000000615157224 */ /* 0x000fe200078e02ff */
[----:B------:R-:W-:Y:S01]  /*23b0*/  ISETP.GE.AND P5, PT, R12, RZ, PT ;  /* 0x000000ff0c00720c */ /* 0x000fe20003fa6270 */
[----:B------:R-:W-:Y:S01]  /*23c0*/  IMAD.MOV.U32 R12, RZ, RZ, RZ ;  /* 0x000000ffff0c7224 */ /* 0x000fe200078e00ff */
[----:B------:R-:W-:Y:S01]  /*23d0*/  IABS R33, R15 ;  /* 0x0000000f00217213 */ /* 0x000fe20000000000 */
[----:B------:R-:W-:Y:S02]  /*23e0*/  IMAD.MOV.U32 R16, RZ, RZ, RZ ;  /* 0x000000ffff107224 */ /* 0x000fe400078e00ff */
[----:B------:R-:W-:Y:S01]  /*23f0*/  @P1 VIADD R18, R18, 0x1 ;  /* 0x0000000112121836 */ /* 0x000fe20000000000 */
[----:B------:R-:W-:Y:S01]  /*2400*/  ISETP.NE.AND P1, PT, R52, RZ, PT ;  /* 0x000000ff3400720c */ /* 0x000fe20003f25270 */
[----:B------:R-:W-:-:S02]  /*2410*/  @P0 VIADD R20, R20, 0x1 ;  /* 0x0000000114140836 */ /* 0x000fc40000000000 */
[----:B------:R-:W-:Y:S01]  /*2420*/  IMAD.HI.U32 R12, R13, R19, R12 ;  /* 0x000000130d0c7227 */ /* 0x000fe200078e000c */
[----:B------:R-:W-:-:S03]  /*2430*/  IABS R19, R14 ;  /* 0x0000000e00137213 */ /* 0x000fc60000000000 */
[----:B------:R-:W-:Y:S02]  /*2440*/  @P3 VIADD R23, R23, 0x1 ;  /* 0x0000000117173836 */ /* 0x000fe40000000000 */
[----:B------:R-:W-:Y:S01]  /*2450*/  IMAD.HI.U32 R16, R17, R21, R16 ;  /* 0x0000001511107227 */ /* 0x000fe200078e0010 */
[----:B------:R-:W-:Y:S02]  /*2460*/  LOP3.LUT R17, RZ, R52, RZ, 0x33, !PT ;  /* 0x00000034ff117212 */ /* 0x000fe400078e33ff */
        /* <DEDUP_REMOVED lines=9> */
[----:B------:R-:W-:Y:S02]  /*2500*/  IABS R25, R18 ;  /* 0x0000001200197213 */ /* 0x000fe40000000000 */
[----:B------:R-:W-:Y:S01]  /*2510*/  IABS R35, R20 ;  /* 0x0000001400237213 */ /* 0x000fe20000000000 */
[----:B------:R-:W-:Y:S01]  /*2520*/  IMAD.MOV R13, RZ, RZ, -R13 ;  /* 0x000000ffff0d7224 */ /* 0x000fe200078e0a0d */
[----:B------:R-:W-:Y:S01]  /*2530*/  IADD3 R17, PT, PT, -R17, RZ, RZ ;  /* 0x000000ff11117210 */ /* 0x000fe20007ffe1ff */
[----:B------:R-:W-:Y:S01]  /*2540*/  IMAD.HI.U32 R12, R12, R33, RZ ;  /* 0x000000210c0c7227 */ /* 0x000fe200078e00ff */
[----:B------:R-:W-:-:S03]  /*2550*/  IABS R37, R23 ;  /* 0x0000001700257213 */ /* 0x000fc60000000000 */
[C---:B------:R-:W-:Y:S02]  /*2560*/  IMAD R13, R10.reuse, R13, R19 ;  /* 0x0000000d0a0d7224 */ /* 0x040fe400078e0213 */
[C---:B------:R-:W-:Y:S02]  /*2570*/  IMAD R19, R10.reuse, R17, R21 ;  /* 0x000000110a137224 */ /* 0x040fe400078e0215 */
[----:B------:R-:W-:Y:S01]  /*2580*/  IMAD.MOV R22, RZ, RZ, -R12 ;  /* 0x000000ffff167224 */ /* 0x000fe200078e0a0c */
[----:B------:R-:W-:Y:S01]  /*2590*/  ISETP.GT.U32.AND P0, PT, R10, R13, PT ;  /* 0x0000000d0a00720c */ /* 0x000fe20003f04070 */
[----:B------:R-:W-:Y:S01]  /*25a0*/  IMAD.HI.U32 R12, R16, R25, RZ ;  /* 0x00000019100c7227 */ /* 0x000fe200078e00ff */
[----:B------:R-:W-:-:S03]  /*25b0*/  ISETP.GT.U32.AND P2, PT, R10, R19, PT ;  /* 0x000000130a00720c */ /* 0x000fc60003f44070 */
[----:B------:R-:W-:-:S04]  /*25c0*/  IMAD.HI.U32 R21, R16, R35, RZ ;  /* 0x0000002310157227 */ /* 0x000fc800078e00ff */
[----:B------:R-:W-:Y:S02]  /*25d0*/  IMAD.MOV R12, RZ, RZ, -R12 ;  /* 0x000000ffff0c7224 */ /* 0x000fe400078e0a0c */
[----:B------:R-:W-:Y:S02]  /*25e0*/  IMAD.MOV R21, RZ, RZ, -R21 ;  /* 0x000000ffff157224 */ /* 0x000fe400078e0a15 */
[----:B------:R-:W-:Y:S01]  /*25f0*/  IMAD R17, R6, R12, R25 ;  /* 0x0000000c06117224 */ /* 0x000fe200078e0219 */
[C---:B------:R-:W-:Y:S01]  /*2600*/  VIMNMX R12, PT, PT, R55.reuse, R54, !PT ;  /* 0x00000036370c7248 */ /* 0x040fe20007fe0100 */
[----:B------:R-:W-:Y:S01]  /*2610*/  IMAD R33, R10, R22, R33 ;  /* 0x000000160a217224 */ /* 0x000fe200078e0221 */
[----:B------:R-:W-:Y:S01]  /*2620*/  VIMNMX R22, PT, PT, R55, R54, PT ;  /* 0x0000003637167248 */ /* 0x000fe20003fe0100 */
[C---:B------:R-:W-:Y:S01]  /*2630*/  IMAD R21, R6.reuse, R21, R35 ;  /* 0x0000001506157224 */ /* 0x040fe200078e0223 */
[----:B------:R-:W-:Y:S01]  /*2640*/  ISETP.GT.U32.AND P1, PT, R6, R17, PT ;  /* 0x000000110600720c */ /* 0x000fe20003f24070 */
[----:B------:R-:W-:Y:S01]  /*2650*/  IMAD.HI.U32 R16, R16, R37, RZ ;  /* 0x0000002510107227 */ /* 0x000fe200078e00ff */
[----:B------:R-:W-:-:S02]  /*2660*/  ISETP.GT.U32.AND P5, PT, R10, R33, PT ;  /* 0x000000210a00720c */ /* 0x000fc40003fa4070 */
[----:B------:R-:W-:Y:S01]  /*2670*/  VIMNMX R25, PT, PT, R12, R53, PT ;  /* 0x000000350c197248 */ /* 0x000fe20003fe0100 */
[--C-:B------:R-:W-:Y:S01]  /*2680*/  @!P2 IMAD.IADD R19, R19, 0x1, -R10.reuse ;  /* 0x000000011313a824 */ /* 0x100fe200078e0a0a */
[----:B------:R-:W-:Y:S01]  /*2690*/  ISETP.GT.U32.AND P2, PT, R6, R21, PT ;  /* 0x000000150600720c */ /* 0x000fe20003f44070 */
[----:B------:R-:W-:Y:S01]  /*26a0*/  @!P0 IMAD.IADD R13, R13, 0x1, -R10 ;  /* 0x000000010d0d8824 */ /* 0x000fe200078e0a0a */
[----:B------:R-:W-:Y:S01]  /*26b0*/  ISETP.NE.AND P0, PT, R0, 0x1, PT ;  /* 0x000000010000780c */ /* 0x000fe20003f05270 */
[----:B------:R-:W-:Y:S01]  /*26c0*/  IMAD.MOV R16, RZ, RZ, -R16 ;  /* 0x000000ffff107224 */ /* 0x000fe200078e0a10 */
[C---:B------:R-:W-:Y:S02]  /*26d0*/  ISETP.GT.U32.AND P3, PT, R10.reuse, R19, PT ;  /* 0x000000130a00720c */ /* 0x040fe40003f64070 */
[----:B------:R-:W-:Y:S01]  /*26e0*/  ISETP.GT.U32.AND P4, PT, R10, R13, PT ;  /* 0x0000000d0a00720c */ /* 0x000fe20003f84070 */
[----:B------:R-:W-:Y:S01]  /*26f0*/  IMAD R35, R6, R16, R37 ;  /* 0x0000001006237224 */ /* 0x000fe200078e0225 */
[----:B------:R-:W-:Y:S01]  /*2700*/  @!P1 IADD3 R17, PT, PT, R17, -R6, RZ ;  /* 0x8000000611119210 */ /* 0x000fe20007ffe0ff */
[----:B------:R-:W-:Y:S01]  /*2710*/  @!P5 IMAD.IADD R33, R33, 0x1, -R10 ;  /* 0x000000012121d824 */ /* 0x000fe200078e0a0a */
[----:B------:R-:W-:Y:S01]  /*2720*/  ISETP.GE.AND P1, PT, R14, RZ, PT ;  /* 0x000000ff0e00720c */ /* 0x000fe20003f26270 */
[----:B------:R-:W-:Y:S01]  /*2730*/  IMAD.MOV.U32 R37, RZ, RZ, 0x7fefffff ;  /* 0x7fefffffff257424 */ /* 0x000fe200078e00ff */
[C---:B------:R-:W-:Y:S01]  /*2740*/  ISETP.GT.U32.AND P5, PT, R6.reuse, R35, PT ;  /* 0x000000230600720c */ /* 0x040fe20003fa4070 */
[----:B------:R-:W-:Y:S01]  /*2750*/  @!P2 IMAD.IADD R21, R21, 0x1, -R6 ;  /* 0x000000011515a824 */ /* 0x000fe200078e0a06 */
[----:B------:R-:W-:-:S02]  /*2760*/  ISETP.GT.U32.AND P2, PT, R6, R17, PT ;  /* 0x000000110600720c */ /* 0x000fc40003f44070 */
[----:B------:R-:W-:Y:S01]  /*2770*/  ISETP.GT.U32.AND P6, PT, R10, R33, PT ;  /* 0x000000210a00720c */ /* 0x000fe20003fc4070 */
[--C-:B------:R-:W-:Y:S01]  /*2780*/  @!P3 IMAD.IADD R19, R19, 0x1, -R10.reuse ;  /* 0x000000011313b824 */ /* 0x100fe200078e0a0a */
[----:B------:R-:W-:Y:S01]  /*2790*/  ISETP.GE.AND P3, PT, R18, RZ, PT ;  /* 0x000000ff1200720c */ /* 0x000fe20003f66270 */
[----:B------:R-:W-:Y:S01]  /*27a0*/  @!P4 IMAD.IADD R13, R13, 0x1, -R10 ;  /* 0x000000010d0dc824 */ /* 0x000fe200078e0a0a */
[----:B------:R-:W-:Y:S02]  /*27b0*/  ISETP.GT.U32.AND P4, PT, R6, R21, PT ;  /* 0x000000150600720c */ /* 0x000fe40003f84070 */
[CC--:B------:R-:W-:Y:S01]  /*27c0*/  VIMNMX R24, PT, PT, R22.reuse, R25.reuse, !PT ;  /* 0x0000001916187248 */ /* 0x0c0fe20007fe0100 */
[----:B------:R-:W-:Y:S01]  /*27d0*/  @!P1 IMAD.MOV R13, RZ, RZ, -R13 ;  /* 0x000000ffff0d9224 */ /* 0x000fe200078e0a0d */
[----:B------:R-:W-:Y:S01]  /*27e0*/  ISETP.GE.AND P1, PT, R11, RZ, PT ;  /* 0x000000ff0b00720c */ /* 0x000fe20003f26270 */
[--C-:B------:R-:W-:Y:S01]  /*27f0*/  @!P5 IMAD.IADD R35, R35, 0x1, -R6.reuse ;  /* 0x000000012323d824 */ /* 0x100fe200078e0a06 */
[----:B------:R-:W-:Y:S01]  /*2800*/  VIMNMX R22, PT, PT, R22, R25, PT ;  /* 0x0000001916167248 */ /* 0x000fe20003fe0100 */
[----:B------:R-:W-:Y:S01]  /*2810*/  @!P2 IMAD.IADD R17, R17, 0x1, -R6 ;  /* 0x000000011111a824 */ /* 0x000fe200078e0a06 */
        /* <DEDUP_REMOVED lines=8> */
[----:B------:R-:W-:Y:S01]  /*28a0*/  IADD3 R20, PT, PT, -R11, RZ, RZ ;  /* 0x000000ff0b147210 */ /* 0x000fe20007ffe1ff */
[----:B------:R-:W-:Y:S01]  /*28b0*/  @!P1 IMAD.MOV R19, RZ, RZ, -R19 ;  /* 0x000000ffff139224 */ /* 0x000fe200078e0a13 */
[----:B------:R-:W-:Y:S01]  /*28c0*/  ISETP.NE.AND P1, PT, R5, RZ, PT ;  /* 0x000000ff0500720c */ /* 0x000fe20003f25270 */
[----:B------:R-:W-:Y:S01]  /*28d0*/  IMAD R25, R4, R25, R54 ;  /* 0x0000001904197224 */ /* 0x000fe200078e0236 */
[----:B------:R-:W-:Y:S01]  /*28e0*/  LOP3.LUT R0, RZ, R5, RZ, 0x33, !PT ;  /* 0x00000005ff007212 */ /* 0x000fe200078e33ff */
[----:B------:R-:W-:Y:S01]  /*28f0*/  IMAD.MOV.U32 R5, RZ, RZ, R21 ;  /* 0x000000ffff057224 */ /* 0x000fe200078e0015 */
[----:B------:R-:W-:Y:S01]  /*2900*/  @!P3 IADD3 R17, PT, PT, -R17, RZ, RZ ;  /* 0x000000ff1111b210 */ /* 0x000fe20007ffe1ff */
[----:B------:R-:W-:Y:S01]  /*2910*/  @!P2 IMAD.MOV R33, RZ, RZ, -R33 ;  /* 0x000000ffff21a224 */ /* 0x000fe200078e0a21 */
[----:B------:R-:W-:Y:S01]  /*2920*/  SEL R18, R0, R19, !P1 ;  /* 0x0000001300127207 */ /* 0x000fe20004800000 */
[----:B------:R-:W-:Y:S01]  /*2930*/  @!P5 IMAD.IADD R35, R35, 0x1, -R6 ;  /* 0x000000012323d824 */ /* 0x000fe200078e0a06 */
[----:B------:R-:W-:Y:S01]  /*2940*/  ISETP.NE.AND P5, PT, R7, RZ, PT ;  /* 0x000000ff0700720c */ /* 0x000fe20003fa5270 */
[----:B------:R-:W-:Y:S01]  /*2950*/  IMAD R20, R4, R20, R55 ;  /* 0x0000001404147224 */ /* 0x000fe200078e0237 */
[----:B------:R-:W-:Y:S01]  /*2960*/  SEL R19, R0, R33, !P1 ;  /* 0x0000002100137207 */ /* 0x000fe20004800000 */
[----:B------:R-:W-:Y:S01]  /*2970*/  IMAD R23, R4, R15, R53 ;  /* 0x0000000f04177224 */ /* 0x000fe200078e0235 */
[----:B------:R-:W-:Y:S01]  /*2980*/  LOP3.LUT R4, RZ, R7, RZ, 0x33, !PT ;  /* 0x00000007ff047212 */ /* 0x000fe200078e33ff */
[----:B------:R-:W-:Y:S01]  /*2990*/  @!P6 IMAD.MOV R5, RZ, RZ, -R5 ;  /* 0x000000ffff05e224 */ /* 0x000fe200078e0a05 */
[----:B------:R-:W-:Y:S01]  /*29a0*/  SEL R21, R0, R13, !P1 ;  /* 0x0000000d00157207 */ /* 0x000fe20004800000 */
[----:B------:R-:W-:Y:S01]  /*29b0*/  @!P4 IMAD.MOV R35, RZ, RZ, -R35 ;  /* 0x000000ffff23c224 */ /* 0x000fe200078e0a23 */
[----:B--2---:R-:W-:Y:S01]  /*29c0*/  SEL R32, R8, R2, !P0 ;  /* 0x0000000208207207 */ /* 0x004fe20004000000 */
[----:B------:R-:W-:Y:S01]  /*29d0*/  IMAD.MOV.U32 R14, RZ, RZ, 0x7fffffff ;  /* 0x7fffffffff0e7424 */ /* 0x000fe200078e00ff */
[----:B------:R-:W-:Y:S01]  /*29e0*/  SEL R33, R9, R3, !P0 ;  /* 0x0000000309217207 */ /* 0x000fe20004000000 */
[----:B------:R-:W-:Y:S01]  /*29f0*/  IMAD.MOV.U32 R13, RZ, RZ, -0x1 ;  /* 0xffffffffff0d7424 */ /* 0x000fe200078e00ff */
[----:B------:R-:W-:-:S02]  /*2a00*/  SEL R17, R4, R17, !P5 ;  /* 0x0000001104117207 */ /* 0x000fc40006800000 */
[----:B------:R-:W-:Y:S01]  /*2a10*/  SEL R16, R4, R5, !P5 ;  /* 0x0000000504107207 */ /* 0x000fe20006800000 */
[----:B------:R-:W-:Y:S01]  /*2a20*/  IMAD.WIDE R38, R54, 0x8, R32 ;  /* 0x0000000836267825 */ /* 0x000fe200078e0220 */
[----:B------:R-:W-:Y:S02]  /*2a30*/  SEL R15, R4, R35, !P5 ;  /* 0x00000023040f7207 */ /* 0x000fe40006800000 */
[----:B------:R-:W-:Y:S01]  /*2a40*/  VIMNMX R12, PT, PT, R12, R53, !PT ;  /* 0x000000350c0c7248 */ /* 0x000fe20007fe0100 */
[----:B-----5:R-:W-:Y:S01]  /*2a50*/  IMAD.WIDE R34, R54, 0x8, R26 ;  /* 0x0000000836227825 */ /* 0x020fe200078e021a */
[----:B------:R-:W-:Y:S02]  /*2a60*/  VIMNMX R10, PT, PT, R25, R20, PT ;  /* 0x00000014190a7248 */ /* 0x000fe40003fe0100 */
[----:B------:R-:W-:Y:S01]  /*2a70*/  VIMNMX R8, PT, PT, R21, R18, PT ;  /* 0x0000001215087248 */ /* 0x000fe20003fe0100 */
[----:B------:R-:W-:Y:S01]  /*2a80*/  IMAD.WIDE R40, R55, 0x8, R32 ;  /* 0x0000000837287825 */ /* 0x000fe200078e0220 */
[----:B------:R-:W-:-:S03]  /*2a90*/  VIMNMX R6, PT, PT, R17, R16, PT ;  /* 0x0000001011067248 */ /* 0x000fc60003fe0100 */
[----:B------:R-:W-:-:S07]  /*2aa0*/  IMAD.WIDE R42, R53, 0x8, R32 ;  /* 0x00000008352a7825 */ /* 0x000fce00078e0220 */
.L_x_1514:
[----:B------:R-:W0:Y:S01]  /*2ab0*/  LDCU.64 UR6, c[0x4][0x8] ;  /* 0x01000100ff0677ac */ /* 0x000e220008000a00 */
[----:B------:R-:W1:Y:S01]  /*2ac0*/  LDCU.128 UR8, c[0x0][0x380] ;  /* 0x00007000ff0877ac */ /* 0x000e620008000c00 */
[----:B0-----:R-:W-:-:S06]  /*2ad0*/  UIMAD.WIDE.U32 UR6, UR4, 0xc, UR6 ;  /* 0x0000000c040678a5 */ /* 0x001fcc000f8e0006 */
[----:B------:R-:W-:Y:S01]  /*2ae0*/  IMAD.U32 R2, RZ, RZ, UR6 ;  /* 0x00000006ff027e24 */ /* 0x000fe2000f8e00ff */
[----:B------:R-:W-:-:S05]  /*2af0*/  MOV R3, UR7 ;  /* 0x0000000700037c02 */ /* 0x000fca0008000f00 */
[----:B------:R-:W2:Y:S04]  /*2b00*/  LDG.E R4, desc[UR12][R2.64+0x4] ;  /* 0x0000040c02047981 */ /* 0x000ea8000c1e1900 */
[----:B------:R-:W3:Y:S04]  /*2b10*/  LDG.E R0, desc[UR12][R2.64] ;  /* 0x0000000c02007981 */ /* 0x000ee8000c1e1900 */
[----:B------:R-:W4:Y:S01]  /*2b20*/  LDG.E R44, desc[UR12][R2.64+0x8] ;  /* 0x0000080c022c7981 */ /* 0x000f22000c1e1900 */
[----:B------:R-:W-:Y:S01]  /*2b30*/  UIADD3 UR4, UPT, UPT, UR4, 0x1, URZ ;  /* 0x0000000104047890 */ /* 0x000fe2000fffe0ff */
[----:B------:R-:W-:Y:S03]  /*2b40*/  BSSY.RECONVERGENT B2, `(.L_x_1501) ;  /* 0x000023b000027945 */ /* 0x000fe60003800200 */
[----:B------:R-:W-:Y:S01]  /*2b50*/  UISETP.NE.AND UP1, UPT, UR4, 0xe, UPT ;  /* 0x0000000e0400788c */ /* 0x000fe2000bf25270 */
[----:B--2---:R-:W-:-:S02]  /*2b60*/  IMAD.IADD R4, R21, 0x1, R4 ;  /* 0x0000000115047824 */ /* 0x004fc400078e0204 */
[----:B---3--:R-:W-:-:S03]  /*2b70*/  IMAD.IADD R0, R25, 0x1, R0 ;  /* 0x0000000119007824 */ /* 0x008fc600078e0200 */
[----:B-1----:R-:W-:Y:S01]  /*2b80*/  ISETP.GE.AND P0, PT, R4, UR9, PT ;  /* 0x0000000904007c0c */ /* 0x002fe2000bf06270 */
[----:B----4-:R-:W-:-:S03]  /*2b90*/  IMAD.IADD R5, R17, 0x1, R44 ;  /* 0x0000000111057824 */ /* 0x010fc600078e022c */
[----:B------:R-:W-:Y:S01]  /*2ba0*/  ISETP.GE.OR P0, PT, R0, UR8, P0 ;  /* 0x0000000800007c0c */ /* 0x000fe20008706670 */
[----:B------:R-:W-:-:S03]  /*2bb0*/  IMAD R11, R5, UR9, R4 ;  /* 0x00000009050b7c24 */ /* 0x000fc6000f8e0204 */
[----:B------:R-:W-:Y:S01]  /*2bc0*/  ISETP.GE.OR P0, PT, R5, UR10, P0 ;  /* 0x0000000a05007c0c */ /* 0x000fe20008706670 */
[----:B------:R-:W-:-:S03]  /*2bd0*/  IMAD R11, R11, UR8, R0 ;  /* 0x000000080b0b7c24 */ /* 0x000fc6000f8e0200 */
[----:B------:R-:W-:Y:S02]  /*2be0*/  ISETP.LT.OR P0, PT, R0, RZ, P0 ;  /* 0x000000ff0000720c */ /* 0x000fe40000701670 */
[C---:B------:R-:W-:Y:S02]  /*2bf0*/  ISETP.GE.AND P1, PT, R11.reuse, RZ, PT ;  /* 0x000000ff0b00720c */ /* 0x040fe40003f26270 */
[----:B------:R-:W-:Y:S02]  /*2c00*/  ISETP.LT.OR P0, PT, R4, RZ, P0 ;  /* 0x000000ff0400720c */ /* 0x000fe40000701670 */
[----:B------:R-:W-:Y:S02]  /*2c10*/  ISETP.GE.OR P1, PT, R11, UR11, !P1 ;  /* 0x0000000b0b007c0c */ /* 0x000fe4000cf26670 */
        /* <DEDUP_REMOVED lines=11> */
.L_x_1513:
[----:B------:R-:W0:Y:S01]  /*2cd0*/  LDC.64 R46, c[0x4][0x8] ;  /* 0x01000200ff2e7b82 */ /* 0x000e220000000a00 */
[----:B------:R-:W1:Y:S01]  /*2ce0*/  LDCU.128 UR8, c[0x0][0x380] ;  /* 0x00007000ff0877ac */ /* 0x000e620008000c00 */
[----:B0-----:R-:W-:-:S05]  /*2cf0*/  IMAD.WIDE.U32 R46, R4, 0xc, R46 ;  /* 0x0000000c042e7825 */ /* 0x001fca00078e002e */
[----:B------:R-:W2:Y:S04]  /*2d00*/  LDG.E R51, desc[UR12][R46.64+0x4] ;  /* 0x0000040c2e337981 */ /* 0x000ea8000c1e1900 */
[----:B------:R-:W3:Y:S04]  /*2d10*/  LDG.E R49, desc[UR12][R46.64] ;  /* 0x0000000c2e317981 */ /* 0x000ee8000c1e1900 */
[----:B------:R-:W4:Y:S01]  /*2d20*/  LDG.E R59, desc[UR12][R46.64+0x8] ;  /* 0x0000080c2e3b7981 */ /* 0x000f22000c1e1900 */
[----:B------:R-:W-:Y:S01]  /*2d30*/  IADD3 R4, PT, PT, R4, 0x1, RZ ;  /* 0x0000000104047810 */ /* 0x000fe20007ffe0ff */
[----:B------:R-:W-:Y:S03]  /*2d40*/  BSSY.RECONVERGENT B1, `(.L_x_1503) ;  /* 0x0000218000017945 */ /* 0x000fe60003800200 */
[----:B------:R-:W-:Y:S01]  /*2d50*/  ISETP.NE.AND P2, PT, R4, 0xe, PT ;  /* 0x0000000e0400780c */ /* 0x000fe20003f45270 */
[----:B--2---:R-:W-:-:S02]  /*2d60*/  IMAD.IADD R51, R18, 0x1, R51 ;  /* 0x0000000112337824 */ /* 0x004fc400078e0233 */
[----:B---3--:R-:W-:-:S03]  /*2d70*/  IMAD.IADD R49, R20, 0x1, R49 ;  /* 0x0000000114317824 */ /* 0x008fc600078e0231 */
[----:B-1----:R-:W-:Y:S01]  /*2d80*/  ISETP.GE.AND P0, PT, R51, UR9, PT ;  /* 0x0000000933007c0c */ /* 0x002fe2000bf06270 */
[----:B----4-:R-:W-:-:S03]  /*2d90*/  IMAD.IADD R0, R16, 0x1, R59 ;  /* 0x0000000110007824 */ /* 0x010fc600078e023b */
[----:B------:R-:W-:Y:S02]  /*2da0*/  ISETP.GE.OR P0, PT, R49, UR8, P0 ;  /* 0x0000000831007c0c */ /* 0x000fe40008706670 */
[----:B------:R-:W-:Y:S01]  /*2db0*/  P2R R59, PR, RZ, 0x4 ;  /* 0x00000004ff3b7803 */ /* 0x000fe20000000000 */
[C---:B------:R-:W-:Y:S01]  /*2dc0*/  IMAD R2, R0.reuse, UR9, R51 ;  /* 0x0000000900027c24 */ /* 0x040fe2000f8e0233 */
[----:B------:R-:W-:-:S03]  /*2dd0*/  ISETP.GE.OR P0, PT, R0, UR10, P0 ;  /* 0x0000000a00007c0c */ /* 0x000fc60008706670 */
[----:B------:R-:W-:Y:S01]  /*2de0*/  IMAD R2, R2, UR8, R49 ;  /* 0x0000000802027c24 */ /* 0x000fe2000f8e0231 */
[----:B------:R-:W-:-:S04]  /*2df0*/  ISETP.LT.OR P0, PT, R49, RZ, P0 ;  /* 0x000000ff3100720c */ /* 0x000fc80000701670 */
[C---:B------:R-:W-:Y:S02]  /*2e00*/  ISETP.GE.AND P1, PT, R2.reuse, RZ, PT ;  /* 0x000000ff0200720c */ /* 0x040fe40003f26270 */
[----:B------:R-:W-:Y:S02]  /*2e10*/  ISETP.LT.OR P0, PT, R51, RZ, P0 ;  /* 0x000000ff3300720c */ /* 0x000fe40000701670 */
[----:B------:R-:W-:Y:S02]  /*2e20*/  ISETP.GE.OR P1, PT, R2, UR11, !P1 ;  /* 0x0000000b02007c0c */ /* 0x000fe4000cf26670 */
[----:B------:R-:W-:-:S04]  /*2e30*/  ISETP.LT.OR P0, PT, R0, RZ, P0 ;  /* 0x000000ff0000720c */ /* 0x000fc80000701670 */
        /* <DEDUP_REMOVED lines=8> */
.L_x_1512:
[----:B------:R-:W2:Y:S01]  /*2ec0*/  LDG.E R62, desc[UR12][R46.64] ;  /* 0x0000000c2e3e7981 */ /* 0x000ea2000c1e1900 */
[----:B------:R-:W0:Y:S03]  /*2ed0*/  LDC.64 R48, c[0x0][0x380] ;  /* 0x0000e000ff307b82 */ /* 0x000e260000000a00 */
[----:B------:R-:W3:Y:S04]  /*2ee0*/  LDG.E R60, desc[UR12][R46.64+-0x4] ;  /* 0xfffffc0c2e3c7981 */ /* 0x000ee8000c1e1900 */
[----:B------:R-:W4:Y:S01]  /*2ef0*/  LDG.E R64, desc[UR12][R46.64+0x4] ;  /* 0x0000040c2e407981 */ /* 0x000f22000c1e1900 */
[----:B------:R-:W1:Y:S01]  /*2f00*/  LDC.64 R50, c[0x0][0x388] ;  /* 0x0000e200ff327b82 */ /* 0x000e620000000a00 */
        /* <DEDUP_REMOVED lines=12> */
[----:B------:R-:W-:Y:S02]  /*2fd0*/  ISETP.GE.AND P1, PT, R60, RZ, PT ;  /* 0x000000ff3c00720c */ /* 0x000fe40003f26270 */
        /* <DEDUP_REMOVED lines=14> */
[----:B------:R-:W-:Y:S01]  /*30c0*/  UMOV UR8, URZ ;  /* 0x000000ff00087c82 */ /* 0x000fe20008000000 */
[----:B------:R-:W-:Y:S01]  /*30d0*/  IABS R60, R52 ;  /* 0x00000034003c7213 */ /* 0x000fe20000000000 */
[----:B------:R-:W-:Y:S01]  /*30e0*/  UMOV UR6, URZ ;  /* 0x000000ff00067c82 */ /* 0x000fe20008000000 */
[----:B------:R-:W-:Y:S01]  /*30f0*/  R2UR UR11, R51 ;  /* 0x00000000330b72ca */ /* 0x000fe200000e0000 */
[----:B------:R-:W-:Y:S01]  /*3100*/  BSSY.RECONVERGENT B3, `(.L_x_1507) ;  /* 0x0000181000037945 */ /* 0x000fe20003800200 */
[----:B------:R-:W-:Y:S01]  /*3110*/  MOV R51, R60 ;  /* 0x0000003c00337202 */ /* 0x000fe20000000f00 */
[----:B------:R-:W-:Y:S01]  /*3120*/  IMAD.MOV.U32 R79, RZ, RZ, R37 ;  /* 0x000000ffff4f7224 */ /* 0x000fe200078e0025 */
[----:B------:R-:W-:Y:S02]  /*3130*/  IABS R63, R52 ;  /* 0x00000034003f7213 */ /* 0x000fe40000000000 */
[----:B------:R-:W-:-:S02]  /*3140*/  R2UR UR14, R51 ;  /* 0x00000000330e72ca */ /* 0x000fc400000e0000 */
[----:B------:R-:W-:Y:S02]  /*3150*/  IABS R65, R9 ;  /* 0x0000000900417213 */ /* 0x000fe40000000000 */
[----:B------:R-:W-:Y:S02]  /*3160*/  IABS R69, R5 ;  /* 0x0000000500457213 */ /* 0x000fe40000000000 */
[----:B------:R-:W-:Y:S01]  /*3170*/  IABS R75, R7 ;  /* 0x00000007004b7213 */ /* 0x000fe20000000000 */
[----:B------:R-:W0:Y:S01]  /*3180*/  I2F.RP R51, UR11 ;  /* 0x0000000b00337d06 */ /* 0x000e220008209400 */
[----:B------:R-:W-:Y:S02]  /*3190*/  IABS R72, R3 ;  /* 0x0000000300487213 */ /* 0x000fe40000000000 */
[----:B------:R-:W-:Y:S02]  /*31a0*/  LOP3.LUT R76, RZ, R48, RZ, 0x33, !PT ;  /* 0x00000030ff4c7212 */ /* 0x000fe400078e33ff */
[----:B------:R-:W-:-:S03]  /*31b0*/  MOV R78, R36 ;  /* 0x00000024004e7202 */ /* 0x000fc60000000f00 */
[----:B------:R-:W1:Y:S08]  /*31c0*/  I2F.RP R61, UR14 ;  /* 0x0000000e003d7d06 */ /* 0x000e700008209400 */
[----:B0-----:R-:W0:Y:S08]  /*31d0*/  MUFU.RCP R51, R51 ;  /* 0x0000003300337308 */ /* 0x001e300000001000 */
[----:B-1----:R-:W1:Y:S01]  /*31e0*/  MUFU.RCP R61, R61 ;  /* 0x0000003d003d7308 */ /* 0x002e620000001000 */
[----:B0-----:R-:W-:-:S07]  /*31f0*/  VIADD R60, R51, 0xffffffe ;  /* 0x0ffffffe333c7836 */ /* 0x001fce0000000000 */
[----:B------:R-:W0:Y:S01]  /*3200*/  F2I.FTZ.U32.TRUNC.NTZ R60, R60 ;  /* 0x0000003c003c7305 */ /* 0x000e22000021f000 */
[----:B-1----:R-:W-:-:S07]  /*3210*/  VIADD R62, R61, 0xffffffe ;  /* 0x0ffffffe3d3e7836 */ /* 0x002fce0000000000 */
[----:B------:R-:W1:Y:S01]  /*3220*/  F2I.FTZ.U32.TRUNC.NTZ R62, R62 ;  /* 0x0000003e003e7305 */ /* 0x000e62000021f000 */
[----:B0-----:R-:W-:Y:S01]  /*3230*/  R2UR UR7, R60 ;  /* 0x000000003c0772ca */ /* 0x001fe200000e0000 */
[----:B------:R-:W-:Y:S01]  /*3240*/  IMAD.MOV R60, RZ, RZ, -R63 ;  /* 0x000000ffff3c7224 */ /* 0x000fe200078e0a3f */
[----:B-1----:R-:W-:Y:S02]  /*3250*/  R2UR UR9, R62 ;  /* 0x000000003e0972ca */ /* 0x002fe400000e0000 */
[----:B------:R-:W-:-:S09]  /*3260*/  IABS R62, R11 ;  /* 0x0000000b003e7213 */ /* 0x000fd20000000000 */
[----:B------:R-:W-:-:S04]  /*3270*/  UIADD3 UR5, UPT, UPT, URZ, -UR7, URZ ;  /* 0x80000007ff057290 */ /* 0x000fc8000fffe0ff */
[----:B------:R-:W-:Y:S02]  /*3280*/  UIMAD UR5, UR5, UR11, URZ ;  /* 0x0000000b050572a4 */ /* 0x000fe4000f8e02ff */
[----:B------:R-:W-:Y:S02]  /*3290*/  UIADD3 UR10, UPT, UPT, URZ, -UR9, URZ ;  /* 0x80000009ff0a7290 */ /* 0x000fe4000fffe0ff */
[----:B------:R-:W-:Y:S02]  /*32a0*/  UIMAD.WIDE.U32 UR6, UR7, UR5, UR6 ;  /* 0x00000005070672a5 */ /* 0x000fe4000f8e0006 */
[----:B------:R-:W-:-:S04]  /*32b0*/  UIMAD UR10, UR10, UR14, URZ ;  /* 0x0000000e0a0a72a4 */ /* 0x000fc8000f8e02ff */
[----:B------:R-:W-:Y:S01]  /*32c0*/  UIMAD.WIDE.U32 UR8, UR9, UR10, UR8 ;  /* 0x0000000a090872a5 */ /* 0x000fe2000f8e0008 */
[----:B------:R-:W-:-:S04]  /*32d0*/  IMAD.HI.U32 R64, R62, UR7, RZ ;  /* 0x000000073e407c27 */ /* 0x000fc8000f8e00ff */
[----:B------:R-:W-:Y:S02]  /*32e0*/  IMAD.MOV R51, RZ, RZ, -R64 ;  /* 0x000000ffff337224 */ /* 0x000fe400078e0a40 */
[----:B------:R-:W-:-:S04]  /*32f0*/  IMAD.HI.U32 R73, R62, UR9, RZ ;  /* 0x000000093e497c27 */ /* 0x000fc8000f8e00ff */
[--C-:B------:R-:W-:Y:S02]  /*3300*/  IMAD R61, R73, R60, R62.reuse ;  /* 0x0000003c493d7224 */ /* 0x100fe400078e023e */
[----:B------:R-:W-:Y:S02]  /*3310*/  IMAD R62, R51, UR11, R62 ;  /* 0x0000000b333e7c24 */ /* 0x000fe4000f8e023e */
[----:B------:R-:W-:Y:S01]  /*3320*/  IMAD.HI.U32 R63, R65, UR7, RZ ;  /* 0x00000007413f7c27 */ /* 0x000fe2000f8e00ff */
[----:B------:R-:W-:Y:S02]  /*3330*/  ISETP.LT.U32.AND P4, PT, R61, UR14, PT ;  /* 0x0000000e3d007c0c */ /* 0x000fe4000bf81070 */
[----:B------:R-:W-:Y:S01]  /*3340*/  ISETP.LT.U32.AND P2, PT, R62, UR11, PT ;  /* 0x0000000b3e007c0c */ /* 0x000fe2000bf41070 */
[----:B------:R-:W-:Y:S02]  /*3350*/  IMAD.MOV R66, RZ, RZ, -R63 ;  /* 0x000000ffff427224 */ /* 0x000fe400078e0a3f */
[----:B------:R-:W-:-:S04]  /*3360*/  IMAD.HI.U32 R51, R65, UR9, RZ ;  /* 0x0000000941337c27 */ /* 0x000fc8000f8e00ff */
[----:B------:R-:W-:-:S04]  /*3370*/  IMAD.HI.U32 R67, R75, UR7, RZ ;  /* 0x000000074b437c27 */ /* 0x000fc8000f8e00ff */
[----:B------:R-:W-:Y:S01]  /*3380*/  @!P4 VIADD R61, R61, -UR14 ;  /* 0x8000000e3d3dcc36 */ /* 0x000fe20008000000 */
[----:B------:R-:W-:Y:S01]  /*3390*/  IADD3 R74, PT, PT, -R67, RZ, RZ ;  /* 0x000000ff434a7210 */ /* 0x000fe20007ffe1ff */
[----:B------:R-:W-:Y:S02]  /*33a0*/  @!P2 VIADD R62, R62, -UR11 ;  /* 0x8000000b3e3eac36 */ /* 0x000fe40008000000 */
[----:B------:R-:W-:Y:S01]  /*33b0*/  @!P4 VIADD R73, R73, 0x1 ;  /* 0x000000014949c836 */ /* 0x000fe20000000000 */
[----:B------:R-:W-:Y:S01]  /*33c0*/  ISETP.GE.U32.AND P3, PT, R61, UR14, PT ;  /* 0x0000000e3d007c0c */ /* 0x000fe2000bf66070 */
[----:B------:R-:W-:Y:S01]  /*33d0*/  IMAD R61, R66, UR11, R65 ;  /* 0x0000000b423d7c24 */ /* 0x000fe2000f8e0241 */
[----:B------:R-:W-:Y:S01]  /*33e0*/  ISETP.GE.U32.AND P1, PT, R62, UR11, PT ;  /* 0x0000000b3e007c0c */ /* 0x000fe2000bf26070 */
[----:B------:R-:W-:-:S03]  /*33f0*/  IMAD.HI.U32 R66, R69, UR7, RZ ;  /* 0x0000000745427c27 */ /* 0x000fc6000f8e00ff */
[----:B------:R-:W-:Y:S01]  /*3400*/  ISETP.LT.U32.AND P0, PT, R61, UR11, PT ;  /* 0x0000000b3d007c0c */ /* 0x000fe2000bf01070 */
[----:B------:R-:W-:Y:S02]  /*3410*/  IMAD.MOV R68, RZ, RZ, -R66 ;  /* 0x000000ffff447224 */ /* 0x000fe400078e0a42 */
[----:B------:R-:W-:Y:S02]  /*3420*/  IMAD R62, R51, R60, R65 ;  /* 0x0000003c333e7224 */ /* 0x000fe400078e0241 */
[----:B------:R-:W-:Y:S02]  /*3430*/  IMAD R71, R68, UR11, R69 ;  /* 0x0000000b44477c24 */ /* 0x000fe4000f8e0245 */
[----:B------:R-:W-:Y:S01]  /*3440*/  IMAD.HI.U32 R68, R69, UR9, RZ ;  /* 0x0000000945447c27 */ /* 0x000fe2000f8e00ff */
[----:B------:R-:W-:-:S03]  /*3450*/  @P3 IADD3 R73, PT, PT, R73, 0x1, RZ ;  /* 0x0000000149493810 */ /* 0x000fc60007ffe0ff */
[----:B------:R-:W-:Y:S02]  /*3460*/  IMAD R69, R68, R60, R69 ;  /* 0x0000003c44457224 */ /* 0x000fe400078e0245 */
[----:B------:R-:W-:Y:S01]  /*3470*/  @!P2 VIADD R64, R64, 0x1 ;  /* 0x000000014040a836 */ /* 0x000fe20000000000 */
[----:B------:R-:W-:Y:S01]  /*3480*/  ISETP.LT.U32.AND P2, PT, R62, UR14, PT ;  /* 0x0000000e3e007c0c */ /* 0x000fe2000bf41070 */
[----:B------:R-:W-:Y:S01]  /*3490*/  @!P0 VIADD R63, R63, 0x1 ;  /* 0x000000013f3f8836 */ /* 0x000fe20000000000 */
[----:B------:R-:W-:Y:S01]  /*34a0*/  ISETP.LT.U32.AND P3, PT, R69, UR14, PT ;  /* 0x0000000e45007c0c */ /* 0x000fe2000bf61070 */
[----:B------:R-:W-:Y:S01]  /*34b0*/  @!P0 VIADD R61, R61, -UR11 ;  /* 0x8000000b3d3d8c36 */ /* 0x000fe20008000000 */
[----:B------:R-:W-:Y:S01]  /*34c0*/  ISETP.LT.U32.AND P0, PT, R71, UR11, PT ;  /* 0x0000000b47007c0c */ /* 0x000fe2000bf01070 */
[----:B------:R-:W-:Y:S02]  /*34d0*/  IMAD R74, R74, UR11, R75 ;  /* 0x0000000b4a4a7c24 */ /* 0x000fe4000f8e024b */
[----:B------:R-:W-:-:S02]  /*34e0*/  @P1 VIADD R64, R64, 0x1 ;  /* 0x0000000140401836 */ /* 0x000fc40000000000 */
[----:B------:R-:W-:Y:S01]  /*34f0*/  IMAD.HI.U32 R65, R72, UR7, RZ ;  /* 0x0000000748417c27 */ /* 0x000fe2000f8e00ff */
[----:B------:R-:W-:-:S03]  /*3500*/  ISETP.LT.U32.AND P1, PT, R74, UR11, PT ;  /* 0x0000000b4a007c0c */ /* 0x000fc6000bf21070 */
[----:B------:R-:W-:Y:S02]  /*3510*/  @!P2 VIADD R62, R62, -UR14 ;  /* 0x8000000e3e3eac36 */ /* 0x000fe40008000000 */
[----:B------:R-:W-:Y:S02]  /*3520*/  @!P3 VIADD R69, R69, -UR14 ;  /* 0x8000000e4545bc36 */ /* 0x000fe40008000000 */
[----:B------:R-:W-:Y:S02]  /*3530*/  @!P0 VIADD R66, R66, 0x1 ;  /* 0x0000000142428836 */ /* 0x000fe40000000000 */
[----:B------:R-:W-:Y:S01]  /*3540*/  @!P0 VIADD R71, R71, -UR11 ;  /* 0x8000000b47478c36 */ /* 0x000fe20008000000 */
[----:B------:R-:W-:Y:S01]  /*3550*/  ISETP.GE.U32.AND P0, PT, R62, UR14, PT ;  /* 0x0000000e3e007c0c */ /* 0x000fe2000bf06070 */
[----:B------:R-:W-:Y:S02]  /*3560*/  IMAD.MOV R77, RZ, RZ, -R65 ;  /* 0x000000ffff4d7224 */ /* 0x000fe400078e0a41 */
[----:B------:R-:W-:Y:S01]  /*3570*/  @!P2 VIADD R51, R51, 0x1 ;  /* 0x000000013333a836 */ /* 0x000fe20000000000 */
[----:B------:R-:W-:Y:S01]  /*3580*/  ISETP.GE.U32.AND P2, PT, R69, UR14, PT ;  /* 0x0000000e45007c0c */ /* 0x000fe2000bf46070 */
[----:B------:R-:W-:Y:S01]  /*3590*/  IMAD.HI.U32 R62, R75, UR9, RZ ;  /* 0x000000094b3e7c27 */ /* 0x000fe2000f8e00ff */
[----:B------:R-:W-:-:S03]  /*35a0*/  @!P1 IADD3 R74, PT, PT, R74, -UR11, RZ ;  /* 0x8000000b4a4a9c10 */ /* 0x000fc6000fffe0ff */
[----:B------:R-:W-:-:S04]  /*35b0*/  IMAD.HI.U32 R69, R72, UR9, RZ ;  /* 0x0000000948457c27 */ /* 0x000fc8000f8e00ff */
[--C-:B------:R-:W-:Y:S02]  /*35c0*/  IMAD R70, R77, UR11, R72.reuse ;  /* 0x0000000b4d467c24 */ /* 0x100fe4000f8e0248 */
[-C--:B------:R-:W-:Y:S02]  /*35d0*/  IMAD R75, R62, R60.reuse, R75 ;  /* 0x0000003c3e4b7224 */ /* 0x080fe400078e024b */
[----:B------:R-:W-:Y:S01]  /*35e0*/  IMAD R60, R69, R60, R72 ;  /* 0x0000003c453c7224 */ /* 0x000fe200078e0248 */
[----:B------:R-:W-:Y:S01]  /*35f0*/  IABS R72, R50 ;  /* 0x0000003200487213 */ /* 0x000fe20000000000 */
[----:B------:R-:W-:Y:S01]  /*3600*/  @!P1 VIADD R67, R67, 0x1 ;  /* 0x0000000143439836 */ /* 0x000fe20000000000 */
[----:B------:R-:W-:Y:S01]  /*3610*/  ISETP.LT.U32.AND P1, PT, R70, UR11, PT ;  /* 0x0000000b46007c0c */ /* 0x000fe2000bf21070 */
[----:B------:R-:W-:Y:S01]  /*3620*/  @P0 VIADD R51, R51, 0x1 ;  /* 0x0000000133330836 */ /* 0x000fe20000000000 */
[----:B------:R-:W-:Y:S01]  /*3630*/  R2UR UR6, R72 ;  /* 0x00000000480672ca */ /* 0x000fe200000e0000 */
[----:B------:R-:W-:Y:S01]  /*3640*/  @!P3 VIADD R68, R68, 0x1 ;  /* 0x000000014444b836 */ /* 0x000fe20000000000 */
[----:B------:R-:W-:-:S02]  /*3650*/  ISETP.LT.U32.AND P0, PT, R60, UR14, PT ;  /* 0x0000000e3c007c0c */ /* 0x000fc4000bf01070 */
[----:B------:R-:W-:Y:S01]  /*3660*/  ISETP.GE.U32.AND P3, PT, R74, UR11, PT ;  /* 0x0000000b4a007c0c */ /* 0x000fe2000bf66070 */
[----:B------:R-:W-:Y:S01]  /*3670*/  @P2 VIADD R68, R68, 0x1 ;  /* 0x0000000144442836 */ /* 0x000fe20000000000 */
[----:B------:R-:W-:-:S05]  /*3680*/  LOP3.LUT R74, R3, R52, RZ, 0x3c, !PT ;  /* 0x00000034034a7212 */ /* 0x000fca00078e3cff */
[----:B------:R-:W-:Y:S02]  /*3690*/  @!P1 VIADD R65, R65, 0x1 ;  /* 0x0000000141419836 */ /* 0x000fe40000000000 */
[----:B------:R-:W-:Y:S01]  /*36a0*/  @!P1 VIADD R70, R70, -UR11 ;  /* 0x8000000b46469c36 */ /* 0x000fe20008000000 */
[----:B------:R-:W-:Y:S01]  /*36b0*/  ISETP.LT.U32.AND P1, PT, R75, UR14, PT ;  /* 0x0000000e4b007c0c */ /* 0x000fe2000bf21070 */
[----:B------:R-:W0:Y:S01]  /*36c0*/  I2F.RP R72, UR6 ;  /* 0x0000000600487d06 */ /* 0x000e220008209400 */
[----:B------:R-:W-:Y:S02]  /*36d0*/  @!P0 VIADD R60, R60, -UR14 ;  /* 0x8000000e3c3c8c36 */ /* 0x000fe40008000000 */
[----:B------:R-:W-:Y:S02]  /*36e0*/  @!P0 VIADD R69, R69, 0x1 ;  /* 0x0000000145458836 */ /* 0x000fe40000000000 */
[----:B------:R-:W-:-:S07]  /*36f0*/  @P3 VIADD R67, R67, 0x1 ;  /* 0x0000000143433836 */ /* 0x000fce0000000000 */
[----:B------:R-:W-:Y:S02]  /*3700*/  @!P1 VIADD R75, R75, -UR14 ;  /* 0x8000000e4b4b9c36 */ /* 0x000fe40008000000 */
[----:B------:R-:W-:Y:S01]  /*3710*/  @!P1 VIADD R62, R62, 0x1 ;  /* 0x000000013e3e9836 */ /* 0x000fe20000000000 */
[----:B0-----:R-:W0:Y:S01]  /*3720*/  MUFU.RCP R72, R72 ;  /* 0x0000004800487308 */ /* 0x001e220000001000 */
[----:B------:R-:W-:Y:S02]  /*3730*/  ISETP.GE.U32.AND P1, PT, R60, UR14, PT ;  /* 0x0000000e3c007c0c */ /* 0x000fe4000bf26070 */
[----:B------:R-:W-:Y:S02]  /*3740*/  ISETP.GE.U32.AND P4, PT, R75, UR14, PT ;  /* 0x0000000e4b007c0c */ /* 0x000fe4000bf86070 */
[----:B------:R-:W-:-:S04]  /*3750*/  LOP3.LUT R60, R11, R52, RZ, 0x3c, !PT ;  /* 0x000000340b3c7212 */ /* 0x000fc800078e3cff */
[----:B------:R-:W-:Y:S02]  /*3760*/  ISETP.GE.AND P2, PT, R60, RZ, PT ;  /* 0x000000ff3c00720c */ /* 0x000fe40003f46270 */
[----:B------:R-:W-:-:S03]  /*3770*/  LOP3.LUT R60, R9, R52, RZ, 0x3c, !PT ;  /* 0x00000034093c7212 */ /* 0x000fc600078e3cff */
[----:B------:R-:W-:Y:S01]  /*3780*/  @P1 VIADD R69, R69, 0x1 ;  /* 0x0000000145451836 */ /* 0x000fe20000000000 */
[----:B------:R-:W-:Y:S01]  /*3790*/  ISETP.GE.AND P0, PT, R60, RZ, PT ;  /* 0x000000ff3c00720c */ /* 0x000fe20003f06270 */
[----:B------:R-:W-:Y:S01]  /*37a0*/  @P4 VIADD R62, R62, 0x1 ;  /* 0x000000013e3e4836 */ /* 0x000fe20000000000 */
[----:B------:R-:W-:Y:S02]  /*37b0*/  ISETP.GE.U32.AND P4, PT, R61, UR11, PT ;  /* 0x0000000b3d007c0c */ /* 0x000fe4000bf86070 */
[----:B0-----:R-:W-:Y:S01]  /*37c0*/  IADD3 R61, PT, PT, R72, 0xffffffe, RZ ;  /* 0x0ffffffe483d7810 */ /* 0x001fe20007ffe0ff */
[----:B------:R-:W-:Y:S01]  /*37d0*/  IMAD.MOV.U32 R72, RZ, RZ, R51 ;  /* 0x000000ffff487224 */ /* 0x000fe200078e0033 */
[----:B------:R-:W-:Y:S01]  /*37e0*/  LOP3.LUT R60, R7, R52, RZ, 0x3c, !PT ;  /* 0x00000034073c7212 */ /* 0x000fe200078e3cff */
[----:B------:R-:W-:Y:S02]  /*37f0*/  @!P2 IMAD.MOV R73, RZ, RZ, -R73 ;  /* 0x000000ffff49a224 */ /* 0x000fe400078e0a49 */
[----:B------:R-:W-:Y:S01]  /*3800*/  IMAD.MOV.U32 R75, RZ, RZ, R62 ;  /* 0x000000ffff4b7224 */ /* 0x000fe200078e003e */
[----:B------:R-:W0:Y:S01]  /*3810*/  F2I.FTZ.U32.TRUNC.NTZ R61, R61 ;  /* 0x0000003d003d7305 */ /* 0x000e22000021f000 */
[----:B------:R-:W-:-:S02]  /*3820*/  ISETP.GE.AND P1, PT, R60, RZ, PT ;  /* 0x000000ff3c00720c */ /* 0x000fc40003f26270 */
[----:B------:R-:W-:Y:S01]  /*3830*/  LOP3.LUT R60, R5, R52, RZ, 0x3c, !PT ;  /* 0x00000034053c7212 */ /* 0x000fe200078e3cff */
[----:B------:R-:W-:Y:S01]  /*3840*/  @!P0 IMAD.MOV R72, RZ, RZ, -R72 ;  /* 0x000000ffff488224 */ /* 0x000fe200078e0a48 */
[----:B------:R-:W-:Y:S01]  /*3850*/  ISETP.GE.AND P0, PT, R74, RZ, PT ;  /* 0x000000ff4a00720c */ /* 0x000fe20003f06270 */
[----:B------:R-:W-:Y:S01]  /*3860*/  @P4 VIADD R63, R63, 0x1 ;  /* 0x000000013f3f4836 */ /* 0x000fe20000000000 */
[----:B------:R-:W-:-:S07]  /*3870*/  ISETP.GE.AND P2, PT, R60, RZ, PT ;  /* 0x000000ff3c00720c */ /* 0x000fce0003f46270 */
[----:B------:R-:W-:Y:S01]  /*3880*/  @!P1 IMAD.MOV R75, RZ, RZ, -R75 ;  /* 0x000000ffff4b9224 */ /* 0x000fe200078e0a4b */
[----:B------:R-:W-:Y:S01]  /*3890*/  ISETP.GE.U32.AND P1, PT, R71, UR11, PT ;  /* 0x0000000b47007c0c */ /* 0x000fe2000bf26070 */
[----:B0-----:R-:W-:-:S04]  /*38a0*/  IMAD.MOV R60, RZ, RZ, -R61 ;  /* 0x000000ffff3c7224 */ /* 0x001fc800078e0a3d */
[----:B------:R-:W-:Y:S02]  /*38b0*/  IMAD R51, R60, UR6, RZ ;  /* 0x000000063c337c24 */ /* 0x000fe4000f8e02ff */
[----:B------:R-:W-:Y:S02]  /*38c0*/  HFMA2 R60, -RZ, RZ, 0, 0 ;  /* 0x00000000ff3c7431 */ /* 0x000fe400000001ff */
[----:B------:R-:W-:Y:S01]  /*38d0*/  @!P2 IMAD.MOV R68, RZ, RZ, -R68 ;  /* 0x000000ffff44a224 */ /* 0x000fe200078e0a44 */
[----:B------:R-:W-:-:S03]  /*38e0*/  ISETP.GE.U32.AND P2, PT, R70, UR11, PT ;  /* 0x0000000b46007c0c */ /* 0x000fc6000bf46070 */
[----:B------:R-:W-:Y:S02]  /*38f0*/  @P1 VIADD R66, R66, 0x1 ;  /* 0x0000000142421836 */ /* 0x000fe40000000000 */
[----:B------:R-:W-:Y:S01]  /*3900*/  IMAD.HI.U32 R51, R61, R51, R60 ;  /* 0x000000333d337227 */ /* 0x000fe200078e003c */
[----:B------:R-:W-:-:S04]  /*3910*/  IABS R60, R49 ;  /* 0x00000031003c7213 */ /* 0x000fc80000000000 */
[----:B------:R-:W-:-:S03]  /*3920*/  R2UR UR5, R60 ;  /* 0x000000003c0572ca */ /* 0x000fc600000e0000 */
[----:B------:R-:W-:-:S10]  /*3930*/  @P2 VIADD R65, R65, 0x1 ;  /* 0x0000000141412836 */ /* 0x000fd40000000000 */
[----:B------:R-:W0:Y:S08]  /*3940*/  I2F.RP R74, UR5 ;  /* 0x00000005004a7d06 */ /* 0x000e300008209400 */
[----:B0-----:R-:W0:Y:S02]  /*3950*/  MUFU.RCP R74, R74 ;  /* 0x0000004a004a7308 */ /* 0x001e240000001000 */
[----:B0-----:R-:W-:-:S06]  /*3960*/  VIADD R61, R74, 0xffffffe ;  /* 0x0ffffffe4a3d7836 */ /* 0x001fcc0000000000 */
[----:B------:R-:W0:Y:S02]  /*3970*/  F2I.FTZ.U32.TRUNC.NTZ R61, R61 ;  /* 0x0000003d003d7305 */ /* 0x000e24000021f000 */
[----:B0-----:R-:W-:-:S04]  /*3980*/  IMAD.MOV R60, RZ, RZ, -R61 ;  /* 0x000000ffff3c7224 */ /* 0x001fc800078e0a3d */
[----:B------:R-:W-:Y:S02]  /*3990*/  IMAD R71, R60, UR5, RZ ;  /* 0x000000053c477c24 */ /* 0x000fe4000f8e02ff */
[----:B------:R-:W-:-:S04]  /*39a0*/  IMAD.MOV.U32 R60, RZ, RZ, RZ ;  /* 0x000000ffff3c7224 */ /* 0x000fc800078e00ff */
[----:B------:R-:W-:Y:S01]  /*39b0*/  IMAD.HI.U32 R62, R61, R71, R60 ;  /* 0x000000473d3e7227 */ /* 0x000fe200078e003c */
[----:B------:R-:W-:-:S03]  /*39c0*/  LOP3.LUT R61, RZ, R52, RZ, 0x33, !PT ;  /* 0x00000034ff3d7212 */ /* 0x000fc600078e33ff */
[----:B------:R-:W-:-:S05]  /*39d0*/  IMAD.MOV.U32 R60, RZ, RZ, R69 ;  /* 0x000000ffff3c7224 */ /* 0x000fca00078e0045 */
[----:B------:R-:W-:Y:S02]  /*39e0*/  @!P0 IADD3 R60, PT, PT, -R60, RZ, RZ ;  /* 0x000000ff3c3c8210 */ /* 0x000fe40007ffe1ff */
[----:B------:R-:W-:-:S04]  /*39f0*/  ISETP.NE.AND P0, PT, R52, RZ, PT ;  /* 0x000000ff3400720c */ /* 0x000fc80003f05270 */
[C---:B------:R-:W-:Y:S02]  /*3a00*/  SEL R69, R61.reuse, R68, !P0 ;  /* 0x000000443d457207 */ /* 0x040fe40004000000 */
[----:B------:R-:W-:Y:S02]  /*3a10*/  SEL R68, R61, R60, !P0 ;  /* 0x0000003c3d447207 */ /* 0x000fe40004000000 */
[----:B------:R-:W-:Y:S02]  /*3a20*/  LOP3.LUT R60, R11, R48, RZ, 0x3c, !PT ;  /* 0x000000300b3c7212 */ /* 0x000fe400078e3cff */
[C---:B------:R-:W-:Y:S02]  /*3a30*/  SEL R73, R61.reuse, R73, !P0 ;  /* 0x000000493d497207 */ /* 0x040fe40004000000 */
[C---:B------:R-:W-:Y:S02]  /*3a40*/  SEL R74, R61.reuse, R72, !P0 ;  /* 0x000000483d4a7207 */ /* 0x040fe40004000000 */
[----:B------:R-:W-:-:S02]  /*3a50*/  SEL R70, R61, R75, !P0 ;  /* 0x0000004b3d467207 */ /* 0x000fc40004000000 */
[----:B------:R-:W-:Y:S02]  /*3a60*/  ISETP.GE.AND P0, PT, R60, RZ, PT ;  /* 0x000000ff3c00720c */ /* 0x000fe40003f06270 */
[-C--:B------:R-:W-:Y:S02]  /*3a70*/  LOP3.LUT R60, R9, R48.reuse, RZ, 0x3c, !PT ;  /* 0x00000030093c7212 */ /* 0x080fe400078e3cff */
[----:B------:R-:W-:Y:S02]  /*3a80*/  ISETP.GE.AND P4, PT, R74, RZ, PT ;  /* 0x000000ff4a00720c */ /* 0x000fe40003f86270 */
[----:B------:R-:W-:Y:S02]  /*3a90*/  ISETP.GE.AND P3, PT, R60, RZ, PT ;  /* 0x000000ff3c00720c */ /* 0x000fe40003f66270 */
[----:B------:R-:W-:Y:S02]  /*3aa0*/  LOP3.LUT R60, R7, R48, RZ, 0x3c, !PT ;  /* 0x00000030073c7212 */ /* 0x000fe400078e3cff */
[----:B------:R-:W-:-:S02]  /*3ab0*/  IABS R74, R74 ;  /* 0x0000004a004a7213 */ /* 0x000fc40000000000 */
[----:B------:R-:W-:Y:S01]  /*3ac0*/  ISETP.GE.AND P1, PT, R60, RZ, PT ;  /* 0x000000ff3c00720c */ /* 0x000fe20003f26270 */
[----:B------:R-:W-:Y:S01]  /*3ad0*/  @!P0 IMAD.MOV R64, RZ, RZ, -R64 ;  /* 0x000000ffff408224 */ /* 0x000fe200078e0a40 */
[----:B------:R-:W-:-:S04]  /*3ae0*/  LOP3.LUT R60, R5, R48, RZ, 0x3c, !PT ;  /* 0x00000030053c7212 */ /* 0x000fc800078e3cff */
[----:B------:R-:W-:Y:S01]  /*3af0*/  ISETP.GE.AND P2, PT, R60, RZ, PT ;  /* 0x000000ff3c00720c */ /* 0x000fe20003f46270 */
[----:B------:R-:W-:Y:S01]  /*3b00*/  @!P3 IMAD.MOV R63, RZ, RZ, -R63 ;  /* 0x000000ffff3fb224 */ /* 0x000fe200078e0a3f */
[----:B------:R-:W-:Y:S02]  /*3b10*/  ISETP.NE.AND P3, PT, R48, RZ, PT ;  /* 0x000000ff3000720c */ /* 0x000fe40003f65270 */
[----:B------:R-:W-:Y:S02]  /*3b20*/  LOP3.LUT R60, R3, R48, RZ, 0x3c, !PT ;  /* 0x00000030033c7212 */ /* 0x000fe400078e3cff */
[----:B------:R-:W-:Y:S01]  /*3b30*/  SEL R71, R76, R63, !P3 ;  /* 0x0000003f4c477207 */ /* 0x000fe20005800000 */
[----:B------:R-:W-:Y:S01]  /*3b40*/  @!P1 IMAD.MOV R67, RZ, RZ, -R67 ;  /* 0x000000ffff439224 */ /* 0x000fe200078e0a43 */
[----:B------:R-:W-:Y:S02]  /*3b50*/  ISETP.GE.AND P0, PT, R60, RZ, PT ;  /* 0x000000ff3c00720c */ /* 0x000fe40003f06270 */
[----:B------:R-:W-:-:S02]  /*3b60*/  SEL R72, R76, R64, !P3 ;  /* 0x000000404c487207 */ /* 0x000fc40005800000 */
[----:B------:R-:W-:Y:S02]  /*3b70*/  SEL R60, R76, R67, !P3 ;  /* 0x000000434c3c7207 */ /* 0x000fe40005800000 */
[----:B------:R-:W-:Y:S02]  /*3b80*/  @!P2 IADD3 R66, PT, PT, -R66, RZ, RZ ;  /* 0x000000ff4242a210 */ /* 0x000fe40007ffe1ff */
[----:B------:R-:W-:Y:S02]  /*3b90*/  ISETP.GE.AND P2, PT, R73, RZ, PT ;  /* 0x000000ff4900720c */ /* 0x000fe40003f46270 */
[----:B------:R-:W-:Y:S02]  /*3ba0*/  SEL R61, R76, R66, !P3 ;  /* 0x000000424c3d7207 */ /* 0x000fe40005800000 */
[----:B------:R-:W-:Y:S01]  /*3bb0*/  IABS R66, R73 ;  /* 0x0000004900427213 */ /* 0x000fe20000000000 */
[----:B------:R-:W-:Y:S01]  /*3bc0*/  @!P0 IMAD.MOV R65, RZ, RZ, -R65 ;  /* 0x000000ffff418224 */ /* 0x000fe200078e0a41 */
[----:B------:R-:W-:-:S02]  /*3bd0*/  ISETP.GE.AND P1, PT, R70, RZ, PT ;  /* 0x000000ff4600720c */ /* 0x000fc40003f26270 */
[----:B------:R-:W-:Y:S01]  /*3be0*/  IABS R75, R60 ;  /* 0x0000003c004b7213 */ /* 0x000fe20000000000 */
[C---:B------:R-:W-:Y:S01]  /*3bf0*/  IMAD.HI.U32 R63, R51.reuse, R66, RZ ;  /* 0x00000042333f7227 */ /* 0x040fe200078e00ff */
[----:B------:R-:W-:Y:S02]  /*3c00*/  SEL R64, R76, R65, !P3 ;  /* 0x000000414c407207 */ /* 0x000fe40005800000 */
[----:B------:R-:W-:Y:S01]  /*3c10*/  IABS R76, R69 ;  /* 0x00000045004c7213 */ /* 0x000fe20000000000 */
[----:B------:R-:W-:Y:S01]  /*3c20*/  IMAD.MOV R63, RZ, RZ, -R63 ;  /* 0x000000ffff3f7224 */ /* 0x000fe200078e0a3f */
[----:B------:R-:W-:Y:S01]  /*3c30*/  IABS R67, R71 ;  /* 0x0000004700437213 */ /* 0x000fe20000000000 */
[----:B------:R-:W-:-:S04]  /*3c40*/  IMAD.HI.U32 R65, R51, R74, RZ ;  /* 0x0000004a33417227 */ /* 0x000fc800078e00ff */
[----:B------:R-:W-:Y:S02]  /*3c50*/  IMAD R63, R63, UR6, R66 ;  /* 0x000000063f3f7c24 */ /* 0x000fe4000f8e0242 */
[----:B------:R-:W-:-:S03]  /*3c60*/  IMAD.MOV R65, RZ, RZ, -R65 ;  /* 0x000000ffff417224 */ /* 0x000fc600078e0a41 */
[----:B------:R-:W-:Y:S01]  /*3c70*/  ISETP.LT.U32.AND P0, PT, R63, UR6, PT ;  /* 0x000000063f007c0c */ /* 0x000fe2000bf01070 */
[----:B------:R-:W-:Y:S01]  /*3c80*/  IMAD R66, R65, UR6, R74 ;  /* 0x0000000641427c24 */ /* 0x000fe2000f8e024a */
[----:B------:R-:W-:-:S04]  /*3c90*/  IABS R74, R70 ;  /* 0x00000046004a7213 */ /* 0x000fc80000000000 */
[----:B------:R-:W-:Y:S01]  /*3ca0*/  ISETP.LT.U32.AND P3, PT, R66, UR6, PT ;  /* 0x0000000642007c0c */ /* 0x000fe2000bf61070 */
[----:B------:R-:W-:-:S04]  /*3cb0*/  IMAD.HI.U32 R65, R51, R74, RZ ;  /* 0x0000004a33417227 */ /* 0x000fc800078e00ff */
[----:B------:R-:W-:Y:S02]  /*3cc0*/  IMAD.MOV R65, RZ, RZ, -R65 ;  /* 0x000000ffff417224 */ /* 0x000fe400078e0a41 */
[----:B------:R-:W-:Y:S02]  /*3cd0*/  @!P0 VIADD R63, R63, -UR6 ;  /* 0x800000063f3f8c36 */ /* 0x000fe40008000000 */
[----:B------:R-:W-:Y:S01]  /*3ce0*/  IMAD R73, R65, UR6, R74 ;  /* 0x0000000641497c24 */ /* 0x000fe2000f8e024a */
[----:B------:R-:W-:Y:S02]  /*3cf0*/  IABS R74, R68 ;  /* 0x00000044004a7213 */ /* 0x000fe40000000000 */
[----:B------:R-:W-:Y:S01]  /*3d00*/  ISETP.LT.U32.AND P0, PT, R63, UR6, PT ;  /* 0x000000063f007c0c */ /* 0x000fe2000bf01070 */
[----:B------:R-:W-:-:S05]  /*3d10*/  @!P3 VIADD R66, R66, -UR6 ;  /* 0x800000064242bc36 */ /* 0x000fca0008000000 */
[----:B------:R-:W-:-:S07]  /*3d20*/  ISETP.LT.U32.AND P3, PT, R66, UR6, PT ;  /* 0x0000000642007c0c */ /* 0x000fce000bf61070 */
[----:B------:R-:W-:Y:S01]  /*3d30*/  @!P0 VIADD R63, R63, -UR6 ;  /* 0x800000063f3f8c36 */ /* 0x000fe20008000000 */
[----:B------:R-:W-:Y:S02]  /*3d40*/  ISETP.GE.AND P0, PT, R69, RZ, PT ;  /* 0x000000ff4500720c */ /* 0x000fe40003f06270 */
[----:B------:R-:W-:Y:S02]  /*3d50*/  IABS R69, R72 ;  /* 0x0000004800457213 */ /* 0x000fe40000000000 */
[----:B------:R-:W-:Y:S01]  /*3d60*/  MOV R70, R63 ;  /* 0x0000003f00467202 */ /* 0x000fe20000000f00 */
[----:B------:R-:W-:-:S04]  /*3d70*/  IMAD.HI.U32 R63, R51, R76, RZ ;  /* 0x0000004c333f7227 */ /* 0x000fc800078e00ff */
[----:B------:R-:W-:-:S04]  /*3d80*/  IMAD.HI.U32 R51, R51, R74, RZ ;  /* 0x0000004a33337227 */ /* 0x000fc800078e00ff */
[----:B------:R-:W-:Y:S02]  /*3d90*/  IMAD.MOV R63, RZ, RZ, -R63 ;  /* 0x000000ffff3f7224 */ /* 0x000fe400078e0a3f */
[----:B------:R-:W-:Y:S02]  /*3da0*/  IMAD.MOV R65, RZ, RZ, -R51 ;  /* 0x000000ffff417224 */ /* 0x000fe400078e0a33 */
[----:B------:R-:W-:Y:S01]  /*3db0*/  @!P3 VIADD R66, R66, -UR6 ;  /* 0x800000064242bc36 */ /* 0x000fe20008000000 */
[----:B------:R-:W-:Y:S01]  /*3dc0*/  ISETP.LT.U32.AND P3, PT, R73, UR6, PT ;  /* 0x0000000649007c0c */ /* 0x000fe2000bf61070 */
[----:B------:R-:W-:Y:S02]  /*3dd0*/  IMAD R51, R63, UR6, R76 ;  /* 0x000000063f337c24 */ /* 0x000fe4000f8e024c */
[----:B------:R-:W-:Y:S02]  /*3de0*/  @!P4 IMAD.MOV R66, RZ, RZ, -R66 ;  /* 0x000000ffff42c224 */ /* 0x000fe400078e0a42 */
[----:B------:R-:W-:Y:S01]  /*3df0*/  IMAD.HI.U32 R63, R62, R69, RZ ;  /* 0x000000453e3f7227 */ /* 0x000fe200078e00ff */
[----:B------:R-:W-:-:S03]  /*3e00*/  ISETP.LT.U32.AND P4, PT, R51, UR6, PT ;  /* 0x0000000633007c0c */ /* 0x000fc6000bf81070 */
[----:B------:R-:W-:Y:S01]  /*3e10*/  @!P2 IMAD.MOV R70, RZ, RZ, -R70 ;  /* 0x000000ffff46a224 */ /* 0x000fe200078e0a46 */
[----:B------:R-:W-:Y:S01]  /*3e20*/  ISETP.GE.AND P2, PT, R68, RZ, PT ;  /* 0x000000ff4400720c */ /* 0x000fe20003f46270 */
[----:B------:R-:W-:Y:S02]  /*3e30*/  IMAD.MOV R68, RZ, RZ, -R63 ;  /* 0x000000ffff447224 */ /* 0x000fe400078e0a3f */
[----:B------:R-:W-:Y:S02]  /*3e40*/  @!P3 VIADD R73, R73, -UR6 ;  /* 0x800000064949bc36 */ /* 0x000fe40008000000 */
[----:B------:R-:W-:Y:S02]  /*3e50*/  IMAD R74, R65, UR6, R74 ;  /* 0x00000006414a7c24 */ /* 0x000fe4000f8e024a */
[----:B------:R-:W-:Y:S01]  /*3e60*/  IMAD R69, R68, UR5, R69 ;  /* 0x0000000544457c24 */ /* 0x000fe2000f8e0245 */
[----:B------:R-:W-:Y:S01]  /*3e70*/  ISETP.LT.U32.AND P3, PT, R73, UR6, PT ;  /* 0x0000000649007c0c */ /* 0x000fe2000bf61070 */
[----:B------:R-:W-:-:S02]  /*3e80*/  @!P4 VIADD R51, R51, -UR6 ;  /* 0x800000063333cc36 */ /* 0x000fc40008000000 */
[----:B------:R-:W-:-:S03]  /*3e90*/  IMAD.HI.U32 R65, R62, R75, RZ ;  /* 0x0000004b3e417227 */ /* 0x000fc600078e00ff */
[----:B------:R-:W-:Y:S01]  /*3ea0*/  ISETP.LT.U32.AND P4, PT, R51, UR6, PT ;  /* 0x0000000633007c0c */ /* 0x000fe2000bf81070 */
[----:B------:R-:W-:Y:S02]  /*3eb0*/  IMAD.MOV R76, RZ, RZ, -R65 ;  /* 0x000000ffff4c7224 */ /* 0x000fe400078e0a41 */
[----:B------:R-:W-:-:S04]  /*3ec0*/  IMAD.HI.U32 R63, R62, R67, RZ ;  /* 0x000000433e3f7227 */ /* 0x000fc800078e00ff */
[----:B------:R-:W-:Y:S01]  /*3ed0*/  @!P3 IADD3 R73, PT, PT, R73, -UR6, RZ ;  /* 0x800000064949bc10 */ /* 0x000fe2000fffe0ff */
[----:B------:R-:W-:Y:S01]  /*3ee0*/  IMAD R65, R76, UR5, R75 ;  /* 0x000000054c417c24 */ /* 0x000fe2000f8e024b */
[----:B------:R-:W-:Y:S01]  /*3ef0*/  ISETP.LT.U32.AND P3, PT, R74, UR6, PT ;  /* 0x000000064a007c0c */ /* 0x000fe2000bf61070 */
[----:B------:R-:W-:Y:S01]  /*3f00*/  IMAD.MOV R68, RZ, RZ, -R63 ;  /* 0x000000ffff447224 */ /* 0x000fe200078e0a3f */
[----:B------:R-:W-:Y:S02]  /*3f10*/  IABS R75, R61 ;  /* 0x0000003d004b7213 */ /* 0x000fe40000000000 */
[----:B------:R-:W-:Y:S01]  /*3f20*/  @!P4 VIADD R51, R51, -UR6 ;  /* 0x800000063333cc36 */ /* 0x000fe20008000000 */
[----:B------:R-:W-:Y:S01]  /*3f30*/  ISETP.LT.U32.AND P4, PT, R69, UR5, PT ;  /* 0x0000000545007c0c */ /* 0x000fe2000bf81070 */
[----:B------:R-:W-:Y:S02]  /*3f40*/  IMAD R67, R68, UR5, R67 ;  /* 0x0000000544437c24 */ /* 0x000fe4000f8e0243 */
[----:B------:R-:W-:-:S04]  /*3f50*/  IMAD.HI.U32 R63, R62, R75, RZ ;  /* 0x0000004b3e3f7227 */ /* 0x000fc800078e00ff */
[----:B------:R-:W-:Y:S02]  /*3f60*/  IMAD.MOV R68, RZ, RZ, -R63 ;  /* 0x000000ffff447224 */ /* 0x000fe400078e0a3f */
[----:B------:R-:W-:Y:S02]  /*3f70*/  @!P3 VIADD R74, R74, -UR6 ;  /* 0x800000064a4abc36 */ /* 0x000fe40008000000 */
[----:B------:R-:W-:Y:S01]  /*3f80*/  IMAD R63, R68, UR5, R75 ;  /* 0x00000005443f7c24 */ /* 0x000fe2000f8e024b */
[----:B------:R-:W-:Y:S01]  /*3f90*/  MOV R68, R73 ;  /* 0x0000004900447202 */ /* 0x000fe20000000f00 */
[----:B------:R-:W-:Y:S01]  /*3fa0*/  @!P4 VIADD R69, R69, -UR5 ;  /* 0x800000054545cc36 */ /* 0x000fe20008000000 */
[----:B------:R-:W-:Y:S01]  /*3fb0*/  ISETP.LT.U32.AND P3, PT, R74, UR6, PT ;  /* 0x000000064a007c0c */ /* 0x000fe2000bf61070 */
[----:B------:R-:W-:Y:S02]  /*3fc0*/  IMAD.MOV R75, RZ, RZ, -R72 ;  /* 0x000000ffff4b7224 */ /* 0x000fe400078e0a48 */
[----:B------:R-:W-:Y:S01]  /*3fd0*/  @!P1 IMAD.MOV R68, RZ, RZ, -R68 ;  /* 0x000000ffff449224 */ /* 0x000fe200078e0a44 */
[----:B------:R-:W-:Y:S01]  /*3fe0*/  ISETP.LT.U32.AND P4, PT, R69, UR5, PT ;  /* 0x0000000545007c0c */ /* 0x000fe2000bf81070 */
[----:B------:R-:W-:Y:S01]  /*3ff0*/  IMAD R75, R48, R75, R11 ;  /* 0x0000004b304b7224 */ /* 0x000fe200078e020b */
[----:B------:R-:W-:Y:S01]  /*4000*/  ISETP.GE.AND P1, PT, R71, RZ, PT ;  /* 0x000000ff4700720c */ /* 0x000fe20003f26270 */
[----:B------:R-:W-:-:S03]  /*4010*/  IMAD.MOV R71, RZ, RZ, -R71 ;  /* 0x000000ffff477224 */ /* 0x000fc600078e0a47 */
[----:B------:R-:W-:-:S03]  /*4020*/  VIMNMX3 R75, R23, R75, R10, PT ;  /* 0x0000004b174b720f */ /* 0x000fc6000380010a */
[----:B------:R-:W-:Y:S01]  /*4030*/  @!P3 VIADD R74, R74, -UR6 ;  /* 0x800000064a4abc36 */ /* 0x000fe20008000000 */
[----:B------:R-:W-:Y:S01]  /*4040*/  ISETP.GE.AND P3, PT, R72, RZ, PT ;  /* 0x000000ff4800720c */ /* 0x000fe20003f66270 */
[----:B------:R-:W-:Y:S02]  /*4050*/  IMAD.MOV.U32 R72, RZ, RZ, R51 ;  /* 0x000000ffff487224 */ /* 0x000fe400078e0033 */
[----:B------:R-:W-:Y:S01]  /*4060*/  @!P4 VIADD R69, R69, -UR5 ;  /* 0x800000054545cc36 */ /* 0x000fe20008000000 */
[----:B------:R-:W-:Y:S01]  /*4070*/  ISETP.LT.U32.AND P4, PT, R67, UR5, PT ;  /* 0x0000000543007c0c */ /* 0x000fe2000bf81070 */
[----:B------:R-:W-:Y:S01]  /*4080*/  @!P0 IMAD.MOV R72, RZ, RZ, -R72 ;  /* 0x000000ffff488224 */ /* 0x000fe200078e0a48 */
[----:B------:R-:W-:Y:S01]  /*4090*/  @!P2 IADD3 R74, PT, PT, -R74, RZ, RZ ;  /* 0x000000ff4a4aa210 */ /* 0x000fe20007ffe1ff */
[----:B------:R-:W-:Y:S01]  /*40a0*/  IMAD.MOV R51, RZ, RZ, -R61 ;  /* 0x000000ffff337224 */ /* 0x000fe200078e0a3d */
[----:B------:R-:W-:Y:S01]  /*40b0*/  ISETP.GE.AND P0, PT, R60, RZ, PT ;  /* 0x000000ff3c00720c */ /* 0x000fe20003f06270 */
[----:B------:R-:W-:Y:S01]  /*40c0*/  IMAD.MOV R60, RZ, RZ, -R60 ;  /* 0x000000ffff3c7224 */ /* 0x000fe200078e0a3c */
[----:B------:R-:W-:Y:S01]  /*40d0*/  ISETP.GE.AND P2, PT, R61, RZ, PT ;  /* 0x000000ff3d00720c */ /* 0x000fe20003f46270 */
[----:B------:R-:W-:-:S02]  /*40e0*/  IMAD R61, R48, R71, R9 ;  /* 0x00000047303d7224 */ /* 0x000fc400078e0209 */
[----:B------:R-:W-:Y:S02]  /*40f0*/  IMAD.MOV R71, RZ, RZ, -R64 ;  /* 0x000000ffff477224 */ /* 0x000fe400078e0a40 */
[----:B------:R-:W-:Y:S01]  /*4100*/  @!P3 IMAD.MOV R69, RZ, RZ, -R69 ;  /* 0x000000ffff45b224 */ /* 0x000fe200078e0a45 */
[----:B------:R-:W-:Y:S01]  /*4110*/  ISETP.LT.U32.AND P3, PT, R65, UR5, PT ;  /* 0x0000000541007c0c */ /* 0x000fe2000bf61070 */
[C---:B------:R-:W-:Y:S02]  /*4120*/  IMAD R60, R48.reuse, R60, R7 ;  /* 0x0000003c303c7224 */ /* 0x040fe400078e0207 */
[C---:B------:R-:W-:Y:S02]  /*4130*/  IMAD R51, R48.reuse, R51, R5 ;  /* 0x0000003330337224 */ /* 0x040fe400078e0205 */
[----:B------:R-:W-:Y:S01]  /*4140*/  IMAD R48, R48, R71, R3 ;  /* 0x0000004730307224 */ /* 0x000fe200078e0203 */
[----:B------:R-:W-:Y:S01]  /*4150*/  IABS R71, R64 ;  /* 0x0000004000477213 */ /* 0x000fe20000000000 */
[----:B------:R-:W-:-:S04]  /*4160*/  @!P4 VIADD R67, R67, -UR5 ;  /* 0x800000054343cc36 */ /* 0x000fc80008000000 */
[----:B------:R-:W-:Y:S01]  /*4170*/  IMAD.HI.U32 R62, R62, R71, RZ ;  /* 0x000000473e3e7227 */ /* 0x000fe200078e00ff */
[----:B------:R-:W-:-:S03]  /*4180*/  ISETP.LT.U32.AND P4, PT, R67, UR5, PT ;  /* 0x0000000543007c0c */ /* 0x000fc6000bf81070 */
[----:B------:R-:W-:Y:S02]  /*4190*/  IMAD.MOV R62, RZ, RZ, -R62 ;  /* 0x000000ffff3e7224 */ /* 0x000fe400078e0a3e */
[----:B------:R-:W-:Y:S02]  /*41a0*/  @!P3 VIADD R65, R65, -UR5 ;  /* 0x800000054141bc36 */ /* 0x000fe40008000000 */
[----:B------:R-:W-:-:S03]  /*41b0*/  IMAD R62, R62, UR5, R71 ;  /* 0x000000053e3e7c24 */ /* 0x000fc6000f8e0247 */
[----:B------:R-:W-:-:S03]  /*41c0*/  ISETP.LT.U32.AND P3, PT, R65, UR5, PT ;  /* 0x0000000541007c0c */ /* 0x000fc6000bf61070 */
[----:B------:R-:W-:Y:S02]  /*41d0*/  @!P4 IADD3 R67, PT, PT, R67, -UR5, RZ ;  /* 0x800000054343cc10 */ /* 0x000fe4000fffe0ff */
[----:B------:R-:W-:-:S03]  /*41e0*/  ISETP.LT.U32.AND P4, PT, R62, UR5, PT ;  /* 0x000000053e007c0c */ /* 0x000fc6000bf81070 */
[----:B------:R-:W-:-:S05]  /*41f0*/  @!P1 IMAD.MOV R67, RZ, RZ, -R67 ;  /* 0x000000ffff439224 */ /* 0x000fca00078e0a43 */
[----:B------:R-:W-:Y:S01]  /*4200*/  @!P3 VIADD R65, R65, -UR5 ;  /* 0x800000054141bc36 */ /* 0x000fe20008000000 */
[----:B------:R-:W-:-:S04]  /*4210*/  ISETP.LT.U32.AND P3, PT, R63, UR5, PT ;  /* 0x000000053f007c0c */ /* 0x000fc8000bf61070 */
[----:B------:R-:W-:Y:S01]  /*4220*/  @!P4 VIADD R62, R62, -UR5 ;  /* 0x800000053e3ecc36 */ /* 0x000fe20008000000 */
[----:B------:R-:W-:-:S04]  /*4230*/  @!P0 IADD3 R65, PT, PT, -R65, RZ, RZ ;  /* 0x000000ff41418210 */ /* 0x000fc80007ffe1ff */
[----:B------:R-:W-:-:S04]  /*4240*/  ISETP.LT.U32.AND P4, PT, R62, UR5, PT ;  /* 0x000000053e007c0c */ /* 0x000fc8000bf81070 */
[----:B------:R-:W-:Y:S01]  /*4250*/  @!P3 VIADD R63, R63, -UR5 ;  /* 0x800000053f3fbc36 */ /* 0x000fe20008000000 */
[----:B------:R-:W-:Y:S02]  /*4260*/  ISETP.GE.AND P3, PT, R64, RZ, PT ;  /* 0x000000ff4000720c */ /* 0x000fe40003f66270 */
[----:B------:R-:W-:Y:S02]  /*4270*/  LOP3.LUT R64, RZ, R49, RZ, 0x33, !PT ;  /* 0x00000031ff407212 */ /* 0x000fe400078e33ff */
[----:B------:R-:W-:-:S04]  /*4280*/  ISETP.LT.U32.AND P1, PT, R63, UR5, PT ;  /* 0x000000053f007c0c */ /* 0x000fc8000bf21070 */
[----:B------:R-:W-:Y:S01]  /*4290*/  @!P4 VIADD R62, R62, -UR5 ;  /* 0x800000053e3ecc36 */ /* 0x000fe20008000000 */
[----:B------:R-:W-:Y:S02]  /*42a0*/  ISETP.NE.AND P4, PT, R49, RZ, PT ;  /* 0x000000ff3100720c */ /* 0x000fe40003f85270 */
[----:B------:R-:W-:Y:S01]  /*42b0*/  LOP3.LUT R49, RZ, R50, RZ, 0x33, !PT ;  /* 0x00000032ff317212 */ /* 0x000fe200078e33ff */
[----:B------:R-:W-:Y:S01]  /*42c0*/  IMAD.MOV.U32 R71, RZ, RZ, R62 ;  /* 0x000000ffff477224 */ /* 0x000fe200078e003e */
[C---:B------:R-:W-:Y:S02]  /*42d0*/  SEL R62, R64.reuse, R69, !P4 ;  /* 0x00000045403e7207 */ /* 0x040fe40006000000 */
[----:B------:R-:W-:Y:S01]  /*42e0*/  SEL R69, R64, R65, !P4 ;  /* 0x0000004140457207 */ /* 0x000fe20006000000 */
[----:B------:R-:W-:Y:S01]  /*42f0*/  @!P3 IMAD.MOV R71, RZ, RZ, -R71 ;  /* 0x000000ffff47b224 */ /* 0x000fe200078e0a47 */
[----:B------:R-:W-:Y:S01]  /*4300*/  ISETP.NE.AND P3, PT, R50, RZ, PT ;  /* 0x000000ff3200720c */ /* 0x000fe20003f65270 */
[----:B------:R-:W-:Y:S01]  /*4310*/  @!P1 VIADD R63, R63, -UR5 ;  /* 0x800000053f3f9c36 */ /* 0x000fe20008000000 */
[----:B------:R-:W-:-:S02]  /*4320*/  VIMNMX3 R62, R19, R62, R8, PT ;  /* 0x0000003e133e720f */ /* 0x000fc40003800108 */
[----:B------:R-:W-:Y:S01]  /*4330*/  SEL R71, R64, R71, !P4 ;  /* 0x0000004740477207 */ /* 0x000fe20006000000 */
[----:B------:R-:W-:Y:S01]  /*4340*/  @!P2 IMAD.MOV R63, RZ, RZ, -R63 ;  /* 0x000000ffff3fa224 */ /* 0x000fe200078e0a3f */
[----:B------:R-:W-:Y:S01]  /*4350*/  SEL R73, R49, R70, !P3 ;  /* 0x0000004631497207 */ /* 0x000fe20005800000 */
[----:B------:R-:W-:Y:S01]  /*4360*/  VIADD R70, R62, 0x1 ;  /* 0x000000013e467836 */ /* 0x000fe20000000000 */
[----:B------:R-:W-:Y:S02]  /*4370*/  ISETP.NE.AND P0, PT, R71, R62, PT ;  /* 0x0000003e4700720c */ /* 0x000fe40003f05270 */
[----:B------:R-:W-:Y:S02]  /*4380*/  SEL R74, R49, R74, !P3 ;  /* 0x0000004a314a7207 */ /* 0x000fe40005800000 */
[----:B------:R-:W-:Y:S02]  /*4390*/  VIMNMX3 R73, R15, R73, R6, PT ;  /* 0x000000490f49720f */ /* 0x000fe40003800106 */
[----:B------:R-:W-:-:S02]  /*43a0*/  ISETP.EQ.AND P1, PT, R48, R75, !P0 ;  /* 0x0000004b3000720c */ /* 0x000fc40004722270 */
[----:B------:R-:W-:Y:S01]  /*43b0*/  SEL R71, R64, R63, !P4 ;  /* 0x0000003f40477207 */ /* 0x000fe20006000000 */
[----:B------:R-:W-:Y:S01]  /*43c0*/  VIADD R65, R73, 0x1 ;  /* 0x0000000149417836 */ /* 0x000fe20000000000 */
[-C--:B------:R-:W-:Y:S01]  /*43d0*/  ISETP.EQ.AND P1, PT, R74, R73.reuse, P1 ;  /* 0x000000494a00720c */ /* 0x080fe20000f22270 */
[----:B------:R-:W-:Y:S01]  /*43e0*/  IMAD R63, R57, R73, R62 ;  /* 0x00000049393f7224 */ /* 0x000fe200078e023e */
[C---:B------:R-:W-:Y:S02]  /*43f0*/  SEL R72, R49.reuse, R72, !P3 ;  /* 0x0000004831487207 */ /* 0x040fe40005800000 */
[C---:B------:R-:W-:Y:S01]  /*4400*/  SEL R68, R49.reuse, R68, !P3 ;  /* 0x0000004431447207 */ /* 0x040fe20005800000 */
[----:B------:R-:W-:Y:S01]  /*4410*/  IMAD R63, R56, R63, R75 ;  /* 0x0000003f383f7224 */ /* 0x000fe200078e024b */
[----:B------:R-:W-:Y:S01]  /*4420*/  SEL R67, R64, R67, !P4 ;  /* 0x0000004340437207 */ /* 0x000fe20006000000 */
[----:B------:R-:W-:Y:S01]  /*4430*/  IMAD.MOV.U32 R64, RZ, RZ, R14 ;  /* 0x000000ffff407224 */ /* 0x000fe200078e000e */
[----:B------:R-:W-:-:S05]  /*4440*/  SEL R66, R49, R66, !P3 ;  /* 0x0000004231427207 */ /* 0x000fca0005800000 */
[----:B------:R-:W-:-:S05]  /*4450*/  @P1 VIADD R50, R75, 0x1 ;  /* 0x000000014b321836 */ /* 0x000fca0000000000 */
[----:B------:R-:W-:Y:S01]  /*4460*/  ISETP.EQ.AND P2, PT, R51, R50, P1 ;  /* 0x000000323300720c */ /* 0x000fe20000f42270 */
[----:B------:R-:W-:-:S03]  /*4470*/  IMAD.MOV.U32 R50, RZ, RZ, R13 ;  /* 0x000000ffff327224 */ /* 0x000fc600078e000d */
        /* <DEDUP_REMOVED lines=11> */
[----:B------:R-:W-:-:S04]  /*4530*/  @P1 ISETP.NE.AND P2, PT, R71, R62, PT ;  /* 0x0000003e4700120c */ /* 0x000fc80003f45270 */
[----:B------:R-:W-:Y:S01]  /*4540*/  @P1 ISETP.EQ.AND P2, PT, R51, R76, !P2 ;  /* 0x0000004c3300120c */ /* 0x000fe20005742270 */
[----:B------:R-:W-:-:S03]  /*4550*/  IMAD.MOV.U32 R76, RZ, RZ, 0x6 ;  /* 0x00000006ff4c7424 */ /* 0x000fc600078e00ff */
        /* <DEDUP_REMOVED lines=59> */
.L_x_1508:
[----:B------:R-:W-:Y:S05]  /*4910*/  BSYNC.RECONVERGENT B3 ;  /* 0x0000000000037941 */ /* 0x000fea0003800200 */
.L_x_1507:
[----:B------:R-:W2:Y:S01]  /*4920*/  LDG.E.64 R60, desc[UR12][R44.64] ;  /* 0x0000000c2c3c7981 */ /* 0x000ea2000c1e1b00 */
[----:B------:R-:W0:Y:S03]  /*4930*/  LDC R48, c[0x0][0x3a0] ;  /* 0x0000e800ff307b82 */ /* 0x000e260000000800 */
[----:B------:R-:W2:Y:S01]  /*4940*/  LDG.E.64 R62, desc[UR12][R34.64] ;  /* 0x0000000c223e7981 */ /* 0x000ea2000c1e1b00 */
[----:B------:R-:W-:Y:S01]  /*4950*/  PLOP3.LUT P0, PT, PT, PT, PT, 0x80, 0x8 ;  /* 0x000000000008781c */ /* 0x000fe20003f0f070 */
[----:B--2---:R-:W-:-:S14]  /*4960*/  DSETP.GT.AND P2, PT, R60, R62, PT ;  /* 0x0000003e3c00722a */ /* 0x004fdc0003f44000 */
[----:B------:R-:W-:-:S13]  /*4970*/  @!P2 ISETP.GT.AND P1, PT, R11, R54, PT ;  /* 0x000000360b00a20c */ /* 0x000fda0003f24270 */
[----:B------:R-:W-:Y:S01]  /*4980*/  @!P2 DSETP.EQ.AND P0, PT, R60, R62, P1 ;  /* 0x0000003e3c00a22a */ /* 0x000fe20000f02000 */
[----:B0-----:R-:W-:-:S13]  /*4990*/  ISETP.EQ.AND P1, PT, R48, RZ, PT ;  /* 0x000000ff3000720c */ /* 0x001fda0003f22270 */
[----:B------:R-:W-:Y:S05]  /*49a0*/  @P0 BRA P1, `(.L_x_1506) ;  /* 0x0000000400340947 */ /* 0x000fea0000800000 */
[----:B------:R-:W-:-:S05]  /*49b0*/  IMAD.WIDE R62, R55, 0x8, R26 ;  /* 0x00000008373e7825 */ /* 0x000fca00078e021a */
[----:B------:R-:W2:Y:S01]  /*49c0*/  LDG.E.64 R36, desc[UR12][R62.64] ;  /* 0x0000000c3e247981 */ /* 0x000ea2000c1e1b00 */
[----:B------:R-:W-:Y:S01]  /*49d0*/  PLOP3.LUT P0, PT, PT, PT, PT, 0x80, 0x8 ;  /* 0x000000000008781c */ /* 0x000fe20003f0f070 */
[----:B------:R-:W-:Y:S02]  /*49e0*/  IMAD.MOV.U32 R14, RZ, RZ, R64 ;  /* 0x000000ffff0e7224 */ /* 0x000fe400078e0040 */
[----:B------:R-:W-:Y:S01]  /*49f0*/  IMAD.MOV.U32 R13, RZ, RZ, R50 ;  /* 0x000000ffff0d7224 */ /* 0x000fe200078e0032 */
[----:B--2---:R-:W-:-:S14]  /*4a00*/  DSETP.GT.AND P2, PT, R60, R36, PT ;  /* 0x000000243c00722a */ /* 0x004fdc0003f44000 */
[----:B------:R-:W-:-:S13]  /*4a10*/  @!P2 ISETP.GT.AND P1, PT, R11, R55, PT ;  /* 0x000000370b00a20c */ /* 0x000fda0003f24270 */
[----:B------:R-:W-:Y:S01]  /*4a20*/  @!P2 DSETP.EQ.AND P0, PT, R60, R36, P1 ;  /* 0x000000243c00a22a */ /* 0x000fe20000f02000 */
[----:B------:R-:W-:Y:S01]  /*4a30*/  ISETP.EQ.AND P1, PT, R48, RZ, PT ;  /* 0x000000ff3000720c */ /* 0x000fe20003f22270 */
[----:B------:R-:W-:Y:S02]  /*4a40*/  IMAD.MOV.U32 R36, RZ, RZ, R78 ;  /* 0x000000ffff247224 */ /* 0x000fe400078e004e */
[----:B------:R-:W-:-:S10]  /*4a50*/  IMAD.MOV.U32 R37, RZ, RZ, R79 ;  /* 0x000000ffff257224 */ /* 0x000fd400078e004f */
        /* <DEDUP_REMOVED lines=10> */
[----:B------:R-:W-:Y:S01]  /*4b00*/  IMAD.MOV.U32 R37, RZ, RZ, R79 ;  /* 0x000000ffff257224 */ /* 0x000fe200078e004f */
[----:B------:R-:W-:-:S11]  /*4b10*/  MOV R36, R78 ;  /* 0x0000004e00247202 */ /* 0x000fd60000000f00 */
[----:B------:R-:W-:Y:S05]  /*4b20*/  @P0 BRA P1, `(.L_x_1506) ;  /* 0x0000000000d40947 */ /* 0x000fea0000800000 */
[----:B------:R-:W-:Y:S01]  /*4b30*/  DSETP.GEU.AND P6, PT, R60, R78, PT ;  /* 0x0000004e3c00722a */ /* 0x000fe20003fce000 */
[----:B------:R-:W-:-:S13]  /*4b40*/  PLOP3.LUT P0, PT, PT, PT, PT, 0x80, 0x8 ;  /* 0x000000000008781c */ /* 0x000fda0003f0f070 */
[----:B------:R-:W-:-:S13]  /*4b50*/  @P6 ISETP.GE.AND P1, PT, R11, R64, PT ;  /* 0x000000400b00620c */ /* 0x000fda0003f26270 */
[----:B------:R-:W-:Y:S01]  /*4b60*/  @P6 DSETP.EQ.AND P0, PT, R60, R78, !P1 ;  /* 0x0000004e3c00622a */ /* 0x000fe20004f02000 */
[----:B------:R-:W-:-:S05]  /*4b70*/  ISETP.NE.AND P1, PT, R48, 0x1, PT ;  /* 0x000000013000780c */ /* 0x000fca0003f25270 */
[----:B------:R-:W-:-:S04]  /*4b80*/  ISETP.EQ.AND P0, PT, R48, RZ, P0 ;  /* 0x000000ff3000720c */ /* 0x000fc80000702270 */
[----:B------:R-:W-:Y:S02]  /*4b90*/  FSEL R36, R60, R78, P0 ;  /* 0x0000004e3c247208 */ /* 0x000fe40000000000 */
[----:B------:R-:W-:Y:S02]  /*4ba0*/  FSEL R37, R61, R79, P0 ;  /* 0x0000004f3d257208 */ /* 0x000fe40000000000 */
[----:B------:R-:W-:Y:S02]  /*4bb0*/  SEL R14, R11, R64, P0 ;  /* 0x000000400b0e7207 */ /* 0x000fe40000000000 */
[----:B------:R-:W-:Y:S01]  /*4bc0*/  SEL R13, R49, R50, P0 ;  /* 0x00000032310d7207 */ /* 0x000fe20000000000 */
[----:B------:R-:W-:Y:S06]  /*4bd0*/  @P1 BRA `(.L_x_1506) ;  /* 0x0000000000a81947 */ /* 0x000fec0003800000 */
[----:B------:R-:W-:Y:S01]  /*4be0*/  IMAD.WIDE.U32 R66, R11, 0x8, R32 ;  /* 0x000000080b427825 */ /* 0x000fe200078e0020 */
[----:B------:R-:W2:Y:S04]  /*4bf0*/  LDG.E.64 R68, desc[UR12][R38.64] ;  /* 0x0000000c26447981 */ /* 0x000ea8000c1e1b00 */
[----:B------:R-:W3:Y:S04]  /*4c00*/  LDG.E.64 R62, desc[UR12][R40.64] ;  /* 0x0000000c283e7981 */ /* 0x000ee8000c1e1b00 */
[----:B------:R-:W2:Y:S04]  /*4c10*/  LDG.E.64 R66, desc[UR12][R66.64] ;  /* 0x0000000c42427981 */ /* 0x000ea8000c1e1b00 */
[----:B------:R-:W4:Y:S01]  /*4c20*/  LDG.E.64 R36, desc[UR12][R42.64] ;  /* 0x0000000c2a247981 */ /* 0x000f22000c1e1b00 */
[----:B------:R-:W-:Y:S01]  /*4c30*/  PLOP3.LUT P1, PT, PT, PT, PT, 0x80, 0x8 ;  /* 0x000000000008781c */ /* 0x000fe20003f2f070 */
[----:B------:R-:W-:Y:S01]  /*4c40*/  BSSY.RELIABLE B3, `(.L_x_1509) ;  /* 0x0000017000037945 */ /* 0x000fe20003800100 */
[----:B--2---:R-:W-:-:S02]  /*4c50*/  DSETP.GT.AND P2, PT, R68, R66, PT ;  /* 0x000000424400722a */ /* 0x004fc40003f44000 */
[----:B---3--:R-:W-:-:S12]  /*4c60*/  DSETP.GT.AND P0, PT, R62, R66, PT ;  /* 0x000000423e00722a */ /* 0x008fd80003f04000 */
[----:B------:R-:W-:-:S06]  /*4c70*/  @!P2 DSETP.NEU.AND P3, PT, R68, R66, PT ;  /* 0x000000424400a22a */ /* 0x000fcc0003f6d000 */
[----:B------:R-:W-:Y:S01]  /*4c80*/  @!P2 ISETP.GT.AND P1, PT, R54, R11, !P3 ;  /* 0x0000000b3600a20c */ /* 0x000fe20005f24270 */
[----:B------:R-:W-:Y:S01]  /*4c90*/  @!P0 DSETP.NEU.AND P3, PT, R62, R66, PT ;  /* 0x000000423e00822a */ /* 0x000fe20003f6d000 */
[----:B------:R-:W-:-:S05]  /*4ca0*/  PLOP3.LUT P2, PT, PT, PT, PT, 0x80, 0x8 ;  /* 0x000000000008781c */ /* 0x000fca0003f4f070 */
[----:B------:R-:W-:Y:S01]  /*4cb0*/  @!P0 ISETP.GT.AND P2, PT, R55, R11, !P3 ;  /* 0x0000000b3700820c */ /* 0x000fe20005f44270 */
[----:B----4-:R-:W-:Y:S01]  /*4cc0*/  DSETP.GT.AND P3, PT, R36, R66, PT ;  /* 0x000000422400722a */ /* 0x010fe20003f64000 */
[----:B------:R-:W-:-:S13]  /*4cd0*/  PLOP3.LUT P0, PT, PT, PT, PT, 0x80, 0x8 ;  /* 0x000000000008781c */ /* 0x000fda0003f0f070 */
[----:B------:R-:W-:-:S06]  /*4ce0*/  @!P3 DSETP.NEU.AND P4, PT, R36, R66, PT ;  /* 0x000000422400b22a */ /* 0x000fcc0003f8d000 */
[----:B------:R-:W-:-:S04]  /*4cf0*/  @!P3 ISETP.GT.AND P0, PT, R53, R11, !P4 ;  /* 0x0000000b3500b20c */ /* 0x000fc80006704270 */
[----:B------:R-:W-:Y:S02]  /*4d00*/  PLOP3.LUT P3, PT, P0, P1, P2, 0xf7, 0x0 ;  /* 0x000000000000781c */ /* 0x000fe40000763e27 */
[----:B------:R-:W-:-:S04]  /*4d10*/  PLOP3.LUT P4, PT, P0, P1, P2, 0x40, 0x0 ;  /* 0x000000000000781c */ /* 0x000fc80000782820 */
[----:B------:R-:W-:-:S13]  /*4d20*/  PLOP3.LUT P3, PT, P3, P4, PT, 0x8f, 0xf8 ;  /* 0x0000000000f8781c */ /* 0x000fda0001f69177 */
[----:B------:R-:W-:Y:S05]  /*4d30*/  @P3 BRA `(.L_x_1510) ;  /* 0x00000000001c3947 */ /* 0x000fea0003800000 */
[----:B------:R-:W-:Y:S01]  /*4d40*/  PLOP3.LUT P0, PT, P0, P1, P2, 0x20, 0x0 ;  /* 0x000000000000781c */ /* 0x000fe20000702420 */
[----:B------:R-:W-:Y:S02]  /*4d50*/  IMAD.MOV.U32 R14, RZ, RZ, R64 ;  /* 0x000000ffff0e7224 */ /* 0x000fe400078e0040 */
[----:B------:R-:W-:Y:S02]  /*4d60*/  IMAD.MOV.U32 R13, RZ, RZ, R50 ;  /* 0x000000ffff0d7224 */ /* 0x000fe400078e0032 */
[----:B------:R-:W-:Y:S02]  /*4d70*/  IMAD.MOV.U32 R36, RZ, RZ, R78 ;  /* 0x000000ffff247224 */ /* 0x000fe400078e004e */
[----:B------:R-:W-:-:S06]  /*4d80*/  IMAD.MOV.U32 R37, RZ, RZ, R79 ;  /* 0x000000ffff257224 */ /* 0x000fcc00078e004f */
[----:B------:R-:W-:Y:S05]  /*4d90*/  @!P0 BREAK.RELIABLE B3 ;  /* 0x0000000000038942 */ /* 0x000fea0003800100 */
[----:B------:R-:W-:Y:S05]  /*4da0*/  @!P0 BRA `(.L_x_1506) ;  /* 0x0000000000348947 */ /* 0x000fea0003800000 */
.L_x_1510:
[----:B------:R-:W-:Y:S05]  /*4db0*/  BSYNC.RELIABLE B3 ;  /* 0x0000000000037941 */ /* 0x000fea0003800100 */
.L_x_1509:
[----:B------:R-:W-:Y:S05]  /*4dc0*/  @!P6 BRA `(.L_x_1511) ;  /* 0x00000000001ce947 */ /* 0x000fea0003800000 */
[----:B------:R-:W-:Y:S01]  /*4dd0*/  ISETP.GE.AND P0, PT, R11, R64, PT ;  /* 0x000000400b00720c */ /* 0x000fe20003f06270 */
[----:B------:R-:W-:Y:S01]  /*4de0*/  IMAD.MOV.U32 R14, RZ, RZ, R64 ;  /* 0x000000ffff0e7224 */ /* 0x000fe200078e0040 */
[----:B------:R-:W-:Y:S01]  /*4df0*/  MOV R37, R79 ;  /* 0x0000004f00257202 */ /* 0x000fe20000000f00 */
[----:B------:R-:W-:Y:S02]  /*4e00*/  IMAD.MOV.U32 R36, RZ, RZ, R78 ;  /* 0x000000ffff247224 */ /* 0x000fe400078e004e */
[----:B------:R-:W-:-:S08]  /*4e10*/  IMAD.MOV.U32 R13, RZ, RZ, R50 ;  /* 0x000000ffff0d7224 */ /* 0x000fd000078e0032 */
[----:B------:R-:W-:-:S14]  /*4e20*/  DSETP.NEU.OR P0, PT, R60, R78, P0 ;  /* 0x0000004e3c00722a */ /* 0x000fdc000070d400 */
[----:B------:R-:W-:Y:S05]  /*4e30*/  @P0 BRA `(.L_x_1506) ;  /* 0x0000000000100947 */ /* 0x000fea0003800000 */
.L_x_1511:
[----:B------:R-:W-:Y:S02]  /*4e40*/  IMAD.MOV.U32 R36, RZ, RZ, R60 ;  /* 0x000000ffff247224 */ /* 0x000fe400078e003c */
[----:B------:R-:W-:Y:S02]  /*4e50*/  IMAD.MOV.U32 R37, RZ, RZ, R61 ;  /* 0x000000ffff257224 */ /* 0x000fe400078e003d */
[----:B------:R-:W-:Y:S02]  /*4e60*/  IMAD.MOV.U32 R13, RZ, RZ, R49 ;  /* 0x000000ffff0d7224 */ /* 0x000fe400078e0031 */
[----:B------:R-:W-:-:S07]  /*4e70*/  IMAD.MOV.U32 R14, RZ, RZ, R11 ;  /* 0x000000ffff0e7224 */ /* 0x000fce00078e000b */
.L_x_1506:
[----:B------:R-:W-:Y:S05]  /*4e80*/  BSYNC.RECONVERGENT B0 ;  /* 0x0000000000007941 */ /* 0x000fea0003800200 */
.L_x_1505:
[----:B------:R-:W-:-:S05]  /*4e90*/  IADD3 R46, P0, PT, R46, 0xc, RZ ;  /* 0x0000000c2e2e7810 */ /* 0x000fca0007f1e0ff */
[----:B------:R-:W-:Y:S01]  /*4ea0*/  IMAD.X R47, RZ, RZ, R47, P0 ;  /* 0x000000ffff2f7224 */ /* 0x000fe200000e062f */
[----:B------:R-:W-:Y:S07]  /*4eb0*/  @P5 BRA `(.L_x_1512) ;  /* 0xffffffe000005947 */ /* 0x000fee000383ffff */
.L_x_1504:
[----:B------:R-:W-:Y:S05]  /*4ec0*/  BSYNC.RECONVERGENT B1 ;  /* 0x0000000000017941 */ /* 0x000fea0003800200 */
.L_x_1503:
[----:B------:R-:W-:-:S13]  /*4ed0*/  ISETP.NE.AND P0, PT, R59, RZ, PT ;  /* 0x000000ff3b00720c */ /* 0x000fda0003f05270 */
[----:B------:R-:W-:Y:S05]  /*4ee0*/  @P0 BRA `(.L_x_1513) ;  /* 0xffffffdc00780947 */ /* 0x000fea000383ffff */
.L_x_1502:
[----:B------:R-:W-:Y:S05]  /*4ef0*/  BSYNC.RECONVERGENT B2 ;  /* 0x0000000000027941 */ /* 0x000fea0003800200 */
.L_x_1501:
[----:B------:R-:W-:Y:S05]  /*4f00*/  WARPSYNC.ALL ;  /* 0x0000000000007948 */ /* 0x000fea0003800000 */
[----:B------:R-:W-:Y:S05]  /*4f10*/  BRA.U UP1, `(.L_x_1514) ;  /* 0xffffffd901e47547 */ /* 0x000fea000b83ffff */
[----:B------:R-:W-:-:S13]  /*4f20*/  ISETP.NE.AND P0, PT, R13, -0x1, PT ;  /* 0xffffffff0d00780c */ /* 0x000fda0003f05270 */
[----:B------:R-:W-:Y:S05]  /*4f30*/  @!P0 EXIT ;  /* 0x000000000000894d */ /* 0x000fea0003800000 */
[----:B------:R-:W-:-:S05]  /*4f40*/  IMAD.WIDE R30, R13, 0x4, R30 ;  /* 0x000000040d1e7825 */ /* 0x000fca00078e021e */
[----:B------:R-:W2:Y:S02]  /*4f50*/  LDG.E R0, desc[UR12][R30.64] ;  /* 0x0000000c1e007981 */ /* 0x000ea4000c1e1900 */
[----:B--2---:R-:W-:-:S13]  /*4f60*/  ISETP.NE.AND P0, PT, R0, -0x1, PT ;  /* 0xffffffff0000780c */ /* 0x004fda0003f05270 */
[----:B------:R-:W-:Y:S05]  /*4f70*/  @P0 EXIT ;  /* 0x000000000000094d */ /* 0x000fea0003800000 */
[----:B------:R-:W-:Y:S04]  /*4f80*/  STG.E desc[UR12][R28.64], R13 ;  /* 0x0000000d1c007986 */ /* 0x000fe8000c10190c */
[----:B------:R-:W-:Y:S01]  /*4f90*/  STG.E desc[UR12][R30.64], R58 ;  /* 0x0000003a1e007986 */ /* 0x000fe2000c10190c */
[----:B------:R-:W-:Y:S05]  /*4fa0*/  EXIT ;  /* 0x000000000000794d */ /* 0x000fea0003800000 */
.L_x_1515:
        /* <DEDUP_REMOVED lines=13> */
.L_x_2137:


//--------------------- .text._Z17edgePairingKerneliiiiiiii --------------------------
	.section	.text._Z17edgePairingKerneliiiiiiii,"ax",@progbits
	.align	128
        .global         _Z17edgePairingKerneliiiiiiii
        .type           _Z17edgePairingKerneliiiiiiii,@function
        .size           _Z17edgePairingKerneliiiiiiii,(.L_x_2138 - _Z17edgePairingKerneliiiiiiii)
        .other          _Z17edgePairingKerneliiiiiiii,@"STO_CUDA_ENTRY STV_DEFAULT"
_Z17edgePairingKerneliiiiiiii:
.text._Z17edgePairingKerneliiiiiiii:
        /* <DEDUP_REMOVED lines=19> */
[----:B-1----:R-:W0:Y:S04]  /*0130*/  LDG.E.64 R8, desc[UR12][R8.64] ;  /* 0x0000000c08087981 */ /* 0x002e28000c1e1b00 */
[----:B----4-:R1:W2:Y:S01]  /*0140*/  LDG.E.64 R6, desc[UR12][R10.64] ;  /* 0x0000000c0a067981 */ /* 0x0102a2000c1e1b00 */
[----:B---3--:R-:W-:-:S07]  /*0150*/  IMAD.WIDE R4, R49, 0x4, R4 ;  /* 0x0000000431047825 */ /* 0x008fce00078e0204 */
[----:B------:R-:W3:Y:S01]  /*0160*/  @P1 LDG.E R18, desc[UR12][R4.64] ;  /* 0x0000000c04121981 */ /* 0x000ee2000c1e1900 */
[----:B------:R-:W4:Y:S08]  /*0170*/  @!P0 LDC.64 R12, c[0x4][0x10] ;  /* 0x01000400ff0c8b82 */ /* 0x000f300000000a00 */
[----:B------:R-:W2:Y:S01]  /*0180*/  @!P0 LDC.64 R14, c[0x4][0x110] ;  /* 0x01004400ff0e8b82 */ /* 0x000ea20000000a00 */
[----:B0-----:R-:W-:-:S02]  /*0190*/  IMAD.MOV.U32 R2, RZ, RZ, R8 ;  /* 0x000000ffff027224 */ /* 0x001fc400078e0008 */
[----:B------:R-:W-:-:S06]  /*01a0*/  IMAD.MOV.U32 R3, RZ, RZ, R9 ;  /* 0x000000ffff037224 */ /* 0x000fcc00078e0009 */
[----:B----4-:R1:W5:Y:S04]  /*01b0*/  @!P0 LDG.E.64 R2, desc[UR12][R12.64] ;  /* 0x0000000c0c028981 */ /* 0x010368000c1e1b00 */
[----:B--2---:R1:W5:Y:S01]  /*01c0*/  @!P0 LDG.E.64 R6, desc[UR12][R14.64] ;  /* 0x0000000c0e068981 */ /* 0x004362000c1e1b00 */
[----:B---3--:R-:W-:Y:S01]  /*01d0*/  @P1 ISETP.EQ.AND P0, PT, R18, -0x1, PT ;  /* 0xffffffff1200180c */ /* 0x008fe20003f02270 */
[----:B-1----:R-:W-:-:S12]  /*01e0*/  @P1 BRA `(.L_x_1516) ;  /* 0x0000000000101947 */ /* 0x002fd80003800000 */
[----:B------:R-:W2:Y:S02]  /*01f0*/  LDG.E R10, desc[UR12][R4.64] ;  /* 0x0000000c040a7981 */ /* 0x000ea4000c1e1900 */
[----:B--2---:R-:W-:-:S13]  /*0200*/  ISETP.NE.AND P0, PT, R10, -0x1, PT ;  /* 0xffffffff0a00780c */ /* 0x004fda0003f05270 */
[----:B------:R-:W-:Y:S05]  /*0210*/  @P0 EXIT ;  /* 0x000000000000094d */ /* 0x000fea0003800000 */
[----:B------:R-:W-:-:S13]  /*0220*/  PLOP3.LUT P0, PT, PT, PT, PT, 0x80, 0x8 ;  /* 0x000000000008781c */ /* 0x000fda0003f0f070 */
.L_x_1516:
[----:B------:R-:W-:Y:S05]  /*0230*/  @!P0 EXIT ;  /* 0x000000000000894d */ /* 0x000fea0003800000 */
[----:B------:R-:W0:Y:S01]  /*0240*/  LDCU.64 UR10, c[0x0][0x380] ;  /* 0x00007000ff0a77ac */ /* 0x000e220008000a00 */
[----:B------:R-:W-:Y:S04]  /*0250*/  BSSY.RECONVERGENT B1, `(.L_x_1517) ;  /* 0x000022b000017945 */ /* 0x000fe80003800200 */
[----:B------:R-:W-:Y:S01]  /*0260*/  BSSY.RELIABLE B0, `(.L_x_1518) ;  /* 0x0000038000007945 */ /* 0x000fe20003800100 */
[----:B------:R-:W-:Y:S01]  /*0270*/  CS2R R10, SRZ ;  /* 0x00000000000a7805 */ /* 0x000fe2000001ff00 */
[----:B------:R-:W1:Y:S01]  /*0280*/  LDCU UR9, c[0x0][0x388] ;  /* 0x00007100ff0977ac */ /* 0x000e620008000800 */
[----:B0-----:R-:W-:Y:S02]  /*0290*/  UIADD3 UR14, UPT, UPT, UR10, -0x1, URZ ;  /* 0xffffffff0a0e7890 */ /* 0x001fe4000fffe0ff */
[----:B------:R-:W-:-:S02]  /*02a0*/  UIADD3 UR15, UPT, UPT, UR11, -0x1, URZ ;  /* 0xffffffff0b0f7890 */ /* 0x000fc4000fffe0ff */
[----:B------:R-:W-:Y:S02]  /*02b0*/  UIMAD UR5, UR14, UR11, URZ ;  /* 0x0000000b0e0572a4 */ /* 0x000fe4000f8e02ff */
[----:B------:R-:W-:Y:S02]  /*02c0*/  UIMAD UR16, UR15, UR10, URZ ;  /* 0x0000000a0f1072a4 */ /* 0x000fe4000f8e02ff */
[----:B-1----:R-:W-:Y:S02]  /*02d0*/  UIMAD UR6, UR5, UR9, URZ ;  /* 0x00000009050672a4 */ /* 0x002fe4000f8e02ff */
[----:B------:R-:W-:Y:S02]  /*02e0*/  UIMAD UR17, UR10, UR11, URZ ;  /* 0x0000000b0a1172a4 */ /* 0x000fe4000f8e02ff */
[----:B------:R-:W-:Y:S02]  /*02f0*/  UIADD3 UR18, UPT, UPT, UR9, -0x1, URZ ;  /* 0xffffffff09127890 */ /* 0x000fe4000fffe0ff */
[----:B------:R-:W-:Y:S01]  /*0300*/  ISETP.GE.AND P0, PT, R49, UR6, PT ;  /* 0x0000000631007c0c */ /* 0x000fe2000bf06270 */
[----:B------:R-:W-:-:S02]  /*0310*/  UIADD3 UR7, UPT, UPT, -UR15, UR16, URZ ;  /* 0x000000100f077290 */ /* 0x000fc4000fffe1ff */
[----:B------:R-:W-:Y:S02]  /*0320*/  UIMAD UR19, UR16, UR9, -UR16 ;  /* 0x00000009101372a4 */ /* 0x000fe4000f8e0a10 */
[----:B------:R-:W-:-:S08]  /*0330*/  UIADD3 UR4, UPT, UPT, -UR5, UR6, URZ ;  /* 0x0000000605047290 */ /* 0x000fd0000fffe1ff */
[----:B------:R-:W-:Y:S05]  /*0340*/  @!P0 BRA `(.L_x_1519) ;  /* 0x0000000000a48947 */ /* 0x000fea0003800000 */
[----:B------:R-:W-:Y:S01]  /*0350*/  UIADD3 UR8, UPT, UPT, UR5, UR16, URZ ;  /* 0x0000001005087290 */ /* 0x000fe2000fffe0ff */
[----:B------:R-:W-:Y:S02]  /*0360*/  IMAD.U32 R12, RZ, RZ, UR9 ;  /* 0x00000009ff0c7e24 */ /* 0x000fe4000f8e00ff */
[----:B------:R-:W-:Y:S02]  /*0370*/  IMAD.MOV.U32 R11, RZ, RZ, 0x1 ;  /* 0x00000001ff0b7424 */ /* 0x000fe400078e00ff */
[----:B------:R-:W-:Y:S02]  /*0380*/  IMAD.U32 R10, RZ, RZ, UR6 ;  /* 0x00000006ff0a7e24 */ /* 0x000fe4000f8e00ff */
[----:B------:R-:W-:-:S05]  /*0390*/  IMAD R12, R12, UR8, RZ ;  /* 0x000000080c0c7c24 */ /* 0x000fca000f8e02ff */
[----:B------:R-:W-:-:S13]  /*03a0*/  ISETP.GE.AND P0, PT, R49, R12, PT ;  /* 0x0000000c3100720c */ /* 0x000fda0003f06270 */
[----:B------:R-:W-:Y:S05]  /*03b0*/  @!P0 BRA `(.L_x_1519) ;  /* 0x0000000000888947 */ /* 0x000fea0003800000 */
[----:B------:R-:W-:Y:S01]  /*03c0*/  IMAD.U32 R11, RZ, RZ, UR17 ;  /* 0x00000011ff0b7e24 */ /* 0x000fe2000f8e00ff */
[----:B------:R-:W-:-:S03]  /*03d0*/  MOV R10, R12 ;  /* 0x0000000c000a7202 */ /* 0x000fc60000000f00 */
[----:B------:R-:W-:Y:S02]  /*03e0*/  IMAD R14, R11, UR18, R12 ;  /* 0x000000120b0e7c24 */ /* 0x000fe4000f8e020c */
[----:B------:R-:W-:-:S03]  /*03f0*/  IMAD.MOV.U32 R11, RZ, RZ, 0x2 ;  /* 0x00000002ff0b7424 */ /* 0x000fc600078e00ff */
[----:B------:R-:W-:-:S13]  /*0400*/  ISETP.GE.AND P0, PT, R49, R14, PT ;  /* 0x0000000e3100720c */ /* 0x000fda0003f06270 */
[----:B------:R-:W-:Y:S05]  /*0410*/  @!P0 BRA `(.L_x_1519) ;  /* 0x0000000000708947 */ /* 0x000fea0003800000 */
[----:B------:R-:W-:Y:S02]  /*0420*/  IMAD.U32 R13, RZ, RZ, UR10 ;  /* 0x0000000aff0d7e24 */ /* 0x000fe4000f8e00ff */
[----:B------:R-:W-:Y:S02]  /*0430*/  IMAD.U32 R10, RZ, RZ, UR15 ;  /* 0x0000000fff0a7e24 */ /* 0x000fe4000f8e00ff */
[----:B------:R-:W-:Y:S02]  /*0440*/  IMAD.MOV.U32 R11, RZ, RZ, 0x3 ;  /* 0x00000003ff0b7424 */ /* 0x000fe400078e00ff */
[----:B------:R-:W-:Y:S02]  /*0450*/  IMAD R13, R13, R10, -UR15 ;  /* 0x8000000f0d0d7e24 */ /* 0x000fe4000f8e020a */
[--C-:B------:R-:W-:Y:S02]  /*0460*/  IMAD.MOV.U32 R10, RZ, RZ, R14.reuse ;  /* 0x000000ffff0a7224 */ /* 0x100fe400078e000e */
[----:B------:R-:W-:-:S05]  /*0470*/  IMAD R12, R13, UR9, R14 ;  /* 0x000000090d0c7c24 */ /* 0x000fca000f8e020e */
[----:B------:R-:W-:-:S13]  /*0480*/  ISETP.GE.AND P0, PT, R49, R12, PT ;  /* 0x0000000c3100720c */ /* 0x000fda0003f06270 */
[----:B------:R-:W-:Y:S05]  /*0490*/  @!P0 BRA `(.L_x_1519) ;  /* 0x0000000000508947 */ /* 0x000fea0003800000 */
[----:B------:R-:W-:Y:S01]  /*04a0*/  VIADD R14, R12, UR19 ;  /* 0x000000130c0e7c36 */ /* 0x000fe20008000000 */
[----:B------:R-:W-:Y:S01]  /*04b0*/  MOV R10, R12 ;  /* 0x0000000c000a7202 */ /* 0x000fe20000000f00 */
[----:B------:R-:W-:-:S03]  /*04c0*/  IMAD.MOV.U32 R11, RZ, RZ, 0x4 ;  /* 0x00000004ff0b7424 */ /* 0x000fc600078e00ff */
[----:B------:R-:W-:-:S13]  /*04d0*/  ISETP.GE.AND P0, PT, R49, R14, PT ;  /* 0x0000000e3100720c */ /* 0x000fda0003f06270 */
[----:B------:R-:W-:Y:S05]  /*04e0*/  @!P0 BRA `(.L_x_1519) ;  /* 0x00000000003c8947 */ /* 0x000fea0003800000 */
[----:B------:R-:W-:Y:S02]  /*04f0*/  VIADD R12, R14, UR4 ;  /* 0x000000040e0c7c36 */ /* 0x000fe40008000000 */
[----:B------:R-:W-:Y:S02]  /*0500*/  IMAD.MOV.U32 R10, RZ, RZ, R14 ;  /* 0x000000ffff0a7224 */ /* 0x000fe400078e000e */
[----:B------:R-:W-:Y:S01]  /*0510*/  IMAD.MOV.U32 R11, RZ, RZ, 0x5 ;  /* 0x00000005ff0b7424 */ /* 0x000fe200078e00ff */
[----:B------:R-:W-:-:S13]  /*0520*/  ISETP.GE.AND P0, PT, R49, R12, PT ;  /* 0x0000000c3100720c */ /* 0x000fda0003f06270 */
[----:B------:R-:W-:Y:S05]  /*0530*/  @!P0 BRA `(.L_x_1519) ;  /* 0x0000000000288947 */ /* 0x000fea0003800000 */
[----:B------:R-:W-:Y:S01]  /*0540*/  IMAD.U32 R10, RZ, RZ, UR7 ;  /* 0x00000007ff0a7e24 */ /* 0x000fe2000f8e00ff */
[----:B------:R-:W-:Y:S01]  /*0550*/  MOV R48, 0xffffffff ;  /* 0xffffffff00307802 */ /* 0x000fe20000000f00 */
[----:B------:R-:W-:Y:S02]  /*0560*/  IMAD.MOV.U32 R47, RZ, RZ, -0x1 ;  /* 0xffffffffff2f7424 */ /* 0x000fe400078e00ff */
[----:B------:R-:W-:-:S04]  /*0570*/  IMAD R11, R13, UR9, -R10 ;  /* 0x000000090d0b7c24 */ /* 0x000fc8000f8e0a0a */
[----:B------:R-:W-:-:S05]  /*0580*/  IMAD.IADD R10, R12, 0x1, R11 ;  /* 0x000000010c0a7824 */ /* 0x000fca00078e020b */
[----:B------:R-:W-:-:S13]  /*0590*/  ISETP.GE.AND P0, PT, R49, R10, PT ;  /* 0x0000000a3100720c */ /* 0x000fda0003f06270 */
[----:B------:R-:W-:Y:S05]  /*05a0*/  @P0 BREAK.RELIABLE B0 ;  /* 0x0000000000000942 */ /* 0x000fea0003800100 */
[----:B------:R-:W-:Y:S05]  /*05b0*/  @P0 BRA `(.L_x_1520) ;  /* 0x0000001c00d00947 */ /* 0x000fea0003800000 */
[----:B------:R-:W-:Y:S02]  /*05c0*/  IMAD.MOV.U32 R10, RZ, RZ, R12 ;  /* 0x000000ffff0a7224 */ /* 0x000fe400078e000c */
[----:B------:R-:W-:-:S07]  /*05d0*/  IMAD.MOV.U32 R11, RZ, RZ, 0x6 ;  /* 0x00000006ff0b7424 */ /* 0x000fce00078e00ff */
.L_x_1519:
[----:B------:R-:W-:Y:S05]  /*05e0*/  BSYNC.RELIABLE B0 ;  /* 0x0000000000007941 */ /* 0x000fea0003800100 */
.L_x_1518:
        /* <DEDUP_REMOVED lines=8> */
.L_x_2086:
[----:B------:R-:W-:Y:S05]  /*0670*/  BRX R12 -0x680                                                  (*"BRANCH_TARGETS .L_x_2087,.L_x_2088,.L_x_2089"*) ;  /* 0xfffffff80c607949 */ /* 0x000fea000383ffff */
.L_x_2088:
[----:B------:R-:W-:Y:S02]  /*0680*/  IABS R15, UR16 ;  /* 0x00000010000f7c13 */ /* 0x000fe40008000000 */
[----:B------:R-:W-:Y:S02]  /*0690*/  IABS R16, R10 ;  /* 0x0000000a00107213 */ /* 0x000fe40000000000 */
[----:B------:R-:W0:Y:S01]  /*06a0*/  I2F.RP R11, R15 ;  /* 0x0000000f000b7306 */ /* 0x000e220000209400 */
[----:B------:R-:W-:Y:S02]  /*06b0*/  IABS R18, UR15 ;  /* 0x0000000f00127c13 */ /* 0x000fe40008000000 */
[----:B------:R-:W-:Y:S02]  /*06c0*/  IABS R19, UR15 ;  /* 0x0000000f00137c13 */ /* 0x000fe40008000000 */
        /* <DEDUP_REMOVED lines=8> */
[----:B------:R-:W-:-:S03]  /*0750*/  IABS R14, UR16 ;  /* 0x00000010000e7c13 */ /* 0x000fc60008000000 */
        /* <DEDUP_REMOVED lines=9> */
[----:B------:R-:W-:Y:S02]  /*07f0*/  ISETP.NE.AND P1, PT, RZ, UR16, PT ;  /* 0x00000010ff007c0c */ /* 0x000fe4000bf25270 */
[----:B------:R-:W-:Y:S02]  /*0800*/  ISETP.GE.U32.AND P0, PT, R12, R15, PT ;  /* 0x0000000f0c00720c */ /* 0x000fe40003f06070 */
[----:B------:R-:W-:-:S04]  /*0810*/  LOP3.LUT R12, R10, UR16, RZ, 0x3c, !PT ;  /* 0x000000100a0c7c12 */ /* 0x000fc8000f8e3cff */
[----:B------:R-:W-:Y:S01]  /*0820*/  ISETP.GE.AND P2, PT, R12, RZ, PT ;  /* 0x000000ff0c00720c */ /* 0x000fe20003f46270 */
[----:B0-----:R-:W-:-:S04]  /*0830*/  VIADD R12, R14, 0xffffffe ;  /* 0x0ffffffe0e0c7836 */ /* 0x001fc80000000000 */
[----:B------:R0:W1:Y:S02]  /*0840*/  F2I.FTZ.U32.TRUNC.NTZ R13, R12 ;  /* 0x0000000c000d7305 */ /* 0x000064000021f000 */
[----:B------:R-:W-:-:S06]  /*0850*/  @P0 VIADD R11, R11, 0x1 ;  /* 0x000000010b0b0836 */ /* 0x000fcc0000000000 */
[----:B------:R-:W-:Y:S01]  /*0860*/  @!P2 IADD3 R11, PT, PT, -R11, RZ, RZ ;  /* 0x000000ff0b0ba210 */ /* 0x000fe20007ffe1ff */
[----:B0-----:R-:W-:Y:S01]  /*0870*/  IMAD.MOV.U32 R12, RZ, RZ, RZ ;  /* 0x000000ffff0c7224 */ /* 0x001fe200078e00ff */
[----:B------:R-:W-:-:S05]  /*0880*/  @!P1 LOP3.LUT R11, RZ, UR16, RZ, 0x33, !PT ;  /* 0x00000010ff0b9c12 */ /* 0x000fca000f8e33ff */
[----:B------:R-:W-:Y:S02]  /*0890*/  IMAD.MOV R15, RZ, RZ, -R11 ;  /* 0x000000ffff0f7224 */ /* 0x000fe400078e0a0b */
[----:B-1----:R-:W-:Y:S02]  /*08a0*/  IMAD.MOV R17, RZ, RZ, -R13 ;  /* 0x000000ffff117224 */ /* 0x002fe400078e0a0d */
[----:B------:R-:W-:Y:S02]  /*08b0*/  IMAD R14, R15, UR16, R10 ;  /* 0x000000100f0e7c24 */ /* 0x000fe4000f8e020a */
[----:B------:R-:W-:-:S03]  /*08c0*/  IMAD R15, R17, R18, RZ ;  /* 0x00000012110f7224 */ /* 0x000fc600078e02ff */
[----:B------:R-:W-:Y:S01]  /*08d0*/  IABS R17, R14 ;  /* 0x0000000e00117213 */ /* 0x000fe20000000000 */
[----:B------:R-:W-:Y:S01]  /*08e0*/  IMAD.HI.U32 R12, R13, R15, R12 ;  /* 0x0000000f0d0c7227 */ /* 0x000fe200078e000c */
[----:B------:R-:W-:-:S04]  /*08f0*/  LOP3.LUT R14, R14, UR15, RZ, 0x3c, !PT ;  /* 0x0000000f0e0e7c12 */ /* 0x000fc8000f8e3cff */
        /* <DEDUP_REMOVED lines=13> */
[----:B------:R-:W-:-:S09]  /*09d0*/  LOP3.LUT R13, RZ, UR15, RZ, 0x33, !PT ;  /* 0x0000000fff0d7c12 */ /* 0x000fd2000f8e33ff */
[----:B------:R-:W-:Y:S02]  /*09e0*/  @!P3 IMAD.IADD R15, R15, 0x1, -R18 ;  /* 0x000000010f0fb824 */ /* 0x000fe400078e0a12 */
[----:B------:R-:W-:Y:S01]  /*09f0*/  @P0 VIADD R12, R12, 0x1 ;  /* 0x000000010c0c0836 */ /* 0x000fe20000000000 */
[----:B------:R-:W-:Y:S01]  /*0a00*/  ISETP.NE.AND P0, PT, RZ, UR15, PT ;  /* 0x0000000fff007c0c */ /* 0x000fe2000bf05270 */
[----:B------:R-:W-:Y:S02]  /*0a10*/  @!P4 IMAD.MOV R15, RZ, RZ, -R15 ;  /* 0x000000ffff0fc224 */ /* 0x000fe400078e0a0f */
[----:B------:R-:W-:-:S03]  /*0a20*/  @!P2 IMAD.MOV R12, RZ, RZ, -R12 ;  /* 0x000000ffff0ca224 */ /* 0x000fc600078e0a0c */
[C---:B------:R-:W-:Y:S02]  /*0a30*/  SEL R15, R13.reuse, R15, !P0 ;  /* 0x0000000f0d0f7207 */ /* 0x040fe40004000000 */
[----:B------:R-:W-:-:S03]  /*0a40*/  SEL R12, R13, R12, !P0 ;  /* 0x0000000c0d0c7207 */ /* 0x000fc60004000000 */
[----:B------:R-:W-:Y:S01]  /*0a50*/  VIADD R10, R15, 0x1 ;  /* 0x000000010f0a7836 */ /* 0x000fe20000000000 */
[----:B------:R-:W-:Y:S01]  /*0a60*/  MOV R13, R12 ;  /* 0x0000000c000d7202 */ /* 0x000fe20000000f00 */
[----:B------:R-:W-:Y:S06]  /*0a70*/  BRA `(.L_x_1523) ;  /* 0x0000001800847947 */ /* 0x000fec0003800000 */
.L_x_2087:
[----:B------:R-:W-:Y:S01]  /*0a80*/  IMAD.U32 R14, RZ, RZ, UR5 ;  /* 0x00000005ff0e7e24 */ /* 0x000fe2000f8e00ff */
[----:B------:R-:W-:Y:S02]  /*0a90*/  IABS R19, R10 ;  /* 0x0000000a00137213 */ /* 0x000fe40000000000 */
[----:B------:R-:W-:Y:S02]  /*0aa0*/  IABS R18, UR14 ;  /* 0x0000000e00127c13 */ /* 0x000fe40008000000 */
[-C--:B------:R-:W-:Y:S02]  /*0ab0*/  IABS R15, R14.reuse ;  /* 0x0000000e000f7213 */ /* 0x080fe40000000000 */
[----:B------:R-:W-:Y:S02]  /*0ac0*/  IABS R14, R14 ;  /* 0x0000000e000e7213 */ /* 0x000fe40000000000 */
[----:B------:R-:W0:Y:S01]  /*0ad0*/  I2F.RP R11, R15 ;  /* 0x0000000f000b7306 */ /* 0x000e220000209400 */
[----:B------:R-:W-:-:S02]  /*0ae0*/  IADD3 R18, PT, PT, RZ, -R18, RZ ;  /* 0x80000012ff127210 */ /* 0x000fc40007ffe0ff */
[----:B------:R-:W-:-:S05]  /*0af0*/  ISETP.GE.AND P4, PT, R10, RZ, PT ;  /* 0x000000ff0a00720c */ /* 0x000fca0003f86270 */
[----:B0-----:R-:W0:Y:S02]  /*0b00*/  MUFU.RCP R11, R11 ;  /* 0x0000000b000b7308 */ /* 0x001e240000001000 */
[----:B0-----:R-:W-:-:S06]  /*0b10*/  VIADD R12, R11, 0xffffffe ;  /* 0x0ffffffe0b0c7836 */ /* 0x001fcc0000000000 */
[----:B------:R0:W1:Y:S02]  /*0b20*/  F2I.FTZ.U32.TRUNC.NTZ R13, R12 ;  /* 0x0000000c000d7305 */ /* 0x000064000021f000 */
[----:B0-----:R-:W-:Y:S02]  /*0b30*/  IMAD.MOV.U32 R12, RZ, RZ, RZ ;  /* 0x000000ffff0c7224 */ /* 0x001fe400078e00ff */
[----:B-1----:R-:W-:-:S04]  /*0b40*/  IMAD.MOV R16, RZ, RZ, -R13 ;  /* 0x000000ffff107224 */ /* 0x002fc800078e0a0d */
        /* <DEDUP_REMOVED lines=14> */
[----:B------:R-:W-:Y:S02]  /*0c30*/  ISETP.GE.AND P2, PT, R12, RZ, PT ;  /* 0x000000ff0c00720c */ /* 0x000fe40003f46270 */
[----:B0-----:R-:W-:-:S04]  /*0c40*/  IADD3 R12, PT, PT, R14, 0xffffffe, RZ ;  /* 0x0ffffffe0e0c7810 */ /* 0x001fc80007ffe0ff */
[----:B------:R0:W1:Y:S01]  /*0c50*/  F2I.FTZ.U32.TRUNC.NTZ R13, R12 ;  /* 0x0000000c000d7305 */ /* 0x000062000021f000 */
[----:B------:R-:W-:-:S06]  /*0c60*/  @P0 VIADD R11, R11, 0x1 ;  /* 0x000000010b0b0836 */ /* 0x000fcc0000000000 */
[----:B------:R-:W-:Y:S01]  /*0c70*/  @!P2 IMAD.MOV R11, RZ, RZ, -R11 ;  /* 0x000000ffff0ba224 */ /* 0x000fe200078e0a0b */
[----:B------:R-:W-:Y:S01]  /*0c80*/  @!P1 LOP3.LUT R11, RZ, UR5, RZ, 0x33, !PT ;  /* 0x00000005ff0b9c12 */ /* 0x000fe2000f8e33ff */
[----:B0-----:R-:W-:-:S04]  /*0c90*/  IMAD.MOV.U32 R12, RZ, RZ, RZ ;  /* 0x000000ffff0c7224 */ /* 0x001fc800078e00ff */
[----:B------:R-:W-:Y:S02]  /*0ca0*/  IMAD.MOV R15, RZ, RZ, -R11 ;  /* 0x000000ffff0f7224 */ /* 0x000fe400078e0a0b */
[----:B-1----:R-:W-:Y:S02]  /*0cb0*/  IMAD.MOV R17, RZ, RZ, -R13 ;  /* 0x000000ffff117224 */ /* 0x002fe400078e0a0d */
[----:B------:R-:W-:Y:S01]  /*0cc0*/  IMAD R14, R15, UR5, R10 ;  /* 0x000000050f0e7c24 */ /* 0x000fe2000f8e020a */
[----:B------:R-:W-:Y:S01]  /*0cd0*/  LOP3.LUT R10, RZ, UR14, RZ, 0x33, !PT ;  /* 0x0000000eff0a7c12 */ /* 0x000fe2000f8e33ff */
        /* <DEDUP_REMOVED lines=18> */
[----:B------:R-:W-:Y:S01]  /*0e00*/  @P0 VIADD R12, R12, 0x1 ;  /* 0x000000010c0c0836 */ /* 0x000fe20000000000 */
[----:B------:R-:W-:Y:S01]  /*0e10*/  ISETP.NE.AND P0, PT, RZ, UR14, PT ;  /* 0x0000000eff007c0c */ /* 0x000fe2000bf05270 */
[----:B------:R-:W-:-:S03]  /*0e20*/  IMAD.MOV.U32 R13, RZ, RZ, R15 ;  /* 0x000000ffff0d7224 */ /* 0x000fc600078e000f */
[----:B------:R-:W-:Y:S01]  /*0e30*/  MOV R15, R12 ;  /* 0x0000000c000f7202 */ /* 0x000fe20000000f00 */
[----:B------:R-:W-:-:S04]  /*0e40*/  @!P4 IMAD.MOV R13, RZ, RZ, -R13 ;  /* 0x000000ffff0dc224 */ /* 0x000fc800078e0a0d */
[----:B------:R-:W-:Y:S01]  /*0e50*/  @!P2 IMAD.MOV R15, RZ, RZ, -R15 ;  /* 0x000000ffff0fa224 */ /* 0x000fe200078e0a0f */
[----:B------:R-:W-:-:S04]  /*0e60*/  SEL R12, R10, R13, !P0 ;  /* 0x0000000d0a0c7207 */ /* 0x000fc80004000000 */
[----:B------:R-:W-:Y:S01]  /*0e70*/  SEL R15, R10, R15, !P0 ;  /* 0x0000000f0a0f7207 */ /* 0x000fe20004000000 */
[----:B------:R-:W-:-:S04]  /*0e80*/  VIADD R13, R12, 0x1 ;  /* 0x000000010c0d7836 */ /* 0x000fc80000000000 */
[----:B------:R-:W-:Y:S01]  /*0e90*/  IMAD.MOV.U32 R10, RZ, RZ, R15 ;  /* 0x000000ffff0a7224 */ /* 0x000fe200078e000f */
[----:B------:R-:W-:Y:S06]  /*0ea0*/  BRA `(.L_x_1523) ;  /* 0x0000001400787947 */ /* 0x000fec0003800000 */
.L_x_2089:
[----:B------:R-:W-:Y:S01]  /*0eb0*/  UIMAD UR8, UR18, UR10, URZ ;  /* 0x0000000a120872a4 */ /* 0x000fe2000f8e02ff */
[----:B------:R-:W-:Y:S02]  /*0ec0*/  IABS R18, R10 ;  /* 0x0000000a00127213 */ /* 0x000fe40000000000 */
[----:B------:R-:W-:-:S03]  /*0ed0*/  ISETP.GE.AND P4, PT, R10, RZ, PT ;  /* 0x000000ff0a00720c */ /* 0x000fc60003f86270 */
[----:B------:R-:W-:-:S05]  /*0ee0*/  IMAD.U32 R14, RZ, RZ, UR8 ;  /* 0x00000008ff0e7e24 */ /* 0x000fca000f8e00ff */
[-C--:B------:R-:W-:Y:S02]  /*0ef0*/  IABS R15, R14.reuse ;  /* 0x0000000e000f7213 */ /* 0x080fe40000000000 */
[----:B------:R-:W-:Y:S02]  /*0f00*/  IABS R14, R14 ;  /* 0x0000000e000e7213 */ /* 0x000fe40000000000 */
[----:B------:R-:W0:Y:S08]  /*0f10*/  I2F.RP R11, R15 ;  /* 0x0000000f000b7306 */ /* 0x000e300000209400 */
[----:B0-----:R-:W0:Y:S02]  /*0f20*/  MUFU.RCP R11, R11 ;  /* 0x0000000b000b7308 */ /* 0x001e240000001000 */
[----:B0-----:R-:W-:-:S06]  /*0f30*/  IADD3 R12, PT, PT, R11, 0xffffffe, RZ ;  /* 0x0ffffffe0b0c7810 */ /* 0x001fcc0007ffe0ff */
[----:B------:R0:W1:Y:S02]  /*0f40*/  F2I.FTZ.U32.TRUNC.NTZ R13, R12 ;  /* 0x0000000c000d7305 */ /* 0x000064000021f000 */
[----:B0-----:R-:W-:Y:S02]  /*0f50*/  IMAD.MOV.U32 R12, RZ, RZ, RZ ;  /* 0x000000ffff0c7224 */ /* 0x001fe400078e00ff */
[----:B-1----:R-:W-:-:S04]  /*0f60*/  IMAD.MOV R16, RZ, RZ, -R13 ;  /* 0x000000ffff107224 */ /* 0x002fc800078e0a0d */
[----:B------:R-:W-:Y:S01]  /*0f70*/  IMAD R17, R16, R15, RZ ;  /* 0x0000000f10117224 */ /* 0x000fe200078e02ff */
[----:B------:R-:W-:-:S03]  /*0f80*/  IABS R16, UR18 ;  /* 0x0000001200107c13 */ /* 0x000fc60008000000 */
[----:B------:R-:W-:Y:S01]  /*0f90*/  IMAD.HI.U32 R13, R13, R17, R12 ;  /* 0x000000110d0d7227 */ /* 0x000fe200078e000c */
[----:B------:R-:W-:-:S03]  /*0fa0*/  IABS R17, UR18 ;  /* 0x0000001200117c13 */ /* 0x000fc60008000000 */
[----:B------:R-:W-:Y:S02]  /*0fb0*/  IMAD.MOV R12, RZ, RZ, -R14 ;  /* 0x000000ffff0c7224 */ /* 0x000fe400078e0a0e */
[----:B------:R-:W-:Y:S01]  /*0fc0*/  IMAD.HI.U32 R11, R13, R18, RZ ;  /* 0x000000120d0b7227 */ /* 0x000fe200078e00ff */
[----:B------:R-:W0:Y:S03]  /*0fd0*/  I2F.RP R14, R17 ;  /* 0x00000011000e7306 */ /* 0x000e260000209400 */
[----:B------:R-:W-:Y:S02]  /*0fe0*/  IMAD R12, R11, R12, R18 ;  /* 0x0000000c0b0c7224 */ /* 0x000fe400078e0212 */
[----:B------:R-:W-:-:S03]  /*0ff0*/  IMAD.MOV R16, RZ, RZ, -R16 ;  /* 0x000000ffff107224 */ /* 0x000fc600078e0a10 */
        /* <DEDUP_REMOVED lines=10> */
[----:B------:R-:W-:-:S05]  /*10a0*/  @P0 IADD3 R11, PT, PT, R11, 0x1, RZ ;  /* 0x000000010b0b0810 */ /* 0x000fca0007ffe0ff */
[----:B------:R-:W-:Y:S02]  /*10b0*/  IMAD.MOV.U32 R15, RZ, RZ, R11 ;  /* 0x000000ffff0f7224 */ /* 0x000fe400078e000b */
[----:B0-----:R-:W-:Y:S02]  /*10c0*/  IMAD.MOV.U32 R12, RZ, RZ, RZ ;  /* 0x000000ffff0c7224 */ /* 0x001fe400078e00ff */
[----:B------:R-:W-:Y:S01]  /*10d0*/  @!P2 IMAD.MOV R15, RZ, RZ, -R15 ;  /* 0x000000ffff0fa224 */ /* 0x000fe200078e0a0f */
[----:B------:R-:W-:Y:S01]  /*10e0*/  @!P1 LOP3.LUT R15, RZ, UR8, RZ, 0x33, !PT ;  /* 0x00000008ff0f9c12 */ /* 0x000fe2000f8e33ff */
[----:B-1----:R-:W-:-:S04]  /*10f0*/  IMAD.MOV R14, RZ, RZ, -R13 ;  /* 0x000000ffff0e7224 */ /* 0x002fc800078e0a0d */
[----:B------:R-:W-:Y:S02]  /*1100*/  IMAD.MOV R11, RZ, RZ, -R15 ;  /* 0x000000ffff0b7224 */ /* 0x000fe400078e0a0f */
[----:B------:R-:W-:Y:S02]  /*1110*/  IMAD R19, R14, R17, RZ ;  /* 0x000000110e137224 */ /* 0x000fe400078e02ff */
[----:B------:R-:W-:Y:S02]  /*1120*/  IMAD R11, R11, UR8, R10 ;  /* 0x000000080b0b7c24 */ /* 0x000fe4000f8e020a */
[----:B------:R-:W-:-:S03]  /*1130*/  IMAD.HI.U32 R12, R13, R19, R12 ;  /* 0x000000130d0c7227 */ /* 0x000fc600078e000c */
[----:B------:R-:W-:Y:S01]  /*1140*/  IABS R14, R11 ;  /* 0x0000000b000e7213 */ /* 0x000fe20000000000 */
[----:B------:R-:W-:Y:S01]  /*1150*/  IMAD.MOV.U32 R10, RZ, RZ, R15 ;  /* 0x000000ffff0a7224 */ /* 0x000fe200078e000f */
[----:B------:R-:W-:Y:S01]  /*1160*/  LOP3.LUT R11, R11, UR18, RZ, 0x3c, !PT ;  /* 0x000000120b0b7c12 */ /* 0x000fe2000f8e3cff */
[C---:B------:R-:W-:Y:S01]  /*1170*/  IMAD.HI.U32 R13, R12.reuse, R18, RZ ;  /* 0x000000120c0d7227 */ /* 0x040fe200078e00ff */
        /* <DEDUP_REMOVED lines=11> */
[----:B------:R-:W-:Y:S02]  /*1230*/  ISETP.GE.U32.AND P0, PT, R13, R17, PT ;  /* 0x000000110d00720c */ /* 0x000fe40003f06070 */
[----:B------:R-:W-:-:S05]  /*1240*/  LOP3.LUT R13, RZ, UR18, RZ, 0x33, !PT ;  /* 0x00000012ff0d7c12 */ /* 0x000fca000f8e33ff */
[----:B------:R-:W-:-:S04]  /*1250*/  @!P3 IMAD.IADD R14, R14, 0x1, -R17 ;  /* 0x000000010e0eb824 */ /* 0x000fc800078e0a11 */
[----:B------:R-:W-:Y:S02]  /*1260*/  @!P4 IMAD.MOV R14, RZ, RZ, -R14 ;  /* 0x000000ffff0ec224 */ /* 0x000fe400078e0a0e */
[----:B------:R-:W-:Y:S01]  /*1270*/  @P0 VIADD R12, R12, 0x1 ;  /* 0x000000010c0c0836 */ /* 0x000fe20000000000 */
[----:B------:R-:W-:-:S04]  /*1280*/  ISETP.NE.AND P0, PT, RZ, UR18, PT ;  /* 0x00000012ff007c0c */ /* 0x000fc8000bf05270 */
[----:B------:R-:W-:Y:S02]  /*1290*/  @!P2 IADD3 R12, PT, PT, -R12, RZ, RZ ;  /* 0x000000ff0c0ca210 */ /* 0x000fe40007ffe1ff */
[C---:B------:R-:W-:Y:S02]  /*12a0*/  SEL R11, R13.reuse, R14, !P0 ;  /* 0x0000000e0d0b7207 */ /* 0x040fe40004000000 */
[----:B------:R-:W-:-:S03]  /*12b0*/  SEL R12, R13, R12, !P0 ;  /* 0x0000000c0d0c7207 */ /* 0x000fc60004000000 */
[----:B------:R-:W-:Y:S02]  /*12c0*/  VIADD R14, R11, 0x1 ;  /* 0x000000010b0e7836 */ /* 0x000fe40000000000 */
[----:B------:R-:W-:Y:S01]  /*12d0*/  IMAD.MOV.U32 R13, RZ, RZ, R12 ;  /* 0x000000ffff0d7224 */ /* 0x000fe200078e000c */
[----:B------:R-:W-:Y:S06]  /*12e0*/  BRA `(.L_x_1523) ;  /* 0x0000001000687947 */ /* 0x000fec0003800000 */
.L_x_1522:
[----:B------:R-:W-:-:S13]  /*12f0*/  ISETP.GT.AND P0, PT, R11, 0x4, PT ;  /* 0x000000040b00780c */ /* 0x000fda0003f04270 */
[----:B------:R-:W-:Y:S05]  /*1300*/  @P0 BRA `(.L_x_1524) ;  /* 0x0000000800300947 */ /* 0x000fea0003800000 */
[----:B------:R-:W-:-:S13]  /*1310*/  ISETP.NE.AND P0, PT, R11, 0x3, PT ;  /* 0x000000030b00780c */ /* 0x000fda0003f05270 */
[----:B------:R-:W-:Y:S05]  /*1320*/  @!P0 BRA `(.L_x_1525) ;  /* 0x00000004001c8947 */ /* 0x000fea0003800000 */
[----:B------:R-:W-:Y:S02]  /*1330*/  UIMAD UR8, UR15, UR18, URZ ;  /* 0x000000120f0872a4 */ /* 0x000fe4000f8e02ff */
[----:B------:R-:W-:Y:S02]  /*1340*/  IABS R18, UR18 ;  /* 0x0000001200127c13 */ /* 0x000fe40008000000 */
[----:B------:R-:W-:Y:S02]  /*1350*/  IABS R19, UR18 ;  /* 0x0000001200137c13 */ /* 0x000fe40008000000 */
[----:B------:R-:W-:Y:S01]  /*1360*/  ISETP.GE.AND P4, PT, R10, RZ, PT ;  /* 0x000000ff0a00720c */ /* 0x000fe20003f86270 */
[----:B------:R-:W-:-:S05]  /*1370*/  IMAD.U32 R14, RZ, RZ, UR8 ;  /* 0x00000008ff0e7e24 */ /* 0x000fca000f8e00ff */
        /* <DEDUP_REMOVED lines=25> */
[----:B------:R-:W-:-:S04]  /*1510*/  @P0 VIADD R11, R11, 0x1 ;  /* 0x000000010b0b0836 */ /* 0x000fc80000000000 */
[----:B------:R-:W-:Y:S02]  /*1520*/  IMAD.MOV.U32 R14, RZ, RZ, R11 ;  /* 0x000000ffff0e7224 */ /* 0x000fe400078e000b */
[----:B0-----:R-:W-:-:S03]  /*1530*/  IMAD.MOV.U32 R12, RZ, RZ, RZ ;  /* 0x000000ffff0c7224 */ /* 0x001fc600078e00ff */
[----:B------:R-:W-:Y:S02]  /*1540*/  @!P2 IADD3 R14, PT, PT, -R14, RZ, RZ ;  /* 0x000000ff0e0ea210 */ /* 0x000fe40007ffe1ff */
[----:B------:R-:W-:Y:S01]  /*1550*/  @!P1 LOP3.LUT R14, RZ, UR8, RZ, 0x33, !PT ;  /* 0x00000008ff0e9c12 */ /* 0x000fe2000f8e33ff */
[----:B-1----:R-:W-:-:S04]  /*1560*/  IMAD.MOV R15, RZ, RZ, -R13 ;  /* 0x000000ffff0f7224 */ /* 0x002fc800078e0a0d */
[----:B------:R-:W-:Y:S02]  /*1570*/  IMAD.MOV R11, RZ, RZ, -R14 ;  /* 0x000000ffff0b7224 */ /* 0x000fe400078e0a0e */
[----:B------:R-:W-:Y:S02]  /*1580*/  IMAD R15, R15, R18, RZ ;  /* 0x000000120f0f7224 */ /* 0x000fe400078e02ff */
[----:B------:R-:W-:Y:S01]  /*1590*/  IMAD R11, R11, UR8, R10 ;  /* 0x000000080b0b7c24 */ /* 0x000fe2000f8e020a */
[----:B------:R-:W-:Y:S01]  /*15a0*/  LOP3.LUT R10, RZ, UR18, RZ, 0x33, !PT ;  /* 0x00000012ff0a7c12 */ /* 0x000fe2000f8e33ff */
[----:B------:R-:W-:-:S03]  /*15b0*/  IMAD.HI.U32 R12, R13, R15, R12 ;  /* 0x0000000f0d0c7227 */ /* 0x000fc600078e000c */
[----:B------:R-:W-:Y:S01]  /*15c0*/  IABS R17, R11 ;  /* 0x0000000b00117213 */ /* 0x000fe20000000000 */
[----:B------:R-:W-:Y:S01]  /*15d0*/  IMAD.MOV R15, RZ, RZ, -R19 ;  /* 0x000000ffff0f7224 */ /* 0x000fe200078e0a13 */
        /* <DEDUP_REMOVED lines=16> */
[----:B------:R-:W-:Y:S01]  /*16e0*/  ISETP.NE.AND P0, PT, RZ, UR18, PT ;  /* 0x00000012ff007c0c */ /* 0x000fe2000bf05270 */
[----:B------:R-:W-:Y:S02]  /*16f0*/  IMAD.MOV.U32 R11, RZ, RZ, R17 ;  /* 0x000000ffff0b7224 */ /* 0x000fe400078e0011 */
[----:B------:R-:W-:Y:S02]  /*1700*/  IMAD.MOV.U32 R15, RZ, RZ, R12 ;  /* 0x000000ffff0f7224 */ /* 0x000fe400078e000c */
[----:B------:R-:W-:Y:S02]  /*1710*/  @!P4 IMAD.MOV R11, RZ, RZ, -R11 ;  /* 0x000000ffff0bc224 */ /* 0x000fe400078e0a0b */
[----:B------:R-:W-:Y:S01]  /*1720*/  IMAD.MOV.U32 R12, RZ, RZ, R14 ;  /* 0x000000ffff0c7224 */ /* 0x000fe200078e000e */
[----:B------:R-:W-:-:S02]  /*1730*/  @!P2 IADD3 R15, PT, PT, -R15, RZ, RZ ;  /* 0x000000ff0f0fa210 */ /* 0x000fc40007ffe1ff */
[C---:B------:R-:W-:Y:S01]  /*1740*/  SEL R11, R10.reuse, R11, !P0 ;  /* 0x0000000b0a0b7207 */ /* 0x040fe20004000000 */
[----:B------:R-:W-:Y:S01]  /*1750*/  IMAD.MOV.U32 R13, RZ, RZ, R12 ;  /* 0x000000ffff0d7224 */ /* 0x000fe200078e000c */
[----:B------:R-:W-:-:S03]  /*1760*/  SEL R15, R10, R15, !P0 ;  /* 0x0000000f0a0f7207 */ /* 0x000fc60004000000 */
[----:B------:R-:W-:Y:S02]  /*1770*/  VIADD R14, R11, 0x1 ;  /* 0x000000010b0e7836 */ /* 0x000fe40000000000 */
[----:B------:R-:W-:Y:S01]  /*1780*/  VIADD R10, R15, 0x1 ;  /* 0x000000010f0a7836 */ /* 0x000fe20000000000 */
[----:B------:R-:W-:Y:S06]  /*1790*/  BRA `(.L_x_1523) ;  /* 0x0000000c003c7947 */ /* 0x000fec0003800000 */
.L_x_1525:
[----:B------:R-:W-:Y:S01]  /*17a0*/  IMAD.U32 R14, RZ, RZ, UR7 ;  /* 0x00000007ff0e7e24 */ /* 0x000fe2000f8e00ff */
[----:B------:R-:W-:Y:S02]  /*17b0*/  IABS R18, UR14 ;  /* 0x0000000e00127c13 */ /* 0x000fe40008000000 */
[----:B------:R-:W-:Y:S02]  /*17c0*/  IABS R19, UR14 ;  /* 0x0000000e00137c13 */ /* 0x000fe40008000000 */
[-C--:B------:R-:W-:Y:S02]  /*17d0*/  IABS R15, R14.reuse ;  /* 0x0000000e000f7213 */ /* 0x080fe40000000000 */
[----:B------:R-:W-:Y:S02]  /*17e0*/  IABS R14, R14 ;  /* 0x0000000e000e7213 */ /* 0x000fe40000000000 */
[----:B------:R-:W0:Y:S01]  /*17f0*/  I2F.RP R11, R15 ;  /* 0x0000000f000b7306 */ /* 0x000e220000209400 */
[----:B------:R-:W-:-:S07]  /*1800*/  ISETP.GE.AND P4, PT, R10, RZ, PT ;  /* 0x000000ff0a00720c */ /* 0x000fce0003f86270 */
        /* <DEDUP_REMOVED lines=41> */
[----:B------:R-:W-:Y:S01]  /*1aa0*/  LOP3.LUT R15, RZ, UR14, RZ, 0x33, !PT ;  /* 0x0000000eff0f7c12 */ /* 0x000fe2000f8e33ff */
[----:B------:R-:W-:-:S03]  /*1ab0*/  IMAD.MOV.U32 R14, RZ, RZ, R11 ;  /* 0x000000ffff0e7224 */ /* 0x000fc600078e000b */
        /* <DEDUP_REMOVED lines=9> */
[----:B------:R-:W-:Y:S01]  /*1b50*/  ISETP.NE.AND P0, PT, RZ, UR14, PT ;  /* 0x0000000eff007c0c */ /* 0x000fe2000bf05270 */
[----:B------:R-:W-:Y:S02]  /*1b60*/  @!P4 IMAD.MOV R13, RZ, RZ, -R13 ;  /* 0x000000ffff0dc224 */ /* 0x000fe400078e0a0d */
[----:B------:R-:W-:-:S03]  /*1b70*/  @!P2 IMAD.MOV R12, RZ, RZ, -R12 ;  /* 0x000000ffff0ca224 */ /* 0x000fc600078e0a0c */
[C---:B------:R-:W-:Y:S02]  /*1b80*/  SEL R13, R15.reuse, R13, !P0 ;  /* 0x0000000d0f0d7207 */ /* 0x040fe40004000000 */
[----:B------:R-:W-:Y:S02]  /*1b90*/  SEL R15, R15, R12, !P0 ;  /* 0x0000000c0f0f7207 */ /* 0x000fe40004000000 */
[----:B------:R-:W-:-:S03]  /*1ba0*/  IADD3 R12, PT, PT, R13, 0x1, RZ ;  /* 0x000000010d0c7810 */ /* 0x000fc60007ffe0ff */
[----:B------:R-:W-:Y:S01]  /*1bb0*/  VIADD R10, R15, 0x1 ;  /* 0x000000010f0a7836 */ /* 0x000fe20000000000 */
[----:B------:R-:W-:Y:S06]  /*1bc0*/  BRA `(.L_x_1523) ;  /* 0x0000000800307947 */ /* 0x000fec0003800000 */
.L_x_1524:
[----:B------:R-:W-:-:S13]  /*1bd0*/  ISETP.NE.AND P0, PT, R11, 0x5, PT ;  /* 0x000000050b00780c */ /* 0x000fda0003f05270 */
[----:B------:R-:W-:Y:S05]  /*1be0*/  @!P0 BRA `(.L_x_1526) ;  /* 0x0000000400188947 */ /* 0x000fea0003800000 */
[----:B------:R-:W-:Y:S01]  /*1bf0*/  IMAD.U32 R16, RZ, RZ, UR7 ;  /* 0x00000007ff107e24 */ /* 0x000fe2000f8e00ff */
[----:B------:R-:W-:Y:S02]  /*1c00*/  IABS R17, R10 ;  /* 0x0000000a00117213 */ /* 0x000fe40000000000 */
[----:B------:R-:W-:Y:S02]  /*1c10*/  IABS R19, UR14 ;  /* 0x0000000e00137c13 */ /* 0x000fe40008000000 */
[----:B------:R-:W-:Y:S02]  /*1c20*/  IABS R11, R16 ;  /* 0x00000010000b7213 */ /* 0x000fe40000000000 */
[----:B------:R-:W-:Y:S02]  /*1c30*/  ISETP.GE.AND P4, PT, R10, RZ, PT ;  /* 0x000000ff0a00720c */ /* 0x000fe40003f86270 */
[----:B------:R-:W0:Y:S08]  /*1c40*/  I2F.RP R14, R11 ;  /* 0x0000000b000e7306 */ /* 0x000e300000209400 */
[----:B0-----:R-:W0:Y:S02]  /*1c50*/  MUFU.RCP R14, R14 ;  /* 0x0000000e000e7308 */ /* 0x001e240000001000 */
[----:B0-----:R-:W-:-:S06]  /*1c60*/  VIADD R12, R14, 0xffffffe ;  /* 0x0ffffffe0e0c7836 */ /* 0x001fcc0000000000 */
[----:B------:R0:W1:Y:S02]  /*1c70*/  F2I.FTZ.U32.TRUNC.NTZ R13, R12 ;  /* 0x0000000c000d7305 */ /* 0x000064000021f000 */
[----:B0-----:R-:W-:Y:S02]  /*1c80*/  IMAD.MOV.U32 R12, RZ, RZ, RZ ;  /* 0x000000ffff0c7224 */ /* 0x001fe400078e00ff */
[----:B-1----:R-:W-:-:S04]  /*1c90*/  IMAD.MOV R18, RZ, RZ, -R13 ;  /* 0x000000ffff127224 */ /* 0x002fc800078e0a0d */
[----:B------:R-:W-:Y:S01]  /*1ca0*/  IMAD R15, R18, R11, RZ ;  /* 0x0000000b120f7224 */ /* 0x000fe200078e02ff */
[----:B------:R-:W-:Y:S02]  /*1cb0*/  IABS R18, R16 ;  /* 0x0000001000127213 */ /* 0x000fe40000000000 */
[----:B------:R-:W-:Y:S01]  /*1cc0*/  MOV R16, R17 ;  /* 0x0000001100107202 */ /* 0x000fe20000000f00 */
        /* <DEDUP_REMOVED lines=11> */
[----:B------:R-:W-:-:S02]  /*1d80*/  ISETP.NE.AND P0, PT, RZ, UR7, PT ;  /* 0x00000007ff007c0c */ /* 0x000fc4000bf05270 */
[----:B------:R-:W-:Y:S02]  /*1d90*/  ISETP.GE.U32.AND P1, PT, R12, R11, PT ;  /* 0x0000000b0c00720c */ /* 0x000fe40003f26070 */
[----:B------:R-:W-:-:S04]  /*1da0*/  LOP3.LUT R11, R10, UR7, RZ, 0x3c, !PT ;  /* 0x000000070a0b7c12 */ /* 0x000fc8000f8e3cff */
[----:B------:R-:W-:Y:S01]  /*1db0*/  ISETP.GE.AND P2, PT, R11, RZ, PT ;  /* 0x000000ff0b00720c */ /* 0x000fe20003f46270 */
[----:B0-----:R-:W-:-:S06]  /*1dc0*/  VIADD R12, R14, 0xffffffe ;  /* 0x0ffffffe0e0c7836 */ /* 0x001fcc0000000000 */
[----:B------:R-:W-:Y:S01]  /*1dd0*/  @P1 VIADD R15, R15, 0x1 ;  /* 0x000000010f0f1836 */ /* 0x000fe20000000000 */
[----:B------:R0:W1:Y:S04]  /*1de0*/  F2I.FTZ.U32.TRUNC.NTZ R13, R12 ;  /* 0x0000000c000d7305 */ /* 0x000068000021f000 */
[----:B------:R-:W-:-:S05]  /*1df0*/  MOV R11, R15 ;  /* 0x0000000f000b7202 */ /* 0x000fca0000000f00 */
[----:B------:R-:W-:Y:S01]  /*1e00*/  @!P2 IMAD.MOV R11, RZ, RZ, -R11 ;  /* 0x000000ffff0ba224 */ /* 0x000fe200078e0a0b */
[----:B------:R-:W-:Y:S01]  /*1e10*/  @!P0 LOP3.LUT R11, RZ, UR7, RZ, 0x33, !PT ;  /* 0x00000007ff0b8c12 */ /* 0x000fe2000f8e33ff */
[----:B0-----:R-:W-:-:S04]  /*1e20*/  IMAD.MOV.U32 R12, RZ, RZ, RZ ;  /* 0x000000ffff0c7224 */ /* 0x001fc800078e00ff */
        /* <DEDUP_REMOVED lines=13> */
[----:B------:R-:W-:Y:S01]  /*1f00*/  IMAD R13, R12, R15, R13 ;  /* 0x0000000f0c0d7224 */ /* 0x000fe200078e020d */
[----:B------:R-:W-:Y:S01]  /*1f10*/  LOP3.LUT R15, RZ, UR14, RZ, 0x33, !PT ;  /* 0x0000000eff0f7c12 */ /* 0x000fe2000f8e33ff */
[----:B------:R-:W-:Y:S01]  /*1f20*/  VIADD R14, R11, 0x1 ;  /* 0x000000010b0e7836 */ /* 0x000fe20000000000 */
        /* <DEDUP_REMOVED lines=9> */
[----:B------:R-:W-:Y:S01]  /*1fc0*/  ISETP.NE.AND P0, PT, RZ, UR14, PT ;  /* 0x0000000eff007c0c */ /* 0x000fe2000bf05270 */
[----:B------:R-:W-:-:S03]  /*1fd0*/  IMAD.MOV.U32 R13, RZ, RZ, R17 ;  /* 0x000000ffff0d7224 */ /* 0x000fc600078e0011 */
[----:B------:R-:W-:Y:S01]  /*1fe0*/  @!P2 IADD3 R12, PT, PT, -R12, RZ, RZ ;  /* 0x000000ff0c0ca210 */ /* 0x000fe20007ffe1ff */
[----:B------:R-:W-:-:S05]  /*1ff0*/  @!P4 IMAD.MOV R13, RZ, RZ, -R13 ;  /* 0x000000ffff0dc224 */ /* 0x000fca00078e0a0d */
[C---:B------:R-:W-:Y:S02]  /*2000*/  SEL R13, R15.reuse, R13, !P0 ;  /* 0x0000000d0f0d7207 */ /* 0x040fe40004000000 */
[----:B------:R-:W-:-:S03]  /*2010*/  SEL R15, R15, R12, !P0 ;  /* 0x0000000c0f0f7207 */ /* 0x000fc60004000000 */
[----:B------:R-:W-:Y:S02]  /*2020*/  VIADD R12, R13, 0x1 ;  /* 0x000000010d0c7836 */ /* 0x000fe40000000000 */
[----:B------:R-:W-:Y:S01]  /*2030*/  VIADD R10, R15, 0x1 ;  /* 0x000000010f0a7836 */ /* 0x000fe20000000000 */
[----:B------:R-:W-:Y:S06]  /*2040*/  BRA `(.L_x_1523) ;  /* 0x0000000400107947 */ /* 0x000fec0003800000 */
.L_x_1526:
        /* <DEDUP_REMOVED lines=36> */
[----:B------:R-:W-:Y:S01]  /*2290*/  IMAD R14, R15, UR8, R10 ;  /* 0x000000080f0e7c24 */ /* 0x000fe2000f8e020a */
[----:B------:R-:W-:Y:S01]  /*22a0*/  LOP3.LUT R10, RZ, UR14, RZ, 0x33, !PT ;  /* 0x0000000eff0a7c12 */ /* 0x000fe2000f8e33ff */
        /* <DEDUP_REMOVED lines=22> */
[----:B------:R-:W-:Y:S02]  /*2410*/  IMAD.MOV.U32 R13, RZ, RZ, R17 ;  /* 0x000000ffff0d7224 */ /* 0x000fe400078e0011 */
[----:B------:R-:W-:-:S03]  /*2420*/  @!P2 IMAD.MOV R12, RZ, RZ, -R12 ;  /* 0x000000ffff0ca224 */ /* 0x000fc600078e0a0c */
[----:B------:R-:W-:Y:S02]  /*2430*/  @!P4 IADD3 R13, PT, PT, -R13, RZ, RZ ;  /* 0x000000ff0d0dc210 */ /* 0x000fe40007ffe1ff */
[C---:B------:R-:W-:Y:S02]  /*2440*/  SEL R11, R10.reuse, R12, !P0 ;  /* 0x0000000c0a0b7207 */ /* 0x040fe40004000000 */
[----:B------:R-:W-:Y:S01]  /*2450*/  SEL R13, R10, R13, !P0 ;  /* 0x0000000d0a0d7207 */ /* 0x000fe20004000000 */
[----:B------:R-:W-:Y:S02]  /*2460*/  IMAD.MOV.U32 R10, RZ, RZ, R15 ;  /* 0x000000ffff0a7224 */ /* 0x000fe400078e000f */
[----:B------:R-:W-:Y:S02]  /*2470*/  VIADD R14, R11, 0x1 ;  /* 0x000000010b0e7836 */ /* 0x000fe40000000000 */
[----:B------:R-:W-:-:S07]  /*2480*/  VIADD R12, R13, 0x1 ;  /* 0x000000010d0c7836 */ /* 0x000fce0000000000 */
.L_x_1523:
[----:B------:R-:W-:Y:S05]  /*2490*/  BSYNC.RECONVERGENT B2 ;  /* 0x0000000000027941 */ /* 0x000fea0003800200 */
.L_x_1521:
[----:B------:R-:W-:Y:S02]  /*24a0*/  IMAD R12, R15, UR10, R12 ;  /* 0x0000000a0f0c7c24 */ /* 0x000fe4000f8e020c */
[----:B------:R-:W-:Y:S02]  /*24b0*/  IMAD R13, R10, UR10, R13 ;  /* 0x0000000a0a0d7c24 */ /* 0x000fe4000f8e020d */
[----:B------:R-:W-:Y:S02]  /*24c0*/  IMAD R12, R11, UR17, R12 ;  /* 0x000000110b0c7c24 */ /* 0x000fe4000f8e020c */
[----:B------:R-:W-:-:S05]  /*24d0*/  IMAD R13, R14, UR17, R13 ;  /* 0x000000110e0d7c24 */ /* 0x000fca000f8e020d */
[CC--:B------:R-:W-:Y:S02]  /*24e0*/  VIMNMX R48, PT, PT, R12.reuse, R13.reuse, !PT ;  /* 0x0000000d0c307248 */ /* 0x0c0fe40007fe0100 */
[----:B------:R-:W-:-:S07]  /*24f0*/  VIMNMX R47, PT, PT, R12, R13, PT ;  /* 0x0000000d0c2f7248 */ /* 0x000fce0003fe0100 */
.L_x_1520:
[----:B------:R-:W-:Y:S05]  /*2500*/  BSYNC.RECONVERGENT B1 ;  /* 0x0000000000017941 */ /* 0x000fea0003800200 */
.L_x_1517:
[----:B------:R-:W-:Y:S05]  /*2510*/  WARPSYNC.ALL ;  /* 0x0000000000007948 */ /* 0x000fea0003800000 */
[----:B------:R-:W0:Y:S02]  /*2520*/  LDC.64 R10, c[0x4][0x10] ;  /* 0x01000400ff0a7b82 */ /* 0x000e240000000a00 */
[----:B0-----:R-:W2:Y:S01]  /*2530*/  LDG.E.64 R10, desc[UR12][R10.64] ;  /* 0x0000000c0a0a7981 */ /* 0x001ea2000c1e1b00 */
[----:B------:R-:W-:-:S05]  /*2540*/  MOV R14, UR10 ;  /* 0x0000000a000e7c02 */ /* 0x000fca0008000f00 */
[----:B------:R-:W0:Y:S01]  /*2550*/  LDC.64 R12, c[0x4][0x158] ;  /* 0x01005600ff0c7b82 */ /* 0x000e220000000a00 */
[----:B------:R-:W-:Y:S02]  /*2560*/  IABS R27, R14 ;  /* 0x0000000e001b7213 */ /* 0x000fe40000000000 */
[----:B------:R-:W-:Y:S02]  /*2570*/  IABS R28, UR17 ;  /* 0x00000011001c7c13 */ /* 0x000fe40008000000 */
[----:B------:R-:W1:Y:S08]  /*2580*/  I2F.RP R18, R27 ;  /* 0x0000001b00127306 */ /* 0x000e700000209400 */
[----:B------:R-:W3:Y:S08]  /*2590*/  I2F.RP R19, R28 ;  /* 0x0000001c00137306 */ /* 0x000ef00000209400 */
[----:B-1----:R-:W1:Y:S01]  /*25a0*/  MUFU.RCP R18, R18 ;  /* 0x0000001200127308 */ /* 0x002e620000001000 */
[-C--:B------:R-:W-:Y:S01]  /*25b0*/  IABS R20, R48.reuse ;  /* 0x0000003000147213 */ /* 0x080fe20000000000 */
[----:B0-----:R0:W5:Y:S01]  /*25c0*/  LDG.E R46, desc[UR12][R12.64] ;  /* 0x0000000c0c2e7981 */ /* 0x001162000c1e1900 */
[----:B------:R-:W-:Y:S01]  /*25d0*/  IABS R23, UR17 ;  /* 0x0000001100177c13 */ /* 0x000fe20008000000 */
[----:B------:R-:W-:Y:S01]  /*25e0*/  UIMAD UR20, UR14, UR9, URZ ;  /* 0x000000090e1472a4 */ /* 0x000fe2000f8e02ff */
[----:B------:R-:W-:Y:S01]  /*25f0*/  IABS R30, R47 ;  /* 0x0000002f001e7213 */ /* 0x000fe20000000000 */
[----:B------:R-:W-:Y:S01]  /*2600*/  UIADD3 UR6, UPT, UPT, UR11, 0x7fffffff, URZ ;  /* 0x7fffffff0b067890 */ /* 0x000fe2000fffe0ff */
[----:B------:R-:W-:Y:S01]  /*2610*/  IADD3 R26, PT, PT, RZ, -R23, RZ ;  /* 0x80000017ff1a7210 */ /* 0x000fe20007ffe0ff */
[----:B---3--:R-:W3:Y:S01]  /*2620*/  MUFU.RCP R19, R19 ;  /* 0x0000001300137308 */ /* 0x008ee20000001000 */
[----:B------:R-:W-:Y:S01]  /*2630*/  LOP3.LUT R40, RZ, UR11, RZ, 0x33, !PT ;  /* 0x0000000bff287c12 */ /* 0x000fe2000f8e33ff */
[----:B------:R-:W-:Y:S01]  /*2640*/  UIMAD UR5, UR18, UR10, UR20 ;  /* 0x0000000a120572a4 */ /* 0x000fe2000f8e0214 */
[CC--:B------:R-:W-:Y:S01]  /*2650*/  VIMNMX R38, PT, PT, R47.reuse, R48.reuse, !PT ;  /* 0x000000302f267248 */ /* 0x0c0fe20007fe0100 */
[----:B0-----:R-:W-:Y:S01]  /*2660*/  IMAD.U32 R13, RZ, RZ, UR9 ;  /* 0x00000009ff0d7e24 */ /* 0x001fe2000f8e00ff */
[----:B------:R-:W-:Y:S01]  /*2670*/  UIMAD UR7, UR14, UR15, URZ ;  /* 0x0000000f0e0772a4 */ /* 0x000fe2000f8e02ff */
[----:B------:R-:W-:Y:S01]  /*2680*/  IMAD.U32 R12, RZ, RZ, UR11 ;  /* 0x0000000bff0c7e24 */ /* 0x000fe2000f8e00ff */
[----:B------:R-:W-:Y:S01]  /*2690*/  VIMNMX R36, PT, PT, R47, R48, PT ;  /* 0x000000302f247248 */ /* 0x000fe20003fe0100 */
[----:B------:R-:W-:Y:S01]  /*26a0*/  UIADD3 UR22, UPT, UPT, UR9, 0x7fffffff, URZ ;  /* 0x7fffffff09167890 */ /* 0x000fe2000fffe0ff */
[----:B-1----:R-:W-:Y:S01]  /*26b0*/  VIADD R14, R18, 0xffffffe ;  /* 0x0ffffffe120e7836 */ /* 0x002fe20000000000 */
[----:B------:R-:W-:Y:S01]  /*26c0*/  IABS R13, R13 ;  /* 0x0000000d000d7213 */ /* 0x000fe20000000000 */
[----:B------:R-:W-:Y:S01]  /*26d0*/  UIADD3 UR23, UPT, UPT, UR10, 0x7fffffff, URZ ;  /* 0x7fffffff0a177890 */ /* 0x000fe2000fffe0ff */
[----:B------:R-:W-:Y:S01]  /*26e0*/  IABS R12, R12 ;  /* 0x0000000c000c7213 */ /* 0x000fe20000000000 */
[----:B------:R0:W1:Y:S01]  /*26f0*/  F2I.FTZ.U32.TRUNC.NTZ R15, R14 ;  /* 0x0000000e000f7305 */ /* 0x000062000021f000 */
[----:B------:R-:W-:-:S02]  /*2700*/  UIMAD UR8, UR15, UR5, UR4 ;  /* 0x000000050f0872a4 */ /* 0x000fc4000f8e0204 */
[----:B------:R-:W-:Y:S01]  /*2710*/  UIMAD UR21, UR20, UR6, URZ ;  /* 0x00000006141572a4 */ /* 0x000fe2000f8e02ff */
[----:B---3--:R-:W-:Y:S01]  /*2720*/  VIADD R16, R19, 0xffffffe ;  /* 0x0ffffffe13107836 */ /* 0x008fe20000000000 */
[----:B------:R-:W-:-:S03]  /*2730*/  UMOV UR4, URZ ;  /* 0x000000ff00047c82 */ /* 0x000fc60008000000 */
[----:B------:R-:W3:Y:S01]  /*2740*/  F2I.FTZ.U32.TRUNC.NTZ R17, R16 ;  /* 0x0000001000117305 */ /* 0x000ee2000021f000 */
[----:B0-----:R-:W-:Y:S02]  /*2750*/  IMAD.MOV.U32 R14, RZ, RZ, RZ ;  /* 0x000000ffff0e7224 */ /* 0x001fe400078e00ff */
[----:B-1----:R-:W-:-:S05]  /*2760*/  IMAD.MOV R18, RZ, RZ, -R15 ;  /* 0x000000ffff127224 */ /* 0x002fca00078e0a0f */
[----:B------:R-:W0:Y:S01]  /*2770*/  I2F.RP R22, R13 ;  /* 0x0000000d00167306 */ /* 0x000e220000209400 */
[----:B------:R-:W-:Y:S01]  /*2780*/  IMAD R21, R18, R27, RZ ;  /* 0x0000001b12157224 */ /* 0x000fe200078e02ff */
[----:B---3--:R-:W-:-:S03]  /*2790*/  IADD3 R16, PT, PT, RZ, -R17, RZ ;  /* 0x80000011ff107210 */ /* 0x008fc60007ffe0ff */
[----:B------:R-:W-:-:S03]  /*27a0*/  IMAD.HI.U32 R14, R15, R21, R14 ;  /* 0x000000150f0e7227 */ /* 0x000fc600078e000e */
[----:B------:R-:W1:Y:S01]  /*27b0*/  I2F.RP R19, R12 ;  /* 0x0000000c00137306 */ /* 0x000e620000209400 */
[----:B------:R-:W-:Y:S02]  /*27c0*/  IMAD.MOV.U32 R21, RZ, RZ, R20 ;  /* 0x000000ffff157224 */ /* 0x000fe400078e0014 */
[----:B------:R-:W-:Y:S02]  /*27d0*/  IMAD.MOV.U32 R15, RZ, RZ, R16 ;  /* 0x000000ffff0f7224 */ /* 0x000fe400078e0010 */
[----:B------:R-:W-:-:S03]  /*27e0*/  IMAD.HI.U32 R18, R14, R21, RZ ;  /* 0x000000150e127227 */ /* 0x000fc600078e00ff */
[----:B0-----:R-:W0:Y:S01]  /*27f0*/  MUFU.RCP R22, R22 ;  /* 0x0000001600167308 */ /* 0x001e220000001000 */
[----:B------:R-:W-:Y:S02]  /*2800*/  IMAD R15, R15, R28, RZ ;  /* 0x0000001c0f0f7224 */ /* 0x000fe400078e02ff */
[----:B------:R-:W-:Y:S02]  /*2810*/  IMAD.MOV.U32 R16, RZ, RZ, RZ ;  /* 0x000000ffff107224 */ /* 0x000fe400078e00ff */
[----:B------:R-:W-:-:S03]  /*2820*/  IMAD.MOV R20, RZ, RZ, -R18 ;  /* 0x000000ffff147224 */ /* 0x000fc600078e0a12 */
[----:B-1----:R-:W1:Y:S01]  /*2830*/  MUFU.RCP R19, R19 ;  /* 0x0000001300137308 */ /* 0x002e620000001000 */
[----:B------:R-:W-:-:S04]  /*2840*/  IMAD.HI.U32 R17, R17, R15, R16 ;  /* 0x0000000f11117227 */ /* 0x000fc800078e0010 */
[----:B------:R-:W-:Y:S02]  /*2850*/  IMAD R16, R27, R20, R21 ;  /* 0x000000141b107224 */ /* 0x000fe400078e0215 */
[----:B------:R-:W-:-:S03]  /*2860*/  IMAD.HI.U32 R20, R17, R21, RZ ;  /* 0x0000001511147227 */ /* 0x000fc600078e00ff */
[----:B------:R-:W-:Y:S01]  /*2870*/  ISETP.GT.U32.AND P3, PT, R27, R16, PT ;  /* 0x000000101b00720c */ /* 0x000fe20003f64070 */
[----:B------:R-:W-:Y:S01]  /*2880*/  IMAD.HI.U32 R23, R14, R30, RZ ;  /* 0x0000001e0e177227 */ /* 0x000fe200078e00ff */
[----:B------:R-:W-:-:S03]  /*2890*/  LOP3.LUT R14, R48, UR10, RZ, 0x3c, !PT ;  /* 0x0000000a300e7c12 */ /* 0x000fc6000f8e3cff */
[----:B------:R-:W-:Y:S01]  /*28a0*/  IMAD R21, R20, R26, R21 ;  /* 0x0000001a14157224 */ /* 0x000fe200078e0215 */
[----:B------:R-:W-:Y:S01]  /*28b0*/  ISETP.GE.AND P0, PT, R14, RZ, PT ;  /* 0x000000ff0e00720c */ /* 0x000fe20003f06270 */
[----:B------:R-:W-:Y:S01]  /*28c0*/  IMAD.MOV R24, RZ, RZ, -R23 ;  /* 0x000000ffff187224 */ /* 0x000fe200078e0a17 */
[----:B------:R-:W-:Y:S01]  /*28d0*/  LOP3.LUT R14, R48, UR17, RZ, 0x3c, !PT ;  /* 0x00000011300e7c12 */ /* 0x000fe2000f8e3cff */
[----:B------:R-:W-:Y:S01]  /*28e0*/  IMAD.HI.U32 R25, R17, R30, RZ ;  /* 0x0000001e11197227 */ /* 0x000fe200078e00ff */
[----:B------:R-:W-:-:S03]  /*28f0*/  ISETP.GT.U32.AND P6, PT, R28, R21, PT ;  /* 0x000000151c00720c */ /* 0x000fc60003fc4070 */
[--C-:B------:R-:W-:Y:S01]  /*2900*/  IMAD R24, R27, R24, R30.reuse ;  /* 0x000000181b187224 */ /* 0x100fe200078e021e */
[----:B------:R-:W-:Y:S01]  /*2910*/  @!P3 IADD3 R18, PT, PT, R18, 0x1, RZ ;  /* 0x000000011212b810 */ /* 0x000fe20007ffe0ff */
[----:B------:R-:W-:Y:S02]  /*2920*/  IMAD R26, R25, R26, R30 ;  /* 0x0000001a191a7224 */ /* 0x000fe400078e021e */
[----:B------:R-:W-:Y:S01]  /*2930*/  @!P3 IMAD.IADD R16, R16, 0x1, -R27 ;  /* 0x000000011010b824 */ /* 0x000fe200078e0a1b */
[----:B------:R-:W-:Y:S01]  /*2940*/  ISETP.GT.U32.AND P4, PT, R27, R24, PT ;  /* 0x000000181b00720c */ /* 0x000fe20003f84070 */
[----:B0-----:R-:W-:Y:S01]  /*2950*/  VIADD R22, R22, 0xffffffe ;  /* 0x0ffffffe16167836 */ /* 0x001fe20000000000 */
[----:B------:R-:W-:Y:S01]  /*2960*/  ISETP.GT.U32.AND P1, PT, R28, R26, PT ;  /* 0x0000001a1c00720c */ /* 0x000fe20003f24070 */
[----:B-1----:R-:W-:Y:S01]  /*2970*/  VIADD R19, R19, 0xffffffe ;  /* 0x0ffffffe13137836 */ /* 0x002fe20000000000 */
[----:B------:R-:W-:Y:S01]  /*2980*/  ISETP.GE.U32.AND P5, PT, R16, R27, PT ;  /* 0x0000001b1000720c */ /* 0x000fe20003fa6070 */
[----:B------:R-:W-:Y:S01]  /*2990*/  @!P6 IMAD.IADD R21, R21, 0x1, -R28 ;  /* 0x000000011515e824 */ /* 0x000fe200078e0a1c */
[----:B------:R-:W0:Y:S01]  /*29a0*/  F2I.FTZ.U32.TRUNC.NTZ R17, R22 ;  /* 0x0000001600117305 */ /* 0x000e22000021f000 */
[----:B------:R-:W-:Y:S01]  /*29b0*/  LOP3.LUT R16, R47, UR10, RZ, 0x3c, !PT ;  /* 0x0000000a2f107c12 */ /* 0x000fe2000f8e3cff */
[----:B------:R-:W-:-:S02]  /*29c0*/  @!P6 VIADD R20, R20, 0x1 ;  /* 0x000000011414e836 */ /* 0x000fc40000000000 */
[-C--:B------:R-:W-:Y:S02]  /*29d0*/  ISETP.GE.U32.AND P3, PT, R21, R28.reuse, PT ;  /* 0x0000001c1500720c */ /* 0x080fe40003f66070 */
[----:B------:R-:W-:Y:S01]  /*29e0*/  ISETP.GE.AND P2, PT, R16, RZ, PT ;  /* 0x000000ff1000720c */ /* 0x000fe20003f46270 */
[----:B------:R-:W-:Y:S01]  /*29f0*/  @!P4 IMAD.IADD R24, R24, 0x1, -R27 ;  /* 0x000000011818c824 */ /* 0x000fe200078e0a1b */
[----:B------:R-:W1:Y:S01]  /*2a00*/  F2I.FTZ.U32.TRUNC.NTZ R15, R19 ;  /* 0x00000013000f7305 */ /* 0x000e62000021f000 */
[-C--:B------:R-:W-:Y:S01]  /*2a10*/  @!P1 IADD3 R26, PT, PT, R26, -R28.reuse, RZ ;  /* 0x8000001c1a1a9210 */ /* 0x080fe20007ffe0ff */
[----:B------:R-:W-:Y:S01]  /*2a20*/  @!P4 VIADD R23, R23, 0x1 ;  /* 0x000000011717c836 */ /* 0x000fe20000000000 */
[----:B------:R-:W-:Y:S01]  /*2a30*/  LOP3.LUT R16, R47, UR17, RZ, 0x3c, !PT ;  /* 0x000000112f107c12 */ /* 0x000fe2000f8e3cff */
[----:B------:R-:W-:Y:S01]  /*2a40*/  @P5 VIADD R18, R18, 0x1 ;  /* 0x0000000112125836 */ /* 0x000fe20000000000 */
[----:B------:R-:W-:Y:S01]  /*2a50*/  ISETP.GE.U32.AND P5, PT, R24, R27, PT ;  /* 0x0000001b1800720c */ /* 0x000fe20003fa6070 */
[----:B------:R-:W-:Y:S01]  /*2a60*/  @!P1 VIADD R25, R25, 0x1 ;  /* 0x0000000119199836 */ /* 0x000fe20000000000 */
[----:B------:R-:W-:Y:S01]  /*2a70*/  ISETP.GE.U32.AND P6, PT, R26, R28, PT ;  /* 0x0000001c1a00720c */ /* 0x000fe20003fc6070 */
[----:B------:R-:W-:Y:S01]  /*2a80*/  @!P0 IMAD.MOV R18, RZ, RZ, -R18 ;  /* 0x000000ffff128224 */ /* 0x000fe200078e0a12 */
[----:B------:R-:W-:Y:S01]  /*2a90*/  ISETP.GE.AND P4, PT, R14, RZ, PT ;  /* 0x000000ff0e00720c */ /* 0x000fe20003f86270 */
[----:B------:R-:W-:Y:S01]  /*2aa0*/  @P3 VIADD R20, R20, 0x1 ;  /* 0x0000000114143836 */ /* 0x000fe20000000000 */
[----:B------:R-:W-:Y:S01]  /*2ab0*/  ISETP.GE.AND P3, PT, R16, RZ, PT ;  /* 0x000000ff1000720c */ /* 0x000fe20003f66270 */
[----:B0-----:R-:W-:Y:S01]  /*2ac0*/  IMAD.MOV R14, RZ, RZ, -R17 ;  /* 0x000000ffff0e7224 */ /* 0x001fe200078e0a11 */
[----:B------:R-:W-:Y:S01]  /*2ad0*/  ISETP.NE.AND P1, PT, RZ, UR10, PT ;  /* 0x0000000aff007c0c */ /* 0x000fe2000bf25270 */
[----:B------:R-:W-:Y:S01]  /*2ae0*/  IMAD.MOV.U32 R16, RZ, RZ, RZ ;  /* 0x000000ffff107224 */ /* 0x000fe200078e00ff */
[----:B------:R-:W-:Y:S01]  /*2af0*/  MOV R26, 0x7fffffff ;  /* 0x7fffffff001a7802 */ /* 0x000fe20000000f00 */
[----:B-1----:R-:W-:-:S02]  /*2b00*/  IMAD.MOV R19, RZ, RZ, -R15 ;  /* 0x000000ffff137224 */ /* 0x002fc400078e0a0f */
[----:B------:R-:W-:Y:S01]  /*2b10*/  IMAD R21, R14, R13, RZ ;  /* 0x0000000d0e157224 */ /* 0x000fe200078e02ff */
[----:B------:R-:W-:Y:S01]  /*2b20*/  @P5 IADD3 R23, PT, PT, R23, 0x1, RZ ;  /* 0x0000000117175810 */ /* 0x000fe20007ffe0ff */
[----:B------:R-:W-:Y:S01]  /*2b30*/  IMAD R19, R19, R12, RZ ;  /* 0x0000000c13137224 */ /* 0x000fe200078e02ff */
[----:B------:R-:W-:Y:S01]  /*2b40*/  ISETP.NE.AND P5, PT, RZ, UR17, PT ;  /* 0x00000011ff007c0c */ /* 0x000fe2000bfa5270 */
[----:B------:R-:W-:Y:S02]  /*2b50*/  IMAD.MOV.U32 R14, RZ, RZ, RZ ;  /* 0x000000ffff0e7224 */ /* 0x000fe400078e00ff */
[----:B------:R-:W-:Y:S02]  /*2b60*/  @P6 VIADD R25, R25, 0x1 ;  /* 0x0000000119196836 */ /* 0x000fe40000000000 */
[----:B------:R-:W-:Y:S01]  /*2b70*/  IMAD.HI.U32 R16, R17, R21, R16 ;  /* 0x0000001511107227 */ /* 0x000fe200078e0010 */
[----:B------:R-:W-:-:S03]  /*2b80*/  LOP3.LUT R17, RZ, UR17, RZ, 0x33, !PT ;  /* 0x00000011ff117c12 */ /* 0x000fc6000f8e33ff */
[----:B------:R-:W-:Y:S02]  /*2b90*/  @!P4 IMAD.MOV R20, RZ, RZ, -R20 ;  /* 0x000000ffff14c224 */ /* 0x000fe400078e0a14 */
[----:B------:R-:W-:Y:S01]  /*2ba0*/  IMAD.HI.U32 R14, R15, R19, R14 ;  /* 0x000000130f0e7227 */ /* 0x000fe200078e000e */
[----:B------:R-:W-:Y:S02]  /*2bb0*/  LOP3.LUT R15, RZ, UR10, RZ, 0x33, !PT ;  /* 0x0000000aff0f7c12 */ /* 0x000fe4000f8e33ff */
[----:B------:R-:W-:Y:S01]  /*2bc0*/  SEL R20, R17, R20, !P5 ;  /* 0x0000001411147207 */ /* 0x000fe20006800000 */
[----:B------:R-:W-:Y:S01]  /*2bd0*/  @!P2 IMAD.MOV R23, RZ, RZ, -R23 ;  /* 0x000000ffff17a224 */ /* 0x000fe200078e0a17 */
[C---:B------:R-:W-:Y:S01]  /*2be0*/  SEL R18, R15.reuse, R18, !P1 ;  /* 0x000000120f127207 */ /* 0x040fe20004800000 */
[----:B------:R-:W-:Y:S01]  /*2bf0*/  @!P3 IMAD.MOV R25, RZ, RZ, -R25 ;  /* 0x000000ffff19b224 */ /* 0x000fe200078e0a19 */
[----:B------:R-:W-:Y:S02]  /*2c00*/  IABS R21, R20 ;  /* 0x0000001400157213 */ /* 0x000fe40000000000 */
[----:B------:R-:W-:Y:S01]  /*2c10*/  SEL R23, R15, R23, !P1 ;  /* 0x000000170f177207 */ /* 0x000fe20004800000 */
[----:B------:R-:W-:Y:S01]  /*2c20*/  IMAD.MOV R39, RZ, RZ, -R18 ;  /* 0x000000ffff277224 */ /* 0x000fe200078e0a12 */
[----:B------:R-:W-:Y:S01]  /*2c30*/  SEL R25, R17, R25, !P5 ;  /* 0x0000001911197207 */ /* 0x000fe20006800000 */
[----:B------:R-:W-:Y:S01]  /*2c40*/  IMAD.HI.U32 R17, R16, R21, RZ ;  /* 0x0000001510117227 */ /* 0x000fe200078e00ff */
[----:B------:R-:W-:-:S02]  /*2c50*/  IABS R19, R18 ;  /* 0x0000001200137213 */ /* 0x000fc40000000000 */
[----:B------:R-:W-:Y:S01]  /*2c60*/  IABS R27, R23 ;  /* 0x00000017001b7213 */ /* 0x000fe20000000000 */
[----:B------:R-:W-:Y:S01]  /*2c70*/  IMAD R39, R39, UR10, R48 ;  /* 0x0000000a27277c24 */ /* 0x000fe2000f8e0230 */
[----:B------:R-:W-:Y:S01]  /*2c80*/  IABS R24, R25 ;  /* 0x0000001900187213 */ /* 0x000fe20000000000 */
[----:B------:R-:W-:Y:S01]  /*2c90*/  IMAD.HI.U32 R15, R14, R19, RZ ;  /* 0x000000130e0f7227 */ /* 0x000fe200078e00ff */
[----:B------:R-:W-:-:S03]  /*2ca0*/  IADD3 R22, PT, PT, -R17, RZ, RZ ;  /* 0x000000ff11167210 */ /* 0x000fc60007ffe1ff */
[----:B------:R-:W-:-:S04]  /*2cb0*/  IMAD.HI.U32 R14, R14, R27, RZ ;  /* 0x0000001b0e0e7227 */ /* 0x000fc800078e00ff */
[----:B------:R-:W-:-:S04]  /*2cc0*/  IMAD.HI.U32 R16, R16, R24, RZ ;  /* 0x0000001810107227 */ /* 0x000fc800078e00ff */
[----:B------:R-:W-:Y:S02]  /*2cd0*/  IMAD.MOV R17, RZ, RZ, -R14 ;  /* 0x000000ffff117224 */ /* 0x000fe400078e0a0e */
[----:B------:R-:W-:Y:S02]  /*2ce0*/  IMAD.MOV R16, RZ, RZ, -R16 ;  /* 0x000000ffff107224 */ /* 0x000fe400078e0a10 */
[C---:B------:R-:W-:Y:S02]  /*2cf0*/  IMAD R17, R12.reuse, R17, R27 ;  /* 0x000000110c117224 */ /* 0x040fe400078e021b */
[C---:B------:R-:W-:Y:S02]  /*2d00*/  IMAD R16, R13.reuse, R16, R24 ;  /* 0x000000100d107224 */ /* 0x040fe400078e0218 */
[----:B------:R-:W-:Y:S01]  /*2d10*/  IMAD.MOV R15, RZ, RZ, -R15 ;  /* 0x000000ffff0f7224 */ /* 0x000fe200078e0a0f */
[C---:B------:R-:W-:Y:S01]  /*2d20*/  ISETP.GT.U32.AND P2, PT, R12.reuse, R17, PT ;  /* 0x000000110c00720c */ /* 0x040fe20003f44070 */
[C---:B------:R-:W-:Y:S01]  /*2d30*/  IMAD R14, R13.reuse, R22, R21 ;  /* 0x000000160d0e7224 */ /* 0x040fe200078e0215 */
[----:B------:R-:W-:Y:S01]  /*2d40*/  ISETP.GT.U32.AND P3, PT, R13, R16, PT ;  /* 0x000000100d00720c */ /* 0x000fe20003f64070 */
[----:B------:R-:W-:-:S02]  /*2d50*/  IMAD R15, R12, R15, R19 ;  /* 0x0000000f0c0f7224 */ /* 0x000fc400078e0213 */
[----:B------:R-:W-:Y:S01]  /*2d60*/  IMAD.MOV.U32 R27, RZ, RZ, -0x1 ;  /* 0xffffffffff1b7424 */ /* 0x000fe200078e00ff */
[----:B------:R-:W-:Y:S01]  /*2d70*/  ISETP.GT.U32.AND P1, PT, R13, R14, PT ;  /* 0x0000000e0d00720c */ /* 0x000fe20003f24070 */
[----:B------:R-:W-:Y:S01]  /*2d80*/  IMAD.MOV.U32 R19, RZ, RZ, 0x7fefffff ;  /* 0x7fefffffff137424 */ /* 0x000fe200078e00ff */
[----:B------:R-:W-:-:S05]  /*2d90*/  ISETP.GT.U32.AND P0, PT, R12, R15, PT ;  /* 0x0000000f0c00720c */ /* 0x000fca0003f04070 */
[----:B------:R-:W-:Y:S01]  /*2da0*/  @!P2 IMAD.IADD R17, R17, 0x1, -R12 ;  /* 0x000000011111a824 */ /* 0x000fe200078e0a0c */
[----:B------:R-:W-:Y:S01]  /*2db0*/  ISETP.GE.AND P2, PT, R25, RZ, PT ;  /* 0x000000ff1900720c */ /* 0x000fe20003f46270 */
[----:B------:R-:W-:-:S03]  /*2dc0*/  @!P3 IMAD.IADD R16, R16, 0x1, -R13 ;  /* 0x000000011010b824 */ /* 0x000fc600078e0a0d */
[----:B------:R-:W-:Y:S01]  /*2dd0*/  ISETP.GT.U32.AND P5, PT, R12, R17, PT ;  /* 0x000000110c00720c */ /* 0x000fe20003fa4070 */
[----:B------:R-:W-:Y:S01]  /*2de0*/  @!P1 IMAD.IADD R14, R14, 0x1, -R13 ;  /* 0x000000010e0e9824 */ /* 0x000fe200078e0a0d */
[----:B------:R-:W-:Y:S02]  /*2df0*/  ISETP.GT.U32.AND P6, PT, R13, R16, PT ;  /* 0x000000100d00720c */ /* 0x000fe40003fc4070 */
[----:B------:R-:W-:Y:S02]  /*2e00*/  @!P0 IADD3 R15, PT, PT, R15, -R12, RZ ;  /* 0x8000000c0f0f8210 */ /* 0x000fe40007ffe0ff */
[----:B------:R-:W-:Y:S02]  /*2e10*/  ISETP.GT.U32.AND P4, PT, R13, R14, PT ;  /* 0x0000000e0d00720c */ /* 0x000fe40003f84070 */
[----:B------:R-:W-:Y:S02]  /*2e20*/  ISETP.GT.U32.AND P3, PT, R12, R15, PT ;  /* 0x0000000f0c00720c */ /* 0x000fe40003f64070 */
[----:B------:R-:W-:-:S02]  /*2e30*/  ISETP.GE.AND P1, PT, R20, RZ, PT ;  /* 0x000000ff1400720c */ /* 0x000fc40003f26270 */
[----:B------:R-:W-:Y:S01]  /*2e40*/  ISETP.NE.AND P0, PT, R0, 0x1, PT ;  /* 0x000000010000780c */ /* 0x000fe20003f05270 */
[--C-:B------:R-:W-:Y:S01]  /*2e50*/  @!P5 IMAD.IADD R17, R17, 0x1, -R12.reuse ;  /* 0x000000011111d824 */ /* 0x100fe200078e0a0c */
[----:B------:R-:W-:Y:S01]  /*2e60*/  ISETP.GE.AND P5, PT, R18, RZ, PT ;  /* 0x000000ff1200720c */ /* 0x000fe20003fa6270 */
[----:B------:R-:W-:Y:S01]  /*2e70*/  @!P6 IMAD.IADD R16, R16, 0x1, -R13 ;  /* 0x000000011010e824 */ /* 0x000fe200078e0a0d */
[----:B------:R-:W-:Y:S01]  /*2e80*/  ISETP.GE.AND P6, PT, R23, RZ, PT ;  /* 0x000000ff1700720c */ /* 0x000fe20003fc6270 */
[----:B------:R-:W-:Y:S02]  /*2e90*/  IMAD.MOV R0, RZ, RZ, -R23 ;  /* 0x000000ffff007224 */ /* 0x000fe400078e0a17 */
[----:B------:R-:W-:Y:S01]  /*2ea0*/  @!P4 IMAD.IADD R14, R14, 0x1, -R13 ;  /* 0x000000010e0ec824 */ /* 0x000fe200078e0a0d */
[----:B------:R-:W-:Y:S01]  /*2eb0*/  ISETP.NE.AND P4, PT, RZ, UR9, PT ;  /* 0x00000009ff007c0c */ /* 0x000fe2000bf85270 */
[----:B------:R-:W-:Y:S01]  /*2ec0*/  @!P3 IMAD.IADD R15, R15, 0x1, -R12 ;  /* 0x000000010f0fb824 */ /* 0x000fe200078e0a0c */
[----:B------:R-:W-:Y:S01]  /*2ed0*/  ISETP.NE.AND P3, PT, RZ, UR11, PT ;  /* 0x0000000bff007c0c */ /* 0x000fe2000bf65270 */
[----:B------:R-:W-:Y:S01]  /*2ee0*/  @!P2 IMAD.MOV R16, RZ, RZ, -R16 ;  /* 0x000000ffff10a224 */ /* 0x000fe200078e0a10 */
[----:B------:R-:W-:Y:S01]  /*2ef0*/  LOP3.LUT R13, RZ, UR9, RZ, 0x33, !PT ;  /* 0x00000009ff0d7c12 */ /* 0x000fe2000f8e33ff */
[----:B------:R-:W-:Y:S01]  /*2f00*/  IMAD.MOV.U32 R18, RZ, RZ, -0x1 ;  /* 0xffffffffff127424 */ /* 0x000fe200078e00ff */
[----:B------:R-:W-:Y:S01]  /*2f10*/  @!P1 IADD3 R14, PT, PT, -R14, RZ, RZ ;  /* 0x000000ff0e0e9210 */ /* 0x000fe20007ffe1ff */
[----:B------:R-:W-:Y:S01]  /*2f20*/  @!P5 IMAD.MOV R15, RZ, RZ, -R15 ;  /* 0x000000ffff0fd224 */ /* 0x000fe200078e0a0f */
[C---:B------:R-:W-:Y:S01]  /*2f30*/  SEL R42, R13.reuse, R16, !P4 ;  /* 0x000000100d2a7207 */ /* 0x040fe20006000000 */
[----:B------:R-:W-:Y:S01]  /*2f40*/  @!P6 IMAD.MOV R17, RZ, RZ, -R17 ;  /* 0x000000ffff11e224 */ /* 0x000fe200078e0a11 */
[----:B------:R-:W-:Y:S01]  /*2f50*/  SEL R43, R13, R14, !P4 ;  /* 0x0000000e0d2b7207 */ /* 0x000fe20006000000 */
[----:B-----5:R-:W-:Y:S01]  /*2f60*/  IMAD.WIDE R12, R47, 0x8, R2 ;  /* 0x000000082f0c7825 */ /* 0x020fe200078e0202 */
[C---:B------:R-:W-:Y:S01]  /*2f70*/  SEL R41, R40.reuse, R15, !P3 ;  /* 0x0000000f28297207 */ /* 0x040fe20005800000 */
[----:B------:R-:W-:Y:S01]  /*2f80*/  UIMAD UR9, UR15, UR9, URZ ;  /* 0x000000090f0972a4 */ /* 0x000fe2000f8e02ff */
[----:B------:R-:W-:Y:S01]  /*2f90*/  SEL R40, R40, R17, !P3 ;  /* 0x0000001128287207 */ /* 0x000fe20005800000 */
[----:B------:R-:W-:Y:S01]  /*2fa0*/  IMAD R37, R0, UR10, R47 ;  /* 0x0000000a00257c24 */ /* 0x000fe2000f8e022f */
[----:B------:R-:W-:-:S02]  /*2fb0*/  USHF.L.U32 UR10, UR6, 0x1, URZ ;  /* 0x00000001060a7899 */ /* 0x000fc400080006ff */
[----:B------:R-:W-:Y:S01]  /*2fc0*/  USHF.L.U32 UR11, UR7, 0x1, URZ ;  /* 0x00000001070b7899 */ /* 0x000fe200080006ff */
[----:B--2---:R-:W-:Y:S02]  /*2fd0*/  SEL R8, R10, R8, !P0 ;  /* 0x000000080a087207 */ /* 0x004fe40004000000 */
[----:B------:R-:W-:Y:S01]  /*2fe0*/  SEL R9, R11, R9, !P0 ;  /* 0x000000090b097207 */ /* 0x000fe20004000000 */
[----:B------:R-:W-:-:S04]  /*2ff0*/  IMAD.WIDE R10, R48, 0x8, R2 ;  /* 0x00000008300a7825 */ /* 0x000fc800078e0202 */
[----:B------:R-:W-:-:S04]  /*3000*/  IMAD.WIDE R14, R48, 0x8, R8 ;  /* 0x00000008300e7825 */ /* 0x000fc800078e0208 */
[----:B------:R-:W-:-:S07]  /*3010*/  IMAD.WIDE R44, R47, 0x8, R8 ;  /* 0x000000082f2c7825 */ /* 0x000fce00078e0208 */
.L_x_1539:
[----:B------:R-:W0:Y:S01]  /*3020*/  LDCU.64 UR6, c[0x4][0x8] ;  /* 0x01000100ff0677ac */ /* 0x000e220008000a00 */
[----:B------:R-:W1:Y:S01]  /*3030*/  LDCU UR5, c[0x0][0x380] ;  /* 0x00007000ff0577ac */ /* 0x000e620008000800 */
[----:B------:R-:W2:Y:S01]  /*3040*/  LDCU.64 UR24, c[0x0][0x380] ;  /* 0x00007000ff1877ac */ /* 0x000ea20008000a00 */
[----:B0-----:R-:W-:-:S06]  /*3050*/  UIMAD.WIDE.U32 UR6, UR4, 0xc, UR6 ;  /* 0x0000000c040678a5 */ /* 0x001fcc000f8e0006 */
[----:B------:R-:W-:Y:S02]  /*3060*/  IMAD.U32 R16, RZ, RZ, UR6 ;  /* 0x00000006ff107e24 */ /* 0x000fe4000f8e00ff */
[----:B------:R-:W-:-:S03]  /*3070*/  IMAD.U32 R17, RZ, RZ, UR7 ;  /* 0x00000007ff117e24 */ /* 0x000fc6000f8e00ff */
[----:B------:R-:W0:Y:S02]  /*3080*/  LDCU.64 UR6, c[0x4][0x8] ;  /* 0x01000100ff0677ac */ /* 0x000e240008000a00 */
[----:B------:R-:W3:Y:S04]  /*3090*/  LDG.E R0, desc[UR12][R16.64] ;  /* 0x0000000c10007981 */ /* 0x000ee8000c1e1900 */
[----:B------:R-:W4:Y:S04]  /*30a0*/  LDG.E R34, desc[UR12][R16.64+0x4] ;  /* 0x0000040c10227981 */ /* 0x000f28000c1e1900 */
[----:B------:R-:W5:Y:S01]  /*30b0*/  LDG.E R32, desc[UR12][R16.64+0x8] ;  /* 0x0000080c10207981 */ /* 0x000f62000c1e1900 */
[----:B------:R-:W-:-:S04]  /*30c0*/  UIADD3 UR4, UPT, UPT, UR4, 0x1, URZ ;  /* 0x0000000104047890 */ /* 0x000fc8000fffe0ff */
[----:B------:R-:W-:Y:S02]  /*30d0*/  UISETP.NE.AND UP1, UPT, UR4, 0xe, UPT ;  /* 0x0000000e0400788c */ /* 0x000fe4000bf25270 */
[----:B0-----:R-:W-:-:S04]  /*30e0*/  UIADD3 UR6, UP0, UPT, UR6, 0x4, URZ ;  /* 0x0000000406067890 */ /* 0x001fc8000ff1e0ff */
[----:B------:R-:W-:Y:S01]  /*30f0*/  UIADD3.X UR7, UPT, UPT, URZ, UR7, URZ, UP0, !UPT ;  /* 0x00000007ff077290 */ /* 0x000fe200087fe4ff */
[----:B---3--:R-:W-:Y:S01]  /*3100*/  IADD3 R35, PT, PT, R39, R0, RZ ;  /* 0x0000000027237210 */ /* 0x008fe20007ffe0ff */
[----:B----4-:R-:W-:Y:S02]  /*3110*/  IMAD.IADD R34, R41, 0x1, R34 ;  /* 0x0000000129227824 */ /* 0x010fe400078e0222 */
[----:B-----5:R-:W-:Y:S02]  /*3120*/  IMAD.IADD R32, R43, 0x1, R32 ;  /* 0x000000012b207824 */ /* 0x020fe400078e0220 */
[----:B-1----:R-:W-:Y:S01]  /*3130*/  IMAD R33, R34, UR5, R35 ;  /* 0x0000000522217c24 */ /* 0x002fe2000f8e0223 */
[----:B------:R-:W-:-:S03]  /*3140*/  UMOV UR5, URZ ;  /* 0x000000ff00057c82 */ /* 0x000fc60008000000 */
[----:B------:R-:W-:-:S05]  /*3150*/  IMAD R33, R32, UR17, R33 ;  /* 0x0000001120217c24 */ /* 0x000fca000f8e0221 */
[CC--:B------:R-:W-:Y:S02]  /*3160*/  VIMNMX R29, PT, PT, R38.reuse, R33.reuse, PT ;  /* 0x00000021261d7248 */ /* 0x0c0fe40003fe0100 */
[----:B------:R-:W-:Y:S02]  /*3170*/  VIMNMX R31, PT, PT, R38, R33, !PT ;  /* 0x00000021261f7248 */ /* 0x000fe40007fe0100 */
[CC--:B------:R-:W-:Y:S02]  /*3180*/  VIMNMX R30, PT, PT, R36.reuse, R29.reuse, !PT ;  /* 0x0000001d241e7248 */ /* 0x0c0fe40007fe0100 */
[----:B------:R-:W-:Y:S02]  /*3190*/  VIMNMX R29, PT, PT, R36, R29, PT ;  /* 0x0000001d241d7248 */ /* 0x000fe40003fe0100 */
[----:B------:R-:W-:Y:S02]  /*31a0*/  VIMNMX R0, PT, PT, R31, R30, !PT ;  /* 0x0000001e1f007248 */ /* 0x000fe40007fe0100 */
[----:B------:R-:W-:-:S02]  /*31b0*/  ISETP.GT.AND P0, PT, R33, -0x1, PT ;  /* 0xffffffff2100780c */ /* 0x000fc40003f04270 */
[----:B------:R-:W-:Y:S02]  /*31c0*/  VIMNMX R28, PT, PT, R31, R30, PT ;  /* 0x0000001e1f1c7248 */ /* 0x000fe40003fe0100 */
[----:B------:R-:W-:Y:S02]  /*31d0*/  VIMNMX R17, PT, PT, R29, R0, PT ;  /* 0x000000001d117248 */ /* 0x000fe40003fe0100 */
[C---:B------:R-:W-:Y:S02]  /*31e0*/  ISETP.LT.AND P0, PT, R33.reuse, R46, P0 ;  /* 0x0000002e2100720c */ /* 0x040fe40000701270 */
[CC--:B------:R-:W-:Y:S02]  /*31f0*/  VIMNMX R59, PT, PT, R28.reuse, R17.reuse, !PT ;  /* 0x000000111c3b7248 */ /* 0x0c0fe40007fe0100 */
[----:B------:R-:W-:Y:S01]  /*3200*/  VIMNMX R28, PT, PT, R28, R17, PT ;  /* 0x000000111c1c7248 */ /* 0x000fe20003fe0100 */
[----:B------:R-:W-:Y:S01]  /*3210*/  IMAD.WIDE.U32 R16, R33, 0x8, R8 ;  /* 0x0000000821107825 */ /* 0x000fe200078e0008 */
[----:B------:R-:W-:-:S02]  /*3220*/  P2R R58, PR, RZ, 0x1 ;  /* 0x00000001ff3a7803 */ /* 0x000fc40000000000 */
[----:B--2---:R-:W-:-:S07]  /*3230*/  VIMNMX R0, PT, PT, R29, R0, !PT ;  /* 0x000000001d007248 */ /* 0x004fce0007fe0100 */
.L_x_1538:
[----:B------:R-:W-:Y:S01]  /*3240*/  IMAD.U32 R23, RZ, RZ, UR7 ;  /* 0x00000007ff177e24 */ /* 0x000fe2000f8e00ff */
[----:B------:R-:W-:Y:S01]  /*3250*/  MOV R21, UR7 ;  /* 0x0000000700157c02 */ /* 0x000fe20008000f00 */
[----:B------:R-:W-:Y:S01]  /*3260*/  IMAD.U32 R22, RZ, RZ, UR6 ;  /* 0x00000006ff167e24 */ /* 0x000fe2000f8e00ff */
[----:B------:R-:W0:Y:S01]  /*3270*/  LDC R51, c[0x0][0x388] ;  /* 0x0000e200ff337b82 */ /* 0x000e220000000800 */
[----:B------:R-:W-:Y:S01]  /*3280*/  IMAD.U32 R20, RZ, RZ, UR6 ;  /* 0x00000006ff147e24 */ /* 0x000fe2000f8e00ff */
[----:B------:R-:W-:Y:S02]  /*3290*/  ISETP.NE.AND P4, PT, R58, RZ, PT ;  /* 0x000000ff3a00720c */ /* 0x000fe40003f85270 */
[----:B------:R-:W2:Y:S04]  /*32a0*/  LDG.E R23, desc[UR12][R22.64] ;  /* 0x0000000c16177981 */ /* 0x000ea8000c1e1900 */
[----:B------:R-:W3:Y:S01]  /*32b0*/  LDG.E R20, desc[UR12][R20.64+-0x4] ;  /* 0xfffffc0c14147981 */ /* 0x000ee2000c1e1900 */
[----:B--2---:R-:W-:-:S02]  /*32c0*/  IMAD.IADD R25, R40, 0x1, R23 ;  /* 0x0000000128197824 */ /* 0x004fc400078e0217 */
[----:B---3--:R-:W-:-:S03]  /*32d0*/  IMAD.IADD R24, R37, 0x1, R20 ;  /* 0x0000000125187824 */ /* 0x008fc600078e0214 */
[----:B------:R-:W-:Y:S01]  /*32e0*/  ISETP.NE.AND P0, PT, R34, R25, PT ;  /* 0x000000192200720c */ /* 0x000fe20003f05270 */
[----:B------:R-:W-:-:S03]  /*32f0*/  IMAD.U32 R25, RZ, RZ, UR7 ;  /* 0x00000007ff197e24 */ /* 0x000fc6000f8e00ff */
[----:B------:R-:W-:Y:S01]  /*3300*/  ISETP.NE.OR P0, PT, R35, R24, P0 ;  /* 0x000000182300720c */ /* 0x000fe20000705670 */
[----:B------:R-:W-:-:S12]  /*3310*/  IMAD.U32 R24, RZ, RZ, UR6 ;  /* 0x00000006ff187e24 */ /* 0x000fd8000f8e00ff */
[----:B------:R-:W2:Y:S01]  /*3320*/  @!P0 LDG.E R25, desc[UR12][R24.64+0x4] ;  /* 0x0000040c18198981 */ /* 0x000ea2000c1e1900 */
[C---:B------:R-:W-:Y:S01]  /*3330*/  ISETP.GE.AND P1, PT, R35.reuse, UR24, PT ;  /* 0x0000001823007c0c */ /* 0x040fe2000bf26270 */
[----:B------:R-:W-:Y:S01]  /*3340*/  UIADD3 UR5, UPT, UPT, UR5, 0x1, URZ ;  /* 0x0000000105057890 */ /* 0x000fe2000fffe0ff */
[----:B------:R-:W-:Y:S01]  /*3350*/  ISETP.GE.AND P2, PT, R34, UR25, PT ;  /* 0x0000001922007c0c */ /* 0x000fe2000bf46270 */
[----:B------:R-:W-:Y:S01]  /*3360*/  BSSY.RECONVERGENT B1, `(.L_x_1527) ;  /* 0x0000305000017945 */ /* 0x000fe20003800200 */
[----:B------:R-:W-:Y:S01]  /*3370*/  ISETP.GT.AND P1, PT, R35, -0x1, !P1 ;  /* 0xffffffff2300780c */ /* 0x000fe20004f24270 */
[----:B------:R-:W-:Y:S01]  /*3380*/  UISETP.NE.AND UP2, UPT, UR5, 0xe, UPT ;  /* 0x0000000e0500788c */ /* 0x000fe2000bf45270 */
[----:B0-----:R-:W-:Y:S02]  /*3390*/  ISETP.GE.AND P3, PT, R32, R51, PT ;  /* 0x000000332000720c */ /* 0x001fe40003f66270 */
[----:B------:R-:W-:Y:S02]  /*33a0*/  ISETP.GT.AND P2, PT, R34, -0x1, !P2 ;  /* 0xffffffff2200780c */ /* 0x000fe40005744270 */
[----:B------:R-:W-:Y:S01]  /*33b0*/  ISETP.GT.AND P3, PT, R32, -0x1, !P3 ;  /* 0xffffffff2000780c */ /* 0x000fe20005f64270 */
[----:B--2---:R-:W-:-:S05]  /*33c0*/  @!P0 IMAD.IADD R53, R42, 0x1, R25 ;  /* 0x000000012a358824 */ /* 0x004fca00078e0219 */
[----:B------:R-:W-:-:S04]  /*33d0*/  ISETP.EQ.AND P0, PT, R32, R53, !P0 ;  /* 0x000000352000720c */ /* 0x000fc80004702270 */
[----:B------:R-:W-:-:S04]  /*33e0*/  PLOP3.LUT P0, PT, P2, P0, P1, 0x80, 0x0 ;  /* 0x000000000000781c */ /* 0x000fc80001701010 */
[----:B------:R-:W-:-:S13]  /*33f0*/  PLOP3.LUT P0, PT, P4, P0, P3, 0x80, 0x0 ;  /* 0x000000000000781c */ /* 0x000fda0002701030 */
[----:B------:R-:W-:Y:S05]  /*3400*/  @!P0 BRA `(.L_x_1528) ;  /* 0x0000002c00e88947 */ /* 0x000fea0003800000 */
[----:B------:R-:W-:Y:S01]  /*3410*/  IABS R25, UR24 ;  /* 0x0000001800197c13 */ /* 0x000fe20008000000 */
[----:B------:R-:W-:Y:S01]  /*3420*/  BSSY.RECONVERGENT B2, `(.L_x_1529) ;  /* 0x00002b1000027945 */ /* 0x000fe20003800200 */
[----:B------:R-:W-:Y:S02]  /*3430*/  IABS R24, UR17 ;  /* 0x0000001100187c13 */ /* 0x000fe40008000000 */
[----:B------:R-:W0:Y:S01]  /*3440*/  I2F.RP R50, R25 ;  /* 0x0000001900327306 */ /* 0x000e220000209400 */
[----:B------:R-:W-:Y:S02]  /*3450*/  IABS R55, UR25 ;  /* 0x0000001900377c13 */ /* 0x000fe40008000000 */
[----:B------:R-:W-:Y:S02]  /*3460*/  IABS R52, R51 ;  /* 0x0000003300347213 */ /* 0x000fe40000000000 */
[----:B------:R-:W-:Y:S02]  /*3470*/  IABS R65, R30 ;  /* 0x0000001e00417213 */ /* 0x000fe40000000000 */
[----:B------:R-:W-:Y:S01]  /*3480*/  IABS R67, R29 ;  /* 0x0000001d00437213 */ /* 0x000fe20000000000 */
[----:B------:R-:W1:Y:S08]  /*3490*/  I2F.RP R53, R24 ;  /* 0x0000001800357306 */ /* 0x000e700000209400 */
[----:B0-----:R-:W0:Y:S08]  /*34a0*/  MUFU.RCP R50, R50 ;  /* 0x0000003200327308 */ /* 0x001e300000001000 */
[----:B-1----:R-:W1:Y:S01]  /*34b0*/  MUFU.RCP R53, R53 ;  /* 0x0000003500357308 */ /* 0x002e620000001000 */
[----:B0-----:R-:W-:-:S07]  /*34c0*/  IADD3 R22, PT, PT, R50, 0xffffffe, RZ ;  /* 0x0ffffffe32167810 */ /* 0x001fce0007ffe0ff */
[----:B------:R-:W-:Y:S01]  /*34d0*/  I2F.RP R50, R52 ;  /* 0x0000003400327306 */ /* 0x000fe20000209400 */
[----:B-1----:R-:W-:-:S07]  /*34e0*/  VIADD R20, R53, 0xffffffe ;  /* 0x0ffffffe35147836 */ /* 0x002fce0000000000 */
[----:B------:R0:W1:Y:S08]  /*34f0*/  F2I.FTZ.U32.TRUNC.NTZ R23, R22 ;  /* 0x0000001600177305 */ /* 0x000070000021f000 */
[----:B------:R2:W3:Y:S01]  /*3500*/  F2I.FTZ.U32.TRUNC.NTZ R21, R20 ;  /* 0x0000001400157305 */ /* 0x0004e2000021f000 */
[----:B0-----:R-:W-:Y:S02]  /*3510*/  IMAD.MOV.U32 R22, RZ, RZ, RZ ;  /* 0x000000ffff167224 */ /* 0x001fe400078e00ff */
[----:B-1----:R-:W-:-:S05]  /*3520*/  IMAD.MOV R54, RZ, RZ, -R23 ;  /* 0x000000ffff367224 */ /* 0x002fca00078e0a17 */
[----:B------:R0:W-:Y:S01]  /*3530*/  MUFU.RCP R61, R50 ;  /* 0x00000032003d7308 */ /* 0x0001e20000001000 */
[----:B--2---:R-:W-:Y:S02]  /*3540*/  HFMA2 R20, -RZ, RZ, 0, 0 ;  /* 0x00000000ff147431 */ /* 0x004fe400000001ff */
[----:B------:R-:W-:Y:S02]  /*3550*/  IMAD R53, R54, R25, RZ ;  /* 0x0000001936357224 */ /* 0x000fe400078e02ff */
[----:B---3--:R-:W-:Y:S02]  /*3560*/  IMAD.MOV R57, RZ, RZ, -R21 ;  /* 0x000000ffff397224 */ /* 0x008fe400078e0a15 */
[----:B------:R-:W-:Y:S01]  /*3570*/  IMAD.HI.U32 R54, R23, R53, R22 ;  /* 0x0000003517367227 */ /* 0x000fe200078e0016 */
[----:B------:R-:W-:Y:S02]  /*3580*/  IABS R23, R31 ;  /* 0x0000001f00177213 */ /* 0x000fe40000000000 */
[----:B------:R-:W-:Y:S01]  /*3590*/  IABS R22, UR17 ;  /* 0x0000001100167c13 */ /* 0x000fe20008000000 */
[----:B------:R-:W-:Y:S01]  /*35a0*/  IMAD.MOV.U32 R53, RZ, RZ, R55 ;  /* 0x000000ffff357224 */ /* 0x000fe200078e0037 */
[----:B0-----:R-:W-:Y:S01]  /*35b0*/  LOP3.LUT R50, R30, UR17, RZ, 0x3c, !PT ;  /* 0x000000111e327c12 */ /* 0x001fe2000f8e3cff */
[----:B------:R-:W-:-:S02]  /*35c0*/  IMAD R55, R57, R24, RZ ;  /* 0x0000001839377224 */ /* 0x000fc400078e02ff */
[----:B------:R-:W-:Y:S01]  /*35d0*/  IMAD.HI.U32 R62, R54, R23, RZ ;  /* 0x00000017363e7227 */ /* 0x000fe200078e00ff */
[----:B------:R-:W0:Y:S01]  /*35e0*/  I2F.RP R64, R53 ;  /* 0x0000003500407306 */ /* 0x000e220000209400 */
[----:B------:R-:W-:Y:S02]  /*35f0*/  ISETP.GE.AND P1, PT, R50, RZ, PT ;  /* 0x000000ff3200720c */ /* 0x000fe40003f26270 */
[----:B------:R-:W-:Y:S01]  /*3600*/  IMAD.HI.U32 R56, R21, R55, R20 ;  /* 0x0000003715387227 */ /* 0x000fe200078e0014 */
[----:B------:R-:W-:-:S03]  /*3610*/  LOP3.LUT R21, R31, UR17, RZ, 0x3c, !PT ;  /* 0x000000111f157c12 */ /* 0x000fc6000f8e3cff */
[----:B------:R-:W-:Y:S01]  /*3620*/  IMAD.MOV R55, RZ, RZ, -R22 ;  /* 0x000000ffff377224 */ /* 0x000fe200078e0a16 */
[----:B------:R-:W-:Y:S01]  /*3630*/  ISETP.GE.AND P4, PT, R21, RZ, PT ;  /* 0x000000ff1500720c */ /* 0x000fe20003f86270 */
[----:B------:R-:W-:-:S04]  /*3640*/  IMAD.HI.U32 R20, R56, R23, RZ ;  /* 0x0000001738147227 */ /* 0x000fc800078e00ff */
[----:B------:R-:W-:Y:S02]  /*3650*/  IMAD.MOV R60, RZ, RZ, -R62 ;  /* 0x000000ffff3c7224 */ /* 0x000fe400078e0a3e */
[--C-:B------:R-:W-:Y:S02]  /*3660*/  IMAD R57, R20, R55, R23.reuse ;  /* 0x0000003714397224 */ /* 0x100fe400078e0217 */
[C---:B------:R-:W-:Y:S02]  /*3670*/  IMAD R60, R25.reuse, R60, R23 ;  /* 0x0000003c193c7224 */ /* 0x040fe400078e0217 */
[----:B------:R-:W-:Y:S01]  /*3680*/  IMAD.HI.U32 R22, R56, R65, RZ ;  /* 0x0000004138167227 */ /* 0x000fe200078e00ff */
[----:B------:R-:W-:Y:S01]  /*3690*/  ISETP.GT.U32.AND P5, PT, R24, R57, PT ;  /* 0x000000391800720c */ /* 0x000fe20003fa4070 */
[----:B0-----:R-:W-:Y:S01]  /*36a0*/  MUFU.RCP R23, R64 ;  /* 0x0000004000177308 */ /* 0x001fe20000001000 */
[----:B------:R-:W-:Y:S01]  /*36b0*/  ISETP.GT.U32.AND P0, PT, R25, R60, PT ;  /* 0x0000003c1900720c */ /* 0x000fe20003f04070 */
[----:B------:R-:W-:-:S02]  /*36c0*/  IMAD R63, R22, R55, R65 ;  /* 0x00000037163f7224 */ /* 0x000fc400078e0241 */
[----:B------:R-:W-:Y:S02]  /*36d0*/  VIADD R66, R61, 0xffffffe ;  /* 0x0ffffffe3d427836 */ /* 0x000fe40000000000 */
[----:B------:R-:W-:Y:S01]  /*36e0*/  IMAD.HI.U32 R61, R54, R65, RZ ;  /* 0x00000041363d7227 */ /* 0x000fe200078e00ff */
[----:B------:R-:W-:Y:S01]  /*36f0*/  ISETP.GT.U32.AND P2, PT, R24, R63, PT ;  /* 0x0000003f1800720c */ /* 0x000fe20003f44070 */
[----:B------:R0:W1:Y:S02]  /*3700*/  F2I.FTZ.U32.TRUNC.NTZ R21, R66 ;  /* 0x0000004200157305 */ /* 0x000064000021f000 */
[----:B------:R-:W-:Y:S01]  /*3710*/  IMAD.HI.U32 R50, R54, R67, RZ ;  /* 0x0000004336327227 */ /* 0x000fe200078e00ff */
[----:B------:R-:W-:-:S03]  /*3720*/  IADD3 R68, PT, PT, -R61, RZ, RZ ;  /* 0x000000ff3d447210 */ /* 0x000fc60007ffe1ff */
[--C-:B------:R-:W-:Y:S02]  /*3730*/  @!P5 IMAD.IADD R57, R57, 0x1, -R24.reuse ;  /* 0x000000013939d824 */ /* 0x100fe400078e0a18 */
[----:B------:R-:W-:Y:S02]  /*3740*/  @!P0 IMAD.IADD R60, R60, 0x1, -R25 ;  /* 0x000000013c3c8824 */ /* 0x000fe400078e0a19 */
[----:B------:R-:W-:Y:S01]  /*3750*/  @!P0 VIADD R62, R62, 0x1 ;  /* 0x000000013e3e8836 */ /* 0x000fe20000000000 */
[----:B------:R-:W-:Y:S01]  /*3760*/  ISETP.GE.U32.AND P0, PT, R57, R24, PT ;  /* 0x000000183900720c */ /* 0x000fe20003f06070 */
[----:B0-----:R-:W-:Y:S01]  /*3770*/  IMAD.HI.U32 R66, R56, R67, RZ ;  /* 0x0000004338427227 */ /* 0x001fe200078e00ff */
[----:B------:R-:W-:Y:S02]  /*3780*/  ISETP.GE.U32.AND P3, PT, R60, R25, PT ;  /* 0x000000193c00720c */ /* 0x000fe40003f66070 */
[----:B------:R-:W-:Y:S01]  /*3790*/  LOP3.LUT R60, R31, UR24, RZ, 0x3c, !PT ;  /* 0x000000181f3c7c12 */ /* 0x000fe2000f8e3cff */
[----:B------:R-:W-:-:S02]  /*37a0*/  @!P2 IMAD.IADD R63, R63, 0x1, -R24 ;  /* 0x000000013f3fa824 */ /* 0x000fc400078e0a18 */
[----:B------:R-:W-:Y:S02]  /*37b0*/  @!P5 VIADD R20, R20, 0x1 ;  /* 0x000000011414d836 */ /* 0x000fe40000000000 */
[----:B------:R-:W-:Y:S01]  /*37c0*/  IMAD R57, R66, R55, R67 ;  /* 0x0000003742397224 */ /* 0x000fe200078e0243 */
[----:B------:R-:W-:Y:S01]  /*37d0*/  ISETP.GE.U32.AND P5, PT, R63, R24, PT ;  /* 0x000000183f00720c */ /* 0x000fe20003fa6070 */
[C---:B------:R-:W-:Y:S01]  /*37e0*/  IMAD R68, R25.reuse, R68, R65 ;  /* 0x0000004419447224 */ /* 0x040fe200078e0241 */
[----:B-1----:R-:W-:Y:S01]  /*37f0*/  IADD3 R63, PT, PT, RZ, -R21, RZ ;  /* 0x80000015ff3f7210 */ /* 0x002fe20007ffe0ff */
[----:B------:R-:W-:Y:S01]  /*3800*/  @P0 VIADD R20, R20, 0x1 ;  /* 0x0000000114140836 */ /* 0x000fe20000000000 */
[----:B------:R-:W-:Y:S01]  /*3810*/  ISETP.GT.U32.AND P0, PT, R24, R57, PT ;  /* 0x000000391800720c */ /* 0x000fe20003f04070 */
[----:B------:R-:W-:Y:S01]  /*3820*/  @P3 VIADD R62, R62, 0x1 ;  /* 0x000000013e3e3836 */ /* 0x000fe20000000000 */
[----:B------:R-:W-:Y:S01]  /*3830*/  ISETP.GT.U32.AND P3, PT, R25, R68, PT ;  /* 0x000000441900720c */ /* 0x000fe20003f64070 */
[----:B------:R-:W-:Y:S01]  /*3840*/  IMAD.MOV R64, RZ, RZ, -R50 ;  /* 0x000000ffff407224 */ /* 0x000fe200078e0a32 */
[----:B------:R-:W-:Y:S01]  /*3850*/  LOP3.LUT R65, R29, UR17, RZ, 0x3c, !PT ;  /* 0x000000111d417c12 */ /* 0x000fe2000f8e3cff */
[----:B------:R-:W-:-:S02]  /*3860*/  VIADD R23, R23, 0xffffffe ;  /* 0x0ffffffe17177836 */ /* 0x000fc40000000000 */
[----:B------:R-:W-:Y:S01]  /*3870*/  @!P2 VIADD R22, R22, 0x1 ;  /* 0x000000011616a836 */ /* 0x000fe20000000000 */
[----:B------:R-:W-:Y:S01]  /*3880*/  ISETP.GE.AND P2, PT, R65, RZ, PT ;  /* 0x000000ff4100720c */ /* 0x000fe20003f46270 */
[----:B------:R-:W-:Y:S01]  /*3890*/  IMAD R64, R25, R64, R67 ;  /* 0x0000004019407224 */ /* 0x000fe200078e0243 */
[----:B------:R-:W-:Y:S01]  /*38a0*/  LOP3.LUT R67, R29, UR24, RZ, 0x3c, !PT ;  /* 0x000000181d437c12 */ /* 0x000fe2000f8e3cff */
[----:B------:R-:W0:Y:S01]  /*38b0*/  F2I.FTZ.U32.TRUNC.NTZ R23, R23 ;  /* 0x0000001700177305 */ /* 0x000e22000021f000 */
[----:B------:R-:W-:Y:S01]  /*38c0*/  @P5 IADD3 R22, PT, PT, R22, 0x1, RZ ;  /* 0x0000000116165810 */ /* 0x000fe20007ffe0ff */
[----:B------:R-:W-:Y:S01]  /*38d0*/  @!P0 IMAD.IADD R57, R57, 0x1, -R24 ;  /* 0x0000000139398824 */ /* 0x000fe200078e0a18 */
[----:B------:R-:W-:Y:S01]  /*38e0*/  ISETP.GT.U32.AND P5, PT, R25, R64, PT ;  /* 0x000000401900720c */ /* 0x000fe20003fa4070 */
[----:B------:R-:W-:Y:S01]  /*38f0*/  IMAD.MOV.U32 R70, RZ, RZ, R20 ;  /* 0x000000ffff467224 */ /* 0x000fe200078e0014 */
[----:B------:R-:W-:Y:S01]  /*3900*/  @!P1 IADD3 R22, PT, PT, -R22, RZ, RZ ;  /* 0x000000ff16169210 */ /* 0x000fe20007ffe1ff */
[----:B------:R-:W-:Y:S01]  /*3910*/  @!P3 VIADD R61, R61, 0x1 ;  /* 0x000000013d3db836 */ /* 0x000fe20000000000 */
[----:B------:R-:W-:Y:S01]  /*3920*/  ISETP.NE.AND P1, PT, RZ, UR17, PT ;  /* 0x00000011ff007c0c */ /* 0x000fe2000bf25270 */
[----:B------:R-:W-:Y:S01]  /*3930*/  @!P3 IMAD.IADD R68, R68, 0x1, -R25 ;  /* 0x000000014444b824 */ /* 0x000fe200078e0a19 */
[----:B------:R-:W-:Y:S01]  /*3940*/  ISETP.GE.U32.AND P3, PT, R57, R24, PT ;  /* 0x000000183900720c */ /* 0x000fe20003f66070 */
[----:B------:R-:W-:Y:S01]  /*3950*/  IMAD R63, R63, R52, RZ ;  /* 0x000000343f3f7224 */ /* 0x000fe200078e02ff */
[----:B------:R-:W-:Y:S01]  /*3960*/  LOP3.LUT R57, RZ, UR17, RZ, 0x33, !PT ;  /* 0x00000011ff397c12 */ /* 0x000fe2000f8e33ff */
[----:B------:R-:W-:-:S02]  /*3970*/  IMAD.MOV.U32 R20, RZ, RZ, RZ ;  /* 0x000000ffff147224 */ /* 0x000fc400078e00ff */
[----:B------:R-:W-:Y:S01]  /*3980*/  @!P4 IMAD.MOV R70, RZ, RZ, -R70 ;  /* 0x000000ffff46c224 */ /* 0x000fe200078e0a46 */
[----:B------:R-:W-:Y:S01]  /*3990*/  ISETP.GE.AND P4, PT, R60, RZ, PT ;  /* 0x000000ff3c00720c */ /* 0x000fe20003f86270 */
[----:B------:R-:W-:Y:S01]  /*39a0*/  IMAD.HI.U32 R60, R21, R63, R20 ;  /* 0x0000003f153c7227 */ /* 0x000fe200078e0014 */
[C---:B------:R-:W-:Y:S02]  /*39b0*/  SEL R20, R57.reuse, R22, !P1 ;  /* 0x0000001639147207 */ /* 0x040fe40004800000 */
[----:B------:R-:W-:Y:S01]  /*39c0*/  LOP3.LUT R22, R30, UR24, RZ, 0x3c, !PT ;  /* 0x000000181e167c12 */ /* 0x000fe2000f8e3cff */
[----:B0-----:R-:W-:Y:S01]  /*39d0*/  IMAD.MOV R72, RZ, RZ, -R23 ;  /* 0x000000ffff487224 */ /* 0x001fe200078e0a17 */
[----:B------:R-:W-:Y:S01]  /*39e0*/  SEL R65, R57, R70, !P1 ;  /* 0x0000004639417207 */ /* 0x000fe20004800000 */
[----:B------:R-:W-:Y:S01]  /*39f0*/  @!P5 VIADD R50, R50, 0x1 ;  /* 0x000000013232d836 */ /* 0x000fe20000000000 */
[----:B------:R-:W-:Y:S01]  /*3a00*/  IABS R63, R20 ;  /* 0x00000014003f7213 */ /* 0x000fe20000000000 */
[----:B------:R-:W-:Y:S01]  /*3a10*/  @!P5 IMAD.IADD R64, R64, 0x1, -R25 ;  /* 0x000000014040d824 */ /* 0x000fe200078e0a19 */
[----:B------:R-:W-:Y:S01]  /*3a20*/  ISETP.GE.U32.AND P5, PT, R68, R25, PT ;  /* 0x000000194400720c */ /* 0x000fe20003fa6070 */
[----:B------:R-:W-:Y:S01]  /*3a30*/  @!P0 VIADD R66, R66, 0x1 ;  /* 0x0000000142428836 */ /* 0x000fe20000000000 */
[----:B------:R-:W-:Y:S01]  /*3a40*/  ISETP.GE.AND P0, PT, R22, RZ, PT ;  /* 0x000000ff1600720c */ /* 0x000fe20003f06270 */
[----:B------:R-:W-:Y:S01]  /*3a50*/  IMAD R21, R72, R53, RZ ;  /* 0x0000003548157224 */ /* 0x000fe200078e02ff */
[----:B------:R-:W-:Y:S01]  /*3a60*/  IABS R71, R65 ;  /* 0x0000004100477213 */ /* 0x000fe20000000000 */
[----:B------:R-:W-:-:S02]  /*3a70*/  IMAD.MOV.U32 R22, RZ, RZ, RZ ;  /* 0x000000ffff167224 */ /* 0x000fc400078e00ff */
[----:B------:R-:W-:Y:S01]  /*3a80*/  @P3 VIADD R66, R66, 0x1 ;  /* 0x0000000142423836 */ /* 0x000fe20000000000 */
[----:B------:R-:W-:Y:S01]  /*3a90*/  ISETP.GE.AND P3, PT, R67, RZ, PT ;  /* 0x000000ff4300720c */ /* 0x000fe20003f66270 */
[----:B------:R-:W-:Y:S01]  /*3aa0*/  IMAD.HI.U32 R22, R23, R21, R22 ;  /* 0x0000001517167227 */ /* 0x000fe200078e0016 */
[----:B------:R-:W-:-:S03]  /*3ab0*/  LOP3.LUT R67, RZ, UR24, RZ, 0x33, !PT ;  /* 0x00000018ff437c12 */ /* 0x000fc6000f8e33ff */
[----:B------:R-:W-:Y:S01]  /*3ac0*/  IMAD.HI.U32 R21, R60, R71, RZ ;  /* 0x000000473c157227 */ /* 0x000fe200078e00ff */
[----:B------:R-:W-:Y:S02]  /*3ad0*/  @P5 IADD3 R61, PT, PT, R61, 0x1, RZ ;  /* 0x000000013d3d5810 */ /* 0x000fe40007ffe0ff */
[----:B------:R-:W-:Y:S01]  /*3ae0*/  ISETP.GE.U32.AND P5, PT, R64, R25, PT ;  /* 0x000000194000720c */ /* 0x000fe20003fa6070 */
[----:B------:R-:W-:Y:S02]  /*3af0*/  IMAD.MOV R21, RZ, RZ, -R21 ;  /* 0x000000ffff157224 */ /* 0x000fe400078e0a15 */
[----:B------:R-:W-:Y:S02]  /*3b00*/  IMAD.MOV.U32 R64, RZ, RZ, R62 ;  /* 0x000000ffff407224 */ /* 0x000fe400078e003e */
[----:B------:R-:W-:Y:S02]  /*3b10*/  IMAD R71, R52, R21, R71 ;  /* 0x0000001534477224 */ /* 0x000fe400078e0247 */
[----:B------:R-:W-:-:S02]  /*3b20*/  @!P4 IMAD.MOV R64, RZ, RZ, -R64 ;  /* 0x000000ffff40c224 */ /* 0x000fc400078e0a40 */
[----:B------:R-:W-:Y:S01]  /*3b30*/  IMAD.HI.U32 R23, R60, R63, RZ ;  /* 0x0000003f3c177227 */ /* 0x000fe200078e00ff */
[----:B------:R-:W-:-:S03]  /*3b40*/  ISETP.GT.U32.AND P4, PT, R52, R71, PT ;  /* 0x000000473400720c */ /* 0x000fc60003f84070 */
[----:B------:R-:W-:Y:S01]  /*3b50*/  @!P2 IMAD.MOV R66, RZ, RZ, -R66 ;  /* 0x000000ffff42a224 */ /* 0x000fe200078e0a42 */
[----:B------:R-:W-:Y:S01]  /*3b60*/  ISETP.NE.AND P2, PT, RZ, UR24, PT ;  /* 0x00000018ff007c0c */ /* 0x000fe2000bf45270 */
[----:B------:R-:W-:Y:S01]  /*3b70*/  IMAD.MOV R23, RZ, RZ, -R23 ;  /* 0x000000ffff177224 */ /* 0x000fe200078e0a17 */
[----:B------:R-:W-:Y:S01]  /*3b80*/  @P5 IADD3 R50, PT, PT, R50, 0x1, RZ ;  /* 0x0000000132325810 */ /* 0x000fe20007ffe0ff */
[----:B------:R-:W-:Y:S01]  /*3b90*/  @!P0 IMAD.MOV R61, RZ, RZ, -R61 ;  /* 0x000000ffff3d8224 */ /* 0x000fe200078e0a3d */
[----:B------:R-:W-:Y:S01]  /*3ba0*/  SEL R21, R67, R64, !P2 ;  /* 0x0000004043157207 */ /* 0x000fe20005000000 */
[C---:B------:R-:W-:Y:S01]  /*3bb0*/  IMAD R63, R52.reuse, R23, R63 ;  /* 0x00000017343f7224 */ /* 0x040fe200078e023f */
[----:B------:R-:W-:Y:S01]  /*3bc0*/  SEL R62, R57, R66, !P1 ;  /* 0x00000042393e7207 */ /* 0x000fe20004800000 */
[----:B------:R-:W-:Y:S01]  /*3bd0*/  IMAD.MOV.U32 R64, RZ, RZ, R50 ;  /* 0x000000ffff407224 */ /* 0x000fe200078e0032 */
[----:B------:R-:W-:Y:S01]  /*3be0*/  IABS R66, R21 ;  /* 0x0000001500427213 */ /* 0x000fe20000000000 */
[----:B------:R-:W-:Y:S01]  /*3bf0*/  @!P4 IMAD.IADD R71, R71, 0x1, -R52 ;  /* 0x000000014747c824 */ /* 0x000fe200078e0a34 */
[----:B------:R-:W-:Y:S01]  /*3c00*/  IABS R69, R62 ;  /* 0x0000003e00457213 */ /* 0x000fe20000000000 */
[----:B------:R-:W-:Y:S01]  /*3c10*/  @!P3 IMAD.MOV R64, RZ, RZ, -R64 ;  /* 0x000000ffff40b224 */ /* 0x000fe200078e0a40 */
[----:B------:R-:W-:Y:S01]  /*3c20*/  ISETP.GT.U32.AND P5, PT, R52, R63, PT ;  /* 0x0000003f3400720c */ /* 0x000fe20003fa4070 */
[----:B------:R-:W-:Y:S01]  /*3c30*/  IMAD.HI.U32 R50, R22, R66, RZ ;  /* 0x0000004216327227 */ /* 0x000fe200078e00ff */
[----:B------:R-:W-:-:S02]  /*3c40*/  SEL R23, R67, R61, !P2 ;  /* 0x0000003d43177207 */ /* 0x000fc40005000000 */
[----:B------:R-:W-:Y:S01]  /*3c50*/  ISETP.GT.U32.AND P4, PT, R52, R71, PT ;  /* 0x000000473400720c */ /* 0x000fe20003f84070 */
[----:B------:R-:W-:Y:S01]  /*3c60*/  IMAD.HI.U32 R61, R60, R69, RZ ;  /* 0x000000453c3d7227 */ /* 0x000fe200078e00ff */
[----:B------:R-:W-:Y:S02]  /*3c70*/  IADD3 R68, PT, PT, -R50, RZ, RZ ;  /* 0x000000ff32447210 */ /* 0x000fe40007ffe1ff */
[----:B------:R-:W-:Y:S01]  /*3c80*/  ISETP.GE.AND P0, PT, R65, RZ, PT ;  /* 0x000000ff4100720c */ /* 0x000fe20003f06270 */
[----:B------:R-:W-:Y:S01]  /*3c90*/  IMAD.MOV R61, RZ, RZ, -R61 ;  /* 0x000000ffff3d7224 */ /* 0x000fe200078e0a3d */
[----:B------:R-:W-:Y:S01]  /*3ca0*/  IABS R70, R23 ;  /* 0x0000001700467213 */ /* 0x000fe20000000000 */
[----:B------:R-:W-:Y:S02]  /*3cb0*/  IMAD R66, R53, R68, R66 ;  /* 0x0000004435427224 */ /* 0x000fe400078e0242 */
[--C-:B------:R-:W-:Y:S02]  /*3cc0*/  @!P5 IMAD.IADD R63, R63, 0x1, -R52.reuse ;  /* 0x000000013f3fd824 */ /* 0x100fe400078e0a34 */
[C---:B------:R-:W-:Y:S01]  /*3cd0*/  IMAD R65, R52.reuse, R61, R69 ;  /* 0x0000003d34417224 */ /* 0x040fe200078e0245 */
[----:B------:R-:W-:Y:S01]  /*3ce0*/  SEL R61, R67, R64, !P2 ;  /* 0x00000040433d7207 */ /* 0x000fe20005000000 */
[----:B------:R-:W-:Y:S01]  /*3cf0*/  @!P4 IMAD.IADD R71, R71, 0x1, -R52 ;  /* 0x000000014747c824 */ /* 0x000fe200078e0a34 */
[----:B------:R-:W-:Y:S01]  /*3d00*/  ISETP.GT.U32.AND P5, PT, R52, R63, PT ;  /* 0x0000003f3400720c */ /* 0x000fe20003fa4070 */
[----:B------:R-:W-:Y:S01]  /*3d10*/  IMAD.HI.U32 R50, R22, R70, RZ ;  /* 0x0000004616327227 */ /* 0x000fe200078e00ff */
[----:B------:R-:W-:-:S02]  /*3d20*/  ISETP.GT.U32.AND P3, PT, R52, R65, PT ;  /* 0x000000413400720c */ /* 0x000fc40003f64070 */
[----:B------:R-:W-:Y:S01]  /*3d30*/  ISETP.GT.U32.AND P4, PT, R53, R66, PT ;  /* 0x000000423500720c */ /* 0x000fe20003f84070 */
[----:B------:R-:W-:Y:S01]  /*3d40*/  IMAD.MOV R50, RZ, RZ, -R50 ;  /* 0x000000ffff327224 */ /* 0x000fe200078e0a32 */
[----:B------:R-:W-:Y:S01]  /*3d50*/  IABS R64, R61 ;  /* 0x0000003d00407213 */ /* 0x000fe20000000000 */
[----:B------:R-:W-:Y:S01]  /*3d60*/  @!P0 IMAD.MOV R71, RZ, RZ, -R71 ;  /* 0x000000ffff478224 */ /* 0x000fe200078e0a47 */
[----:B------:R-:W-:Y:S01]  /*3d70*/  IADD3 R72, PT, PT, -R61, RZ, RZ ;  /* 0x000000ff3d487210 */ /* 0x000fe20007ffe1ff */
[----:B------:R-:W-:Y:S02]  /*3d80*/  IMAD R70, R53, R50, R70 ;  /* 0x0000003235467224 */ /* 0x000fe400078e0246 */
[----:B------:R-:W-:-:S04]  /*3d90*/  IMAD.HI.U32 R50, R22, R64, RZ ;  /* 0x0000004016327227 */ /* 0x000fc800078e00ff */
[--C-:B------:R-:W-:Y:S01]  /*3da0*/  @!P5 IMAD.IADD R63, R63, 0x1, -R52.reuse ;  /* 0x000000013f3fd824 */ /* 0x100fe200078e0a34 */
[----:B------:R-:W-:Y:S01]  /*3db0*/  ISETP.GT.U32.AND P5, PT, R53, R70, PT ;  /* 0x000000463500720c */ /* 0x000fe20003fa4070 */
[----:B------:R-:W-:Y:S01]  /*3dc0*/  @!P3 IMAD.IADD R65, R65, 0x1, -R52 ;  /* 0x000000014141b824 */ /* 0x000fe200078e0a34 */
[----:B------:R-:W-:Y:S01]  /*3dd0*/  ISETP.GE.AND P3, PT, R20, RZ, PT ;  /* 0x000000ff1400720c */ /* 0x000fe20003f66270 */
[----:B------:R-:W-:Y:S01]  /*3de0*/  @!P4 IMAD.IADD R66, R66, 0x1, -R53 ;  /* 0x000000014242c824 */ /* 0x000fe200078e0a35 */
[----:B------:R-:W-:Y:S01]  /*3df0*/  IADD3 R50, PT, PT, -R50, RZ, RZ ;  /* 0x000000ff32327210 */ /* 0x000fe20007ffe1ff */
[----:B------:R-:W-:Y:S01]  /*3e00*/  IMAD.MOV.U32 R69, RZ, RZ, R63 ;  /* 0x000000ffff457224 */ /* 0x000fe200078e003f */
[----:B------:R-:W-:Y:S02]  /*3e10*/  ISETP.GT.U32.AND P4, PT, R52, R65, PT ;  /* 0x000000413400720c */ /* 0x000fe40003f84070 */
[C---:B------:R-:W-:Y:S01]  /*3e20*/  ISETP.GT.U32.AND P0, PT, R53.reuse, R66, PT ;  /* 0x000000423500720c */ /* 0x040fe20003f04070 */
[----:B------:R-:W-:Y:S01]  /*3e30*/  IMAD R20, R53, R50, R64 ;  /* 0x0000003235147224 */ /* 0x000fe200078e0240 */
[----:B------:R-:W-:-:S02]  /*3e40*/  LOP3.LUT R64, RZ, R51, RZ, 0x33, !PT ;  /* 0x00000033ff407212 */ /* 0x000fc400078e33ff */
[----:B------:R-:W-:Y:S01]  /*3e50*/  LOP3.LUT R63, RZ, UR25, RZ, 0x33, !PT ;  /* 0x00000019ff3f7c12 */ /* 0x000fe2000f8e33ff */
[----:B------:R-:W-:Y:S01]  /*3e60*/  @!P5 IMAD.IADD R70, R70, 0x1, -R53 ;  /* 0x000000014646d824 */ /* 0x000fe200078e0a35 */
[----:B------:R-:W-:Y:S01]  /*3e70*/  MOV R50, R26 ;  /* 0x0000001a00327202 */ /* 0x000fe20000000f00 */
[----:B------:R-:W-:Y:S01]  /*3e80*/  @!P3 IMAD.MOV R69, RZ, RZ, -R69 ;  /* 0x000000ffff45b224 */ /* 0x000fe200078e0a45 */
[C---:B------:R-:W-:Y:S02]  /*3e90*/  ISETP.GT.U32.AND P3, PT, R53.reuse, R20, PT ;  /* 0x000000143500720c */ /* 0x040fe40003f64070 */
[----:B------:R-:W-:Y:S02]  /*3ea0*/  ISETP.GT.U32.AND P5, PT, R53, R70, PT ;  /* 0x000000463500720c */ /* 0x000fe40003fa4070 */
[----:B------:R-:W-:Y:S01]  /*3eb0*/  @!P4 IADD3 R65, PT, PT, R65, -R52, RZ ;  /* 0x800000344141c210 */ /* 0x000fe20007ffe0ff */
[----:B------:R-:W-:Y:S01]  /*3ec0*/  @!P0 IMAD.IADD R66, R66, 0x1, -R53 ;  /* 0x0000000142428824 */ /* 0x000fe200078e0a35 */
[----:B------:R-:W-:-:S02]  /*3ed0*/  ISETP.GE.AND P0, PT, R21, RZ, PT ;  /* 0x000000ff1500720c */ /* 0x000fc40003f06270 */
[----:B------:R-:W-:Y:S01]  /*3ee0*/  ISETP.GE.AND P4, PT, R62, RZ, PT ;  /* 0x000000ff3e00720c */ /* 0x000fe20003f86270 */
[----:B------:R-:W-:Y:S02]  /*3ef0*/  IMAD.MOV R62, RZ, RZ, -R21 ;  /* 0x000000ffff3e7224 */ /* 0x000fe400078e0a15 */
[----:B------:R-:W-:Y:S02]  /*3f00*/  IMAD.MOV.U32 R21, RZ, RZ, R19 ;  /* 0x000000ffff157224 */ /* 0x000fe400078e0013 */
[--C-:B------:R-:W-:Y:S01]  /*3f10*/  @!P3 IMAD.IADD R20, R20, 0x1, -R53.reuse ;  /* 0x000000011414b824 */ /* 0x100fe200078e0a35 */
[----:B------:R-:W-:Y:S01]  /*3f20*/  ISETP.NE.AND P3, PT, RZ, UR25, PT ;  /* 0x00000019ff007c0c */ /* 0x000fe2000bf65270 */
[----:B------:R-:W-:Y:S01]  /*3f30*/  @!P5 IMAD.IADD R70, R70, 0x1, -R53 ;  /* 0x000000014646d824 */ /* 0x000fe200078e0a35 */
[----:B------:R-:W-:Y:S01]  /*3f40*/  ISETP.GE.AND P5, PT, R23, RZ, PT ;  /* 0x000000ff1700720c */ /* 0x000fe20003fa6270 */
[----:B------:R-:W-:Y:S02]  /*3f50*/  IMAD.MOV R23, RZ, RZ, -R23 ;  /* 0x000000ffff177224 */ /* 0x000fe400078e0a17 */
[----:B------:R-:W-:Y:S01]  /*3f60*/  @!P0 IMAD.MOV R66, RZ, RZ, -R66 ;  /* 0x000000ffff428224 */ /* 0x000fe200078e0a42 */
[----:B------:R-:W-:Y:S01]  /*3f70*/  ISETP.GT.U32.AND P0, PT, R53, R20, PT ;  /* 0x000000143500720c */ /* 0x000fe20003f04070 */
[----:B------:R-:W-:Y:S01]  /*3f80*/  @!P4 IMAD.MOV R65, RZ, RZ, -R65 ;  /* 0x000000ffff41c224 */ /* 0x000fe200078e0a41 */
[----:B------:R-:W-:Y:S01]  /*3f90*/  ISETP.NE.AND P4, PT, R51, RZ, PT ;  /* 0x000000ff3300720c */ /* 0x000fe20003f85270 */
[----:B------:R-:W-:Y:S01]  /*3fa0*/  IMAD.MOV.U32 R51, RZ, RZ, R27 ;  /* 0x000000ffff337224 */ /* 0x000fe200078e001b */
[----:B------:R-:W-:-:S02]  /*3fb0*/  SEL R66, R63, R66, !P3 ;  /* 0x000000423f427207 */ /* 0x000fc40005800000 */
[C---:B------:R-:W-:Y:S02]  /*3fc0*/  SEL R68, R64.reuse, R69, !P4 ;  /* 0x0000004540447207 */ /* 0x040fe40006000000 */
[----:B------:R-:W-:Y:S01]  /*3fd0*/  SEL R69, R64, R65, !P4 ;  /* 0x0000004140457207 */ /* 0x000fe20006000000 */
[----:B------:R-:W-:Y:S01]  /*3fe0*/  @!P5 IMAD.MOV R70, RZ, RZ, -R70 ;  /* 0x000000ffff46d224 */ /* 0x000fe200078e0a46 */
[----:B------:R-:W-:Y:S01]  /*3ff0*/  ISETP.GE.AND P5, PT, R61, RZ, PT ;  /* 0x000000ff3d00720c */ /* 0x000fe20003fa6270 */
[----:B------:R-:W-:Y:S01]  /*4000*/  IMAD R61, R62, UR24, R31 ;  /* 0x000000183e3d7c24 */ /* 0x000fe2000f8e021f */
[----:B------:R-:W-:Y:S01]  /*4010*/  SEL R71, R64, R71, !P4 ;  /* 0x0000004740477207 */ /* 0x000fe20006000000 */
[----:B------:R-:W-:Y:S01]  /*4020*/  @!P0 IMAD.IADD R20, R20, 0x1, -R53 ;  /* 0x0000000114148824 */ /* 0x000fe200078e0a35 */
[----:B------:R-:W-:Y:S01]  /*4030*/  ISETP.NE.AND P0, PT, R68, R69, PT ;  /* 0x000000454400720c */ /* 0x000fe20003f05270 */
[----:B------:R-:W-:Y:S01]  /*4040*/  IMAD R62, R23, UR24, R30 ;  /* 0x00000018173e7c24 */ /* 0x000fe2000f8e021e */
[----:B------:R-:W-:Y:S01]  /*4050*/  SEL R73, R63, R70, !P3 ;  /* 0x000000463f497207 */ /* 0x000fe20005800000 */
[----:B------:R-:W-:Y:S01]  /*4060*/  IMAD R23, R72, UR24, R29 ;  /* 0x0000001848177c24 */ /* 0x000fe2000f8e021d */
[----:B------:R-:W-:-:S05]  /*4070*/  ISETP.NE.OR P0, PT, R71, R68, P0 ;  /* 0x000000444700720c */ /* 0x000fca0000705670 */
[----:B------:R-:W-:-:S05]  /*4080*/  @!P5 IMAD.MOV R20, RZ, RZ, -R20 ;  /* 0x000000ffff14d224 */ /* 0x000fca00078e0a14 */
[----:B------:R-:W-:Y:S01]  /*4090*/  SEL R70, R63, R20, !P3 ;  /* 0x000000143f467207 */ /* 0x000fe20005800000 */
[----:B------:R-:W-:Y:S02]  /*40a0*/  IMAD.MOV.U32 R20, RZ, RZ, R18 ;  /* 0x000000ffff147224 */ /* 0x000fe400078e0012 */
[----:B------:R-:W-:Y:S05]  /*40b0*/  @P0 BRA `(.L_x_1530) ;  /* 0x0000000400280947 */ /* 0x000fea0003800000 */
[----:B------:R-:W-:Y:S02]  /*40c0*/  IABS R52, R59 ;  /* 0x0000003b00347213 */ /* 0x000fe40000000000 */
[----:B------:R-:W-:Y:S02]  /*40d0*/  IABS R57, R28 ;  /* 0x0000001c00397213 */ /* 0x000fe40000000000 */
[----:B------:R-:W-:Y:S01]  /*40e0*/  VIMNMX3 R23, R62, R23, R61, PT ;  /* 0x000000173e17720f */ /* 0x000fe2000380013d */
[----:B------:R-:W-:Y:S01]  /*40f0*/  IMAD.HI.U32 R24, R54, R52, RZ ;  /* 0x0000003436187227 */ /* 0x000fe200078e00ff */
[----:B------:R-:W-:-:S03]  /*4100*/  VIMNMX3 R66, R73, R70, R66, PT ;  /* 0x000000464942720f */ /* 0x000fc60003800142 */
[----:B------:R-:W-:Y:S02]  /*4110*/  IMAD.MOV R56, RZ, RZ, -R24 ;  /* 0x000000ffff387224 */ /* 0x000fe400078e0a18 */
[----:B------:R-:W-:-:S04]  /*4120*/  IMAD.HI.U32 R55, R54, R57, RZ ;  /* 0x0000003936377227 */ /* 0x000fc800078e00ff */
[----:B------:R-:W-:Y:S02]  /*4130*/  IMAD R52, R25, R56, R52 ;  /* 0x0000003819347224 */ /* 0x000fe400078e0234 */
[----:B------:R-:W-:-:S03]  /*4140*/  IMAD.MOV R56, RZ, RZ, -R55 ;  /* 0x000000ffff387224 */ /* 0x000fc600078e0a37 */
[C---:B------:R-:W-:Y:S01]  /*4150*/  ISETP.GT.U32.AND P5, PT, R25.reuse, R52, PT ;  /* 0x000000341900720c */ /* 0x040fe20003fa4070 */
[----:B------:R-:W-:-:S05]  /*4160*/  IMAD R56, R25, R56, R57 ;  /* 0x0000003819387224 */ /* 0x000fca00078e0239 */
[----:B------:R-:W-:-:S07]  /*4170*/  ISETP.GT.U32.AND P0, PT, R25, R56, PT ;  /* 0x000000381900720c */ /* 0x000fce0003f04070 */
[----:B------:R-:W-:Y:S01]  /*4180*/  @!P5 IADD3 R52, PT, PT, R52, -R25, RZ ;  /* 0x800000193434d210 */ /* 0x000fe20007ffe0ff */
[----:B------:R-:W-:-:S03]  /*4190*/  @!P5 VIADD R24, R24, 0x1 ;  /* 0x000000011818d836 */ /* 0x000fc60000000000 */
[----:B------:R-:W-:Y:S02]  /*41a0*/  ISETP.GE.U32.AND P1, PT, R52, R25, PT ;  /* 0x000000193400720c */ /* 0x000fe40003f26070 */
[----:B------:R-:W-:Y:S01]  /*41b0*/  @!P0 IMAD.IADD R56, R56, 0x1, -R25 ;  /* 0x0000000138388824 */ /* 0x000fe200078e0a19 */
[----:B------:R-:W-:Y:S01]  /*41c0*/  LOP3.LUT R52, R59, UR24, RZ, 0x3c, !PT ;  /* 0x000000183b347c12 */ /* 0x000fe2000f8e3cff */
[----:B------:R-:W-:-:S03]  /*41d0*/  @!P0 VIADD R55, R55, 0x1 ;  /* 0x0000000137378836 */ /* 0x000fc60000000000 */
[----:B------:R-:W-:Y:S02]  /*41e0*/  ISETP.GE.U32.AND P4, PT, R56, R25, PT ;  /* 0x000000193800720c */ /* 0x000fe40003f86070 */
[----:B------:R-:W-:Y:S02]  /*41f0*/  LOP3.LUT R56, R28, UR24, RZ, 0x3c, !PT ;  /* 0x000000181c387c12 */ /* 0x000fe4000f8e3cff */
[----:B------:R-:W-:Y:S02]  /*4200*/  ISETP.GE.AND P5, PT, R52, RZ, PT ;  /* 0x000000ff3400720c */ /* 0x000fe40003fa6270 */
[----:B------:R-:W-:Y:S01]  /*4210*/  @P1 VIADD R24, R24, 0x1 ;  /* 0x0000000118181836 */ /* 0x000fe20000000000 */
[----:B------:R-:W-:Y:S02]  /*4220*/  ISETP.GE.AND P1, PT, R56, RZ, PT ;  /* 0x000000ff3800720c */ /* 0x000fe40003f26270 */
[----:B------:R-:W-:-:S04]  /*4230*/  IABS R56, R0 ;  /* 0x0000000000387213 */ /* 0x000fc80000000000 */
[----:B------:R-:W-:Y:S01]  /*4240*/  @P4 VIADD R55, R55, 0x1 ;  /* 0x0000000137374836 */ /* 0x000fe20000000000 */
[----:B------:R-:W-:Y:S01]  /*4250*/  ISETP.GE.AND P4, PT, R0, RZ, PT ;  /* 0x000000ff0000720c */ /* 0x000fe20003f86270 */
[----:B------:R-:W-:Y:S02]  /*4260*/  IMAD.HI.U32 R54, R54, R56, RZ ;  /* 0x0000003836367227 */ /* 0x000fe400078e00ff */
[----:B------:R-:W-:Y:S02]  /*4270*/  @!P5 IADD3 R24, PT, PT, -R24, RZ, RZ ;  /* 0x000000ff1818d210 */ /* 0x000fe40007ffe1ff */
[----:B------:R-:W-:Y:S02]  /*4280*/  IMAD.MOV R54, RZ, RZ, -R54 ;  /* 0x000000ffff367224 */ /* 0x000fe400078e0a36 */
[----:B------:R-:W-:Y:S01]  /*4290*/  @!P1 IMAD.MOV R55, RZ, RZ, -R55 ;  /* 0x000000ffff379224 */ /* 0x000fe200078e0a37 */
[----:B------:R-:W-:Y:S01]  /*42a0*/  SEL R24, R67, R24, !P2 ;  /* 0x0000001843187207 */ /* 0x000fe20005000000 */
[----:B------:R-:W-:-:S03]  /*42b0*/  IMAD R54, R25, R54, R56 ;  /* 0x0000003619367224 */ /* 0x000fc600078e0238 */
[----:B------:R-:W-:Y:S02]  /*42c0*/  SEL R52, R67, R55, !P2 ;  /* 0x0000003743347207 */ /* 0x000fe40005000000 */
[----:B------:R-:W-:Y:S02]  /*42d0*/  IABS R55, R24 ;  /* 0x0000001800377213 */ /* 0x000fe40000000000 */
[----:B------:R-:W-:Y:S02]  /*42e0*/  IABS R57, R52 ;  /* 0x0000003400397213 */ /* 0x000fe40000000000 */
[----:B------:R-:W-:Y:S01]  /*42f0*/  ISETP.GT.U32.AND P0, PT, R25, R54, PT ;  /* 0x000000361900720c */ /* 0x000fe20003f04070 */
[----:B------:R-:W-:-:S04]  /*4300*/  IMAD.MOV.U32 R56, RZ, RZ, R55 ;  /* 0x000000ffff387224 */ /* 0x000fc800078e0037 */
[----:B------:R-:W-:-:S04]  /*4310*/  IMAD.HI.U32 R55, R22, R56, RZ ;  /* 0x0000003816377227 */ /* 0x000fc800078e00ff */
[----:B------:R-:W-:-:S04]  /*4320*/  IMAD.HI.U32 R22, R22, R57, RZ ;  /* 0x0000003916167227 */ /* 0x000fc800078e00ff */
[----:B------:R-:W-:Y:S01]  /*4330*/  IMAD.MOV R55, RZ, RZ, -R55 ;  /* 0x000000ffff377224 */ /* 0x000fe200078e0a37 */
[----:B------:R-:W-:Y:S01]  /*4340*/  @!P0 IADD3 R54, PT, PT, R54, -R25, RZ ;  /* 0x8000001936368210 */ /* 0x000fe20007ffe0ff */
[----:B------:R-:W-:Y:S02]  /*4350*/  IMAD.MOV R60, RZ, RZ, -R22 ;  /* 0x000000ffff3c7224 */ /* 0x000fe400078e0a16 */
[----:B------:R-:W-:Y:S01]  /*4360*/  IMAD R22, R53, R55, R56 ;  /* 0x0000003735167224 */ /* 0x000fe200078e0238 */
[----:B------:R-:W-:Y:S01]  /*4370*/  ISETP.GT.U32.AND P0, PT, R25, R54, PT ;  /* 0x000000361900720c */ /* 0x000fe20003f04070 */
[----:B------:R-:W-:-:S03]  /*4380*/  IMAD R56, R53, R60, R57 ;  /* 0x0000003c35387224 */ /* 0x000fc600078e0239 */
[C---:B------:R-:W-:Y:S02]  /*4390*/  ISETP.GT.U32.AND P1, PT, R53.reuse, R22, PT ;  /* 0x000000163500720c */ /* 0x040fe40003f24070 */
[----:B------:R-:W-:-:S07]  /*43a0*/  ISETP.GT.U32.AND P5, PT, R53, R56, PT ;  /* 0x000000383500720c */ /* 0x000fce0003fa4070 */
[----:B------:R-:W-:Y:S02]  /*43b0*/  @!P0 IMAD.IADD R54, R54, 0x1, -R25 ;  /* 0x0000000136368824 */ /* 0x000fe400078e0a19 */
[----:B------:R-:W-:Y:S02]  /*43c0*/  IMAD.MOV R25, RZ, RZ, -R52 ;  /* 0x000000ffff197224 */ /* 0x000fe400078e0a34 */
[--C-:B------:R-:W-:Y:S01]  /*43d0*/  @!P1 IMAD.IADD R22, R22, 0x1, -R53.reuse ;  /* 0x0000000116169824 */ /* 0x100fe200078e0a35 */
[----:B------:R-:W-:Y:S01]  /*43e0*/  ISETP.GE.AND P1, PT, R24, RZ, PT ;  /* 0x000000ff1800720c */ /* 0x000fe20003f26270 */
[----:B------:R-:W-:Y:S02]  /*43f0*/  @!P5 IMAD.IADD R56, R56, 0x1, -R53 ;  /* 0x000000013838d824 */ /* 0x000fe400078e0a35 */
[----:B------:R-:W-:Y:S01]  /*4400*/  @!P4 IMAD.MOV R54, RZ, RZ, -R54 ;  /* 0x000000ffff36c224 */ /* 0x000fe200078e0a36 */
[----:B------:R-:W-:Y:S01]  /*4410*/  ISETP.GT.U32.AND P0, PT, R53, R22, PT ;  /* 0x000000163500720c */ /* 0x000fe20003f04070 */
[----:B------:R-:W-:Y:S01]  /*4420*/  IMAD R25, R25, UR24, R28 ;  /* 0x0000001819197c24 */ /* 0x000fe2000f8e021c */
[----:B------:R-:W-:-:S02]  /*4430*/  ISETP.GT.U32.AND P5, PT, R53, R56, PT ;  /* 0x000000383500720c */ /* 0x000fc40003fa4070 */
[----:B------:R-:W-:Y:S02]  /*4440*/  ISETP.GE.AND P4, PT, R52, RZ, PT ;  /* 0x000000ff3400720c */ /* 0x000fe40003f86270 */
[----:B------:R-:W-:-:S07]  /*4450*/  SEL R54, R67, R54, !P2 ;  /* 0x0000003643367207 */ /* 0x000fce0005000000 */
[----:B------:R-:W-:Y:S02]  /*4460*/  @!P0 IADD3 R22, PT, PT, R22, -R53, RZ ;  /* 0x8000003516168210 */ /* 0x000fe40007ffe0ff */
[----:B------:R-:W-:Y:S01]  /*4470*/  @!P5 IMAD.IADD R56, R56, 0x1, -R53 ;  /* 0x000000013838d824 */ /* 0x000fe200078e0a35 */
[----:B------:R-:W-:Y:S02]  /*4480*/  ISETP.NE.AND P0, PT, R25, R54, PT ;  /* 0x000000361900720c */ /* 0x000fe40003f05270 */
[----:B------:R-:W-:Y:S02]  /*4490*/  @!P1 IMAD.MOV R22, RZ, RZ, -R22 ;  /* 0x000000ffff169224 */ /* 0x000fe400078e0a16 */
[----:B------:R-:W-:Y:S01]  /*44a0*/  @!P4 IMAD.MOV R56, RZ, RZ, -R56 ;  /* 0x000000ffff38c224 */ /* 0x000fe200078e0a38 */
[----:B------:R-:W-:Y:S02]  /*44b0*/  ISETP.NE.OR P0, PT, R54, R23, P0 ;  /* 0x000000173600720c */ /* 0x000fe40000705670 */
[C---:B------:R-:W-:Y:S01]  /*44c0*/  SEL R25, R63.reuse, R22, !P3 ;  /* 0x000000163f197207 */ /* 0x040fe20005800000 */
[----:B------:R-:W-:Y:S01]  /*44d0*/  IMAD R22, R66, UR14, R23 ;  /* 0x0000000e42167c24 */ /* 0x000fe2000f8e0217 */
[----:B------:R-:W-:-:S03]  /*44e0*/  SEL R56, R63, R56, !P3 ;  /* 0x000000383f387207 */ /* 0x000fc60005800000 */
[----:B------:R-:W-:Y:S01]  /*44f0*/  IMAD.SHL.U32 R22, R22, 0x2, RZ ;  /* 0x0000000216167824 */ /* 0x000fe200078e00ff */
[----:B------:R-:W-:-:S03]  /*4500*/  ISETP.NE.OR P0, PT, R56, R25, P0 ;  /* 0x000000193800720c */ /* 0x000fc60000705670 */
[----:B------:R-:W-:Y:S01]  /*4510*/  IMAD R22, R71, UR11, R22 ;  /* 0x0000000b47167c24 */ /* 0x000fe2000f8e0216 */
[----:B------:R-:W-:-:S13]  /*4520*/  ISETP.NE.OR P0, PT, R25, R66, P0 ;  /* 0x000000421900720c */ /* 0x000fda0000705670 */
[----:B------:R-:W-:Y:S01]  /*4530*/  @!P0 IMAD.MOV.U32 R52, RZ, RZ, R22 ;  /* 0x000000ffff348224 */ /* 0x000fe200078e0016 */
[----:B------:R-:W-:Y:S01]  /*4540*/  @P0 IADD3 R52, PT, PT, R22, 0x1, RZ ;  /* 0x0000000116340810 */ /* 0x000fe20007ffe0ff */
[----:B------:R-:W-:Y:S06]  /*4550*/  BRA `(.L_x_1531) ;  /* 0x0000001800747947 */ /* 0x000fec0003800000 */
.L_x_1530:
[----:B------:R-:W-:-:S04]  /*4560*/  ISETP.NE.AND P0, PT, R62, R23, PT ;  /* 0x000000173e00720c */ /* 0x000fc80003f05270 */
[----:B------:R-:W-:-:S13]  /*4570*/  ISETP.NE.OR P0, PT, R61, R62, P0 ;  /* 0x0000003e3d00720c */ /* 0x000fda0000705670 */
[----:B------:R-:W-:Y:S05]  /*4580*/  @P0 BRA `(.L_x_1532) ;  /* 0x0000000400ac0947 */ /* 0x000fea0003800000 */
[----:B------:R-:W-:Y:S02]  /*4590*/  IABS R62, R0 ;  /* 0x00000000003e7213 */ /* 0x000fe40000000000 */
[----:B------:R-:W-:Y:S02]  /*45a0*/  VIMNMX3 R73, R73, R70, R66, PT ;  /* 0x000000464949720f */ /* 0x000fe40003800142 */
[----:B------:R-:W-:Y:S01]  /*45b0*/  VIMNMX3 R68, R68, R69, R71, PT ;  /* 0x000000454444720f */ /* 0x000fe20003800147 */
[----:B------:R-:W-:-:S04]  /*45c0*/  IMAD.HI.U32 R23, R54, R62, RZ ;  /* 0x0000003e36177227 */ /* 0x000fc800078e00ff */
[----:B------:R-:W-:-:S04]  /*45d0*/  IMAD.MOV R65, RZ, RZ, -R23 ;  /* 0x000000ffff417224 */ /* 0x000fc800078e0a17 */
[----:B------:R-:W-:Y:S01]  /*45e0*/  IMAD R72, R25, R65, R62 ;  /* 0x0000004119487224 */ /* 0x000fe200078e023e */
[----:B------:R-:W-:-:S04]  /*45f0*/  IABS R65, R59 ;  /* 0x0000003b00417213 */ /* 0x000fc80000000000 */
[----:B------:R-:W-:Y:S01]  /*4600*/  ISETP.GT.U32.AND P0, PT, R25, R72, PT ;  /* 0x000000481900720c */ /* 0x000fe20003f04070 */
[----:B------:R-:W-:-:S04]  /*4610*/  IMAD.HI.U32 R62, R54, R65, RZ ;  /* 0x00000041363e7227 */ /* 0x000fc800078e00ff */
[----:B------:R-:W-:-:S04]  /*4620*/  IMAD.MOV R54, RZ, RZ, -R62 ;  /* 0x000000ffff367224 */ /* 0x000fc800078e0a3e */
[----:B------:R-:W-:-:S04]  /*4630*/  IMAD R54, R25, R54, R65 ;  /* 0x0000003619367224 */ /* 0x000fc800078e0241 */
[----:B------:R-:W-:Y:S02]  /*4640*/  @!P0 VIADD R23, R23, 0x1 ;  /* 0x0000000117178836 */ /* 0x000fe40000000000 */
[----:B------:R-:W-:Y:S01]  /*4650*/  @!P0 IMAD.IADD R72, R72, 0x1, -R25 ;  /* 0x0000000148488824 */ /* 0x000fe200078e0a19 */
[----:B------:R-:W-:-:S04]  /*4660*/  ISETP.GT.U32.AND P0, PT, R25, R54, PT ;  /* 0x000000361900720c */ /* 0x000fc80003f04070 */
[----:B------:R-:W-:-:S09]  /*4670*/  ISETP.GE.U32.AND P5, PT, R72, R25, PT ;  /* 0x000000194800720c */ /* 0x000fd20003fa6070 */
[----:B------:R-:W-:Y:S02]  /*4680*/  @!P0 IMAD.IADD R54, R54, 0x1, -R25 ;  /* 0x0000000136368824 */ /* 0x000fe400078e0a19 */
[----:B------:R-:W-:Y:S02]  /*4690*/  @!P0 VIADD R62, R62, 0x1 ;  /* 0x000000013e3e8836 */ /* 0x000fe40000000000 */
[----:B------:R-:W-:Y:S02]  /*46a0*/  @P5 IADD3 R23, PT, PT, R23, 0x1, RZ ;  /* 0x0000000117175810 */ /* 0x000fe40007ffe0ff */
[----:B------:R-:W-:Y:S01]  /*46b0*/  ISETP.GE.U32.AND P5, PT, R54, R25, PT ;  /* 0x000000193600720c */ /* 0x000fe20003fa6070 */
[----:B------:R-:W-:Y:S01]  /*46c0*/  IMAD.HI.U32 R54, R56, R65, RZ ;  /* 0x0000004138367227 */ /* 0x000fe200078e00ff */
[----:B------:R-:W-:-:S03]  /*46d0*/  LOP3.LUT R25, R0, UR24, RZ, 0x3c, !PT ;  /* 0x0000001800197c12 */ /* 0x000fc6000f8e3cff */
[----:B------:R-:W-:Y:S01]  /*46e0*/  IMAD R65, R54, R55, R65 ;  /* 0x0000003736417224 */ /* 0x000fe200078e0241 */
[----:B------:R-:W-:Y:S02]  /*46f0*/  ISETP.GE.AND P0, PT, R25, RZ, PT ;  /* 0x000000ff1900720c */ /* 0x000fe40003f06270 */
[----:B------:R-:W-:-:S05]  /*4700*/  LOP3.LUT R25, R59, UR24, RZ, 0x3c, !PT ;  /* 0x000000183b197c12 */ /* 0x000fca000f8e3cff */
[----:B------:R-:W-:Y:S01]  /*4710*/  @P5 VIADD R62, R62, 0x1 ;  /* 0x000000013e3e5836 */ /* 0x000fe20000000000 */
[----:B------:R-:W-:Y:S02]  /*4720*/  ISETP.GE.AND P5, PT, R25, RZ, PT ;  /* 0x000000ff1900720c */ /* 0x000fe40003fa6270 */
[----:B------:R-:W-:-:S03]  /*4730*/  IABS R25, R28 ;  /* 0x0000001c00197213 */ /* 0x000fc60000000000 */
[----:B------:R-:W-:Y:S01]  /*4740*/  @!P0 IMAD.MOV R23, RZ, RZ, -R23 ;  /* 0x000000ffff178224 */ /* 0x000fe200078e0a17 */
[----:B------:R-:W-:Y:S01]  /*4750*/  ISETP.GT.U32.AND P0, PT, R24, R65, PT ;  /* 0x000000411800720c */ /* 0x000fe20003f04070 */
[----:B------:R-:W-:-:S03]  /*4760*/  IMAD.HI.U32 R56, R56, R25, RZ ;  /* 0x0000001938387227 */ /* 0x000fc600078e00ff */
[----:B------:R-:W-:Y:S01]  /*4770*/  SEL R23, R67, R23, !P2 ;  /* 0x0000001743177207 */ /* 0x000fe20005000000 */
[----:B------:R-:W-:Y:S01]  /*4780*/  IMAD R55, R56, R55, R25 ;  /* 0x0000003738377224 */ /* 0x000fe200078e0219 */
[----:B------:R-:W-:Y:S01]  /*4790*/  LOP3.LUT R25, R28, UR17, RZ, 0x3c, !PT ;  /* 0x000000111c197c12 */ /* 0x000fe2000f8e3cff */
[----:B------:R-:W-:-:S03]  /*47a0*/  @!P5 IMAD.MOV R62, RZ, RZ, -R62 ;  /* 0x000000ffff3ed224 */ /* 0x000fc600078e0a3e */
[----:B------:R-:W-:Y:S02]  /*47b0*/  ISETP.GT.U32.AND P5, PT, R24, R55, PT ;  /* 0x000000371800720c */ /* 0x000fe40003fa4070 */
[----:B------:R-:W-:Y:S01]  /*47c0*/  SEL R67, R67, R62, !P2 ;  /* 0x0000003e43437207 */ /* 0x000fe20005000000 */
[----:B------:R-:W-:Y:S02]  /*47d0*/  @!P0 IMAD.IADD R65, R65, 0x1, -R24 ;  /* 0x0000000141418824 */ /* 0x000fe400078e0a18 */
[----:B------:R-:W-:-:S03]  /*47e0*/  @!P0 VIADD R54, R54, 0x1 ;  /* 0x0000000136368836 */ /* 0x000fc60000000000 */
[----:B------:R-:W-:-:S05]  /*47f0*/  ISETP.GE.U32.AND P2, PT, R65, R24, PT ;  /* 0x000000184100720c */ /* 0x000fca0003f46070 */
[-C--:B------:R-:W-:Y:S01]  /*4800*/  @!P5 IADD3 R55, PT, PT, R55, -R24.reuse, RZ ;  /* 0x800000183737d210 */ /* 0x080fe20007ffe0ff */
[----:B------:R-:W-:Y:S01]  /*4810*/  @!P5 VIADD R56, R56, 0x1 ;  /* 0x000000013838d836 */ /* 0x000fe20000000000 */
[----:B------:R-:W-:Y:S02]  /*4820*/  ISETP.GE.AND P5, PT, R25, RZ, PT ;  /* 0x000000ff1900720c */ /* 0x000fe40003fa6270 */
[----:B------:R-:W-:Y:S02]  /*4830*/  ISETP.GE.U32.AND P0, PT, R55, R24, PT ;  /* 0x000000183700720c */ /* 0x000fe40003f06070 */
[----:B------:R-:W-:Y:S02]  /*4840*/  LOP3.LUT R24, R59, UR17, RZ, 0x3c, !PT ;  /* 0x000000113b187c12 */ /* 0x000fe4000f8e3cff */
[----:B------:R-:W-:Y:S01]  /*4850*/  @P2 VIADD R54, R54, 0x1 ;  /* 0x0000000136362836 */ /* 0x000fe20000000000 */
[----:B------:R-:W-:Y:S02]  /*4860*/  IABS R55, R23 ;  /* 0x0000001700377213 */ /* 0x000fe40000000000 */
[----:B------:R-:W-:-:S02]  /*4870*/  ISETP.GE.AND P2, PT, R24, RZ, PT ;  /* 0x000000ff1800720c */ /* 0x000fc40003f46270 */
[----:B------:R-:W-:Y:S01]  /*4880*/  IABS R25, R67 ;  /* 0x0000004300197213 */ /* 0x000fe20000000000 */
[----:B------:R-:W-:-:S04]  /*4890*/  IMAD.HI.U32 R24, R22, R55, RZ ;  /* 0x0000003716187227 */ /* 0x000fc800078e00ff */
[----:B------:R-:W-:Y:S02]  /*48a0*/  IMAD.MOV R62, RZ, RZ, -R24 ;  /* 0x000000ffff3e7224 */ /* 0x000fe400078e0a18 */
[----:B------:R-:W-:Y:S02]  /*48b0*/  @P0 VIADD R56, R56, 0x1 ;  /* 0x0000000138380836 */ /* 0x000fe40000000000 */
[----:B------:R-:W-:-:S03]  /*48c0*/  IMAD.HI.U32 R22, R22, R25, RZ ;  /* 0x0000001916167227 */ /* 0x000fc600078e00ff */
[----:B------:R-:W-:Y:S01]  /*48d0*/  @!P5 IADD3 R56, PT, PT, -R56, RZ, RZ ;  /* 0x000000ff3838d210 */ /* 0x000fe20007ffe1ff */
[----:B------:R-:W-:Y:S02]  /*48e0*/  @!P2 IMAD.MOV R54, RZ, RZ, -R54 ;  /* 0x000000ffff36a224 */ /* 0x000fe400078e0a36 */
[----:B------:R-:W-:-:S03]  /*48f0*/  IMAD.MOV R22, RZ, RZ, -R22 ;  /* 0x000000ffff167224 */ /* 0x000fc600078e0a16 */
[----:B------:R-:W-:Y:S01]  /*4900*/  SEL R24, R57, R54, !P1 ;  /* 0x0000003639187207 */ /* 0x000fe20004800000 */
[----:B------:R-:W-:Y:S01]  /*4910*/  IMAD R54, R53, R62, R55 ;  /* 0x0000003e35367224 */ /* 0x000fe200078e0237 */
[----:B------:R-:W-:Y:S01]  /*4920*/  SEL R57, R57, R56, !P1 ;  /* 0x0000003839397207 */ /* 0x000fe20004800000 */
[C---:B------:R-:W-:Y:S01]  /*4930*/  IMAD R22, R53.reuse, R22, R25 ;  /* 0x0000001635167224 */ /* 0x040fe200078e0219 */
[----:B------:R-:W-:Y:S02]  /*4940*/  IABS R65, R24 ;  /* 0x0000001800417213 */ /* 0x000fe40000000000 */
[C---:B------:R-:W-:Y:S02]  /*4950*/  ISETP.GT.U32.AND P0, PT, R53.reuse, R54, PT ;  /* 0x000000363500720c */ /* 0x040fe40003f04070 */
[----:B------:R-:W-:Y:S01]  /*4960*/  IABS R75, R57 ;  /* 0x00000039004b7213 */ /* 0x000fe20000000000 */
[----:B------:R-:W-:Y:S01]  /*4970*/  IMAD.HI.U32 R55, R60, R65, RZ ;  /* 0x000000413c377227 */ /* 0x000fe200078e00ff */
[----:B------:R-:W-:-:S03]  /*4980*/  ISETP.GT.U32.AND P2, PT, R53, R22, PT ;  /* 0x000000163500720c */ /* 0x000fc60003f44070 */
[----:B------:R-:W-:Y:S02]  /*4990*/  IMAD.MOV R55, RZ, RZ, -R55 ;  /* 0x000000ffff377224 */ /* 0x000fe400078e0a37 */
[----:B------:R-:W-:-:S04]  /*49a0*/  IMAD.HI.U32 R60, R60, R75, RZ ;  /* 0x0000004b3c3c7227 */ /* 0x000fc800078e00ff */
[----:B------:R-:W-:Y:S02]  /*49b0*/  IMAD R25, R52, R55, R65 ;  /* 0x0000003734197224 */ /* 0x000fe400078e0241 */
[----:B------:R-:W-:Y:S02]  /*49c0*/  @!P0 IMAD.IADD R54, R54, 0x1, -R53 ;  /* 0x0000000136368824 */ /* 0x000fe400078e0a35 */
[----:B------:R-:W-:Y:S01]  /*49d0*/  IMAD.MOV R60, RZ, RZ, -R60 ;  /* 0x000000ffff3c7224 */ /* 0x000fe200078e0a3c */
[C---:B------:R-:W-:Y:S02]  /*49e0*/  ISETP.GT.U32.AND P0, PT, R52.reuse, R25, PT ;  /* 0x000000193400720c */ /* 0x040fe40003f04070 */
[----:B------:R-:W-:Y:S01]  /*49f0*/  ISETP.GT.U32.AND P1, PT, R53, R54, PT ;  /* 0x000000363500720c */ /* 0x000fe20003f24070 */
[----:B------:R-:W-:Y:S01]  /*4a00*/  IMAD R55, R52, R60, R75 ;  /* 0x0000003c34377224 */ /* 0x000fe200078e024b */
[----:B------:R-:W-:Y:S02]  /*4a10*/  @!P2 IADD3 R22, PT, PT, R22, -R53, RZ ;  /* 0x800000351616a210 */ /* 0x000fe40007ffe0ff */
[----:B------:R-:W-:Y:S01]  /*4a20*/  ISETP.GE.AND P2, PT, R23, RZ, PT ;  /* 0x000000ff1700720c */ /* 0x000fe20003f46270 */
[----:B------:R-:W-:Y:S01]  /*4a30*/  VIADD R23, R73, 0x1 ;  /* 0x0000000149177836 */ /* 0x000fe20000000000 */
[----:B------:R-:W-:-:S05]  /*4a40*/  ISETP.GT.U32.AND P5, PT, R52, R55, PT ;  /* 0x000000373400720c */ /* 0x000fca0003fa4070 */
[----:B------:R-:W-:Y:S02]  /*4a50*/  @!P0 IMAD.IADD R25, R25, 0x1, -R52 ;  /* 0x0000000119198824 */ /* 0x000fe400078e0a34 */
[----:B------:R-:W-:Y:S01]  /*4a60*/  @!P1 IMAD.IADD R54, R54, 0x1, -R53 ;  /* 0x0000000136369824 */ /* 0x000fe200078e0a35 */
[----:B------:R-:W-:Y:S02]  /*4a70*/  ISETP.GT.U32.AND P1, PT, R53, R22, PT ;  /* 0x000000163500720c */ /* 0x000fe40003f24070 */
[----:B------:R-:W-:Y:S01]  /*4a80*/  ISETP.GT.U32.AND P0, PT, R52, R25, PT ;  /* 0x000000193400720c */ /* 0x000fe20003f04070 */
[----:B------:R-:W-:Y:S01]  /*4a90*/  @!P2 IMAD.MOV R54, RZ, RZ, -R54 ;  /* 0x000000ffff36a224 */ /* 0x000fe200078e0a36 */
[----:B------:R-:W-:Y:S01]  /*4aa0*/  ISETP.GE.AND P2, PT, R67, RZ, PT ;  /* 0x000000ff4300720c */ /* 0x000fe20003f46270 */
[----:B------:R-:W-:-:S03]  /*4ab0*/  @!P5 IMAD.IADD R55, R55, 0x1, -R52 ;  /* 0x000000013737d824 */ /* 0x000fc600078e0a34 */
[----:B------:R-:W-:Y:S02]  /*4ac0*/  SEL R54, R63, R54, !P3 ;  /* 0x000000363f367207 */ /* 0x000fe40005800000 */
[----:B------:R-:W-:-:S03]  /*4ad0*/  ISETP.GT.U32.AND P5, PT, R52, R55, PT ;  /* 0x000000373400720c */ /* 0x000fc60003fa4070 */
[----:B------:R-:W-:Y:S01]  /*4ae0*/  @!P1 IMAD.IADD R22, R22, 0x1, -R53 ;  /* 0x0000000116169824 */ /* 0x000fe200078e0a35 */
[----:B------:R-:W-:Y:S02]  /*4af0*/  ISETP.GE.AND P1, PT, R24, RZ, PT ;  /* 0x000000ff1800720c */ /* 0x000fe40003f26270 */
[----:B------:R-:W-:Y:S01]  /*4b00*/  @!P0 IADD3 R25, PT, PT, R25, -R52, RZ ;  /* 0x8000003419198210 */ /* 0x000fe20007ffe0ff */
[----:B------:R-:W-:Y:S01]  /*4b10*/  @!P2 IMAD.MOV R22, RZ, RZ, -R22 ;  /* 0x000000ffff16a224 */ /* 0x000fe200078e0a16 */
[----:B------:R-:W-:Y:S02]  /*4b20*/  ISETP.GE.AND P0, PT, R57, RZ, PT ;  /* 0x000000ff3900720c */ /* 0x000fe40003f06270 */
[----:B------:R-:W-:Y:S02]  /*4b30*/  MOV R24, UR18 ;  /* 0x0000001200187c02 */ /* 0x000fe40008000f00 */
[----:B------:R-:W-:Y:S01]  /*4b40*/  SEL R63, R63, R22, !P3 ;  /* 0x000000163f3f7207 */ /* 0x000fe20005800000 */
[----:B------:R-:W-:-:S02]  /*4b50*/  @!P5 IMAD.IADD R55, R55, 0x1, -R52 ;  /* 0x000000013737d824 */ /* 0x000fc400078e0a34 */
[----:B------:R-:W-:Y:S02]  /*4b60*/  IMAD R22, R73, UR18, R68 ;  /* 0x0000001249167c24 */ /* 0x000fe4000f8e0244 */
[----:B------:R-:W-:Y:S02]  /*4b70*/  @!P1 IMAD.MOV R25, RZ, RZ, -R25 ;  /* 0x000000ffff199224 */ /* 0x000fe400078e0a19 */
[----:B------:R-:W-:Y:S02]  /*4b80*/  IMAD.SHL.U32 R22, R22, 0x2, RZ ;  /* 0x0000000216167824 */ /* 0x000fe400078e00ff */
[----:B------:R-:W-:Y:S01]  /*4b90*/  @!P0 IMAD.MOV R55, RZ, RZ, -R55 ;  /* 0x000000ffff378224 */ /* 0x000fe200078e0a37 */
[----:B------:R-:W-:Y:S01]  /*4ba0*/  ISETP.NE.AND P0, PT, R54, R23, PT ;  /* 0x000000173600720c */ /* 0x000fe20003f05270 */
[----:B------:R-:W-:Y:S01]  /*4bb0*/  IMAD R61, R61, R24, UR20 ;  /* 0x000000143d3d7e24 */ /* 0x000fe2000f8e0218 */
[C---:B------:R-:W-:Y:S02]  /*4bc0*/  SEL R25, R64.reuse, R25, !P4 ;  /* 0x0000001940197207 */ /* 0x040fe40006000000 */
[----:B------:R-:W-:Y:S01]  /*4bd0*/  SEL R55, R64, R55, !P4 ;  /* 0x0000003740377207 */ /* 0x000fe20006000000 */
[----:B------:R-:W-:Y:S01]  /*4be0*/  IMAD R52, R61, UR10, R22 ;  /* 0x0000000a3d347c24 */ /* 0x000fe2000f8e0216 */
[----:B------:R-:W-:-:S04]  /*4bf0*/  ISETP.NE.OR P0, PT, R63, R54, P0 ;  /* 0x000000363f00720c */ /* 0x000fc80000705670 */
[----:B------:R-:W-:-:S04]  /*4c00*/  ISETP.NE.OR P0, PT, R55, R25, P0 ;  /* 0x000000193700720c */ /* 0x000fc80000705670 */
[----:B------:R-:W-:-:S13]  /*4c10*/  ISETP.NE.OR P0, PT, R25, R68, P0 ;  /* 0x000000441900720c */ /* 0x000fda0000705670 */
[----:B------:R-:W-:Y:S01]  /*4c20*/  @P0 VIADD R52, R52, 0x1 ;  /* 0x0000000134340836 */ /* 0x000fe20000000000 */
[----:B------:R-:W-:Y:S06]  /*4c30*/  BRA `(.L_x_1531) ;  /* 0x0000001000bc7947 */ /* 0x000fec0003800000 */
.L_x_1532:
        /* <DEDUP_REMOVED lines=8> */
[----:B------:R-:W-:Y:S02]  /*4cc0*/  IMAD R53, R70, R55, R53 ;  /* 0x0000003746357224 */ /* 0x000fe400078e0235 */
[----:B------:R-:W-:-:S03]  /*4cd0*/  IMAD.HI.U32 R56, R56, R22, RZ ;  /* 0x0000001638387227 */ /* 0x000fc600078e00ff */
[----:B------:R-:W-:Y:S01]  /*4ce0*/  ISETP.GT.U32.AND P0, PT, R24, R53, PT ;  /* 0x000000351800720c */ /* 0x000fe20003f04070 */
[----:B------:R-:W-:-:S05]  /*4cf0*/  IMAD R55, R56, R55, R22 ;  /* 0x0000003738377224 */ /* 0x000fca00078e0216 */
[----:B------:R-:W-:-:S07]  /*4d00*/  ISETP.GT.U32.AND P3, PT, R24, R55, PT ;  /* 0x000000371800720c */ /* 0x000fce0003f64070 */
[----:B------:R-:W-:Y:S02]  /*4d10*/  @!P0 IMAD.IADD R53, R53, 0x1, -R24 ;  /* 0x0000000135358824 */ /* 0x000fe400078e0a18 */
[----:B------:R-:W-:-:S03]  /*4d20*/  @!P0 VIADD R70, R70, 0x1 ;  /* 0x0000000146468836 */ /* 0x000fc60000000000 */
[----:B------:R-:W-:Y:S01]  /*4d30*/  ISETP.GE.U32.AND P5, PT, R53, R24, PT ;  /* 0x000000183500720c */ /* 0x000fe20003fa6070 */
[----:B------:R-:W-:Y:S01]  /*4d40*/  @!P3 IMAD.IADD R55, R55, 0x1, -R24 ;  /* 0x000000013737b824 */ /* 0x000fe200078e0a18 */
[----:B------:R-:W-:Y:S01]  /*4d50*/  LOP3.LUT R53, R28, UR17, RZ, 0x3c, !PT ;  /* 0x000000111c357c12 */ /* 0x000fe2000f8e3cff */
[----:B------:R-:W-:-:S03]  /*4d60*/  @!P3 VIADD R56, R56, 0x1 ;  /* 0x000000013838b836 */ /* 0x000fc60000000000 */
[----:B------:R-:W-:Y:S02]  /*4d70*/  ISETP.GE.U32.AND P0, PT, R55, R24, PT ;  /* 0x000000183700720c */ /* 0x000fe40003f06070 */
[----:B------:R-:W-:Y:S02]  /*4d80*/  LOP3.LUT R24, R59, UR17, RZ, 0x3c, !PT ;  /* 0x000000113b187c12 */ /* 0x000fe4000f8e3cff */
[----:B------:R-:W-:Y:S02]  /*4d90*/  ISETP.GE.AND P3, PT, R53, RZ, PT ;  /* 0x000000ff3500720c */ /* 0x000fe40003f66270 */
[----:B------:R-:W-:Y:S02]  /*4da0*/  IABS R55, R0 ;  /* 0x0000000000377213 */ /* 0x000fe40000000000 */
[----:B------:R-:W-:Y:S02]  /*4db0*/  @P5 IADD3 R70, PT, PT, R70, 0x1, RZ ;  /* 0x0000000146465810 */ /* 0x000fe40007ffe0ff */
[----:B------:R-:W-:-:S03]  /*4dc0*/  ISETP.GE.AND P5, PT, R24, RZ, PT ;  /* 0x000000ff1800720c */ /* 0x000fc60003fa6270 */
[----:B------:R-:W-:Y:S02]  /*4dd0*/  IMAD.MOV.U32 R24, RZ, RZ, R70 ;  /* 0x000000ffff187224 */ /* 0x000fe400078e0046 */
[----:B------:R-:W-:-:S04]  /*4de0*/  @P0 VIADD R56, R56, 0x1 ;  /* 0x0000000138380836 */ /* 0x000fc80000000000 */
[----:B------:R-:W-:-:S04]  /*4df0*/  @!P3 IMAD.MOV R56, RZ, RZ, -R56 ;  /* 0x000000ffff38b224 */ /* 0x000fc800078e0a38 */
[----:B------:R-:W-:-:S05]  /*4e00*/  @!P5 IMAD.MOV R24, RZ, RZ, -R24 ;  /* 0x000000ffff18d224 */ /* 0x000fca00078e0a18 */
[C---:B------:R-:W-:Y:S02]  /*4e10*/  SEL R24, R57.reuse, R24, !P1 ;  /* 0x0000001839187207 */ /* 0x040fe40004800000 */
[----:B------:R-:W-:Y:S01]  /*4e20*/  SEL R57, R57, R56, !P1 ;  /* 0x0000003839397207 */ /* 0x000fe20004800000 */
[C---:B------:R-:W-:Y:S01]  /*4e30*/  IMAD.HI.U32 R56, R54.reuse, R55, RZ ;  /* 0x0000003736387227 */ /* 0x040fe200078e00ff */
[----:B------:R-:W-:Y:S02]  /*4e40*/  IABS R63, R24 ;  /* 0x00000018003f7213 */ /* 0x000fe40000000000 */
[----:B------:R-:W-:Y:S01]  /*4e50*/  IABS R53, R57 ;  /* 0x0000003900357213 */ /* 0x000fe20000000000 */
[----:B------:R-:W-:Y:S01]  /*4e60*/  IMAD.HI.U32 R54, R54, R22, RZ ;  /* 0x0000001636367227 */ /* 0x000fe200078e00ff */
[----:B------:R-:W-:-:S03]  /*4e70*/  IADD3 R56, PT, PT, -R56, RZ, RZ ;  /* 0x000000ff38387210 */ /* 0x000fc60007ffe1ff */
[----:B------:R-:W-:Y:S02]  /*4e80*/  IMAD.MOV R65, RZ, RZ, -R54 ;  /* 0x000000ffff417224 */ /* 0x000fe400078e0a36 */
[----:B------:R-:W-:-:S04]  /*4e90*/  IMAD.HI.U32 R54, R60, R63, RZ ;  /* 0x0000003f3c367227 */ /* 0x000fc800078e00ff */
[----:B------:R-:W-:-:S04]  /*4ea0*/  IMAD.HI.U32 R60, R60, R53, RZ ;  /* 0x000000353c3c7227 */ /* 0x000fc800078e00ff */
[C---:B------:R-:W-:Y:S02]  /*4eb0*/  IMAD R56, R25.reuse, R56, R55 ;  /* 0x0000003819387224 */ /* 0x040fe400078e0237 */
[C---:B------:R-:W-:Y:S02]  /*4ec0*/  IMAD R70, R25.reuse, R65, R22 ;  /* 0x0000004119467224 */ /* 0x040fe400078e0216 */
[----:B------:R-:W-:Y:S01]  /*4ed0*/  IMAD.MOV R54, RZ, RZ, -R54 ;  /* 0x000000ffff367224 */ /* 0x000fe200078e0a36 */
[C---:B------:R-:W-:Y:S01]  /*4ee0*/  ISETP.GT.U32.AND P3, PT, R25.reuse, R56, PT ;  /* 0x000000381900720c */ /* 0x040fe20003f64070 */
[----:B------:R-:W-:Y:S01]  /*4ef0*/  IMAD.MOV R60, RZ, RZ, -R60 ;  /* 0x000000ffff3c7224 */ /* 0x000fe200078e0a3c */
[----:B------:R-:W-:Y:S01]  /*4f00*/  ISETP.GT.U32.AND P5, PT, R25, R70, PT ;  /* 0x000000461900720c */ /* 0x000fe20003fa4070 */
[C---:B------:R-:W-:Y:S02]  /*4f10*/  IMAD R63, R52.reuse, R54, R63 ;  /* 0x00000036343f7224 */ /* 0x040fe400078e023f */
[----:B------:R-:W-:-:S02]  /*4f20*/  IMAD R53, R52, R60, R53 ;  /* 0x0000003c34357224 */ /* 0x000fc400078e0235 */
[----:B------:R-:W-:Y:S01]  /*4f30*/  IMAD.U32 R55, RZ, RZ, UR23 ;  /* 0x00000017ff377e24 */ /* 0x000fe2000f8e00ff */
[C---:B------:R-:W-:Y:S02]  /*4f40*/  ISETP.GT.U32.AND P0, PT, R52.reuse, R63, PT ;  /* 0x0000003f3400720c */ /* 0x040fe40003f04070 */
[----:B------:R-:W-:-:S03]  /*4f50*/  ISETP.GT.U32.AND P1, PT, R52, R53, PT ;  /* 0x000000353400720c */ /* 0x000fc60003f24070 */
[--C-:B------:R-:W-:Y:S02]  /*4f60*/  @!P3 IMAD.IADD R56, R56, 0x1, -R25.reuse ;  /* 0x000000013838b824 */ /* 0x100fe400078e0a19 */
[----:B------:R-:W-:-:S03]  /*4f70*/  @!P5 IMAD.IADD R70, R70, 0x1, -R25 ;  /* 0x000000014646d824 */ /* 0x000fc600078e0a19 */
[C---:B------:R-:W-:Y:S02]  /*4f80*/  ISETP.GT.U32.AND P3, PT, R25.reuse, R56, PT ;  /* 0x000000381900720c */ /* 0x040fe40003f64070 */
[----:B------:R-:W-:Y:S02]  /*4f90*/  ISETP.GT.U32.AND P5, PT, R25, R70, PT ;  /* 0x000000461900720c */ /* 0x000fe40003fa4070 */
[----:B------:R-:W-:Y:S01]  /*4fa0*/  @!P0 IADD3 R63, PT, PT, R63, -R52, RZ ;  /* 0x800000343f3f8210 */ /* 0x000fe20007ffe0ff */
[----:B------:R-:W-:-:S03]  /*4fb0*/  @!P1 IMAD.IADD R53, R53, 0x1, -R52 ;  /* 0x0000000135359824 */ /* 0x000fc600078e0a34 */
[C---:B------:R-:W-:Y:S02]  /*4fc0*/  ISETP.GT.U32.AND P1, PT, R52.reuse, R63, PT ;  /* 0x0000003f3400720c */ /* 0x040fe40003f24070 */
[----:B------:R-:W-:-:S03]  /*4fd0*/  ISETP.GT.U32.AND P0, PT, R52, R53, PT ;  /* 0x000000353400720c */ /* 0x000fc60003f04070 */
[--C-:B------:R-:W-:Y:S01]  /*4fe0*/  @!P3 IMAD.IADD R56, R56, 0x1, -R25.reuse ;  /* 0x000000013838b824 */ /* 0x100fe200078e0a19 */
[----:B------:R-:W-:Y:S01]  /*4ff0*/  ISETP.GE.AND P3, PT, R57, RZ, PT ;  /* 0x000000ff3900720c */ /* 0x000fe20003f66270 */
[----:B------:R-:W-:Y:S01]  /*5000*/  @!P5 IMAD.IADD R70, R70, 0x1, -R25 ;  /* 0x000000014646d824 */ /* 0x000fe200078e0a19 */
[----:B------:R-:W-:Y:S01]  /*5010*/  ISETP.GE.AND P5, PT, R24, RZ, PT ;  /* 0x000000ff1800720c */ /* 0x000fe20003fa6270 */
[----:B------:R-:W-:Y:S01]  /*5020*/  IMAD.MOV.U32 R22, RZ, RZ, R56 ;  /* 0x000000ffff167224 */ /* 0x000fe200078e0038 */
[----:B------:R-:W-:Y:S01]  /*5030*/  MOV R25, UR18 ;  /* 0x0000001200197c02 */ /* 0x000fe20008000f00 */
[----:B------:R-:W-:Y:S02]  /*5040*/  IMAD.MOV.U32 R24, RZ, RZ, R70 ;  /* 0x000000ffff187224 */ /* 0x000fe400078e0046 */
[--C-:B------:R-:W-:Y:S01]  /*5050*/  @!P1 IMAD.IADD R63, R63, 0x1, -R52.reuse ;  /* 0x000000013f3f9824 */ /* 0x100fe200078e0a34 */
[----:B------:R-:W-:Y:S01]  /*5060*/  ISETP.GE.AND P1, PT, R0, RZ, PT ;  /* 0x000000ff0000720c */ /* 0x000fe20003f26270 */
[----:B------:R-:W-:Y:S01]  /*5070*/  @!P0 IMAD.IADD R53, R53, 0x1, -R52 ;  /* 0x0000000135358824 */ /* 0x000fe200078e0a34 */
[----:B------:R-:W-:-:S03]  /*5080*/  ISETP.GE.AND P0, PT, R28, RZ, PT ;  /* 0x000000ff1c00720c */ /* 0x000fc60003f06270 */
[----:B------:R-:W-:Y:S02]  /*5090*/  @!P3 IMAD.MOV R53, RZ, RZ, -R53 ;  /* 0x000000ffff35b224 */ /* 0x000fe400078e0a35 */
[----:B------:R-:W-:-:S03]  /*50a0*/  @!P5 IADD3 R63, PT, PT, -R63, RZ, RZ ;  /* 0x000000ff3f3fd210 */ /* 0x000fc60007ffe1ff */
[C---:B------:R-:W-:Y:S02]  /*50b0*/  SEL R53, R64.reuse, R53, !P4 ;  /* 0x0000003540357207 */ /* 0x040fe40006000000 */
[----:B------:R-:W-:Y:S01]  /*50c0*/  SEL R52, R64, R63, !P4 ;  /* 0x0000003f40347207 */ /* 0x000fe20006000000 */
[----:B------:R-:W-:Y:S02]  /*50d0*/  @!P1 IMAD.MOV R22, RZ, RZ, -R22 ;  /* 0x000000ffff169224 */ /* 0x000fe400078e0a16 */
[----:B------:R-:W-:Y:S01]  /*50e0*/  @!P0 IMAD.MOV R24, RZ, RZ, -R24 ;  /* 0x000000ffff188224 */ /* 0x000fe200078e0a18 */
[----:B------:R-:W-:Y:S01]  /*50f0*/  ISETP.NE.AND P0, PT, R52, R53, PT ;  /* 0x000000353400720c */ /* 0x000fe20003f05270 */
[----:B------:R-:W-:Y:S01]  /*5100*/  IMAD.U32 R53, RZ, RZ, UR14 ;  /* 0x0000000eff357e24 */ /* 0x000fe2000f8e00ff */
[C---:B------:R-:W-:Y:S02]  /*5110*/  SEL R22, R67.reuse, R22, !P2 ;  /* 0x0000001643167207 */ /* 0x040fe40005000000 */
[----:B------:R-:W-:-:S02]  /*5120*/  SEL R67, R67, R24, !P2 ;  /* 0x0000001843437207 */ /* 0x000fc40005000000 */
[----:B------:R-:W-:-:S04]  /*5130*/  ISETP.NE.OR P0, PT, R52, R68, P0 ;  /* 0x000000443400720c */ /* 0x000fc80000705670 */
[----:B------:R-:W-:-:S04]  /*5140*/  ISETP.NE.OR P0, PT, R22, R67, P0 ;  /* 0x000000431600720c */ /* 0x000fc80000705670 */
[----:B------:R-:W-:Y:S01]  /*5150*/  ISETP.NE.OR P0, PT, R22, R23, P0 ;  /* 0x000000171600720c */ /* 0x000fe20000705670 */
[----:B------:R-:W-:-:S12]  /*5160*/  IMAD R23, R68, UR14, R23 ;  /* 0x0000000e44177c24 */ /* 0x000fd8000f8e0217 */
[C---:B------:R-:W-:Y:S02]  /*5170*/  @!P0 IMAD R22, R66.reuse, R25, UR9 ;  /* 0x0000000942168e24 */ /* 0x040fe4000f8e0219 */
[----:B------:R-:W-:Y:S02]  /*5180*/  IMAD.U32 R25, RZ, RZ, UR22 ;  /* 0x00000016ff197e24 */ /* 0x000fe4000f8e00ff */
[----:B------:R-:W-:Y:S02]  /*5190*/  @P0 IMAD R66, R66, R55, UR16 ;  /* 0x0000001042420e24 */ /* 0x000fe4000f8e0237 */
[----:B------:R-:W-:Y:S02]  /*51a0*/  @!P0 IMAD R22, R22, R53, UR19 ;  /* 0x0000001316168e24 */ /* 0x000fe4000f8e0235 */
[----:B------:R-:W-:Y:S02]  /*51b0*/  @P0 IMAD R66, R66, R25, UR21 ;  /* 0x0000001542420e24 */ /* 0x000fe4000f8e0219 */
[----:B------:R-:W-:-:S02]  /*51c0*/  @!P0 IMAD.IADD R22, R23, 0x1, R22 ;  /* 0x0000000117168824 */ /* 0x000fc400078e0216 */
[----:B------:R-:W-:-:S03]  /*51d0*/  @P0 IMAD.IADD R66, R23, 0x1, R66 ;  /* 0x0000000117420824 */ /* 0x000fc600078e0242 */
[----:B------:R-:W-:Y:S02]  /*51e0*/  @!P0 SHF.L.U32 R52, R22, 0x1, RZ ;  /* 0x0000000116348819 */ /* 0x000fe400000006ff */
[----:B------:R-:W-:Y:S01]  /*51f0*/  @P0 LEA R52, R66, 0x1, 0x1 ;  /* 0x0000000142340811 */ /* 0x000fe200078e08ff */
[----:B------:R-:W-:Y:S06]  /*5200*/  BRA `(.L_x_1531) ;  /* 0x0000000c00487947 */ /* 0x000fec0003800000 */
.L_x_1533:
[----:B------:R-:W-:Y:S02]  /*5210*/  IABS R65, R28 ;  /* 0x0000001c00417213 */ /* 0x000fe40000000000 */
[----:B------:R-:W-:Y:S02]  /*5220*/  VIMNMX3 R69, R68, R69, R71, PT ;  /* 0x000000454445720f */ /* 0x000fe40003800147 */
[----:B------:R-:W-:Y:S01]  /*5230*/  IABS R68, R0 ;  /* 0x0000000000447213 */ /* 0x000fe20000000000 */
[----:B------:R-:W-:Y:S01]  /*5240*/  IMAD.HI.U32 R72, R54, R65, RZ ;  /* 0x0000004136487227 */ /* 0x000fe200078e00ff */
[----:B------:R-:W-:Y:S02]  /*5250*/  VIMNMX3 R66, R73, R70, R66, PT ;  /* 0x000000464942720f */ /* 0x000fe40003800142 */
[----:B------:R-:W-:Y:S01]  /*5260*/  IABS R73, R59 ;  /* 0x0000003b00497213 */ /* 0x000fe20000000000 */
[----:B------:R-:W-:Y:S01]  /*5270*/  IMAD.MOV R74, RZ, RZ, -R72 ;  /* 0x000000ffff4a7224 */ /* 0x000fe200078e0a48 */
[----:B------:R-:W-:Y:S01]  /*5280*/  VIMNMX3 R23, R62, R23, R61, PT ;  /* 0x000000173e17720f */ /* 0x000fe2000380013d */
[----:B------:R-:W-:-:S04]  /*5290*/  IMAD.HI.U32 R71, R54, R68, RZ ;  /* 0x0000004436477227 */ /* 0x000fc800078e00ff */
[----:B------:R-:W-:Y:S02]  /*52a0*/  IMAD R74, R25, R74, R65 ;  /* 0x0000004a194a7224 */ /* 0x000fe400078e0241 */
[----:B------:R-:W-:-:S03]  /*52b0*/  IMAD.MOV R70, RZ, RZ, -R71 ;  /* 0x000000ffff467224 */ /* 0x000fc600078e0a47 */
[----:B------:R-:W-:-:S13]  /*52c0*/  ISETP.GT.U32.AND P5, PT, R25, R74, PT ;  /* 0x0000004a1900720c */ /* 0x000fda0003fa4070 */
[----:B------:R-:W-:Y:S02]  /*52d0*/  @!P5 IMAD.IADD R74, R74, 0x1, -R25 ;  /* 0x000000014a4ad824 */ /* 0x000fe400078e0a19 */
[----:B------:R-:W-:-:S03]  /*52e0*/  @!P5 VIADD R72, R72, 0x1 ;  /* 0x000000014848d836 */ /* 0x000fc60000000000 */
[----:B------:R-:W-:Y:S01]  /*52f0*/  ISETP.GE.U32.AND P0, PT, R74, R25, PT ;  /* 0x000000194a00720c */ /* 0x000fe20003f06070 */
[----:B------:R-:W-:Y:S02]  /*5300*/  IMAD R74, R25, R70, R68 ;  /* 0x00000046194a7224 */ /* 0x000fe400078e0244 */
[----:B------:R-:W-:-:S03]  /*5310*/  IMAD.MOV.U32 R70, RZ, RZ, R73 ;  /* 0x000000ffff467224 */ /* 0x000fc600078e0049 */
[----:B------:R-:W-:Y:S01]  /*5320*/  ISETP.GT.U32.AND P5, PT, R25, R74, PT ;  /* 0x0000004a1900720c */ /* 0x000fe20003fa4070 */
[----:B------:R-:W-:-:S05]  /*5330*/  IMAD.HI.U32 R54, R54, R70, RZ ;  /* 0x0000004636367227 */ /* 0x000fca00078e00ff */
[----:B------:R-:W-:Y:S01]  /*5340*/  IADD3 R73, PT, PT, -R54, RZ, RZ ;  /* 0x000000ff36497210 */ /* 0x000fe20007ffe1ff */
[----:B------:R-:W-:-:S04]  /*5350*/  @P0 VIADD R72, R72, 0x1 ;  /* 0x0000000148480836 */ /* 0x000fc80000000000 */
[----:B------:R-:W-:Y:S02]  /*5360*/  IMAD R76, R25, R73, R70 ;  /* 0x00000049194c7224 */ /* 0x000fe400078e0246 */
[----:B------:R-:W-:Y:S02]  /*5370*/  @!P5 IMAD.IADD R74, R74, 0x1, -R25 ;  /* 0x000000014a4ad824 */ /* 0x000fe400078e0a19 */
[----:B------:R-:W-:Y:S01]  /*5380*/  @!P5 VIADD R71, R71, 0x1 ;  /* 0x000000014747d836 */ /* 0x000fe20000000000 */
[----:B------:R-:W-:Y:S02]  /*5390*/  ISETP.GT.U32.AND P0, PT, R25, R76, PT ;  /* 0x0000004c1900720c */ /* 0x000fe40003f04070 */
[----:B------:R-:W-:-:S11]  /*53a0*/  ISETP.GE.U32.AND P5, PT, R74, R25, PT ;  /* 0x000000194a00720c */ /* 0x000fd60003fa6070 */
[----:B------:R-:W-:Y:S01]  /*53b0*/  @!P0 IMAD.IADD R76, R76, 0x1, -R25 ;  /* 0x000000014c4c8824 */ /* 0x000fe200078e0a19 */
[----:B------:R-:W-:Y:S01]  /*53c0*/  @!P0 IADD3 R54, PT, PT, R54, 0x1, RZ ;  /* 0x0000000136368810 */ /* 0x000fe20007ffe0ff */
[----:B------:R-:W-:-:S03]  /*53d0*/  @P5 VIADD R71, R71, 0x1 ;  /* 0x0000000147475836 */ /* 0x000fc60000000000 */
[C---:B------:R-:W-:Y:S02]  /*53e0*/  ISETP.GE.U32.AND P5, PT, R76.reuse, R25, PT ;  /* 0x000000194c00720c */ /* 0x040fe40003fa6070 */
[----:B------:R-:W-:Y:S01]  /*53f0*/  ISETP.GT.U32.AND P0, PT, R25, R76, PT ;  /* 0x0000004c1900720c */ /* 0x000fe20003f04070 */
[----:B------:R-:W-:-:S05]  /*5400*/  IMAD.IADD R25, R76, 0x1, -R25 ;  /* 0x000000014c197824 */ /* 0x000fca00078e0a19 */
[----:B------:R-:W-:Y:S02]  /*5410*/  SEL R76, R25, R76, !P0 ;  /* 0x0000004c194c7207 */ /* 0x000fe40004000000 */
[----:B------:R-:W-:Y:S02]  /*5420*/  ISETP.GE.AND P0, PT, R59, RZ, PT ;  /* 0x000000ff3b00720c */ /* 0x000fe40003f06270 */
[----:B------:R-:W-:Y:S01]  /*5430*/  LOP3.LUT R25, R28, UR24, RZ, 0x3c, !PT ;  /* 0x000000181c197c12 */ /* 0x000fe2000f8e3cff */
[----:B------:R-:W-:-:S03]  /*5440*/  @P5 VIADD R54, R54, 0x1 ;  /* 0x0000000136365836 */ /* 0x000fc60000000000 */
[----:B------:R-:W-:Y:S02]  /*5450*/  ISETP.GE.AND P5, PT, R25, RZ, PT ;  /* 0x000000ff1900720c */ /* 0x000fe40003fa6270 */
[----:B------:R-:W-:-:S05]  /*5460*/  LOP3.LUT R25, R0, UR24, RZ, 0x3c, !PT ;  /* 0x0000001800197c12 */ /* 0x000fca000f8e3cff */
[----:B------:R-:W-:Y:S01]  /*5470*/  @!P0 IMAD.MOV R76, RZ, RZ, -R76 ;  /* 0x000000ffff4c8224 */ /* 0x000fe200078e0a4c */
[----:B------:R-:W-:Y:S02]  /*5480*/  ISETP.GE.AND P0, PT, R25, RZ, PT ;  /* 0x000000ff1900720c */ /* 0x000fe40003f06270 */
[----:B------:R-:W-:-:S03]  /*5490*/  LOP3.LUT R25, R59, UR24, RZ, 0x3c, !PT ;  /* 0x000000183b197c12 */ /* 0x000fc6000f8e3cff */
[----:B------:R-:W-:Y:S01]  /*54a0*/  @!P5 IMAD.MOV R72, RZ, RZ, -R72 ;  /* 0x000000ffff48d224 */ /* 0x000fe200078e0a48 */
[----:B------:R-:W-:-:S04]  /*54b0*/  ISETP.GE.AND P5, PT, R25, RZ, PT ;  /* 0x000000ff1900720c */ /* 0x000fc80003fa6270 */
[C---:B------:R-:W-:Y:S01]  /*54c0*/  SEL R25, R67.reuse, R72, !P2 ;  /* 0x0000004843197207 */ /* 0x040fe20005000000 */
[----:B------:R-:W-:Y:S01]  /*54d0*/  IMAD.MOV.U32 R72, RZ, RZ, R54 ;  /* 0x000000ffff487224 */ /* 0x000fe200078e0036 */
[----:B------:R-:W-:Y:S01]  /*54e0*/  SEL R54, R67, R76, !P2 ;  /* 0x0000004c43367207 */ /* 0x000fe20005000000 */
[----:B------:R-:W-:Y:S01]  /*54f0*/  IMAD.HI.U32 R76, R56, R65, RZ ;  /* 0x00000041384c7227 */ /* 0x000fe200078e00ff */
[----:B------:R-:W-:Y:S02]  /*5500*/  @!P0 IADD3 R71, PT, PT, -R71, RZ, RZ ;  /* 0x000000ff47478210 */ /* 0x000fe40007ffe1ff */
[----:B------:R-:W-:Y:S01]  /*5510*/  IABS R74, R25 ;  /* 0x00000019004a7213 */ /* 0x000fe20000000000 */
[----:B------:R-:W-:Y:S01]  /*5520*/  IMAD R65, R76, R55, R65 ;  /* 0x000000374c417224 */ /* 0x000fe200078e0241 */
[----:B------:R-:W-:Y:S01]  /*5530*/  SEL R71, R67, R71, !P2 ;  /* 0x0000004743477207 */ /* 0x000fe20005000000 */
[----:B------:R-:W-:-:S03]  /*5540*/  @!P5 IMAD.MOV R72, RZ, RZ, -R72 ;  /* 0x000000ffff48d224 */ /* 0x000fc600078e0a48 */
[----:B------:R-:W-:Y:S02]  /*5550*/  IABS R73, R71 ;  /* 0x0000004700497213 */ /* 0x000fe40000000000 */
[----:B------:R-:W-:Y:S01]  /*5560*/  SEL R67, R67, R72, !P2 ;  /* 0x0000004843437207 */ /* 0x000fe20005000000 */
[----:B------:R-:W-:Y:S01]  /*5570*/  IMAD.HI.U32 R72, R22, R74, RZ ;  /* 0x0000004a16487227 */ /* 0x000fe200078e00ff */
[----:B------:R-:W-:-:S03]  /*5580*/  ISETP.GT.U32.AND P0, PT, R24, R65, PT ;  /* 0x000000411800720c */ /* 0x000fc60003f04070 */
[----:B------:R-:W-:-:S04]  /*5590*/  IMAD.MOV R72, RZ, RZ, -R72 ;  /* 0x000000ffff487224 */ /* 0x000fc800078e0a48 */
[----:B------:R-:W-:Y:S02]  /*55a0*/  IMAD R74, R53, R72, R74 ;  /* 0x00000048354a7224 */ /* 0x000fe400078e024a */
[----:B------:R-:W-:-:S04]  /*55b0*/  IMAD.HI.U32 R72, R22, R73, RZ ;  /* 0x0000004916487227 */ /* 0x000fc800078e00ff */
[----:B------:R-:W-:Y:S01]  /*55c0*/  IMAD.MOV R72, RZ, RZ, -R72 ;  /* 0x000000ffff487224 */ /* 0x000fe200078e0a48 */
[----:B------:R-:W-:Y:S01]  /*55d0*/  @!P0 IADD3 R76, PT, PT, R76, 0x1, RZ ;  /* 0x000000014c4c8810 */ /* 0x000fe20007ffe0ff */
[----:B------:R-:W-:Y:S02]  /*55e0*/  @!P0 IMAD.IADD R65, R65, 0x1, -R24 ;  /* 0x0000000141418824 */ /* 0x000fe400078e0a18 */
[----:B------:R-:W-:Y:S01]  /*55f0*/  IMAD R72, R53, R72, R73 ;  /* 0x0000004835487224 */ /* 0x000fe200078e0249 */
[----:B------:R-:W-:Y:S02]  /*5600*/  IABS R73, R67 ;  /* 0x0000004300497213 */ /* 0x000fe40000000000 */
[----:B------:R-:W-:Y:S01]  /*5610*/  ISETP.GE.U32.AND P2, PT, R65, R24, PT ;  /* 0x000000184100720c */ /* 0x000fe20003f46070 */
[----:B------:R-:W-:-:S04]  /*5620*/  IMAD.HI.U32 R65, R56, R68, RZ ;  /* 0x0000004438417227 */ /* 0x000fc800078e00ff */
[----:B------:R-:W-:-:S04]  /*5630*/  IMAD.HI.U32 R22, R22, R73, RZ ;  /* 0x0000004916167227 */ /* 0x000fc800078e00ff */
[----:B------:R-:W-:-:S04]  /*5640*/  IMAD.MOV R22, RZ, RZ, -R22 ;  /* 0x000000ffff167224 */ /* 0x000fc800078e0a16 */
[----:B------:R-:W-:Y:S02]  /*5650*/  IMAD R22, R53, R22, R73 ;  /* 0x0000001635167224 */ /* 0x000fe400078e0249 */
[----:B------:R-:W-:Y:S02]  /*5660*/  IMAD R73, R65, R55, R68 ;  /* 0x0000003741497224 */ /* 0x000fe400078e0244 */
[----:B------:R-:W-:-:S03]  /*5670*/  IMAD.HI.U32 R68, R56, R70, RZ ;  /* 0x0000004638447227 */ /* 0x000fc600078e00ff */
[----:B------:R-:W-:Y:S01]  /*5680*/  ISETP.GT.U32.AND P5, PT, R24, R73, PT ;  /* 0x000000491800720c */ /* 0x000fe20003fa4070 */
[----:B------:R-:W-:Y:S02]  /*5690*/  IMAD R55, R68, R55, R70 ;  /* 0x0000003744377224 */ /* 0x000fe400078e0246 */
[----:B------:R-:W-:-:S03]  /*56a0*/  @P2 VIADD R76, R76, 0x1 ;  /* 0x000000014c4c2836 */ /* 0x000fc60000000000 */
[----:B------:R-:W-:-:S07]  /*56b0*/  ISETP.GT.U32.AND P0, PT, R24, R55, PT ;  /* 0x000000371800720c */ /* 0x000fce0003f04070 */
[----:B------:R-:W-:Y:S02]  /*56c0*/  @!P5 IMAD.IADD R73, R73, 0x1, -R24 ;  /* 0x000000014949d824 */ /* 0x000fe400078e0a18 */
[----:B------:R-:W-:-:S03]  /*56d0*/  @!P5 VIADD R65, R65, 0x1 ;  /* 0x000000014141d836 */ /* 0x000fc60000000000 */
[----:B------:R-:W-:Y:S01]  /*56e0*/  ISETP.GE.U32.AND P2, PT, R73, R24, PT ;  /* 0x000000184900720c */ /* 0x000fe20003f46070 */
[----:B------:R-:W-:Y:S01]  /*56f0*/  @!P0 IMAD.IADD R55, R55, 0x1, -R24 ;  /* 0x0000000137378824 */ /* 0x000fe200078e0a18 */
[----:B------:R-:W-:-:S04]  /*5700*/  @!P0 IADD3 R68, PT, PT, R68, 0x1, RZ ;  /* 0x0000000144448810 */ /* 0x000fc80007ffe0ff */
[----:B------:R-:W-:Y:S02]  /*5710*/  ISETP.GE.U32.AND P5, PT, R55, R24, PT ;  /* 0x000000183700720c */ /* 0x000fe40003fa6070 */
[----:B------:R-:W-:-:S05]  /*5720*/  LOP3.LUT R24, R28, UR17, RZ, 0x3c, !PT ;  /* 0x000000111c187c12 */ /* 0x000fca000f8e3cff */
[----:B------:R-:W-:Y:S01]  /*5730*/  @P2 VIADD R65, R65, 0x1 ;  /* 0x0000000141412836 */ /* 0x000fe20000000000 */
[----:B------:R-:W-:Y:S02]  /*5740*/  ISETP.GE.AND P2, PT, R24, RZ, PT ;  /* 0x000000ff1800720c */ /* 0x000fe40003f46270 */
[----:B------:R-:W-:-:S03]  /*5750*/  LOP3.LUT R24, R0, UR17, RZ, 0x3c, !PT ;  /* 0x0000001100187c12 */ /* 0x000fc6000f8e3cff */
[----:B------:R-:W-:Y:S01]  /*5760*/  @P5 VIADD R68, R68, 0x1 ;  /* 0x0000000144445836 */ /* 0x000fe20000000000 */
[----:B------:R-:W-:Y:S02]  /*5770*/  ISETP.GE.AND P0, PT, R24, RZ, PT ;  /* 0x000000ff1800720c */ /* 0x000fe40003f06270 */
[----:B------:R-:W-:-:S04]  /*5780*/  LOP3.LUT R24, R59, UR17, RZ, 0x3c, !PT ;  /* 0x000000113b187c12 */ /* 0x000fc8000f8e3cff */
[----:B------:R-:W-:Y:S01]  /*5790*/  ISETP.GE.AND P5, PT, R24, RZ, PT ;  /* 0x000000ff1800720c */ /* 0x000fe20003fa6270 */
[----:B------:R-:W-:Y:S01]  /*57a0*/  @!P2 IMAD.MOV R76, RZ, RZ, -R76 ;  /* 0x000000ffff4ca224 */ /* 0x000fe200078e0a4c */
[----:B------:R-:W-:-:S04]  /*57b0*/  ISETP.GT.U32.AND P2, PT, R53, R22, PT ;  /* 0x000000163500720c */ /* 0x000fc80003f44070 */
[----:B------:R-:W-:Y:S01]  /*57c0*/  SEL R56, R57, R76, !P1 ;  /* 0x0000004c39387207 */ /* 0x000fe20004800000 */
[----:B------:R-:W-:Y:S01]  /*57d0*/  @!P0 IMAD.MOV R65, RZ, RZ, -R65 ;  /* 0x000000ffff418224 */ /* 0x000fe200078e0a41 */
[----:B------:R-:W-:Y:S02]  /*57e0*/  ISETP.GT.U32.AND P0, PT, R53, R74, PT ;  /* 0x0000004a3500720c */ /* 0x000fe40003f04070 */
[----:B------:R-:W-:Y:S02]  /*57f0*/  IABS R73, R56 ;  /* 0x0000003800497213 */ /* 0x000fe40000000000 */
[----:B------:R-:W-:Y:S01]  /*5800*/  SEL R24, R57, R65, !P1 ;  /* 0x0000004139187207 */ /* 0x000fe20004800000 */
[----:B------:R-:W-:Y:S02]  /*5810*/  @!P5 IMAD.MOV R68, RZ, RZ, -R68 ;  /* 0x000000ffff44d224 */ /* 0x000fe400078e0a44 */
[----:B------:R-:W-:Y:S01]  /*5820*/  IMAD.HI.U32 R55, R60, R73, RZ ;  /* 0x000000493c377227 */ /* 0x000fe200078e00ff */
[----:B------:R-:W-:-:S02]  /*5830*/  IABS R65, R24 ;  /* 0x0000001800417213 */ /* 0x000fc40000000000 */
[----:B------:R-:W-:Y:S01]  /*5840*/  SEL R57, R57, R68, !P1 ;  /* 0x0000004439397207 */ /* 0x000fe20004800000 */
[----:B------:R-:W-:Y:S01]  /*5850*/  IMAD.MOV R55, RZ, RZ, -R55 ;  /* 0x000000ffff377224 */ /* 0x000fe200078e0a37 */
[C---:B------:R-:W-:Y:S01]  /*5860*/  ISETP.GT.U32.AND P1, PT, R53.reuse, R72, PT ;  /* 0x000000483500720c */ /* 0x040fe20003f24070 */
[----:B------:R-:W-:Y:S01]  /*5870*/  @!P2 IMAD.IADD R22, R22, 0x1, -R53 ;  /* 0x000000011616a824 */ /* 0x000fe200078e0a35 */
[----:B------:R-:W-:Y:S01]  /*5880*/  IABS R75, R57 ;  /* 0x00000039004b7213 */ /* 0x000fe20000000000 */
[----:B------:R-:W-:Y:S01]  /*5890*/  IMAD R73, R52, R55, R73 ;  /* 0x0000003734497224 */ /* 0x000fe200078e0249 */
[----:B------:R-:W-:Y:S01]  /*58a0*/  @!P0 IADD3 R74, PT, PT, R74, -R53, RZ ;  /* 0x800000354a4a8210 */ /* 0x000fe20007ffe0ff */
[----:B------:R-:W-:Y:S01]  /*58b0*/  IMAD.HI.U32 R55, R60, R65, RZ ;  /* 0x000000413c377227 */ /* 0x000fe200078e00ff */
[----:B------:R-:W-:Y:S02]  /*58c0*/  ISETP.GT.U32.AND P5, PT, R53, R22, PT ;  /* 0x000000163500720c */ /* 0x000fe40003fa4070 */
[----:B------:R-:W-:Y:S01]  /*58d0*/  ISETP.GT.U32.AND P0, PT, R52, R73, PT ;  /* 0x000000493400720c */ /* 0x000fe20003f04070 */
[----:B------:R-:W-:-:S02]  /*58e0*/  IMAD.MOV R55, RZ, RZ, -R55 ;  /* 0x000000ffff377224 */ /* 0x000fc400078e0a37 */
[----:B------:R-:W-:-:S04]  /*58f0*/  IMAD.HI.U32 R60, R60, R75, RZ ;  /* 0x0000004b3c3c7227 */ /* 0x000fc800078e00ff */
[----:B------:R-:W-:Y:S01]  /*5900*/  @!P1 IMAD.IADD R72, R72, 0x1, -R53 ;  /* 0x0000000148489824 */ /* 0x000fe200078e0a35 */
[C---:B------:R-:W-:Y:S01]  /*5910*/  ISETP.GT.U32.AND P1, PT, R53.reuse, R74, PT ;  /* 0x0000004a3500720c */ /* 0x040fe20003f24070 */
[C---:B------:R-:W-:Y:S02]  /*5920*/  IMAD R55, R52.reuse, R55, R65 ;  /* 0x0000003734377224 */ /* 0x040fe400078e0241 */
[----:B------:R-:W-:Y:S01]  /*5930*/  IMAD.MOV R60, RZ, RZ, -R60 ;  /* 0x000000ffff3c7224 */ /* 0x000fe200078e0a3c */
[----:B------:R-:W-:Y:S01]  /*5940*/  ISETP.GT.U32.AND P2, PT, R53, R72, PT ;  /* 0x000000483500720c */ /* 0x000fe20003f44070 */
[----:B------:R-:W-:Y:S02]  /*5950*/  @!P0 IMAD.IADD R73, R73, 0x1, -R52 ;  /* 0x0000000149498824 */ /* 0x000fe400078e0a34 */
[----:B------:R-:W-:Y:S02]  /*5960*/  IMAD R65, R52, R60, R75 ;  /* 0x0000003c34417224 */ /* 0x000fe400078e024b */
[--C-:B------:R-:W-:Y:S01]  /*5970*/  @!P5 IMAD.IADD R22, R22, 0x1, -R53.reuse ;  /* 0x000000011616d824 */ /* 0x100fe200078e0a35 */
[----:B------:R-:W-:Y:S01]  /*5980*/  ISETP.GT.U32.AND P5, PT, R52, R73, PT ;  /* 0x000000493400720c */ /* 0x000fe20003fa4070 */
[----:B------:R-:W-:Y:S01]  /*5990*/  VIADD R60, R66, 0x1 ;  /* 0x00000001423c7836 */ /* 0x000fe20000000000 */
[----:B------:R-:W-:Y:S01]  /*59a0*/  ISETP.GT.U32.AND P0, PT, R52, R65, PT ;  /* 0x000000413400720c */ /* 0x000fe20003f04070 */
[----:B------:R-:W-:Y:S01]  /*59b0*/  @!P1 IMAD.IADD R74, R74, 0x1, -R53 ;  /* 0x000000014a4a9824 */ /* 0x000fe200078e0a35 */
[----:B------:R-:W-:Y:S01]  /*59c0*/  ISETP.GE.AND P1, PT, R25, RZ, PT ;  /* 0x000000ff1900720c */ /* 0x000fe20003f26270 */
[----:B------:R-:W-:-:S02]  /*59d0*/  IMAD.MOV R25, RZ, RZ, -R25 ;  /* 0x000000ffff197224 */ /* 0x000fc400078e0a19 */
[----:B------:R-:W-:Y:S02]  /*59e0*/  @!P2 IADD3 R72, PT, PT, R72, -R53, RZ ;  /* 0x800000354848a210 */ /* 0x000fe40007ffe0ff */
[----:B------:R-:W-:-:S04]  /*59f0*/  ISETP.GT.U32.AND P2, PT, R52, R55, PT ;  /* 0x000000373400720c */ /* 0x000fc80003f44070 */
[--C-:B------:R-:W-:Y:S02]  /*5a00*/  @!P5 IMAD.IADD R73, R73, 0x1, -R52.reuse ;  /* 0x000000014949d824 */ /* 0x100fe400078e0a34 */
[--C-:B------:R-:W-:Y:S02]  /*5a10*/  @!P0 IMAD.IADD R65, R65, 0x1, -R52.reuse ;  /* 0x0000000141418824 */ /* 0x100fe400078e0a34 */
[----:B------:R-:W-:Y:S02]  /*5a20*/  @!P1 IADD3 R74, PT, PT, -R74, RZ, RZ ;  /* 0x000000ff4a4a9210 */ /* 0x000fe40007ffe1ff */
[----:B------:R-:W-:Y:S02]  /*5a30*/  ISETP.GE.AND P1, PT, R67, RZ, PT ;  /* 0x000000ff4300720c */ /* 0x000fe40003f26270 */
[----:B------:R-:W-:Y:S01]  /*5a40*/  ISETP.GT.U32.AND P5, PT, R52, R65, PT ;  /* 0x000000413400720c */ /* 0x000fe20003fa4070 */
[----:B------:R-:W-:Y:S01]  /*5a50*/  @!P2 IMAD.IADD R55, R55, 0x1, -R52 ;  /* 0x000000013737a824 */ /* 0x000fe200078e0a34 */
[----:B------:R-:W-:Y:S01]  /*5a60*/  ISETP.GE.AND P2, PT, R56, RZ, PT ;  /* 0x000000ff3800720c */ /* 0x000fe20003f46270 */
[----:B------:R-:W-:Y:S01]  /*5a70*/  IMAD R56, R25, UR24, R28 ;  /* 0x0000001819387c24 */ /* 0x000fe2000f8e021c */
[----:B------:R-:W-:-:S02]  /*5a80*/  IADD3 R25, PT, PT, R23, 0x1, RZ ;  /* 0x0000000117197810 */ /* 0x000fc40007ffe0ff */
[----:B------:R-:W-:-:S05]  /*5a90*/  ISETP.GT.U32.AND P0, PT, R52, R55, PT ;  /* 0x000000373400720c */ /* 0x000fca0003f04070 */
[----:B------:R-:W-:Y:S01]  /*5aa0*/  @!P1 IMAD.MOV R22, RZ, RZ, -R22 ;  /* 0x000000ffff169224 */ /* 0x000fe200078e0a16 */
[----:B------:R-:W-:Y:S01]  /*5ab0*/  ISETP.GE.AND P1, PT, R24, RZ, PT ;  /* 0x000000ff1800720c */ /* 0x000fe20003f26270 */
[--C-:B------:R-:W-:Y:S01]  /*5ac0*/  @!P5 IMAD.IADD R65, R65, 0x1, -R52.reuse ;  /* 0x000000014141d824 */ /* 0x100fe200078e0a34 */
[----:B------:R-:W-:Y:S01]  /*5ad0*/  ISETP.GE.AND P5, PT, R71, RZ, PT ;  /* 0x000000ff4700720c */ /* 0x000fe20003fa6270 */
[----:B------:R-:W-:Y:S01]  /*5ae0*/  @!P2 IMAD.MOV R73, RZ, RZ, -R73 ;  /* 0x000000ffff49a224 */ /* 0x000fe200078e0a49 */
[----:B------:R-:W-:Y:S01]  /*5af0*/  ISETP.GE.AND P2, PT, R57, RZ, PT ;  /* 0x000000ff3900720c */ /* 0x000fe20003f46270 */
[----:B------:R-:W-:Y:S01]  /*5b00*/  IMAD.MOV R71, RZ, RZ, -R71 ;  /* 0x000000ffff477224 */ /* 0x000fe200078e0a47 */
[----:B------:R-:W-:Y:S01]  /*5b10*/  SEL R57, R63, R74, !P3 ;  /* 0x0000004a3f397207 */ /* 0x000fe20005800000 */
[----:B------:R-:W-:Y:S01]  /*5b20*/  @!P0 IMAD.IADD R55, R55, 0x1, -R52 ;  /* 0x0000000137378824 */ /* 0x000fe200078e0a34 */
[----:B------:R-:W-:Y:S02]  /*5b30*/  SEL R24, R64, R73, !P4 ;  /* 0x0000004940187207 */ /* 0x000fe40006000000 */
[----:B------:R-:W-:-:S02]  /*5b40*/  ISETP.NE.AND P0, PT, R57, R66, PT ;  /* 0x000000423900720c */ /* 0x000fc40003f05270 */
[----:B------:R-:W-:Y:S01]  /*5b50*/  SEL R53, R63, R22, !P3 ;  /* 0x000000163f357207 */ /* 0x000fe20005800000 */
[----:B------:R-:W-:Y:S01]  /*5b60*/  IMAD R22, R71, UR24, R0 ;  /* 0x0000001847167c24 */ /* 0x000fe2000f8e0200 */
[----:B------:R-:W-:Y:S01]  /*5b70*/  ISETP.NE.OR P0, PT, R56, R23, P0 ;  /* 0x000000173800720c */ /* 0x000fe20000705670 */
[----:B------:R-:W-:Y:S01]  /*5b80*/  @!P5 IMAD.MOV R72, RZ, RZ, -R72 ;  /* 0x000000ffff48d224 */ /* 0x000fe200078e0a48 */
[----:B------:R-:W-:Y:S01]  /*5b90*/  ISETP.NE.AND P6, PT, R57, R66, PT ;  /* 0x000000423900720c */ /* 0x000fe20003fc5270 */
[----:B------:R-:W-:Y:S01]  /*5ba0*/  @!P2 IMAD.MOV R65, RZ, RZ, -R65 ;  /* 0x000000ffff41a224 */ /* 0x000fe200078e0a41 */
[----:B------:R-:W-:Y:S01]  /*5bb0*/  ISETP.NE.OR P0, PT, R24, R69, P0 ;  /* 0x000000451800720c */ /* 0x000fe20000705670 */
[----:B------:R-:W-:Y:S01]  /*5bc0*/  @!P1 IMAD.MOV R55, RZ, RZ, -R55 ;  /* 0x000000ffff379224 */ /* 0x000fe200078e0a37 */
[----:B------:R-:W-:Y:S02]  /*5bd0*/  SEL R63, R63, R72, !P3 ;  /* 0x000000483f3f7207 */ /* 0x000fe40005800000 */
[----:B------:R-:W-:-:S02]  /*5be0*/  ISETP.NE.OR P0, PT, R54, R25, P0 ;  /* 0x000000193600720c */ /* 0x000fc40000705670 */
[C---:B------:R-:W-:Y:S02]  /*5bf0*/  SEL R52, R64.reuse, R65, !P4 ;  /* 0x0000004140347207 */ /* 0x040fe40006000000 */
[----:B------:R-:W-:Y:S02]  /*5c00*/  ISETP.NE.OR P0, PT, R53, R66, P0 ;  /* 0x000000423500720c */ /* 0x000fe40000705670 */
[----:B------:R-:W-:Y:S02]  /*5c10*/  SEL R64, R64, R55, !P4 ;  /* 0x0000003740407207 */ /* 0x000fe40006000000 */
[----:B------:R-:W-:Y:S02]  /*5c20*/  ISETP.NE.OR P0, PT, R52, R69, P0 ;  /* 0x000000453400720c */ /* 0x000fe40000705670 */
[----:B------:R-:W-:Y:S02]  /*5c30*/  IADD3 R55, PT, PT, R69, 0x1, RZ ;  /* 0x0000000145377810 */ /* 0x000fe40007ffe0ff */
[----:B------:R-:W-:-:S02]  /*5c40*/  ISETP.NE.OR P0, PT, R22, R23, P0 ;  /* 0x000000171600720c */ /* 0x000fc40000705670 */
[----:B------:R-:W-:Y:S02]  /*5c50*/  ISETP.EQ.AND P6, PT, R56, R25, !P6 ;  /* 0x000000193800720c */ /* 0x000fe400077c2270 */
[----:B------:R-:W-:Y:S02]  /*5c60*/  ISETP.NE.OR P0, PT, R63, R60, P0 ;  /* 0x0000003c3f00720c */ /* 0x000fe40000705670 */
[----:B------:R-:W-:Y:S02]  /*5c70*/  ISETP.EQ.AND P6, PT, R24, R69, P6 ;  /* 0x000000451800720c */ /* 0x000fe400037c2270 */
[CC--:B------:R-:W-:Y:S02]  /*5c80*/  ISETP.NE.OR P0, PT, R64.reuse, R55.reuse, P0 ;  /* 0x000000374000720c */ /* 0x0c0fe40000705670 */
[----:B------:R-:W-:Y:S02]  /*5c90*/  ISETP.NE.AND P3, PT, R64, R55, PT ;  /* 0x000000374000720c */ /* 0x000fe40003f65270 */
[----:B------:R-:W-:-:S02]  /*5ca0*/  SEL R24, RZ, 0xffffffff, !P0 ;  /* 0xffffffffff187807 */ /* 0x000fc40004000000 */
[-C--:B------:R-:W-:Y:S02]  /*5cb0*/  ISETP.NE.AND P5, PT, R22, R23.reuse, PT ;  /* 0x000000171600720c */ /* 0x080fe40003fa5270 */
[-C--:B------:R-:W-:Y:S02]  /*5cc0*/  ISETP.NE.AND P2, PT, R63, R60.reuse, PT ;  /* 0x0000003c3f00720c */ /* 0x080fe40003f45270 */
[----:B------:R-:W-:Y:S02]  /*5cd0*/  ISETP.EQ.AND P0, PT, R54, R23, P6 ;  /* 0x000000173600720c */ /* 0x000fe40003702270 */
[----:B------:R-:W-:Y:S02]  /*5ce0*/  SEL R57, R24, 0x1, P3 ;  /* 0x0000000118397807 */ /* 0x000fe40001800000 */
[----:B------:R-:W-:Y:S02]  /*5cf0*/  ISETP.EQ.AND P1, PT, R53, R60, P0 ;  /* 0x0000003c3500720c */ /* 0x000fe40000722270 */
[----:B------:R-:W-:-:S02]  /*5d00*/  SEL R57, R57, R24, !P2 ;  /* 0x0000001839397207 */ /* 0x000fc40005000000 */
[----:B------:R-:W-:Y:S02]  /*5d10*/  ISETP.NE.AND P4, PT, R52, R69, PT ;  /* 0x000000453400720c */ /* 0x000fe40003f85270 */
[-C--:B------:R-:W-:Y:S02]  /*5d20*/  SEL R57, R57, R24.reuse, P1 ;  /* 0x0000001839397207 */ /* 0x080fe40000800000 */
[----:B------:R-:W-:Y:S02]  /*5d30*/  P2R R56, PR, RZ, 0x40 ;  /* 0x00000040ff387803 */ /* 0x000fe40000000000 */
[----:B------:R-:W-:Y:S02]  /*5d40*/  @!P5 SEL R24, R57, R24, !P4 ;  /* 0x000000183918d207 */ /* 0x000fe40006000000 */
[----:B------:R-:W-:Y:S02]  /*5d50*/  ISETP.NE.AND P6, PT, R53, R60, PT ;  /* 0x0000003c3500720c */ /* 0x000fe40003fc5270 */
        /* <DEDUP_REMOVED lines=13> */
[----:B------:R-:W-:-:S03]  /*5e30*/  IMAD R66, R69, UR15, R66 ;  /* 0x0000000f45427c24 */ /* 0x000fc6000f8e0242 */
[----:B------:R-:W-:Y:S01]  /*5e40*/  @!P5 SEL R24, R57, R24, !P0 ;  /* 0x000000183918d207 */ /* 0x000fe20004000000 */
[----:B------:R-:W-:-:S03]  /*5e50*/  IMAD R66, R66, UR14, R23 ;  /* 0x0000000e42427c24 */ /* 0x000fc6000f8e0217 */
[----:B------:R-:W-:-:S04]  /*5e60*/  SEL R53, R24, 0x4, P3 ;  /* 0x0000000418357807 */ /* 0x000fc80001800000 */
[----:B------:R-:W-:-:S04]  /*5e70*/  SEL R53, R53, R24, !P2 ;  /* 0x0000001835357207 */ /* 0x000fc80005000000 */
[----:B------:R-:W-:-:S04]  /*5e80*/  SEL R53, R53, R24, !P4 ;  /* 0x0000001835357207 */ /* 0x000fc80006000000 */
[----:B------:R-:W-:-:S04]  /*5e90*/  SEL R53, R53, R24, P6 ;  /* 0x0000001835357207 */ /* 0x000fc80003000000 */
[----:B------:R-:W-:Y:S02]  /*5ea0*/  @!P5 SEL R24, R53, R24, !P0 ;  /* 0x000000183518d207 */ /* 0x000fe40004000000 */
[----:B------:R-:W-:Y:S01]  /*5eb0*/  ISETP.NE.AND P0, PT, R22, R25, PT ;  /* 0x000000191600720c */ /* 0x000fe20003f05270 */
[----:B------:R-:W-:Y:S01]  /*5ec0*/  IMAD.MOV.U32 R25, RZ, RZ, 0x3 ;  /* 0x00000003ff197424 */ /* 0x000fe200078e00ff */
[----:B------:R-:W-:-:S03]  /*5ed0*/  SEL R53, R24, 0x5, P3 ;  /* 0x0000000518357807 */ /* 0x000fc60001800000 */
[----:B------:R-:W-:Y:S01]  /*5ee0*/  IMAD R23, R66, R25, UR8 ;  /* 0x0000000842177e24 */ /* 0x000fe2000f8e0219 */
[----:B------:R-:W-:-:S04]  /*5ef0*/  SEL R53, R53, R24, !P2 ;  /* 0x0000001835357207 */ /* 0x000fc80005000000 */
[----:B------:R-:W-:-:S04]  /*5f00*/  SEL R53, R53, R24, !P0 ;  /* 0x0000001835357207 */ /* 0x000fc80004000000 */
[----:B------:R-:W-:-:S05]  /*5f10*/  @P1 SEL R24, R53, R24, !P4 ;  /* 0x0000001835181207 */ /* 0x000fca0006000000 */
[----:B------:R-:W-:-:S07]  /*5f20*/  IMAD.U32 R52, R23, 0x2, R24 ;  /* 0x0000000217347824 */ /* 0x000fce00078e0018 */
.L_x_1531:
[----:B------:R-:W-:Y:S05]  /*5f30*/  BSYNC.RECONVERGENT B2 ;  /* 0x0000000000027941 */ /* 0x000fea0003800200 */
.L_x_1529:
[----:B------:R-:W-:Y:S01]  /*5f40*/  IMAD.WIDE.U32 R22, R33, 0x8, R2 ;  /* 0x0000000821167825 */ /* 0x000fe200078e0002 */
[----:B------:R-:W2:Y:S01]  /*5f50*/  LDG.E.64 R24, desc[UR12][R10.64] ;  /* 0x0000000c0a187981 */ /* 0x000ea2000c1e1b00 */
[----:B------:R-:W0:Y:S04]  /*5f60*/  LDC R53, c[0x0][0x39c] ;  /* 0x0000e700ff357b82 */ /* 0x000e280000000800 */
[----:B------:R-:W2:Y:S01]  /*5f70*/  LDG.E.64 R22, desc[UR12][R22.64] ;  /* 0x0000000c16167981 */ /* 0x000ea2000c1e1b00 */
[----:B------:R-:W-:Y:S01]  /*5f80*/  PLOP3.LUT P0, PT, PT, PT, PT, 0x80, 0x8 ;  /* 0x000000000008781c */ /* 0x000fe20003f0f070 */
[----:B--2---:R-:W-:-:S14]  /*5f90*/  DSETP.GT.AND P2, PT, R22, R24, PT ;  /* 0x000000181600722a */ /* 0x004fdc0003f44000 */
[----:B------:R-:W-:-:S13]  /*5fa0*/  @!P2 ISETP.GT.AND P1, PT, R33, R48, PT ;  /* 0x000000302100a20c */ /* 0x000fda0003f24270 */
[----:B------:R-:W-:Y:S01]  /*5fb0*/  @!P2 DSETP.EQ.AND P0, PT, R22, R24, P1 ;  /* 0x000000181600a22a */ /* 0x000fe20000f02000 */
[----:B0-----:R-:W-:-:S13]  /*5fc0*/  ISETP.EQ.AND P1, PT, R53, RZ, PT ;  /* 0x000000ff3500720c */ /* 0x001fda0003f22270 */
[----:B------:R-:W-:Y:S05]  /*5fd0*/  @P0 BRA P1, `(.L_x_1528) ;  /* 0x0000000000f40947 */ /* 0x000fea0000800000 */
        /* <DEDUP_REMOVED lines=22> */
[----:B------:R-:W2:Y:S04]  /*6140*/  LDG.E.64 R26, desc[UR12][R14.64] ;  /* 0x0000000c0e1a7981 */ /* 0x000ea8000c1e1b00 */
[----:B------:R-:W2:Y:S04]  /*6150*/  LDG.E.64 R18, desc[UR12][R16.64] ;  /* 0x0000000c10127981 */ /* 0x000ea8000c1e1b00 */
[----:B------:R-:W3:Y:S01]  /*6160*/  LDG.E.64 R24, desc[UR12][R44.64] ;  /* 0x0000000c2c187981 */ /* 0x000ee2000c1e1b00 */
[----:B------:R-:W-:Y:S01]  /*6170*/  BSSY.RELIABLE B2, `(.L_x_1534) ;  /* 0x0000017000027945 */ /* 0x000fe20003800100 */
[----:B------:R-:W-:Y:S01]  /*6180*/  PLOP3.LUT P0, PT, PT, PT, PT, 0x80, 0x8 ;  /* 0x000000000008781c */ /* 0x000fe20003f0f070 */
[----:B--2---:R-:W-:-:S02]  /*6190*/  DSETP.GT.AND P1, PT, R26, R18, PT ;  /* 0x000000121a00722a */ /* 0x004fc40003f24000 */
[----:B---3--:R-:W-:-:S12]  /*61a0*/  DSETP.GT.AND P4, PT, R24, R18, PT ;  /* 0x000000121800722a */ /* 0x008fd80003f84000 */
[----:B------:R-:W-:-:S06]  /*61b0*/  @!P1 DSETP.NEU.AND P3, PT, R26, R18, PT ;  /* 0x000000121a00922a */ /* 0x000fcc0003f6d000 */
[----:B------:R-:W-:Y:S01]  /*61c0*/  @!P1 ISETP.GT.AND P0, PT, R48, R33, !P3 ;  /* 0x000000213000920c */ /* 0x000fe20005f04270 */
[----:B------:R-:W-:-:S12]  /*61d0*/  @!P4 BRA `(.L_x_1535) ;  /* 0x00000000001cc947 */ /* 0x000fd80003800000 */
[----:B------:R-:W-:Y:S05]  /*61e0*/  @P0 BREAK.RELIABLE B2 ;  /* 0x0000000000020942 */ /* 0x000fea0003800100 */
[----:B------:R-:W-:Y:S02]  /*61f0*/  IMAD.MOV.U32 R26, RZ, RZ, R50 ;  /* 0x000000ffff1a7224 */ /* 0x000fe400078e0032 */
[----:B------:R-:W-:Y:S02]  /*6200*/  IMAD.MOV.U32 R27, RZ, RZ, R51 ;  /* 0x000000ffff1b7224 */ /* 0x000fe400078e0033 */
[----:B------:R-:W-:Y:S02]  /*6210*/  IMAD.MOV.U32 R18, RZ, RZ, R20 ;  /* 0x000000ffff127224 */ /* 0x000fe400078e0014 */
[----:B------:R-:W-:Y:S01]  /*6220*/  IMAD.MOV.U32 R19, RZ, RZ, R21 ;  /* 0x000000ffff137224 */ /* 0x000fe200078e0015 */
[----:B------:R-:W-:Y:S06]  /*6230*/  @P0 BRA `(.L_x_1528) ;  /* 0x00000000005c0947 */ /* 0x000fec0003800000 */
[----:B------:R-:W-:Y:S05]  /*6240*/  BRA `(.L_x_1536) ;  /* 0x0000000000247947 */ /* 0x000fea0003800000 */
.L_x_1535:
[----:B------:R-:W-:Y:S01]  /*6250*/  DSETP.NEU.AND P1, PT, R24, R18, PT ;  /* 0x000000121800722a */ /* 0x000fe20003f2d000 */
[----:B------:R-:W-:Y:S01]  /*6260*/  IMAD.MOV.U32 R26, RZ, RZ, R50 ;  /* 0x000000ffff1a7224 */ /* 0x000fe200078e0032 */
[----:B------:R-:W-:Y:S01]  /*6270*/  MOV R27, R51 ;  /* 0x00000033001b7202 */ /* 0x000fe20000000f00 */
[----:B------:R-:W-:Y:S02]  /*6280*/  IMAD.MOV.U32 R18, RZ, RZ, R20 ;  /* 0x000000ffff127224 */ /* 0x000fe400078e0014 */
[----:B------:R-:W-:Y:S01]  /*6290*/  IMAD.MOV.U32 R19, RZ, RZ, R21 ;  /* 0x000000ffff137224 */ /* 0x000fe200078e0015 */
[----:B------:R-:W-:-:S04]  /*62a0*/  ISETP.GT.AND P1, PT, R47, R33, !P1 ;  /* 0x000000212f00720c */ /* 0x000fc80004f24270 */
[----:B------:R-:W-:-:S13]  /*62b0*/  PLOP3.LUT P1, PT, P0, P1, PT, 0x28, 0x82 ;  /* 0x000000000082781c */ /* 0x000fda0000722570 */
[----:B------:R-:W-:Y:S05]  /*62c0*/  @!P1 BREAK.RELIABLE B2 ;  /* 0x0000000000029942 */ /* 0x000fea0003800100 */
[----:B------:R-:W-:Y:S05]  /*62d0*/  @!P1 BRA `(.L_x_1528) ;  /* 0x0000000000349947 */ /* 0x000fea0003800000 */
.L_x_1536:
[----:B------:R-:W-:Y:S05]  /*62e0*/  BSYNC.RELIABLE B2 ;  /* 0x0000000000027941 */ /* 0x000fea0003800100 */
.L_x_1534:
        /* <DEDUP_REMOVED lines=8> */
.L_x_1537:
[----:B------:R-:W-:Y:S02]  /*6370*/  IMAD.MOV.U32 R18, RZ, RZ, R22 ;  /* 0x000000ffff127224 */ /* 0x000fe400078e0016 */
[----:B------:R-:W-:Y:S02]  /*6380*/  IMAD.MOV.U32 R19, RZ, RZ, R23 ;  /* 0x000000ffff137224 */ /* 0x000fe400078e0017 */
[----:B------:R-:W-:Y:S02]  /*6390*/  IMAD.MOV.U32 R27, RZ, RZ, R52 ;  /* 0x000000ffff1b7224 */ /* 0x000fe400078e0034 */
[----:B------:R-:W-:-:S07]  /*63a0*/  IMAD.MOV.U32 R26, RZ, RZ, R33 ;  /* 0x000000ffff1a7224 */ /* 0x000fce00078e0021 */
.L_x_1528:
[----:B------:R-:W-:Y:S05]  /*63b0*/  BSYNC.RECONVERGENT B1 ;  /* 0x0000000000017941 */ /* 0x000fea0003800200 */
.L_x_1527:
[----:B------:R-:W-:Y:S05]  /*63c0*/  WARPSYNC.ALL ;  /* 0x0000000000007948 */ /* 0x000fea0003800000 */
[----:B------:R-:W-:-:S04]  /*63d0*/  UIADD3 UR6, UP0, UPT, UR6, 0xc, URZ ;  /* 0x0000000c06067890 */ /* 0x000fc8000ff1e0ff */
[----:B------:R-:W-:Y:S01]  /*63e0*/  UIADD3.X UR7, UPT, UPT, URZ, UR7, URZ, UP0, !UPT ;  /* 0x00000007ff077290 */ /* 0x000fe200087fe4ff */
[----:B------:R-:W-:Y:S11]  /*63f0*/  BRA.U UP2, `(.L_x_1538) ;  /* 0xffffffcd02907547 */ /* 0x000ff6000b83ffff */
        /* <DEDUP_REMOVED lines=10> */
.L_x_1540:
        /* <DEDUP_REMOVED lines=14> */
.L_x_2138:


//--------------------- .text._Z15processVerticesiiiii --------------------------
	.section	.text._Z15processVerticesiiiii,"ax",@progbits
	.align	128
        .global         _Z15processVerticesiiiii
        .type           _Z15processVerticesiiiii,@function
        .size           _Z15processVerticesiiiii,(.L_x_2139 - _Z15processVerticesiiiii)
        .other          _Z15processVerticesiiiii,@"STO_CUDA_ENTRY STV_DEFAULT"
_Z15processVerticesiiiii:
.text._Z15processVerticesiiiii:
        /* <DEDUP_REMOVED lines=9> */
[----:B------:R-:W0:Y:S01]  /*0090*/  LDCU.64 UR16, c[0x0][0x358] ;  /* 0x00006b00ff1077ac */ /* 0x000e220008000a00 */
[----:B------:R-:W1:Y:S06]  /*00a0*/  LDCU UR15, c[0x0][0x384] ;  /* 0x00007080ff0f77ac */ /* 0x000e6c0008000800 */
[----:B------:R-:W2:Y:S01]  /*00b0*/  LDC.64 R2, c[0x4][0x18] ;  /* 0x01000600ff027b82 */ /* 0x000ea20000000a00 */
[----:B------:R-:W1:Y:S01]  /*00c0*/  LDCU UR18, c[0x0][0x388] ;  /* 0x00007100ff1277ac */ /* 0x000e620008000800 */
[----:B------:R-:W3:Y:S06]  /*00d0*/  LDCU UR19, c[0x0][0x38c] ;  /* 0x00007180ff1377ac */ /* 0x000eec0008000800 */
[----:B------:R-:W4:Y:S01]  /*00e0*/  LDC.64 R6, c[0x4][0xb8] ;  /* 0x01002e00ff067b82 */ /* 0x000f220000000a00 */
[----:B------:R-:W3:Y:S01]  /*00f0*/  LDCU.64 UR10, c[0x4][0x8] ;  /* 0x01000100ff0a77ac */ /* 0x000ee20008000a00 */
[----:B------:R-:W0:Y:S02]  /*0100*/  LDCU.64 UR20, c[0x0][0x388] ;  /* 0x00007100ff1477ac */ /* 0x000e240008000a00 */
[----:B0-----:R-:W3:Y:S04]  /*0110*/  LDG.E.64 R14, desc[UR16][R4.64] ;  /* 0x00000010040e7981 */ /* 0x001ee8000c1e1b00 */
[----:B------:R-:W0:Y:S01]  /*0120*/  LDC R8, c[0x0][0x390] ;  /* 0x0000e400ff087b82 */ /* 0x000e220000000800 */
[----:B--2---:R2:W3:Y:S04]  /*0130*/  LDG.E.64 R16, desc[UR16][R2.64] ;  /* 0x0000001002107981 */ /* 0x0044e8000c1e1b00 */
[----:B----4-:R4:W3:Y:S01]  /*0140*/  LDG.E.64 R12, desc[UR16][R6.64] ;  /* 0x00000010060c7981 */ /* 0x0108e2000c1e1b00 */
[----:B-1----:R-:W-:-:S02]  /*0150*/  UIMAD UR12, UR15, UR18, URZ ;  /* 0x000000120f0c72a4 */ /* 0x002fc4000f8e02ff */
[----:B--2---:R-:W-:Y:S02]  /*0160*/  IABS R2, UR15 ;  /* 0x0000000f00027c13 */ /* 0x004fe40008000000 */
[----:B0-----:R-:W-:Y:S02]  /*0170*/  ISETP.NE.AND P0, PT, R8, 0x1, PT ;  /* 0x000000010800780c */ /* 0x001fe40003f05270 */
[----:B------:R-:W0:Y:S01]  /*0180*/  I2F.RP R3, R2 ;  /* 0x0000000200037306 */ /* 0x000e220000209400 */
[----:B----4-:R-:W-:-:S07]  /*0190*/  IABS R6, UR12 ;  /* 0x0000000c00067c13 */ /* 0x010fce0008000000 */
[----:B------:R-:W1:Y:S03]  /*01a0*/  I2F.RP R4, R6 ;  /* 0x0000000600047306 */ /* 0x000e660000209400 */
[----:B------:R-:W2:Y:S05]  /*01b0*/  @!P0 LDC.64 R10, c[0x4][0x100] ;  /* 0x01004000ff0a8b82 */ /* 0x000eaa0000000a00 */
[----:B0-----:R-:W0:Y:S03]  /*01c0*/  MUFU.RCP R3, R3 ;  /* 0x0000000300037308 */ /* 0x001e260000001000 */
[----:B------:R-:W4:Y:S05]  /*01d0*/  @!P0 LDC.64 R8, c[0x4][0x10] ;  /* 0x01000400ff088b82 */ /* 0x000f2a0000000a00 */
[----:B-1----:R-:W1:Y:S03]  /*01e0*/  MUFU.RCP R4, R4 ;  /* 0x0000000400047308 */ /* 0x002e660000001000 */
[----:B------:R-:W1:Y:S01]  /*01f0*/  @!P0 LDC.64 R18, c[0x4][0x108] ;  /* 0x01004200ff128b82 */ /* 0x000e620000000a00 */
[----:B------:R-:W-:Y:S01]  /*0200*/  IABS R5, UR18 ;  /* 0x0000001200057c13 */ /* 0x000fe20008000000 */
[----:B------:R-:W-:-:S02]  /*0210*/  UIADD3 UR13, UPT, UPT, UR15, -0x1, URZ ;  /* 0xffffffff0f0d7890 */ /* 0x000fc4000fffe0ff */
[----:B------:R-:W-:Y:S02]  /*0220*/  UIADD3 UR14, UPT, UPT, UR18, -0x1, URZ ;  /* 0xffffffff120e7890 */ /* 0x000fe4000fffe0ff */
[----:B------:R-:W-:Y:S02]  /*0230*/  UIADD3 UR4, UPT, UPT, UR12, -UR18, URZ ;  /* 0x800000120c047290 */ /* 0x000fe4000fffe0ff */
[----:B------:R-:W-:-:S04]  /*0240*/  UIADD3 UR5, UPT, UPT, UR13, UR15, URZ ;  /* 0x0000000f0d057290 */ /* 0x000fc8000fffe0ff */
[----:B------:R-:W-:Y:S02]  /*0250*/  UIMAD UR8, UR14, UR5, UR4 ;  /* 0x000000050e0872a4 */ /* 0x000fe4000f8e0204 */
[----:B---3--:R-:W-:Y:S02]  /*0260*/  UIADD3 UR6, UPT, UPT, UR19, -0x1, URZ ;  /* 0xffffffff13067890 */ /* 0x008fe4000fffe0ff */
[----:B------:R-:W-:Y:S02]  /*0270*/  UIADD3 UR5, UPT, UPT, UR12, -UR15, URZ ;  /* 0x8000000f0c057290 */ /* 0x000fe4000fffe0ff */
[----:B------:R-:W-:Y:S02]  /*0280*/  UIADD3 UR7, UPT, UPT, UR14, UR18, URZ ;  /* 0x000000120e077290 */ /* 0x000fe4000fffe0ff */
[----:B------:R-:W-:Y:S01]  /*0290*/  UIMAD UR9, UR18, UR19, -UR19 ;  /* 0x00000013120972a4 */ /* 0x000fe2000f8e0a13 */
[----:B------:R-:W-:Y:S01]  /*02a0*/  MOV R21, UR13 ;  /* 0x0000000d00157c02 */ /* 0x000fe20008000f00 */
[----:B------:R-:W-:Y:S01]  /*02b0*/  UIADD3 UR10, UP0, UPT, UR10, 0x4, URZ ;  /* 0x000000040a0a7890 */ /* 0x000fe2000ff1e0ff */
[----:B------:R-:W-:Y:S01]  /*02c0*/  MOV R27, 0xffffffff ;  /* 0xffffffff001b7802 */ /* 0x000fe20000000f00 */
[----:B------:R-:W-:-:S02]  /*02d0*/  IMAD.MOV.U32 R31, RZ, RZ, RZ ;  /* 0x000000ffff1f7224 */ /* 0x000fc400078e00ff */
[----:B------:R-:W-:Y:S01]  /*02e0*/  IMAD.MOV.U32 R26, RZ, RZ, -0x1 ;  /* 0xffffffffff1a7424 */ /* 0x000fe200078e00ff */
[----:B------:R-:W-:Y:S01]  /*02f0*/  UIADD3.X UR11, UPT, UPT, URZ, UR11, URZ, UP0, !UPT ;  /* 0x0000000bff0b7290 */ /* 0x000fe200087fe4ff */
[----:B--2---:R0:W5:Y:S04]  /*0300*/  @!P0 LDG.E.64 R14, desc[UR16][R10.64] ;  /* 0x000000100a0e8981 */ /* 0x004168000c1e1b00 */
[----:B----4-:R2:W5:Y:S01]  /*0310*/  @!P0 LDG.E.64 R16, desc[UR16][R8.64] ;  /* 0x0000001008108981 */ /* 0x010562000c1e1b00 */
[----:B0-----:R-:W-:-:S04]  /*0320*/  VIADD R10, R3, 0xffffffe ;  /* 0x0ffffffe030a7836 */ /* 0x001fc80000000000 */
[----:B------:R0:W3:Y:S01]  /*0330*/  F2I.FTZ.U32.TRUNC.NTZ R11, R10 ;  /* 0x0000000a000b7305 */ /* 0x0000e2000021f000 */
[----:B-1----:R1:W5:Y:S01]  /*0340*/  @!P0 LDG.E.64 R12, desc[UR16][R18.64] ;  /* 0x00000010120c8981 */ /* 0x002362000c1e1b00 */
[----:B--2---:R-:W-:-:S06]  /*0350*/  VIADD R8, R4, 0xffffffe ;  /* 0x0ffffffe04087836 */ /* 0x004fcc0000000000 */
[----:B------:R-:W2:Y:S01]  /*0360*/  F2I.FTZ.U32.TRUNC.NTZ R9, R8 ;  /* 0x0000000800097305 */ /* 0x000ea2000021f000 */
[----:B0-----:R-:W-:Y:S01]  /*0370*/  IMAD.MOV.U32 R10, RZ, RZ, RZ ;  /* 0x000000ffff0a7224 */ /* 0x001fe200078e00ff */
[----:B---3--:R-:W-:Y:S02]  /*0380*/  IADD3 R7, PT, PT, RZ, -R11, RZ ;  /* 0x8000000bff077210 */ /* 0x008fe40007ffe0ff */
[----:B-1----:R-:W-:-:S03]  /*0390*/  IABS R19, R0 ;  /* 0x0000000000137213 */ /* 0x002fc60000000000 */
[----:B------:R-:W-:Y:S02]  /*03a0*/  IMAD R3, R7, R2, RZ ;  /* 0x0000000207037224 */ /* 0x000fe400078e02ff */
[----:B--2---:R-:W-:Y:S01]  /*03b0*/  IMAD.MOV R20, RZ, RZ, -R9 ;  /* 0x000000ffff147224 */ /* 0x004fe200078e0a09 */
[----:B------:R-:W0:Y:S01]  /*03c0*/  I2F.RP R18, R5 ;  /* 0x0000000500127306 */ /* 0x000e220000209400 */
[----:B------:R-:W-:-:S03]  /*03d0*/  IMAD.HI.U32 R10, R11, R3, R10 ;  /* 0x000000030b0a7227 */ /* 0x000fc600078e000a */
[----:B------:R-:W-:Y:S01]  /*03e0*/  MOV R7, R20 ;  /* 0x0000001400077202 */ /* 0x000fe20000000f00 */
[----:B------:R-:W-:Y:S02]  /*03f0*/  IMAD.MOV.U32 R3, RZ, RZ, R19 ;  /* 0x000000ffff037224 */ /* 0x000fe400078e0013 */
[----:B------:R-:W-:Y:S02]  /*0400*/  IMAD.MOV.U32 R8, RZ, RZ, RZ ;  /* 0x000000ffff087224 */ /* 0x000fe400078e00ff */
[----:B------:R-:W-:Y:S02]  /*0410*/  IMAD R7, R7, R6, RZ ;  /* 0x0000000607077224 */ /* 0x000fe400078e02ff */
[----:B------:R-:W-:Y:S01]  /*0420*/  IMAD.HI.U32 R10, R10, R3, RZ ;  /* 0x000000030a0a7227 */ /* 0x000fe200078e00ff */
[----:B------:R-:W-:-:S03]  /*0430*/  IABS R4, UR19 ;  /* 0x0000001300047c13 */ /* 0x000fc60008000000 */
[----:B------:R-:W-:-:S04]  /*0440*/  IMAD.HI.U32 R8, R9, R7, R8 ;  /* 0x0000000709087227 */ /* 0x000fc800078e0008 */
[----:B------:R-:W-:Y:S01]  /*0450*/  IMAD.MOV R7, RZ, RZ, -R10 ;  /* 0x000000ffff077224 */ /* 0x000fe200078e0a0a */
[----:B------:R-:W1:Y:S01]  /*0460*/  I2F.RP R11, R4 ;  /* 0x00000004000b7306 */ /* 0x000e620000209400 */
[----:B------:R-:W-:Y:S02]  /*0470*/  IABS R19, UR12 ;  /* 0x0000000c00137c13 */ /* 0x000fe40008000000 */
[----:B------:R-:W-:-:S05]  /*0480*/  IMAD R7, R2, R7, R3 ;  /* 0x0000000702077224 */ /* 0x000fca00078e0203 */
[----:B0-----:R-:W0:Y:S01]  /*0490*/  MUFU.RCP R18, R18 ;  /* 0x0000001200127308 */ /* 0x001e220000001000 */
[----:B------:R-:W-:Y:S01]  /*04a0*/  IADD3 R9, PT, PT, RZ, -R19, RZ ;  /* 0x80000013ff097210 */ /* 0x000fe20007ffe0ff */
[----:B------:R-:W-:Y:S01]  /*04b0*/  IMAD.HI.U32 R8, R8, R3, RZ ;  /* 0x0000000308087227 */ /* 0x000fe200078e00ff */
[----:B------:R-:W-:-:S03]  /*04c0*/  ISETP.GT.U32.AND P3, PT, R2, R7, PT ;  /* 0x000000070200720c */ /* 0x000fc60003f64070 */
[----:B------:R-:W-:Y:S02]  /*04d0*/  IMAD R9, R8, R9, R3 ;  /* 0x0000000908097224 */ /* 0x000fe400078e0203 */
[----:B-1----:R-:W1:Y:S03]  /*04e0*/  MUFU.RCP R11, R11 ;  /* 0x0000000b000b7308 */ /* 0x002e660000001000 */
[----:B------:R-:W-:-:S05]  /*04f0*/  ISETP.GT.U32.AND P4, PT, R6, R9, PT ;  /* 0x000000090600720c */ /* 0x000fca0003f84070 */
[----:B------:R-:W-:Y:S01]  /*0500*/  @!P3 IADD3 R7, PT, PT, R7, -R2, RZ ;  /* 0x800000020707b210 */ /* 0x000fe20007ffe0ff */
[----:B0-----:R-:W-:-:S03]  /*0510*/  VIADD R3, R18, 0xffffffe ;  /* 0x0ffffffe12037836 */ /* 0x001fc60000000000 */
[----:B------:R-:W-:Y:S02]  /*0520*/  ISETP.GE.U32.AND P2, PT, R7, R2, PT ;  /* 0x000000020700720c */ /* 0x000fe40003f46070 */
[----:B------:R-:W-:Y:S01]  /*0530*/  LOP3.LUT R2, R0, UR15, RZ, 0x3c, !PT ;  /* 0x0000000f00027c12 */ /* 0x000fe2000f8e3cff */
[----:B------:R-:W0:Y:S01]  /*0540*/  F2I.FTZ.U32.TRUNC.NTZ R3, R3 ;  /* 0x0000000300037305 */ /* 0x000e22000021f000 */
[----:B------:R-:W-:Y:S01]  /*0550*/  @!P3 IADD3 R10, PT, PT, R10, 0x1, RZ ;  /* 0x000000010a0ab810 */ /* 0x000fe20007ffe0ff */
[----:B------:R-:W-:Y:S01]  /*0560*/  @!P4 IMAD.IADD R9, R9, 0x1, -R6 ;  /* 0x000000010909c824 */ /* 0x000fe200078e0a06 */
[----:B------:R-:W-:Y:S02]  /*0570*/  ISETP.GE.AND P1, PT, R2, RZ, PT ;  /* 0x000000ff0200720c */ /* 0x000fe40003f26270 */
[----:B------:R-:W-:Y:S01]  /*0580*/  ISETP.NE.AND P3, PT, RZ, UR15, PT ;  /* 0x0000000fff007c0c */ /* 0x000fe2000bf65270 */
[----:B-1----:R-:W-:Y:S01]  /*0590*/  VIADD R18, R11, 0xffffffe ;  /* 0x0ffffffe0b127836 */ /* 0x002fe20000000000 */
[----:B------:R-:W-:-:S02]  /*05a0*/  ISETP.GE.U32.AND P0, PT, R9, R6, PT ;  /* 0x000000060900720c */ /* 0x000fc40003f06070 */
[----:B------:R-:W-:Y:S01]  /*05b0*/  LOP3.LUT R6, R0, UR12, RZ, 0x3c, !PT ;  /* 0x0000000c00067c12 */ /* 0x000fe2000f8e3cff */
[----:B------:R-:W-:Y:S01]  /*05c0*/  @P2 VIADD R10, R10, 0x1 ;  /* 0x000000010a0a2836 */ /* 0x000fe20000000000 */
[----:B------:R-:W1:Y:S01]  /*05d0*/  F2I.FTZ.U32.TRUNC.NTZ R7, R18 ;  /* 0x0000001200077305 */ /* 0x000e62000021f000 */
[----:B------:R-:W-:Y:S02]  /*05e0*/  ISETP.NE.AND P2, PT, RZ, UR12, PT ;  /* 0x0000000cff007c0c */ /* 0x000fe4000bf45270 */
[----:B------:R-:W-:Y:S02]  /*05f0*/  ISETP.GE.AND P5, PT, R6, RZ, PT ;  /* 0x000000ff0600720c */ /* 0x000fe40003fa6270 */
[----:B0-----:R-:W-:Y:S02]  /*0600*/  IADD3 R2, PT, PT, RZ, -R3, RZ ;  /* 0x80000003ff027210 */ /* 0x001fe40007ffe0ff */
[----:B------:R-:W-:Y:S02]  /*0610*/  @!P1 IADD3 R10, PT, PT, -R10, RZ, RZ ;  /* 0x000000ff0a0a9210 */ /* 0x000fe40007ffe1ff */
[----:B------:R-:W-:Y:S01]  /*0620*/  @!P3 LOP3.LUT R10, RZ, UR15, RZ, 0x33, !PT ;  /* 0x0000000fff0abc12 */ /* 0x000fe2000f8e33ff */
[----:B------:R-:W-:-:S02]  /*0630*/  @!P4 VIADD R8, R8, 0x1 ;  /* 0x000000010808c836 */ /* 0x000fc40000000000 */
[----:B------:R-:W-:Y:S01]  /*0640*/  IMAD R9, R2, R5, RZ ;  /* 0x0000000502097224 */ /* 0x000fe200078e02ff */
[----:B------:R-:W-:Y:S01]  /*0650*/  IABS R6, R10 ;  /* 0x0000000a00067213 */ /* 0x000fe20000000000 */
[----:B------:R-:W-:Y:S02]  /*0660*/  IMAD.MOV.U32 R2, RZ, RZ, RZ ;  /* 0x000000ffff027224 */ /* 0x000fe400078e00ff */
[----:B------:R-:W-:Y:S02]  /*0670*/  @P0 VIADD R8, R8, 0x1 ;  /* 0x0000000108080836 */ /* 0x000fe40000000000 */
[----:B------:R-:W-:Y:S01]  /*0680*/  IMAD.HI.U32 R2, R3, R9, R2 ;  /* 0x0000000903027227 */ /* 0x000fe200078e0002 */
[----:B------:R-:W-:-:S03]  /*0690*/  MOV R3, R6 ;  /* 0x0000000600037202 */ /* 0x000fc60000000f00 */
[----:B-1----:R-:W-:Y:S02]  /*06a0*/  IMAD.MOV R11, RZ, RZ, -R7 ;  /* 0x000000ffff0b7224 */ /* 0x002fe400078e0a07 */
[----:B------:R-:W-:Y:S01]  /*06b0*/  @!P5 IMAD.MOV R8, RZ, RZ, -R8 ;  /* 0x000000ffff08d224 */ /* 0x000fe200078e0a08 */
[----:B------:R-:W-:Y:S01]  /*06c0*/  @!P2 LOP3.LUT R8, RZ, UR12, RZ, 0x33, !PT ;  /* 0x0000000cff08ac12 */ /* 0x000fe2000f8e33ff */
[----:B------:R-:W-:-:S04]  /*06d0*/  IMAD.HI.U32 R2, R2, R3, RZ ;  /* 0x0000000302027227 */ /* 0x000fc800078e00ff */
[----:B------:R-:W-:Y:S01]  /*06e0*/  IMAD R9, R11, R4, RZ ;  /* 0x000000040b097224 */ /* 0x000fe200078e02ff */
[----:B------:R-:W-:Y:S01]  /*06f0*/  IABS R11, R8 ;  /* 0x00000008000b7213 */ /* 0x000fe20000000000 */
[----:B------:R-:W-:Y:S01]  /*0700*/  IMAD.MOV.U32 R6, RZ, RZ, RZ ;  /* 0x000000ffff067224 */ /* 0x000fe200078e00ff */
[----:B------:R-:W-:-:S03]  /*0710*/  IADD3 R2, PT, PT, -R2, RZ, RZ ;  /* 0x000000ff02027210 */ /* 0x000fc60007ffe1ff */
[----:B------:R-:W-:-:S04]  /*0720*/  IMAD.HI.U32 R6, R7, R9, R6 ;  /* 0x0000000907067227 */ /* 0x000fc800078e0006 */
[----:B------:R-:W-:Y:S02]  /*0730*/  IMAD.MOV.U32 R7, RZ, RZ, R11 ;  /* 0x000000ffff077224 */ /* 0x000fe400078e000b */
[----:B------:R-:W-:Y:S02]  /*0740*/  IMAD R2, R5, R2, R3 ;  /* 0x0000000205027224 */ /* 0x000fe400078e0203 */
[----:B------:R-:W-:-:S03]  /*0750*/  IMAD.HI.U32 R6, R6, R7, RZ ;  /* 0x0000000706067227 */ /* 0x000fc600078e00ff */
[----:B------:R-:W-:Y:S01]  /*0760*/  ISETP.GT.U32.AND P0, PT, R5, R2, PT ;  /* 0x000000020500720c */ /* 0x000fe20003f04070 */
[----:B------:R-:W-:-:S04]  /*0770*/  IMAD.MOV R6, RZ, RZ, -R6 ;  /* 0x000000ffff067224 */ /* 0x000fc800078e0a06 */
[----:B------:R-:W-:-:S05]  /*0780*/  IMAD R3, R4, R6, R7 ;  /* 0x0000000604037224 */ /* 0x000fca00078e0207 */
[----:B------:R-:W-:-:S03]  /*0790*/  ISETP.GT.U32.AND P1, PT, R4, R3, PT ;  /* 0x000000030400720c */ /* 0x000fc60003f24070 */
[----:B------:R-:W-:-:S05]  /*07a0*/  @!P0 IMAD.IADD R2, R2, 0x1, -R5 ;  /* 0x0000000102028824 */ /* 0x000fca00078e0a05 */
[----:B------:R-:W-:-:S05]  /*07b0*/  ISETP.GT.U32.AND P0, PT, R5, R2, PT ;  /* 0x000000020500720c */ /* 0x000fca0003f04070 */
[----:B------:R-:W-:-:S04]  /*07c0*/  @!P1 IADD3 R3, PT, PT, R3, -R4, RZ ;  /* 0x8000000403039210 */ /* 0x000fc80007ffe0ff */
[----:B------:R-:W-:Y:S02]  /*07d0*/  ISETP.GT.U32.AND P3, PT, R4, R3, PT ;  /* 0x000000030400720c */ /* 0x000fe40003f64070 */
[----:B------:R-:W-:Y:S02]  /*07e0*/  ISETP.GE.AND P4, PT, R8, RZ, PT ;  /* 0x000000ff0800720c */ /* 0x000fe40003f86270 */
[----:B------:R-:W-:Y:S01]  /*07f0*/  ISETP.GE.AND P2, PT, R10, RZ, PT ;  /* 0x000000ff0a00720c */ /* 0x000fe20003f46270 */
[----:B------:R-:W-:Y:S01]  /*0800*/  @!P0 IMAD.IADD R2, R2, 0x1, -R5 ;  /* 0x0000000102028824 */ /* 0x000fe200078e0a05 */
[----:B------:R-:W-:Y:S02]  /*0810*/  ISETP.NE.AND P0, PT, RZ, UR18, PT ;  /* 0x00000012ff007c0c */ /* 0x000fe4000bf05270 */
[----:B------:R-:W-:Y:S02]  /*0820*/  ISETP.NE.AND P1, PT, RZ, UR19, PT ;  /* 0x00000013ff007c0c */ /* 0x000fe4000bf25270 */
[----:B------:R-:W-:-:S03]  /*0830*/  IADD3 R5, PT, PT, -R10, RZ, RZ ;  /* 0x000000ff0a057210 */ /* 0x000fc60007ffe1ff */
[----:B------:R-:W-:Y:S02]  /*0840*/  @!P3 IMAD.IADD R3, R3, 0x1, -R4 ;  /* 0x000000010303b824 */ /* 0x000fe400078e0a04 */
[----:B------:R-:W-:Y:S02]  /*0850*/  IMAD.U32 R7, RZ, RZ, UR14 ;  /* 0x0000000eff077e24 */ /* 0x000fe4000f8e00ff */
[----:B------:R-:W-:Y:S01]  /*0860*/  IMAD R4, R5, UR15, R0 ;  /* 0x0000000f05047c24 */ /* 0x000fe2000f8e0200 */
[----:B------:R-:W-:Y:S01]  /*0870*/  @!P4 IADD3 R3, PT, PT, -R3, RZ, RZ ;  /* 0x000000ff0303c210 */ /* 0x000fe20007ffe1ff */
[----:B------:R-:W-:Y:S01]  /*0880*/  @!P2 IMAD.MOV R2, RZ, RZ, -R2 ;  /* 0x000000ffff02a224 */ /* 0x000fe200078e0a02 */
[----:B------:R-:W-:Y:S01]  /*0890*/  @!P0 LOP3.LUT R2, RZ, UR18, RZ, 0x33, !PT ;  /* 0x00000012ff028c12 */ /* 0x000fe2000f8e33ff */
[----:B------:R-:W-:Y:S01]  /*08a0*/  IMAD.U32 R6, RZ, RZ, UR8 ;  /* 0x00000008ff067e24 */ /* 0x000fe2000f8e00ff */
[----:B------:R-:W-:Y:S01]  /*08b0*/  @!P1 LOP3.LUT R3, RZ, UR19, RZ, 0x33, !PT ;  /* 0x00000013ff039c12 */ /* 0x000fe2000f8e33ff */
[----:B------:R-:W-:Y:S01]  /*08c0*/  IMAD R5, R4, R7, UR12 ;  /* 0x0000000c04057e24 */ /* 0x000fe2000f8e0207 */
[----:B------:R-:W-:Y:S01]  /*08d0*/  MOV R9, UR4 ;  /* 0x0000000400097c02 */ /* 0x000fe20008000f00 */
[----:B------:R-:W-:-:S02]  /*08e0*/  UIADD3 UR4, UPT, UPT, UR4, UR5, URZ ;  /* 0x0000000504047290 */ /* 0x000fc4000fffe0ff */
[----:B------:R-:W-:Y:S02]  /*08f0*/  IMAD.IADD R5, R2, 0x1, R5 ;  /* 0x0000000102057824 */ /* 0x000fe400078e0205 */
[----:B------:R-:W-:Y:S02]  /*0900*/  IMAD R6, R6, UR19, R3 ;  /* 0x0000001306067c24 */ /* 0x000fe4000f8e0203 */
[----:B------:R-:W-:Y:S01]  /*0910*/  VIADD R7, R3, 0xffffffff ;  /* 0xffffffff03077836 */ /* 0x000fe20000000000 */
[----:B------:R-:W-:Y:S01]  /*0920*/  MOV R18, UR8 ;  /* 0x0000000800127c02 */ /* 0x000fe20008000f00 */
[----:B------:R-:W-:Y:S01]  /*0930*/  IMAD R5, R5, UR6, R6 ;  /* 0x0000000605057c24 */ /* 0x000fe2000f8e0206 */
[----:B------:R-:W-:Y:S02]  /*0940*/  UIMAD UR8, UR18, UR19, -UR18 ;  /* 0x00000013120872a4 */ /* 0x000fe4000f8e0a12 */
[----:B------:R-:W-:Y:S02]  /*0950*/  IMAD R9, R9, UR19, R2 ;  /* 0x0000001309097c24 */ /* 0x000fe4000f8e0202 */
[----:B------:R-:W-:-:S02]  /*0960*/  IMAD R6, R3, UR15, R4 ;  /* 0x0000000f03067c24 */ /* 0x000fc4000f8e0204 */
[----:B------:R-:W-:Y:S01]  /*0970*/  IMAD.U32 R11, RZ, RZ, UR7 ;  /* 0x00000007ff0b7e24 */ /* 0x000fe2000f8e00ff */
[----:B------:R-:W-:Y:S01]  /*0980*/  UIMAD UR7, UR4, UR19, URZ ;  /* 0x00000013040772a4 */ /* 0x000fe2000f8e02ff */
[----:B------:R-:W-:Y:S01]  /*0990*/  IMAD R8, R2, UR6, R7 ;  /* 0x0000000602087c24 */ /* 0x000fe2000f8e0207 */
[----:B------:R-:W-:Y:S01]  /*09a0*/  UIADD3 UR9, UPT, UPT, UR9, UR8, URZ ;  /* 0x0000000809097290 */ /* 0x000fe2000fffe0ff */
[----:B------:R-:W-:Y:S02]  /*09b0*/  IMAD R6, R6, UR14, R9 ;  /* 0x0000000e06067c24 */ /* 0x000fe4000f8e0209 */
[----:B------:R-:W-:Y:S01]  /*09c0*/  VIADD R9, R2, UR12 ;  /* 0x0000000c02097c36 */ /* 0x000fe20008000000 */
[----:B------:R-:W-:Y:S02]  /*09d0*/  UIMAD UR8, UR5, UR19, URZ ;  /* 0x00000013050872a4 */ /* 0x000fe4000f8e02ff */
[----:B------:R-:W-:Y:S01]  /*09e0*/  IMAD R10, R11, UR19, R8 ;  /* 0x000000130b0a7c24 */ /* 0x000fe2000f8e0208 */
[----:B------:R-:W-:Y:S01]  /*09f0*/  IADD3 R8, PT, PT, R7, UR7, RZ ;  /* 0x0000000707087c10 */ /* 0x000fe2000fffe0ff */
[----:B------:R-:W-:Y:S01]  /*0a00*/  IMAD.U32 R19, RZ, RZ, UR18 ;  /* 0x00000012ff137e24 */ /* 0x000fe2000f8e00ff */
[----:B------:R-:W-:Y:S01]  /*0a10*/  UIADD3 UR5, UPT, UPT, UR12, UR5, URZ ;  /* 0x000000050c057290 */ /* 0x000fe2000fffe0ff */
[----:B------:R-:W-:-:S02]  /*0a20*/  IMAD R11, R18, UR19, R7 ;  /* 0x00000013120b7c24 */ /* 0x000fc4000f8e0207 */
[----:B------:R-:W-:Y:S02]  /*0a30*/  IMAD R7, R2, UR15, R4 ;  /* 0x0000000f02077c24 */ /* 0x000fe4000f8e0204 */
[----:B------:R-:W-:Y:S02]  /*0a40*/  IMAD R9, R4, UR14, R9 ;  /* 0x0000000e04097c24 */ /* 0x000fe4000f8e0209 */
[----:B------:R-:W-:Y:S01]  /*0a50*/  IMAD R18, R19, UR19, R2 ;  /* 0x0000001313127c24 */ /* 0x000fe2000f8e0202 */
[----:B------:R-:W-:Y:S01]  /*0a60*/  UIMAD UR5, UR6, UR5, UR8 ;  /* 0x00000005060572a4 */ /* 0x000fe2000f8e0208 */
[----:B------:R-:W-:Y:S01]  /*0a70*/  IMAD.U32 R19, RZ, RZ, UR9 ;  /* 0x00000009ff137e24 */ /* 0x000fe2000f8e00ff */
[----:B------:R-:W-:Y:S01]  /*0a80*/  UIADD3 UR4, UPT, UPT, UR12, UR4, URZ ;  /* 0x000000040c047290 */ /* 0x000fe2000fffe0ff */
[----:B------:R-:W-:Y:S01]  /*0a90*/  IMAD R7, R7, UR6, R8 ;  /* 0x0000000607077c24 */ /* 0x000fe2000f8e0208 */
[----:B------:R-:W0:Y:S01]  /*0aa0*/  LDCU UR8, c[0x0][0x384] ;  /* 0x00007080ff0877ac */ /* 0x000e220008000800 */
[----:B------:R-:W-:-:S02]  /*0ab0*/  VIADD R8, R9, 0xffffffff ;  /* 0xffffffff09087836 */ /* 0x000fc40000000000 */
[----:B------:R-:W-:Y:S02]  /*0ac0*/  IMAD R9, R3, UR14, R18 ;  /* 0x0000000e03097c24 */ /* 0x000fe4000f8e0212 */
[----:B------:R-:W-:Y:S02]  /*0ad0*/  IMAD R20, R19, UR15, R4 ;  /* 0x0000000f13147c24 */ /* 0x000fe4000f8e0204 */
[----:B------:R-:W-:Y:S02]  /*0ae0*/  IMAD R8, R8, UR6, R11 ;  /* 0x0000000608087c24 */ /* 0x000fe4000f8e020b */
[----:B------:R-:W-:Y:S02]  /*0af0*/  VIADD R11, R4, UR5 ;  /* 0x00000005040b7c36 */ /* 0x000fe40008000000 */
[----:B------:R-:W-:Y:S02]  /*0b00*/  IMAD R18, R10, R21, UR13 ;  /* 0x0000000d0a127e24 */ /* 0x000fe4000f8e0215 */
[----:B------:R-:W-:-:S02]  /*0b10*/  VIADD R19, R9, 0xffffffff ;  /* 0xffffffff09137836 */ /* 0x000fc40000000000 */
[----:B------:R-:W-:Y:S02]  /*0b20*/  IMAD R30, R9, UR13, R20 ;  /* 0x0000000d091e7c24 */ /* 0x000fe4000f8e0214 */
[----:B------:R-:W-:Y:S02]  /*0b30*/  IMAD R21, R3, UR18, R2 ;  /* 0x0000001203157c24 */ /* 0x000fe4000f8e0202 */
[----:B------:R-:W-:Y:S01]  /*0b40*/  IMAD R10, R10, UR13, R11 ;  /* 0x0000000d0a0a7c24 */ /* 0x000fe2000f8e020b */
[----:B------:R-:W-:Y:S01]  /*0b50*/  IADD3 R11, PT, PT, R11, -0x1, R18 ;  /* 0xffffffff0b0b7810 */ /* 0x000fe20007ffe012 */
[----:B------:R-:W-:Y:S01]  /*0b60*/  IMAD R9, R19, UR13, R20 ;  /* 0x0000000d13097c24 */ /* 0x000fe2000f8e0214 */
[----:B------:R-:W-:Y:S01]  /*0b70*/  MOV R18, 0xffffffff ;  /* 0xffffffff00127802 */ /* 0x000fe20000000f00 */
[----:B------:R-:W-:Y:S01]  /*0b80*/  IMAD.MOV.U32 R19, RZ, RZ, 0x7fefffff ;  /* 0x7fefffffff137424 */ /* 0x000fe200078e00ff */
[----:B------:R-:W-:Y:S01]  /*0b90*/  IADD3 R30, PT, PT, R30, -0x1, RZ ;  /* 0xffffffff1e1e7810 */ /* 0x000fe20007ffe0ff */
[----:B------:R-:W-:-:S02]  /*0ba0*/  IMAD R28, R21, UR13, R4 ;  /* 0x0000000d151c7c24 */ /* 0x000fc4000f8e0204 */
[----:B------:R-:W-:Y:S01]  /*0bb0*/  VIADD R29, R6, 0xffffffff ;  /* 0xffffffff061d7836 */ /* 0x000fe20000000000 */
[----:B------:R-:W-:-:S03]  /*0bc0*/  UIMAD UR5, UR6, UR4, UR7 ;  /* 0x00000004060572a4 */ /* 0x000fc6000f8e0207 */
[----:B0-----:R-:W-:-:S09]  /*0bd0*/  UMOV UR4, URZ ;  /* 0x000000ff00047c82 */ /* 0x001fd20008000000 */
.L_x_1544:
[----:B------:R-:W-:Y:S01]  /*0be0*/  UMOV UR6, UR10 ;  /* 0x0000000a00067c82 */ /* 0x000fe20008000000 */
[----:B------:R-:W-:Y:S01]  /*0bf0*/  UMOV UR7, UR11 ;  /* 0x0000000b00077c82 */ /* 0x000fe20008000000 */
[----:B------:R-:W-:Y:S01]  /*0c00*/  IMAD.U32 R20, RZ, RZ, UR6 ;  /* 0x00000006ff147e24 */ /* 0x000fe2000f8e00ff */
[----:B------:R-:W-:Y:S01]  /*0c10*/  MOV R21, UR7 ;  /* 0x0000000700157c02 */ /* 0x000fe20008000f00 */
[----:B------:R-:W-:Y:S01]  /*0c20*/  IMAD.U32 R24, RZ, RZ, UR6 ;  /* 0x00000006ff187e24 */ /* 0x000fe2000f8e00ff */
[----:B------:R-:W-:Y:S01]  /*0c30*/  MOV R25, UR7 ;  /* 0x0000000700197c02 */ /* 0x000fe20008000f00 */
[----:B------:R-:W-:Y:S01]  /*0c40*/  IMAD.U32 R22, RZ, RZ, UR6 ;  /* 0x00000006ff167e24 */ /* 0x000fe2000f8e00ff */
[----:B------:R-:W-:Y:S01]  /*0c50*/  MOV R23, UR7 ;  /* 0x0000000700177c02 */ /* 0x000fe20008000f00 */
[----:B------:R-:W2:Y:S04]  /*0c60*/  LDG.E R33, desc[UR16][R20.64+-0x4] ;  /* 0xfffffc1014217981 */ /* 0x000ea8000c1e1900 */
[----:B------:R-:W3:Y:S04]  /*0c70*/  LDG.E R32, desc[UR16][R24.64+0x4] ;  /* 0x0000041018207981 */ /* 0x000ee8000c1e1900 */
[----:B------:R-:W4:Y:S01]  /*0c80*/  LDG.E R35, desc[UR16][R22.64] ;  /* 0x0000001016237981 */ /* 0x000f22000c1e1900 */
[----:B------:R-:W-:Y:S01]  /*0c90*/  UIADD3 UR4, UPT, UPT, UR4, 0x1, URZ ;  /* 0x0000000104047890 */ /* 0x000fe2000fffe0ff */
[----:B------:R-:W-:Y:S03]  /*0ca0*/  BSSY.RECONVERGENT B0, `(.L_x_1541) ;  /* 0x0000062000007945 */ /* 0x000fe60003800200 */
[----:B------:R-:W-:Y:S01]  /*0cb0*/  UISETP.NE.AND UP1, UPT, UR4, 0xe, UPT ;  /* 0x0000000e0400788c */ /* 0x000fe2000bf25270 */
[----:B--2---:R-:W-:-:S02]  /*0cc0*/  IMAD.IADD R34, R4, 0x1, R33 ;  /* 0x0000000104227824 */ /* 0x004fc400078e0221 */
[----:B---3--:R-:W-:Y:S01]  /*0cd0*/  IMAD.IADD R36, R3, 0x1, R32 ;  /* 0x0000000103247824 */ /* 0x008fe200078e0220 */
[----:B----4-:R-:W-:Y:S02]  /*0ce0*/  IADD3 R37, PT, PT, R2, R35, RZ ;  /* 0x0000002302257210 */ /* 0x010fe40007ffe0ff */
[----:B------:R-:W-:Y:S02]  /*0cf0*/  ISETP.GE.AND P0, PT, R34, UR8, PT ;  /* 0x0000000822007c0c */ /* 0x000fe4000bf06270 */
[C---:B------:R-:W-:Y:S02]  /*0d00*/  ISETP.GE.AND P1, PT, R37.reuse, UR20, PT ;  /* 0x0000001425007c0c */ /* 0x040fe4000bf26270 */
[----:B------:R-:W-:Y:S02]  /*0d10*/  ISETP.GE.AND P2, PT, R36, UR21, PT ;  /* 0x0000001524007c0c */ /* 0x000fe4000bf46270 */
[----:B------:R-:W-:Y:S02]  /*0d20*/  ISETP.LT.OR P0, PT, R34, RZ, P0 ;  /* 0x000000ff2200720c */ /* 0x000fe40000701670 */
[----:B------:R-:W-:-:S02]  /*0d30*/  ISETP.LT.OR P1, PT, R37, RZ, P1 ;  /* 0x000000ff2500720c */ /* 0x000fc40000f21670 */
[----:B------:R-:W-:-:S04]  /*0d40*/  ISETP.LT.OR P2, PT, R36, RZ, P2 ;  /* 0x000000ff2400720c */ /* 0x000fc80001741670 */
[----:B------:R-:W-:-:S13]  /*0d50*/  PLOP3.LUT P0, PT, P2, P0, P1, 0xfe, 0x0 ;  /* 0x000000000000781c */ /* 0x000fda0001701f16 */
[----:B------:R-:W-:Y:S05]  /*0d60*/  @P0 BRA `(.L_x_1542) ;  /* 0x0000000400540947 */ /* 0x000fea0003800000 */
[----:B------:R-:W0:Y:S02]  /*0d70*/  LDC.64 R22, c[0x4][0xe0] ;  /* 0x01003800ff167b82 */ /* 0x000e240000000a00 */
[----:B0-----:R-:W2:Y:S01]  /*0d80*/  LDG.E.64 R20, desc[UR16][R22.64] ;  /* 0x0000001016147981 */ /* 0x001ea2000c1e1b00 */
[----:B------:R-:W-:Y:S01]  /*0d90*/  IMAD R25, R37, UR8, R34 ;  /* 0x0000000825197c24 */ /* 0x000fe2000f8e0222 */
[----:B------:R-:W-:Y:S01]  /*0da0*/  ISETP.NE.AND P0, PT, R35, RZ, PT ;  /* 0x000000ff2300720c */ /* 0x000fe20003f05270 */
[----:B------:R-:W-:Y:S01]  /*0db0*/  IMAD R37, R0, 0xe, R31 ;  /* 0x0000000e00257824 */ /* 0x000fe200078e021f */
[----:B------:R-:W-:Y:S01]  /*0dc0*/  ISETP.EQ.AND P1, PT, R32, RZ, PT ;  /* 0x000000ff2000720c */ /* 0x000fe20003f22270 */
[----:B------:R-:W-:Y:S01]  /*0dd0*/  IMAD R25, R36, UR12, R25 ;  /* 0x0000000c24197c24 */ /* 0x000fe2000f8e0219 */
[----:B------:R-:W-:Y:S02]  /*0de0*/  ISETP.EQ.AND P3, PT, R33, 0x1, !P0 ;  /* 0x000000012100780c */ /* 0x000fe40004762270 */
[----:B------:R-:W-:Y:S01]  /*0df0*/  MOV R24, R28 ;  /* 0x0000001c00187202 */ /* 0x000fe20000000f00 */
[----:B--2---:R-:W-:-:S05]  /*0e00*/  IMAD.WIDE R20, R37, 0x4, R20 ;  /* 0x0000000425147825 */ /* 0x004fca00078e0214 */
[----:B------:R0:W-:Y:S05]  /*0e10*/  STG.E desc[UR16][R20.64], R25 ;  /* 0x0000001914007986 */ /* 0x0001ea000c101910 */
[----:B------:R-:W-:Y:S05]  /*0e20*/  @P3 BRA P1, `(.L_x_1543) ;  /* 0x0000000000e43947 */ /* 0x000fea0000800000 */
[----:B------:R-:W-:Y:S01]  /*0e30*/  ISETP.EQ.AND P0, PT, R33, -0x1, !P0 ;  /* 0xffffffff2100780c */ /* 0x000fe20004702270 */
[----:B------:R-:W-:Y:S01]  /*0e40*/  VIADD R24, R28, 0xffffffff ;  /* 0xffffffff1c187836 */ /* 0x000fe20000000000 */
[----:B------:R-:W-:-:S13]  /*0e50*/  ISETP.EQ.AND P1, PT, R32, RZ, PT ;  /* 0x000000ff2000720c */ /* 0x000fda0003f22270 */
[----:B------:R-:W-:Y:S05]  /*0e60*/  @P0 BRA P1, `(.L_x_1543) ;  /* 0x0000000000d40947 */ /* 0x000fea0000800000 */
[----:B------:R-:W-:Y:S02]  /*0e70*/  ISETP.NE.AND P1, PT, R35, 0x1, PT ;  /* 0x000000012300780c */ /* 0x000fe40003f25270 */
[----:B------:R-:W-:Y:S02]  /*0e80*/  ISETP.EQ.AND P2, PT, R32, RZ, PT ;  /* 0x000000ff2000720c */ /* 0x000fe40003f42270 */
[----:B------:R-:W-:Y:S02]  /*0e90*/  ISETP.EQ.AND P4, PT, R33, RZ, !P1 ;  /* 0x000000ff2100720c */ /* 0x000fe40004f82270 */
[----:B------:R-:W-:-:S11]  /*0ea0*/  MOV R24, R6 ;  /* 0x0000000600187202 */ /* 0x000fd60000000f00 */
[----:B------:R-:W-:Y:S05]  /*0eb0*/  @P4 BRA P2, `(.L_x_1543) ;  /* 0x0000000000c04947 */ /* 0x000fea0001000000 */
[----:B------:R-:W-:Y:S01]  /*0ec0*/  ISETP.NE.AND P2, PT, R35, -0x1, PT ;  /* 0xffffffff2300780c */ /* 0x000fe20003f45270 */
[----:B------:R-:W-:Y:S01]  /*0ed0*/  IMAD.MOV.U32 R24, RZ, RZ, R29 ;  /* 0x000000ffff187224 */ /* 0x000fe200078e001d */
[----:B------:R-:W-:Y:S02]  /*0ee0*/  ISETP.EQ.AND P6, PT, R32, RZ, PT ;  /* 0x000000ff2000720c */ /* 0x000fe40003fc2270 */
[----:B------:R-:W-:-:S13]  /*0ef0*/  ISETP.EQ.AND P5, PT, R33, RZ, !P2 ;  /* 0x000000ff2100720c */ /* 0x000fda00057a2270 */
[----:B------:R-:W-:Y:S05]  /*0f00*/  @P5 BRA P6, `(.L_x_1543) ;  /* 0x0000000000ac5947 */ /* 0x000fea0003000000 */
[----:B------:R-:W-:Y:S02]  /*0f10*/  LOP3.LUT P5, RZ, R33, R35, RZ, 0xfc, !PT ;  /* 0x0000002321ff7212 */ /* 0x000fe400078afcff */
[----:B------:R-:W-:Y:S02]  /*0f20*/  ISETP.EQ.AND P6, PT, R32, 0x1, PT ;  /* 0x000000012000780c */ /* 0x000fe40003fc2270 */
[----:B------:R-:W-:-:S11]  /*0f30*/  IADD3 R24, PT, PT, R7, 0x1, RZ ;  /* 0x0000000107187810 */ /* 0x000fd60007ffe0ff */
[----:B------:R-:W-:Y:S05]  /*0f40*/  @!P5 BRA P6, `(.L_x_1543) ;  /* 0x00000000009cd947 */ /* 0x000fea0003000000 */
[----:B------:R-:W-:Y:S01]  /*0f50*/  ISETP.EQ.AND P6, PT, R32, -0x1, PT ;  /* 0xffffffff2000780c */ /* 0x000fe20003fc2270 */
[----:B------:R-:W-:-:S12]  /*0f60*/  IMAD.MOV.U32 R24, RZ, RZ, R7 ;  /* 0x000000ffff187224 */ /* 0x000fd800078e0007 */
[----:B------:R-:W-:Y:S05]  /*0f70*/  @!P5 BRA P6, `(.L_x_1543) ;  /* 0x000000000090d947 */ /* 0x000fea0003000000 */
[----:B------:R-:W-:Y:S02]  /*0f80*/  ISETP.EQ.AND P2, PT, R33, 0x1, !P2 ;  /* 0x000000012100780c */ /* 0x000fe40005742270 */
[----:B------:R-:W-:Y:S02]  /*0f90*/  ISETP.EQ.AND P5, PT, R32, RZ, PT ;  /* 0x000000ff2000720c */ /* 0x000fe40003fa2270 */
[----:B------:R-:W-:-:S11]  /*0fa0*/  MOV R24, R9 ;  /* 0x0000000900187202 */ /* 0x000fd60000000f00 */
[----:B------:R-:W-:Y:S05]  /*0fb0*/  @P2 BRA P5, `(.L_x_1543) ;  /* 0x0000000000802947 */ /* 0x000fea0002800000 */
[----:B------:R-:W-:Y:S01]  /*0fc0*/  ISETP.EQ.AND P1, PT, R33, -0x1, !P1 ;  /* 0xffffffff2100780c */ /* 0x000fe20004f22270 */
[----:B------:R-:W-:Y:S01]  /*0fd0*/  IMAD.MOV.U32 R24, RZ, RZ, R30 ;  /* 0x000000ffff187224 */ /* 0x000fe200078e001e */
[----:B------:R-:W-:-:S13]  /*0fe0*/  ISETP.EQ.AND P2, PT, R32, RZ, PT ;  /* 0x000000ff2000720c */ /* 0x000fda0003f42270 */
[----:B------:R-:W-:Y:S05]  /*0ff0*/  @P1 BRA P2, `(.L_x_1543) ;  /* 0x0000000000701947 */ /* 0x000fea0001000000 */
[----:B------:R-:W-:Y:S02]  /*1000*/  ISETP.EQ.AND P1, PT, R32, 0x1, PT ;  /* 0x000000012000780c */ /* 0x000fe40003f22270 */
[----:B------:R-:W-:-:S11]  /*1010*/  MOV R24, R5 ;  /* 0x0000000500187202 */ /* 0x000fd60000000f00 */
[----:B------:R-:W-:Y:S05]  /*1020*/  @P4 BRA P1, `(.L_x_1543) ;  /* 0x0000000000644947 */ /* 0x000fea0000800000 */
[----:B------:R-:W-:Y:S01]  /*1030*/  ISETP.NE.AND P1, PT, R33, RZ, PT ;  /* 0x000000ff2100720c */ /* 0x000fe20003f25270 */
[----:B------:R-:W-:Y:S01]  /*1040*/  IMAD.MOV.U32 R24, RZ, RZ, R8 ;  /* 0x000000ffff187224 */ /* 0x000fe200078e0008 */
[----:B------:R-:W-:Y:S02]  /*1050*/  ISETP.EQ.AND P4, PT, R32, -0x1, PT ;  /* 0xffffffff2000780c */ /* 0x000fe40003f82270 */
[----:B------:R-:W-:-:S13]  /*1060*/  ISETP.EQ.AND P2, PT, R35, -0x1, !P1 ;  /* 0xffffffff2300780c */ /* 0x000fda0004f42270 */
[----:B------:R-:W-:Y:S05]  /*1070*/  @P2 BRA P4, `(.L_x_1543) ;  /* 0x0000000000502947 */ /* 0x000fea0002000000 */
[----:B------:R-:W-:Y:S02]  /*1080*/  ISETP.EQ.AND P2, PT, R32, 0x1, PT ;  /* 0x000000012000780c */ /* 0x000fe40003f42270 */
[----:B------:R-:W-:-:S11]  /*1090*/  MOV R24, R11 ;  /* 0x0000000b00187202 */ /* 0x000fd60000000f00 */
[----:B------:R-:W-:Y:S05]  /*10a0*/  @P0 BRA P2, `(.L_x_1543) ;  /* 0x0000000000440947 */ /* 0x000fea0001000000 */
[----:B------:R-:W-:Y:S01]  /*10b0*/  ISETP.EQ.AND P0, PT, R32, -0x1, PT ;  /* 0xffffffff2000780c */ /* 0x000fe20003f02270 */
[----:B------:R-:W-:-:S12]  /*10c0*/  IMAD.MOV.U32 R24, RZ, RZ, R10 ;  /* 0x000000ffff187224 */ /* 0x000fd800078e000a */
[----:B------:R-:W-:Y:S05]  /*10d0*/  @P3 BRA P0, `(.L_x_1543) ;  /* 0x0000000000383947 */ /* 0x000fea0000000000 */
[----:B------:R-:W-:Y:S02]  /*10e0*/  ISETP.EQ.OR P0, PT, R35, RZ, !P1 ;  /* 0x000000ff2300720c */ /* 0x000fe40004f02670 */
[----:B------:R-:W-:Y:S02]  /*10f0*/  MOV R24, 0xffffffff ;  /* 0xffffffff00187802 */ /* 0x000fe40000000f00 */
[----:B------:R-:W-:-:S13]  /*1100*/  ISETP.EQ.OR P0, PT, R32, RZ, P0 ;  /* 0x000000ff2000720c */ /* 0x000fda0000702670 */
[----:B------:R-:W-:Y:S05]  /*1110*/  @P0 BRA `(.L_x_1543) ;  /* 0x0000000000280947 */ /* 0x000fea0003800000 */
[----:B------:R-:W-:Y:S01]  /*1120*/  IMAD.IADD R22, R3, 0x1, R32 ;  /* 0x0000000103167824 */ /* 0x000fe200078e0220 */
[----:B------:R-:W-:Y:S01]  /*1130*/  IADD3 R33, PT, PT, R4, R33, RZ ;  /* 0x0000002104217210 */ /* 0x000fe20007ffe0ff */
[----:B0-----:R-:W-:-:S03]  /*1140*/  IMAD.IADD R21, R2, 0x1, R35 ;  /* 0x0000000102157824 */ /* 0x001fc600078e0223 */
[----:B------:R-:W-:Y:S02]  /*1150*/  VIMNMX R22, PT, PT, R3, R22, PT ;  /* 0x0000001603167248 */ /* 0x000fe40003fe0100 */
[----:B------:R-:W-:Y:S02]  /*1160*/  VIMNMX R20, PT, PT, R4, R33, PT ;  /* 0x0000002104147248 */ /* 0x000fe40003fe0100 */
[----:B------:R-:W-:Y:S02]  /*1170*/  VIMNMX R21, PT, PT, R2, R21, PT ;  /* 0x0000001502157248 */ /* 0x000fe40003fe0100 */
[----:B------:R-:W-:Y:S01]  /*1180*/  IADD3 R22, PT, PT, R22, UR21, RZ ;  /* 0x0000001516167c10 */ /* 0x000fe2000fffe0ff */
[----:B------:R-:W-:-:S04]  /*1190*/  VIADD R20, R20, UR5 ;  /* 0x0000000514147c36 */ /* 0x000fc80008000000 */
[----:B------:R-:W-:-:S04]  /*11a0*/  IMAD R21, R22, UR14, R21 ;  /* 0x0000000e16157c24 */ /* 0x000fc8000f8e0215 */
[----:B------:R-:W-:-:S07]  /*11b0*/  IMAD R24, R21, UR13, R20 ;  /* 0x0000000d15187c24 */ /* 0x000fce000f8e0214 */
.L_x_1543:
[----:B0----5:R-:W-:-:S04]  /*11c0*/  IMAD.WIDE R20, R25, 0x8, R16 ;  /* 0x0000000819147825 */ /* 0x021fc800078e0210 */
[----:B------:R-:W-:Y:S02]  /*11d0*/  IMAD.WIDE R22, R0, 0x8, R16 ;  /* 0x0000000800167825 */ /* 0x000fe400078e0210 */
[----:B------:R-:W2:Y:S04]  /*11e0*/  LDG.E.64 R20, desc[UR16][R20.64] ;  /* 0x0000001014147981 */ /* 0x000ea8000c1e1b00 */
[----:B------:R-:W2:Y:S01]  /*11f0*/  LDG.E.64 R22, desc[UR16][R22.64] ;  /* 0x0000001016167981 */ /* 0x000ea2000c1e1b00 */
[----:B------:R-:W-:Y:S01]  /*1200*/  IADD3 R31, PT, PT, R31, 0x1, RZ ;  /* 0x000000011f1f7810 */ /* 0x000fe20007ffe0ff */
[C-C-:B--2---:R-:W-:Y:S02]  /*1210*/  DSETP.NEU.AND P0, PT, R20.reuse, R22.reuse, PT ;  /* 0x000000161400722a */ /* 0x144fe40003f0d000 */
[----:B------:R-:W-:-:S04]  /*1220*/  DSETP.GEU.AND P1, PT, R20, R22, PT ;  /* 0x000000161400722a */ /* 0x000fc80003f2e000 */
[----:B------:R-:W-:-:S13]  /*1230*/  ISETP.GE.OR P0, PT, R25, R0, P0 ;  /* 0x000000001900720c */ /* 0x000fda0000706670 */
[----:B------:R-:W-:Y:S05]  /*1240*/  @P0 BRA P1, `(.L_x_1542) ;  /* 0x00000000001c0947 */ /* 0x000fea0000800000 */
[----:B------:R-:W-:-:S13]  /*1250*/  ISETP.GE.AND P0, PT, R25, R26, PT ;  /* 0x0000001a1900720c */ /* 0x000fda0003f06270 */
[----:B------:R-:W-:-:S06]  /*1260*/  DSETP.NEU.OR P0, PT, R20, R18, P0 ;  /* 0x000000121400722a */ /* 0x000fcc000070d400 */
[----:B------:R-:W-:-:S14]  /*1270*/  DSETP.GEU.AND P0, PT, R20, R18, P0 ;  /* 0x000000121400722a */ /* 0x000fdc000070e000 */
[----:B------:R-:W-:Y:S01]  /*1280*/  @!P0 IMAD.MOV.U32 R18, RZ, RZ, R20 ;  /* 0x000000ffff128224 */ /* 0x000fe200078e0014 */
[----:B------:R-:W-:Y:S01]  /*1290*/  @!P0 MOV R19, R21 ;  /* 0x0000001500138202 */ /* 0x000fe20000000f00 */
[----:B------:R-:W-:Y:S01]  /*12a0*/  @!P0 IMAD.MOV.U32 R26, RZ, RZ, R25 ;  /* 0x000000ffff1a8224 */ /* 0x000fe200078e0019 */
[----:B------:R-:W-:-:S07]  /*12b0*/  @!P0 MOV R27, R24 ;  /* 0x00000018001b8202 */ /* 0x000fce0000000f00 */
.L_x_1542:
[----:B------:R-:W-:Y:S05]  /*12c0*/  BSYNC.RECONVERGENT B0 ;  /* 0x0000000000007941 */ /* 0x000fea0003800200 */
.L_x_1541:
[----:B------:R-:W-:-:S04]  /*12d0*/  UIADD3 UR10, UP0, UPT, UR6, 0xc, URZ ;  /* 0x0000000c060a7890 */ /* 0x000fc8000ff1e0ff */
[----:B------:R-:W-:Y:S01]  /*12e0*/  UIADD3.X UR11, UPT, UPT, URZ, UR7, URZ, UP0, !UPT ;  /* 0x00000007ff0b7290 */ /* 0x000fe200087fe4ff */
[----:B------:R-:W-:Y:S11]  /*12f0*/  BRA.U UP1, `(.L_x_1544) ;  /* 0xfffffff901387547 */ /* 0x000ff6000b83ffff */
[----:B------:R-:W-:-:S13]  /*1300*/  ISETP.NE.AND P0, PT, R27, -0x1, PT ;  /* 0xffffffff1b00780c */ /* 0x000fda0003f05270 */
[----:B------:R-:W-:Y:S05]  /*1310*/  @!P0 EXIT ;  /* 0x000000000000894d */ /* 0x000fea0003800000 */
[----:B-----5:R-:W-:-:S04]  /*1320*/  IMAD.WIDE R14, R0, 0x4, R14 ;  /* 0x00000004000e7825 */ /* 0x020fc800078e020e */
[----:B------:R-:W-:Y:S01]  /*1330*/  IMAD.WIDE R12, R27, 0x4, R12 ;  /* 0x000000041b0c7825 */ /* 0x000fe200078e020c */
[----:B------:R-:W-:Y:S04]  /*1340*/  STG.E desc[UR16][R14.64], R27 ;  /* 0x0000001b0e007986 */ /* 0x000fe8000c101910 */
[----:B------:R-:W-:Y:S01]  /*1350*/  STG.E desc[UR16][R12.64], R0 ;  /* 0x000000000c007986 */ /* 0x000fe2000c101910 */
[----:B------:R-:W-:Y:S05]  /*1360*/  EXIT ;  /* 0x000000000000794d */ /* 0x000fea0003800000 */
.L_x_1545:
        /* <DEDUP_REMOVED lines=9> */
.L_x_2139:


//--------------------- .text._Z10get_vertexiii   --------------------------
	.section	.text._Z10get_vertexiii,"ax",@progbits
	.align	128
        .global         _Z10get_vertexiii
        .type           _Z10get_vertexiii,@function
        .size           _Z10get_vertexiii,(.L_x_2140 - _Z10get_vertexiii)
        .other          _Z10get_vertexiii,@"STO_CUDA_ENTRY STV_DEFAULT"
_Z10get_vertexiii:
.text._Z10get_vertexiii:
        /* <DEDUP_REMOVED lines=16> */
[----:B------:R-:W1:Y:S01]  /*0100*/  LDC.64 R8, c[0x0][0x380] ;  /* 0x0000e000ff087b82 */ /* 0x000e620000000a00 */
[----:B0-----:R-:W2:Y:S01]  /*0110*/  LDG.E.64 R14, desc[UR4][R14.64] ;  /* 0x000000040e0e7981 */ /* 0x001ea2000c1e1b00 */
[----:B-1----:R-:W-:Y:S01]  /*0120*/  IADD3 R0, PT, PT, R8, -0x1, RZ ;  /* 0xffffffff08007810 */ /* 0x002fe20007ffe0ff */
[----:B------:R-:W-:-:S04]  /*0130*/  VIADD R3, R9, 0xffffffff ;  /* 0xffffffff09037836 */ /* 0x000fc80000000000 */
[----:B------:R-:W-:-:S05]  /*0140*/  IMAD R3, R0, R3, RZ ;  /* 0x0000000300037224 */ /* 0x000fca00078e02ff */
[----:B------:R-:W-:-:S04]  /*0150*/  IABS R12, R3 ;  /* 0x00000003000c7213 */ /* 0x000fc80000000000 */
[----:B------:R-:W0:Y:S08]  /*0160*/  I2F.RP R13, R12 ;  /* 0x0000000c000d7306 */ /* 0x000e300000209400 */
[----:B0-----:R-:W0:Y:S02]  /*0170*/  MUFU.RCP R13, R13 ;  /* 0x0000000d000d7308 */ /* 0x001e240000001000 */
[----:B0-----:R-:W-:-:S06]  /*0180*/  VIADD R16, R13, 0xffffffe ;  /* 0x0ffffffe0d107836 */ /* 0x001fcc0000000000 */
[----:B------:R0:W1:Y:S01]  /*0190*/  F2I.FTZ.U32.TRUNC.NTZ R17, R16 ;  /* 0x0000001000117305 */ /* 0x000062000021f000 */
[----:B------:R-:W-:Y:S01]  /*01a0*/  IABS R20, R3 ;  /* 0x0000000300147213 */ /* 0x000fe20000000000 */
[----:B0-----:R-:W-:-:S03]  /*01b0*/  IMAD.MOV.U32 R16, RZ, RZ, RZ ;  /* 0x000000ffff107224 */ /* 0x001fc600078e00ff */
[----:B------:R-:W-:Y:S01]  /*01c0*/  IADD3 R13, PT, PT, RZ, -R20, RZ ;  /* 0x80000014ff0d7210 */ /* 0x000fe20007ffe0ff */
[----:B------:R-:W-:Y:S01]  /*01d0*/  BSSY.RECONVERGENT B0, `(.L_x_1546) ;  /* 0x0000082000007945 */ /* 0x000fe20003800200 */
[----:B--2---:R-:W-:Y:S01]  /*01e0*/  IMAD.WIDE R18, R2, 0x40, R14 ;  /* 0x0000004002127825 */ /* 0x004fe200078e020e */
[----:B-1----:R-:W-:-:S03]  /*01f0*/  IADD3 R15, PT, PT, RZ, -R17, RZ ;  /* 0x80000011ff0f7210 */ /* 0x002fc60007ffe0ff */
[----:B------:R-:W-:Y:S01]  /*0200*/  IMAD.HI R14, R2, 0x2aaaaaab, RZ ;  /* 0x2aaaaaab020e7827 */ /* 0x000fe200078e02ff */
[----:B------:R-:W5:Y:S04]  /*0210*/  LD.E.64 R4, desc[UR4][R18.64] ;  /* 0x0000000412047980 */ /* 0x000f68000c101b00 */
[----:B------:R-:W-:Y:S01]  /*0220*/  LEA.HI R14, R14, R14, RZ, 0x1 ;  /* 0x0000000e0e0e7211 */ /* 0x000fe200078f08ff */
[----:B------:R0:W5:Y:S01]  /*0230*/  LD.E.64 R10, desc[UR4][R18.64+0x8] ;  /* 0x00000804120a7980 */ /* 0x000162000c101b00 */
[----:B------:R-:W-:Y:S02]  /*0240*/  IMAD R15, R15, R12, RZ ;  /* 0x0000000c0f0f7224 */ /* 0x000fe400078e02ff */
[----:B0-----:R-:W-:Y:S02]  /*0250*/  IABS R19, R14 ;  /* 0x0000000e00137213 */ /* 0x001fe40000000000 */
        /* <DEDUP_REMOVED lines=27> */
[----:B------:R-:W-:Y:S02]  /*0410*/  IADD3 R19, PT, PT, RZ, -R20, RZ ;  /* 0x80000014ff137210 */ /* 0x000fe40007ffe0ff */
[----:B------:R-:W-:Y:S01]  /*0420*/  LOP3.LUT R3, R3, R0, RZ, 0x3c, !PT ;  /* 0x0000000003037212 */ /* 0x000fe200078e3cff */
[----:B------:R-:W-:-:S02]  /*0430*/  IMAD.MOV.U32 R13, RZ, RZ, R18 ;  /* 0x000000ffff0d7224 */ /* 0x000fc400078e0012 */
[----:B------:R-:W-:Y:S01]  /*0440*/  IMAD.HI.U32 R18, R12, R17, RZ ;  /* 0x000000110c127227 */ /* 0x000fe200078e00ff */
[----:B------:R-:W-:-:S03]  /*0450*/  ISETP.GE.AND P2, PT, R3, RZ, PT ;  /* 0x000000ff0300720c */ /* 0x000fc60003f46270 */
        /* <DEDUP_REMOVED lines=9> */
[-C--:B------:R-:W-:Y:S01]  /*04f0*/  @!P0 IADD3 R18, PT, PT, R18, -R15.reuse, RZ ;  /* 0x8000000f12128210 */ /* 0x080fe20007ffe0ff */
[----:B------:R-:W-:Y:S01]  /*0500*/  IMAD R14, R14, -0x6, R2 ;  /* 0xfffffffa0e0e7824 */ /* 0x000fe200078e0202 */
        /* <DEDUP_REMOVED lines=15> */
.L_x_2090:
[----:B------:R-:W-:Y:S05]  /*0600*/  BRX R14 -0x610                                                  (*"BRANCH_TARGETS .L_x_2091,.L_x_2092,.L_x_2093,.L_x_1548"*) ;  /* 0xfffffff80e7c7949 */ /* 0x000fea000383ffff */
.L_x_2093:
        /* <DEDUP_REMOVED lines=9> */
.L_x_2091:
        /* <DEDUP_REMOVED lines=8> */
[----:B------:R-:W-:Y:S01]  /*0720*/  IMAD.IADD R13, R3, 0x1, R14 ;  /* 0x00000001030d7824 */ /* 0x000fe200078e020e */
[----:B------:R-:W-:Y:S01]  /*0730*/  IADD3 R12, PT, PT, R8, 0x1, RZ ;  /* 0x00000001080c7810 */ /* 0x000fe20007ffe0ff */
[----:B------:R-:W-:Y:S06]  /*0740*/  BRA `(.L_x_1548) ;  /* 0x0000000000a87947 */ /* 0x000fec0003800000 */
.L_x_2092:
[----:B------:R-:W-:Y:S02]  /*0750*/  IMAD R13, R13, R8, R3 ;  /* 0x000000080d0d7224 */ /* 0x000fe400078e0203 */
[----:B------:R-:W-:-:S04]  /*0760*/  IMAD R0, R8, R9, RZ ;  /* 0x0000000908007224 */ /* 0x000fc800078e02ff */
[----:B------:R-:W-:-:S04]  /*0770*/  IMAD R13, R16, R0, R13 ;  /* 0x00000000100d7224 */ /* 0x000fc800078e020d */
[----:B------:R-:W-:Y:S02]  /*0780*/  IMAD.IADD R9, R0, 0x1, R13 ;  /* 0x0000000100097824 */ /* 0x000fe400078e020d */
[----:B------:R-:W-:-:S03]  /*0790*/  VIADD R12, R13, 0x1 ;  /* 0x000000010d0c7836 */ /* 0x000fc60000000000 */
[----:B------:R-:W-:Y:S01]  /*07a0*/  IADD3 R0, PT, PT, R9, R8, RZ ;  /* 0x0000000809007210 */ /* 0x000fe20007ffe0ff */
[----:B------:R-:W-:Y:S06]  /*07b0*/  BRA `(.L_x_1548) ;  /* 0x00000000008c7947 */ /* 0x000fec0003800000 */
.L_x_1547:
[----:B------:R-:W-:-:S05]  /*07c0*/  IMAD.MOV.U32 R15, RZ, RZ, -0x3 ;  /* 0xfffffffdff0f7424 */ /* 0x000fca00078e00ff */
[----:B------:R-:W-:-:S04]  /*07d0*/  VIADDMNMX.U32 R14, R14, R15, 0x3, PT ;  /* 0x000000030e0e7446 */ /* 0x000fc8000380000f */
[----:B------:R-:W-:-:S04]  /*07e0*/  SHF.L.U32 R0, R14, 0x2, RZ ;  /* 0x000000020e007819 */ /* 0x000fc800000006ff */
[----:B------:R-:W0:Y:S02]  /*07f0*/  LDC R14, c[0x2][R0+0x10] ;  /* 0x00800400000e7b82 */ /* 0x000e240000000800 */
[----:B0-----:R-:W-:-:S04]  /*0800*/  SHF.R.S32.HI R15, RZ, 0x1f, R14 ;  /* 0x0000001fff0f7819 */ /* 0x001fc8000001140e */
.L_x_2095:
[----:B------:R-:W-:Y:S05]  /*0810*/  BRX R14 -0x820                                                  (*"BRANCH_TARGETS .L_x_2096,.L_x_2097,.L_x_2098,.L_x_1548"*) ;  /* 0xfffffff40ef87949 */ /* 0x000fea000383ffff */
.L_x_2098:
        /* <DEDUP_REMOVED lines=10> */
.L_x_2096:
        /* <DEDUP_REMOVED lines=8> */
[----:B------:R-:W-:Y:S01]  /*0940*/  IMAD.IADD R9, R9, 0x1, R3 ;  /* 0x0000000109097824 */ /* 0x000fe200078e0203 */
[----:B------:R-:W-:Y:S01]  /*0950*/  IADD3 R0, PT, PT, R15, R12, RZ ;  /* 0x0000000c0f007210 */ /* 0x000fe20007ffe0ff */
[----:B------:R-:W-:Y:S06]  /*0960*/  BRA `(.L_x_1548) ;  /* 0x0000000000207947 */ /* 0x000fec0003800000 */
.L_x_2097:
[----:B------:R-:W-:Y:S02]  /*0970*/  IMAD R9, R8, R9, RZ ;  /* 0x0000000908097224 */ /* 0x000fe400078e02ff */
[----:B------:R-:W-:Y:S02]  /*0980*/  IMAD R3, R13, R8, R3 ;  /* 0x000000080d037224 */ /* 0x000fe400078e0203 */
[CC--:B------:R-:W-:Y:S02]  /*0990*/  IMAD R12, R16.reuse, R9.reuse, R9 ;  /* 0x00000009100c7224 */ /* 0x0c0fe400078e0209 */
[--C-:B------:R-:W-:Y:S02]  /*09a0*/  IMAD R9, R16, R9, R3.reuse ;  /* 0x0000000910097224 */ /* 0x100fe400078e0203 */
[----:B------:R-:W-:-:S03]  /*09b0*/  IMAD.IADD R12, R12, 0x1, R3 ;  /* 0x000000010c0c7824 */ /* 0x000fc600078e0203 */
[----:B------:R-:W-:Y:S01]  /*09c0*/  IADD3 R13, PT, PT, R9, 0x1, RZ ;  /* 0x00000001090d7810 */ /* 0x000fe20007ffe0ff */
[C---:B------:R-:W-:Y:S01]  /*09d0*/  IMAD.IADD R0, R12.reuse, 0x1, R8 ;  /* 0x000000010c007824 */ /* 0x040fe200078e0208 */
[----:B------:R-:W-:-:S07]  /*09e0*/  IADD3 R9, PT, PT, R12, 0x1, RZ ;  /* 0x000000010c097810 */ /* 0x000fce0007ffe0ff */
.L_x_1548:
[----:B------:R-:W-:Y:S05]  /*09f0*/  BSYNC.RECONVERGENT B0 ;  /* 0x0000000000007941 */ /* 0x000fea0003800200 */
.L_x_1546:
[CC--:B------:R-:W-:Y:S02]  /*0a00*/  VIMNMX R8, PT, PT, R12.reuse, R13.reuse, !PT ;  /* 0x0000000d0c087248 */ /* 0x0c0fe40007fe0100 */
[----:B------:R-:W-:Y:S02]  /*0a10*/  VIMNMX R12, PT, PT, R12, R13, PT ;  /* 0x0000000d0c0c7248 */ /* 0x000fe40003fe0100 */
[CC--:B------:R-:W-:Y:S02]  /*0a20*/  VIMNMX R3, PT, PT, R8.reuse, R9.reuse, !PT ;  /* 0x0000000908037248 */ /* 0x0c0fe40007fe0100 */
[----:B------:R-:W-:Y:S02]  /*0a30*/  VIMNMX R9, PT, PT, R8, R9, PT ;  /* 0x0000000908097248 */ /* 0x000fe40003fe0100 */
[----:B------:R-:W-:Y:S02]  /*0a40*/  VIMNMX R13, PT, PT, R3, R0, PT ;  /* 0x00000000030d7248 */ /* 0x000fe40003fe0100 */
[----:B------:R-:W-:-:S02]  /*0a50*/  VIMNMX R14, PT, PT, R12, R9, !PT ;  /* 0x000000090c0e7248 */ /* 0x000fc40007fe0100 */
[----:B------:R-:W-:Y:S02]  /*0a60*/  VIMNMX R9, PT, PT, R12, R9, PT ;  /* 0x000000090c097248 */ /* 0x000fe40003fe0100 */
[CC--:B------:R-:W-:Y:S02]  /*0a70*/  VIMNMX R8, PT, PT, R13.reuse, R14.reuse, !PT ;  /* 0x0000000e0d087248 */ /* 0x0c0fe40007fe0100 */
[----:B------:R-:W-:Y:S02]  /*0a80*/  VIMNMX R16, PT, PT, R13, R14, PT ;  /* 0x0000000e0d107248 */ /* 0x000fe40003fe0100 */
[----:B------:R-:W-:Y:S02]  /*0a90*/  VIMNMX R12, PT, PT, R3, R0, !PT ;  /* 0x00000000030c7248 */ /* 0x000fe40007fe0100 */
[----:B-----5:R-:W-:Y:S02]  /*0aa0*/  ISETP.NE.AND P0, PT, R8, R5, PT ;  /* 0x000000050800720c */ /* 0x020fe40003f05270 */
[----:B------:R-:W-:-:S02]  /*0ab0*/  VIMNMX R14, PT, PT, R9, R16, !PT ;  /* 0x00000010090e7248 */ /* 0x000fc40007fe0100 */
[----:B------:R-:W-:Y:S02]  /*0ac0*/  VIMNMX R16, PT, PT, R9, R16, PT ;  /* 0x0000001009107248 */ /* 0x000fe40003fe0100 */
[----:B------:R-:W-:Y:S02]  /*0ad0*/  ISETP.EQ.AND P0, PT, R12, R4, !P0 ;  /* 0x000000040c00720c */ /* 0x000fe40004702270 */
[----:B------:R-:W-:Y:S02]  /*0ae0*/  ISETP.EQ.AND P1, PT, R16, R11, PT ;  /* 0x0000000b1000720c */ /* 0x000fe40003f22270 */
[----:B------:R-:W-:-:S13]  /*0af0*/  ISETP.EQ.AND P0, PT, R14, R10, P0 ;  /* 0x0000000a0e00720c */ /* 0x000fda0000702270 */
[----:B------:R-:W-:Y:S05]  /*0b00*/  @P0 EXIT P1 ;  /* 0x000000000000094d */ /* 0x000fea0000800000 */
[----:B------:R-:W0:Y:S02]  /*0b10*/  LDC.64 R18, c[0x4][0x160] ;  /* 0x01005800ff127b82 */ /* 0x000e240000000a00 */
[----:B0-----:R-:W2:Y:S01]  /*0b20*/  LDG.E R3, desc[UR4][R18.64] ;  /* 0x0000000412037981 */ /* 0x001ea2000c1e1900 */
[----:B------:R-:W-:Y:S01]  /*0b30*/  IMAD.MOV.U32 R13, RZ, RZ, R4 ;  /* 0x000000ffff0d7224 */ /* 0x000fe200078e0004 */
[----:B------:R-:W-:Y:S01]  /*0b40*/  MOV R9, R5 ;  /* 0x0000000500097202 */ /* 0x000fe20000000f00 */
[----:B------:R-:W-:Y:S01]  /*0b50*/  IMAD.MOV.U32 R15, RZ, RZ, R10 ;  /* 0x000000ffff0f7224 */ /* 0x000fe200078e000a */
[----:B------:R-:W-:Y:S01]  /*0b60*/  MOV R17, R11 ;  /* 0x0000000b00117202 */ /* 0x000fe20000000f00 */
[----:B------:R-:W0:Y:S01]  /*0b70*/  LDCU.64 UR4, c[0x4][0x218] ;  /* 0x01004300ff0477ac */ /* 0x000e220008000a00 */
[----:B------:R-:W-:Y:S01]  /*0b80*/  MOV R0, 0x278 ;  /* 0x0000027800007802 */ /* 0x000fe20000000f00 */
[----:B------:R1:W-:Y:S03]  /*0b90*/  STL.64 [R1+0x8], R12 ;  /* 0x0000080c01007387 */ /* 0x0003e60000100a00 */
[----:B------:R1:W3:Y:S01]  /*0ba0*/  LDC.64 R10, c[0x4][R0] ;  /* 0x01000000000a7b82 */ /* 0x0002e20000000a00 */
[----:B------:R1:W-:Y:S04]  /*0bb0*/  STL.64 [R1+0x10], R8 ;  /* 0x0000100801007387 */ /* 0x0003e80000100a00 */
[----:B------:R1:W-:Y:S04]  /*0bc0*/  STL.64 [R1+0x18], R14 ;  /* 0x0000180e01007387 */ /* 0x0003e80000100a00 */
[----:B------:R1:W-:Y:S01]  /*0bd0*/  STL.64 [R1+0x20], R16 ;  /* 0x0000201001007387 */ /* 0x0003e20000100a00 */
[----:B0-----:R-:W-:Y:S01]  /*0be0*/  IMAD.U32 R4, RZ, RZ, UR4 ;  /* 0x00000004ff047e24 */ /* 0x001fe2000f8e00ff */
[----:B------:R-:W-:-:S02]  /*0bf0*/  MOV R5, UR5 ;  /* 0x0000000500057c02 */ /* 0x000fc40008000f00 */
[----:B--23--:R1:W-:Y:S05]  /*0c00*/  STL.64 [R1], R2 ;  /* 0x0000000201007387 */ /* 0x00c3ea0000100a00 */
[----:B------:R-:W-:-:S07]  /*0c10*/  LEPC R20, `(.L_x_1549) ;  /* 0x000000001014794e */ /* 0x000fce0000000000 */
[----:B-1----:R-:W-:Y:S05]  /*0c20*/  CALL.ABS.NOINC R10 ;  /* 0x000000000a007343 */ /* 0x002fea0003c00000 */
.L_x_1549:
[----:B------:R-:W-:Y:S05]  /*0c30*/  EXIT ;  /* 0x000000000000794d */ /* 0x000fea0003800000 */
.L_x_1550:
        /* <DEDUP_REMOVED lines=12> */
.L_x_2140:


//--------------------- .text._Z12build_tetrasiiiiiiiii --------------------------
	.section	.text._Z12build_tetrasiiiiiiiii,"ax",@progbits
	.align	128
        .global         _Z12build_tetrasiiiiiiiii
        .type           _Z12build_tetrasiiiiiiiii,@function
        .size           _Z12build_tetrasiiiiiiiii,(.L_x_2141 - _Z12build_tetrasiiiiiiiii)
        .other          _Z12build_tetrasiiiiiiiii,@"STO_CUDA_ENTRY STV_DEFAULT"
_Z12build_tetrasiiiiiiiii:
.text._Z12build_tetrasiiiiiiiii:
        /* <DEDUP_REMOVED lines=9> */
[----:B------:R-:W0:Y:S02]  /*0090*/  LDCU.64 UR12, c[0x0][0x358] ;  /* 0x00006b00ff0c77ac */ /* 0x000e240008000a00 */
[----:B0-----:R-:W2:Y:S02]  /*00a0*/  LDG.E R14, desc[UR12][R2.64] ;  /* 0x0000000c020e7981 */ /* 0x001ea4000c1e1900 */
[----:B--2---:R-:W-:-:S13]  /*00b0*/  ISETP.GE.AND P0, PT, R14, 0x1, PT ;  /* 0x000000010e00780c */ /* 0x004fda0003f06270 */
[----:B------:R-:W-:Y:S05]  /*00c0*/  @!P0 EXIT ;  /* 0x000000000000894d */ /* 0x000fea0003800000 */
[----:B------:R-:W0:Y:S01]  /*00d0*/  LDC.64 R4, c[0x4][0x40] ;  /* 0x01001000ff047b82 */ /* 0x000e220000000a00 */
[----:B------:R-:W1:Y:S01]  /*00e0*/  LDCU.64 UR8, c[0x0][0x380] ;  /* 0x00007000ff0877ac */ /* 0x000e620008000a00 */
[----:B------:R-:W2:Y:S06]  /*00f0*/  LDCU UR17, c[0x0][0x380] ;  /* 0x00007000ff1177ac */ /* 0x000eac0008000800 */
[----:B------:R-:W3:Y:S01]  /*0100*/  LDC.64 R10, c[0x4][0x20] ;  /* 0x01000800ff0a7b82 */ /* 0x000ee20000000a00 */
[----:B------:R-:W4:Y:S01]  /*0110*/  LDCU UR18, c[0x0][0x384] ;  /* 0x00007080ff1277ac */ /* 0x000f220008000800 */
[----:B0-----:R-:W5:Y:S06]  /*0120*/  LDG.E.64 R2, desc[UR12][R4.64] ;  /* 0x0000000c04027981 */ /* 0x001f6c000c1e1b00 */
[----:B------:R-:W0:Y:S01]  /*0130*/  LDC.64 R12, c[0x4][0x48] ;  /* 0x01001200ff0c7b82 */ /* 0x000e220000000a00 */
[----:B---3--:R-:W3:Y:S04]  /*0140*/  LDG.E.64 R10, desc[UR12][R10.64] ;  /* 0x0000000c0a0a7981 */ /* 0x008ee8000c1e1b00 */
[----:B0-----:R-:W2:Y:S01]  /*0150*/  LDG.E.64 R12, desc[UR12][R12.64] ;  /* 0x0000000c0c0c7981 */ /* 0x001ea2000c1e1b00 */
[----:B-----5:R-:W-:-:S05]  /*0160*/  IMAD.WIDE R2, R15, 0x50, R2 ;  /* 0x000000500f027825 */ /* 0x020fca00078e0202 */
[----:B------:R-:W3:Y:S04]  /*0170*/  LD.E.64 R6, desc[UR12][R2.64] ;  /* 0x0000000c02067980 */ /* 0x000ee8000c101b00 */
[----:B------:R-:W5:Y:S01]  /*0180*/  LD.E R9, desc[UR12][R2.64+0x8] ;  /* 0x0000080c02097980 */ /* 0x000f62000c101900 */
[----:B------:R-:W-:Y:S02]  /*0190*/  IMAD.MOV.U32 R19, RZ, RZ, RZ ;  /* 0x000000ffff137224 */ /* 0x000fe400078e00ff */
[----:B------:R-:W-:Y:S01]  /*01a0*/  IMAD.MOV.U32 R21, RZ, RZ, RZ ;  /* 0x000000ffff157224 */ /* 0x000fe200078e00ff */
[----:B-1----:R-:W-:Y:S01]  /*01b0*/  UIMAD UR8, UR9, UR8, URZ ;  /* 0x00000008090872a4 */ /* 0x002fe2000f8e02ff */
[----:B---3--:R-:W-:-:S04]  /*01c0*/  IMAD.WIDE R4, R6, 0xd8, R10 ;  /* 0x000000d806047825 */ /* 0x008fc800078e020a */
[----:B------:R-:W-:-:S04]  /*01d0*/  IMAD.WIDE R6, R7, 0xd8, R10 ;  /* 0x000000d807067825 */ /* 0x000fc800078e020a */
[----:B-----5:R-:W-:-:S04]  /*01e0*/  IMAD.WIDE R8, R9, 0xd8, R10 ;  /* 0x000000d809087825 */ /* 0x020fc800078e020a */
[----:B--2-4-:R-:W-:-:S07]  /*01f0*/  IMAD.WIDE R10, R15, 0x50, R12 ;  /* 0x000000500f0a7825 */ /* 0x014fce00078e020c */
.L_x_1567:
[----:B------:R-:W-:Y:S01]  /*0200*/  ISETP.GE.AND P0, PT, R14, 0x1, PT ;  /* 0x000000010e00780c */ /* 0x000fe20003f06270 */
[----:B------:R-:W-:-:S12]  /*0210*/  BSSY.RECONVERGENT B2, `(.L_x_1551) ;  /* 0x00002ca000027945 */ /* 0x000fd80003800200 */
[----:B-1----:R-:W-:Y:S05]  /*0220*/  @!P0 BRA `(.L_x_1552) ;  /* 0x0000002c00208947 */ /* 0x002fea0003800000 */
[----:B------:R-:W-:-:S07]  /*0230*/  IMAD.MOV.U32 R23, RZ, RZ, RZ ;  /* 0x000000ffff177224 */ /* 0x000fce00078e00ff */
.L_x_1566:
[----:B------:R-:W-:Y:S01]  /*0240*/  ISETP.GE.AND P0, PT, R14, 0x1, PT ;  /* 0x000000010e00780c */ /* 0x000fe20003f06270 */
[----:B------:R-:W-:-:S12]  /*0250*/  BSSY.RECONVERGENT B1, `(.L_x_1553) ;  /* 0x00002c2000017945 */ /* 0x000fd80003800200 */
[----:B-1----:R-:W-:Y:S05]  /*0260*/  @!P0 BRA `(.L_x_1554) ;  /* 0x0000002c00008947 */ /* 0x002fea0003800000 */
[----:B------:R-:W-:Y:S01]  /*0270*/  IADD3 R18, P0, PT, R8, 0x5c, RZ ;  /* 0x0000005c08127810 */ /* 0x000fe20007f1e0ff */
[----:B------:R-:W-:-:S04]  /*0280*/  IMAD.MOV.U32 R20, RZ, RZ, RZ ;  /* 0x000000ffff147224 */ /* 0x000fc800078e00ff */
[----:B------:R-:W-:-:S08]  /*0290*/  IMAD.X R25, RZ, RZ, R9, P0 ;  /* 0x000000ffff197224 */ /* 0x000fd000000e0609 */
.L_x_1565:
[----:B------:R-:W-:-:S04]  /*02a0*/  IMAD.WIDE.U32 R12, R19, 0x4, R4 ;  /* 0x00000004130c7825 */ /* 0x000fc800078e0004 */
[----:B-1----:R-:W-:Y:S01]  /*02b0*/  IMAD.WIDE.U32 R16, R23, 0x4, R6 ;  /* 0x0000000417107825 */ /* 0x002fe200078e0006 */
[----:B------:R-:W2:Y:S03]  /*02c0*/  LD.E R0, desc[UR12][R12.64+0x5c] ;  /* 0x00005c0c0c007980 */ /* 0x000ea6000c101900 */
[----:B------:R-:W-:Y:S02]  /*02d0*/  IMAD.MOV.U32 R24, RZ, RZ, R18 ;  /* 0x000000ffff187224 */ /* 0x000fe400078e0012 */
[----:B------:R-:W3:Y:S04]  /*02e0*/  LD.E R17, desc[UR12][R16.64+0x5c] ;  /* 0x00005c0c10117980 */ /* 0x000ee8000c101900 */
[----:B------:R-:W2:Y:S01]  /*02f0*/  LD.E R15, desc[UR12][R24.64] ;  /* 0x0000000c180f7980 */ /* 0x000ea2000c101900 */
[----:B------:R-:W-:Y:S01]  /*0300*/  BSSY.RECONVERGENT B0, `(.L_x_1555) ;  /* 0x00002b1000007945 */ /* 0x000fe20003800200 */
[----:B---3--:R-:W-:-:S02]  /*0310*/  ISETP.NE.AND P2, PT, R17, -0x1, PT ;  /* 0xffffffff1100780c */ /* 0x008fc40003f45270 */
[----:B--2---:R-:W-:-:S04]  /*0320*/  ISETP.NE.AND P0, PT, R0, R15, PT ;  /* 0x0000000f0000720c */ /* 0x004fc80003f05270 */
[C---:B------:R-:W-:Y:S02]  /*0330*/  ISETP.NE.OR P1, PT, R0.reuse, R17, P0 ;  /* 0x000000110000720c */ /* 0x040fe40000725670 */
[----:B------:R-:W-:Y:S02]  /*0340*/  ISETP.EQ.OR P0, PT, R0, -0x1, !P2 ;  /* 0xffffffff0000780c */ /* 0x000fe40005702670 */
[----:B------:R-:W-:Y:S02]  /*0350*/  ISETP.NE.OR P1, PT, R17, R15, P1 ;  /* 0x0000000f1100720c */ /* 0x000fe40000f25670 */
[----:B------:R-:W-:-:S04]  /*0360*/  ISETP.EQ.OR P0, PT, R15, -0x1, P0 ;  /* 0xffffffff0f00780c */ /* 0x000fc80000702670 */
[----:B------:R-:W-:-:S13]  /*0370*/  PLOP3.LUT P0, PT, P0, P1, PT, 0xf8, 0x8f ;  /* 0x00000000008f781c */ /* 0x000fda0000703f70 */
[----:B------:R-:W-:Y:S05]  /*0380*/  @P0 BRA `(.L_x_1556) ;  /* 0x0000002800a00947 */ /* 0x000fea0003800000 */
[----:B------:R-:W2:Y:S02]  /*0390*/  LD.E R15, desc[UR12][R4.64+0x18] ;  /* 0x0000180c040f7980 */ /* 0x000ea4000c101900 */
[----:B--2---:R-:W-:-:S13]  /*03a0*/  ISETP.NE.AND P0, PT, R0, R15, PT ;  /* 0x0000000f0000720c */ /* 0x004fda0003f05270 */
[----:B------:R-:W-:Y:S05]  /*03b0*/  @!P0 BRA `(.L_x_1556) ;  /* 0x0000002800948947 */ /* 0x000fea0003800000 */
[----:B------:R-:W2:Y:S02]  /*03c0*/  LD.E R27, desc[UR12][R6.64+0x18] ;  /* 0x0000180c061b7980 */ /* 0x000ea4000c101900 */
[----:B--2---:R-:W-:-:S13]  /*03d0*/  ISETP.NE.AND P0, PT, R0, R27, PT ;  /* 0x0000001b0000720c */ /* 0x004fda0003f05270 */
[----:B------:R-:W-:Y:S05]  /*03e0*/  @!P0 BRA `(.L_x_1556) ;  /* 0x0000002800888947 */ /* 0x000fea0003800000 */
[----:B------:R-:W2:Y:S02]  /*03f0*/  LD.E R29, desc[UR12][R8.64+0x18] ;  /* 0x0000180c081d7980 */ /* 0x000ea4000c101900 */
[----:B--2---:R-:W-:-:S13]  /*0400*/  ISETP.NE.AND P0, PT, R0, R29, PT ;  /* 0x0000001d0000720c */ /* 0x004fda0003f05270 */
[----:B------:R-:W-:Y:S05]  /*0410*/  @!P0 BRA `(.L_x_1556) ;  /* 0x00000028007c8947 */ /* 0x000fea0003800000 */
[----:B------:R-:W0:Y:S01]  /*0420*/  LDC.64 R16, c[0x4][0x20] ;  /* 0x01000800ff107b82 */ /* 0x000e220000000a00 */
[----:B------:R-:W2:Y:S04]  /*0430*/  LD.E R22, desc[UR12][R4.64] ;  /* 0x0000000c04167980 */ /* 0x000ea8000c101900 */
[----:B------:R-:W2:Y:S04]  /*0440*/  LD.E R31, desc[UR12][R6.64] ;  /* 0x0000000c061f7980 */ /* 0x000ea8000c101900 */
[----:B0-----:R-:W3:Y:S01]  /*0450*/  LDG.E.64 R12, desc[UR12][R16.64] ;  /* 0x0000000c100c7981 */ /* 0x001ee2000c1e1b00 */
[----:B------:R-:W-:Y:S01]  /*0460*/  BSSY.RELIABLE B3, `(.L_x_1557) ;  /* 0x000000b000037945 */ /* 0x000fe20003800100 */
[----:B--2---:R-:W-:Y:S01]  /*0470*/  ISETP.NE.AND P0, PT, R22, R31, PT ;  /* 0x0000001f1600720c */ /* 0x004fe20003f05270 */
[----:B---3--:R-:W-:-:S12]  /*0480*/  IMAD.WIDE R12, R0, 0xd8, R12 ;  /* 0x000000d8000c7825 */ /* 0x008fd800078e020c */
[----:B------:R-:W-:Y:S05]  /*0490*/  @P0 BRA `(.L_x_1558) ;  /* 0x00000000001c0947 */ /* 0x000fea0003800000 */
[----:B------:R-:W2:Y:S02]  /*04a0*/  LD.E R17, desc[UR12][R8.64] ;  /* 0x0000000c08117980 */ /* 0x000ea4000c101900 */
[----:B--2---:R-:W-:-:S13]  /*04b0*/  ISETP.NE.AND P0, PT, R22, R17, PT ;  /* 0x000000111600720c */ /* 0x004fda0003f05270 */
[----:B------:R-:W-:Y:S05]  /*04c0*/  @P0 BRA `(.L_x_1558) ;  /* 0x0000000000100947 */ /* 0x000fea0003800000 */
[----:B------:R-:W2:Y:S02]  /*04d0*/  LD.E R17, desc[UR12][R12.64] ;  /* 0x0000000c0c117980 */ /* 0x000ea4000c101900 */
[----:B--2---:R-:W-:-:S13]  /*04e0*/  ISETP.NE.AND P0, PT, R22, R17, PT ;  /* 0x000000111600720c */ /* 0x004fda0003f05270 */
[----:B------:R-:W-:Y:S05]  /*04f0*/  @!P0 BREAK.RELIABLE B3 ;  /* 0x0000000000038942 */ /* 0x000fea0003800100 */
[----:B------:R-:W-:Y:S05]  /*0500*/  @!P0 BRA `(.L_x_1556) ;  /* 0x0000002800408947 */ /* 0x000fea0003800000 */
.L_x_1558:
[----:B------:R-:W-:Y:S05]  /*0510*/  BSYNC.RELIABLE B3 ;  /* 0x0000000000037941 */ /* 0x000fea0003800100 */
.L_x_1557:
[----:B------:R-:W2:Y:S04]  /*0520*/  LD.E R16, desc[UR12][R4.64+0x4] ;  /* 0x0000040c04107980 */ /* 0x000ea8000c101900 */
[----:B------:R-:W2:Y:S01]  /*0530*/  LD.E R17, desc[UR12][R6.64+0x4] ;  /* 0x0000040c06117980 */ /* 0x000ea2000c101900 */
[----:B------:R-:W-:Y:S01]  /*0540*/  BSSY.RELIABLE B3, `(.L_x_1559) ;  /* 0x000000a000037945 */ /* 0x000fe20003800100 */
[----:B--2---:R-:W-:-:S13]  /*0550*/  ISETP.NE.AND P0, PT, R16, R17, PT ;  /* 0x000000111000720c */ /* 0x004fda0003f05270 */
        /* <DEDUP_REMOVED lines=8> */
.L_x_1560:
[----:B------:R-:W-:Y:S05]  /*05e0*/  BSYNC.RELIABLE B3 ;  /* 0x0000000000037941 */ /* 0x000fea0003800100 */
.L_x_1559:
        /* <DEDUP_REMOVED lines=12> */
.L_x_1562:
[----:B------:R-:W-:Y:S05]  /*06b0*/  BSYNC.RELIABLE B3 ;  /* 0x0000000000037941 */ /* 0x000fea0003800100 */
.L_x_1561:
[----:B------:R-:W2:Y:S02]  /*06c0*/  LD.E R12, desc[UR12][R12.64+0x18] ;  /* 0x0000180c0c0c7980 */ /* 0x000ea4000c101900 */
[----:B--2---:R-:W-:-:S04]  /*06d0*/  ISETP.NE.AND P0, PT, R12, R29, PT ;  /* 0x0000001d0c00720c */ /* 0x004fc80003f05270 */
[----:B------:R-:W-:-:S04]  /*06e0*/  ISETP.EQ.OR P0, PT, R12, R27, !P0 ;  /* 0x0000001b0c00720c */ /* 0x000fc80004702670 */
[----:B------:R-:W-:-:S13]  /*06f0*/  ISETP.EQ.OR P0, PT, R12, R15, P0 ;  /* 0x0000000f0c00720c */ /* 0x000fda0000702670 */
[----:B------:R-:W-:Y:S05]  /*0700*/  @P0 BRA `(.L_x_1556) ;  /* 0x0000002400c00947 */ /* 0x000fea0003800000 */
[----:B------:R-:W2:Y:S04]  /*0710*/  LD.E.64 R14, desc[UR12][R2.64] ;  /* 0x0000000c020e7980 */ /* 0x000ea8000c101b00 */
[----:B------:R-:W3:Y:S01]  /*0720*/  LD.E R13, desc[UR12][R2.64+0x8] ;  /* 0x0000080c020d7980 */ /* 0x000ee2000c101900 */
[----:B------:R-:W-:Y:S01]  /*0730*/  IABS R12, UR17 ;  /* 0x00000011000c7c13 */ /* 0x000fe20008000000 */
[----:B------:R-:W-:Y:S01]  /*0740*/  UMOV UR4, URZ ;  /* 0x000000ff00047c82 */ /* 0x000fe20008000000 */
[----:B------:R-:W-:Y:S01]  /*0750*/  IABS R22, UR8 ;  /* 0x0000000800167c13 */ /* 0x000fe20008000000 */
[----:B------:R-:W0:Y:S01]  /*0760*/  LDC R24, c[0x0][0x388] ;  /* 0x0000e200ff187b82 */ /* 0x000e220000000800 */
[----:B------:R-:W-:Y:S01]  /*0770*/  R2UR UR11, R12 ;  /* 0x000000000c0b72ca */ /* 0x000fe200000e0000 */
[----:B------:R-:W-:Y:S01]  /*0780*/  BSSY.RECONVERGENT B3, `(.L_x_1563) ;  /* 0x000023a000037945 */ /* 0x000fe20003800200 */
[----:B------:R-:W-:-:S02]  /*0790*/  IABS R17, UR18 ;  /* 0x0000001200117c13 */ /* 0x000fc40008000000 */
[----:B------:R-:W-:Y:S02]  /*07a0*/  R2UR UR15, R22 ;  /* 0x00000000160f72ca */ /* 0x000fe400000e0000 */
[----:B------:R-:W-:Y:S02]  /*07b0*/  R2UR UR14, R17 ;  /* 0x00000000110e72ca */ /* 0x000fe400000e0000 */
[----:B------:R-:W-:-:S05]  /*07c0*/  IABS R29, UR17 ;  /* 0x00000011001d7c13 */ /* 0x000fca0008000000 */
[----:B------:R-:W1:Y:S08]  /*07d0*/  I2F.RP R12, UR11 ;  /* 0x0000000b000c7d06 */ /* 0x000e700008209400 */
[----:B------:R-:W4:Y:S01]  /*07e0*/  I2F.RP R28, UR15 ;  /* 0x0000000f001c7d06 */ /* 0x000f220008209400 */
[----:B0-----:R-:W-:-:S07]  /*07f0*/  IABS R30, R24 ;  /* 0x00000018001e7213 */ /* 0x001fce0000000000 */
[----:B-1----:R-:W0:Y:S08]  /*0800*/  MUFU.RCP R12, R12 ;  /* 0x0000000c000c7308 */ /* 0x002e300000001000 */
[----:B------:R-:W1:Y:S08]  /*0810*/  I2F.RP R26, UR14 ;  /* 0x0000000e001a7d06 */ /* 0x000e700008209400 */
[----:B----4-:R-:W4:Y:S01]  /*0820*/  MUFU.RCP R28, R28 ;  /* 0x0000001c001c7308 */ /* 0x010f220000001000 */
[----:B0-----:R-:W-:-:S07]  /*0830*/  VIADD R16, R12, 0xffffffe ;  /* 0x0ffffffe0c107836 */ /* 0x001fce0000000000 */
[----:B------:R-:W0:Y:S08]  /*0840*/  F2I.FTZ.U32.TRUNC.NTZ R16, R16 ;  /* 0x0000001000107305 */ /* 0x000e30000021f000 */
[----:B-1----:R-:W-:Y:S01]  /*0850*/  MUFU.RCP R26, R26 ;  /* 0x0000001a001a7308 */ /* 0x002fe20000001000 */
[----:B----4-:R-:W-:Y:S01]  /*0860*/  VIADD R28, R28, 0xffffffe ;  /* 0x0ffffffe1c1c7836 */ /* 0x010fe20000000000 */
[----:B0-----:R-:W-:-:S06]  /*0870*/  R2UR UR5, R16 ;  /* 0x00000000100572ca */ /* 0x001fcc00000e0000 */
[----:B------:R-:W0:Y:S07]  /*0880*/  F2I.FTZ.U32.TRUNC.NTZ R28, R28 ;  /* 0x0000001c001c7305 */ /* 0x000e2e000021f000 */
[----:B------:R-:W-:Y:S01]  /*0890*/  UIADD3 UR6, UPT, UPT, URZ, -UR5, URZ ;  /* 0x80000005ff067290 */ /* 0x000fe2000fffe0ff */
[----:B0-----:R-:W-:-:S03]  /*08a0*/  R2UR UR7, R28 ;  /* 0x000000001c0772ca */ /* 0x001fc600000e0000 */
[----:B------:R-:W-:-:S04]  /*08b0*/  UIMAD UR6, UR6, UR11, URZ ;  /* 0x0000000b060672a4 */ /* 0x000fc8000f8e02ff */
[----:B------:R-:W-:-:S03]  /*08c0*/  UIMAD.WIDE.U32 UR4, UR5, UR6, UR4 ;  /* 0x00000006050472a5 */ /* 0x000fc6000f8e0004 */
[----:B------:R-:W-:-:S04]  /*08d0*/  UMOV UR6, URZ ;  /* 0x000000ff00067c82 */ /* 0x000fc80008000000 */
[----:B------:R-:W-:Y:S01]  /*08e0*/  UMOV UR9, UR5 ;  /* 0x0000000500097c82 */ /* 0x000fe20008000000 */
[----:B------:R-:W-:-:S04]  /*08f0*/  UIADD3 UR4, UPT, UPT, URZ, -UR7, URZ ;  /* 0x80000007ff047290 */ /* 0x000fc8000fffe0ff */
[----:B------:R-:W-:-:S04]  /*0900*/  UIMAD UR4, UR4, UR15, URZ ;  /* 0x0000000f040472a4 */ /* 0x000fc8000f8e02ff */
[----:B------:R-:W-:-:S03]  /*0910*/  UIMAD.WIDE.U32 UR6, UR7, UR4, UR6 ;  /* 0x00000004070672a5 */ /* 0x000fc6000f8e0006 */
[----:B------:R-:W-:-:S04]  /*0920*/  UMOV UR4, URZ ;  /* 0x000000ff00047c82 */ /* 0x000fc80008000000 */
[----:B------:R-:W-:Y:S01]  /*0930*/  UMOV UR10, UR7 ;  /* 0x00000007000a7c82 */ /* 0x000fe20008000000 */
[CC--:B--2---:R-:W-:Y:S02]  /*0940*/  VIMNMX R22, PT, PT, R14.reuse, R15.reuse, !PT ;  /* 0x0000000f0e167248 */ /* 0x0c4fe40007fe0100 */
[----:B------:R-:W-:Y:S02]  /*0950*/  VIMNMX R14, PT, PT, R14, R15, PT ;  /* 0x0000000f0e0e7248 */ /* 0x000fe40003fe0100 */
[CC--:B---3--:R-:W-:Y:S02]  /*0960*/  VIMNMX R27, PT, PT, R13.reuse, R22.reuse, !PT ;  /* 0x000000160d1b7248 */ /* 0x0c8fe40007fe0100 */
[----:B------:R-:W-:Y:S02]  /*0970*/  VIMNMX R13, PT, PT, R13, R22, PT ;  /* 0x000000160d0d7248 */ /* 0x000fe40003fe0100 */
[CC--:B------:R-:W-:Y:S02]  /*0980*/  VIMNMX R12, PT, PT, R0.reuse, R27.reuse, !PT ;  /* 0x0000001b000c7248 */ /* 0x0c0fe40007fe0100 */
[----:B------:R-:W-:Y:S01]  /*0990*/  VIMNMX R0, PT, PT, R0, R27, PT ;  /* 0x0000001b00007248 */ /* 0x000fe20003fe0100 */
[----:B------:R-:W-:Y:S01]  /*09a0*/  VIADD R27, R26, 0xffffffe ;  /* 0x0ffffffe1a1b7836 */ /* 0x000fe20000000000 */
[----:B------:R-:W-:-:S02]  /*09b0*/  IABS R17, R12 ;  /* 0x0000000c00117213 */ /* 0x000fc40000000000 */
[----:B------:R-:W-:Y:S02]  /*09c0*/  VIMNMX R15, PT, PT, R14, R13, !PT ;  /* 0x0000000d0e0f7248 */ /* 0x000fe40007fe0100 */
[----:B------:R-:W-:Y:S01]  /*09d0*/  LOP3.LUT R31, R12, UR8, RZ, 0x3c, !PT ;  /* 0x000000080c1f7c12 */ /* 0x000fe2000f8e3cff */
[----:B------:R-:W-:Y:S01]  /*09e0*/  IMAD.HI.U32 R16, R17, UR9, RZ ;  /* 0x0000000911107c27 */ /* 0x000fe2000f8e00ff */
[----:B------:R-:W0:Y:S02]  /*09f0*/  F2I.FTZ.U32.TRUNC.NTZ R27, R27 ;  /* 0x0000001b001b7305 */ /* 0x000e24000021f000 */
[----:B------:R-:W-:Y:S01]  /*0a00*/  ISETP.GE.AND P1, PT, R31, RZ, PT ;  /* 0x000000ff1f00720c */ /* 0x000fe20003f26270 */
[----:B------:R-:W-:Y:S02]  /*0a10*/  IMAD.MOV R22, RZ, RZ, -R16 ;  /* 0x000000ffff167224 */ /* 0x000fe400078e0a10 */
[----:B------:R-:W-:-:S04]  /*0a20*/  IMAD.HI.U32 R41, R17, UR10, RZ ;  /* 0x0000000a11297c27 */ /* 0x000fc8000f8e00ff */
[----:B------:R-:W-:Y:S01]  /*0a30*/  IMAD R26, R22, UR11, R17 ;  /* 0x0000000b161a7c24 */ /* 0x000fe2000f8e0211 */
[----:B------:R-:W-:Y:S01]  /*0a40*/  VIMNMX R22, PT, PT, R14, R13, PT ;  /* 0x0000000d0e167248 */ /* 0x000fe20003fe0100 */
[----:B------:R-:W-:Y:S01]  /*0a50*/  IMAD.MOV.U32 R13, RZ, RZ, R29 ;  /* 0x000000ffff0d7224 */ /* 0x000fe200078e001d */
[-C--:B------:R-:W-:Y:S02]  /*0a60*/  VIMNMX R29, PT, PT, R0, R15.reuse, PT ;  /* 0x0000000f001d7248 */ /* 0x080fe40003fe0100 */
[----:B------:R-:W-:Y:S02]  /*0a70*/  ISETP.LT.U32.AND P3, PT, R26, UR11, PT ;  /* 0x0000000b1a007c0c */ /* 0x000fe4000bf61070 */
[----:B------:R-:W-:Y:S02]  /*0a80*/  R2UR UR19, R13 ;  /* 0x000000000d1372ca */ /* 0x000fe400000e0000 */
[----:B------:R-:W-:Y:S01]  /*0a90*/  VIMNMX R13, PT, PT, R0, R15, !PT ;  /* 0x0000000f000d7248 */ /* 0x000fe20007fe0100 */
[----:B------:R-:W-:Y:S01]  /*0aa0*/  IMAD.MOV.U32 R0, RZ, RZ, R30 ;  /* 0x000000ffff007224 */ /* 0x000fe200078e001e */
[----:B0-----:R-:W-:-:S02]  /*0ab0*/  R2UR UR5, R27 ;  /* 0x000000001b0572ca */ /* 0x001fc400000e0000 */
[----:B------:R-:W-:Y:S02]  /*0ac0*/  IABS R37, R13 ;  /* 0x0000000d00257213 */ /* 0x000fe40000000000 */
[-C--:B------:R-:W-:Y:S02]  /*0ad0*/  VIMNMX R14, PT, PT, R22, R29.reuse, !PT ;  /* 0x0000001d160e7248 */ /* 0x080fe40007fe0100 */
[----:B------:R-:W-:Y:S01]  /*0ae0*/  R2UR UR16, R0 ;  /* 0x00000000001072ca */ /* 0x000fe200000e0000 */
[----:B------:R-:W-:Y:S01]  /*0af0*/  IMAD.HI.U32 R27, R37, UR9, RZ ;  /* 0x00000009251b7c27 */ /* 0x000fe2000f8e00ff */
[----:B------:R-:W-:Y:S02]  /*0b00*/  IABS R35, R14 ;  /* 0x0000000e00237213 */ /* 0x000fe40000000000 */
[----:B------:R-:W-:Y:S01]  /*0b10*/  LOP3.LUT R0, R12, UR17, RZ, 0x3c, !PT ;  /* 0x000000110c007c12 */ /* 0x000fe2000f8e3cff */
[----:B------:R-:W-:Y:S01]  /*0b20*/  IMAD.MOV R28, RZ, RZ, -R27 ;  /* 0x000000ffff1c7224 */ /* 0x000fe200078e0a1b */
[----:B------:R-:W-:Y:S01]  /*0b30*/  VIMNMX R15, PT, PT, R22, R29, PT ;  /* 0x0000001d160f7248 */ /* 0x000fe20003fe0100 */
[----:B------:R-:W-:Y:S01]  /*0b40*/  @!P3 VIADD R26, R26, -UR11 ;  /* 0x8000000b1a1abc36 */ /* 0x000fe20008000000 */
[----:B------:R-:W-:Y:S01]  /*0b50*/  ISETP.GE.AND P6, PT, R0, RZ, PT ;  /* 0x000000ff0000720c */ /* 0x000fe20003fc6270 */
[----:B------:R-:W-:Y:S01]  /*0b60*/  IMAD R28, R28, UR11, R37 ;  /* 0x0000000b1c1c7c24 */ /* 0x000fe2000f8e0225 */
[----:B------:R-:W-:Y:S01]  /*0b70*/  IABS R29, R15 ;  /* 0x0000000f001d7213 */ /* 0x000fe20000000000 */
[----:B------:R-:W-:Y:S01]  /*0b80*/  IMAD.HI.U32 R0, R35, UR9, RZ ;  /* 0x0000000923007c27 */ /* 0x000fe2000f8e00ff */
[----:B------:R-:W-:Y:S01]  /*0b90*/  IABS R22, UR8 ;  /* 0x0000000800167c13 */ /* 0x000fe20008000000 */
[----:B------:R-:W0:Y:S01]  /*0ba0*/  I2F.RP R32, UR16 ;  /* 0x0000001000207d06 */ /* 0x000e220008209400 */
[----:B------:R-:W-:Y:S01]  /*0bb0*/  ISETP.LT.U32.AND P5, PT, R28, UR11, PT ;  /* 0x0000000b1c007c0c */ /* 0x000fe2000bfa1070 */
[----:B------:R-:W-:Y:S01]  /*0bc0*/  IMAD.MOV R30, RZ, RZ, -R0 ;  /* 0x000000ffff1e7224 */ /* 0x000fe200078e0a00 */
[----:B------:R-:W-:Y:S01]  /*0bd0*/  ISETP.GE.U32.AND P0, PT, R26, UR11, PT ;  /* 0x0000000b1a007c0c */ /* 0x000fe2000bf06070 */
[----:B------:R-:W-:Y:S01]  /*0be0*/  IMAD.HI.U32 R26, R29, UR9, RZ ;  /* 0x000000091d1a7c27 */ /* 0x000fe2000f8e00ff */
[----:B------:R-:W-:Y:S01]  /*0bf0*/  UIADD3 UR6, UPT, UPT, URZ, -UR5, URZ ;  /* 0x80000005ff067290 */ /* 0x000fe2000fffe0ff */
[----:B------:R-:W-:-:S02]  /*0c00*/  LOP3.LUT R33, R15, UR17, RZ, 0x3c, !PT ;  /* 0x000000110f217c12 */ /* 0x000fc4000f8e3cff */
[----:B------:R-:W-:Y:S01]  /*0c10*/  IMAD R30, R30, UR11, R35 ;  /* 0x0000000b1e1e7c24 */ /* 0x000fe2000f8e0223 */
[----:B------:R-:W-:Y:S01]  /*0c20*/  UIMAD UR6, UR6, UR14, URZ ;  /* 0x0000000e060672a4 */ /* 0x000fe2000f8e02ff */
[----:B------:R-:W-:Y:S01]  /*0c30*/  IMAD.MOV R22, RZ, RZ, -R22 ;  /* 0x000000ffff167224 */ /* 0x000fe200078e0a16 */
[----:B------:R-:W-:Y:S01]  /*0c40*/  VIMNMX R43, PT, PT, R12, R13, !PT ;  /* 0x0000000d0c2b7248 */ /* 0x000fe20007fe0100 */
[----:B------:R-:W-:Y:S01]  /*0c50*/  IMAD.MOV R34, RZ, RZ, -R26 ;  /* 0x000000ffff227224 */ /* 0x000fe200078e0a1a */
[----:B------:R-:W-:Y:S01]  /*0c60*/  ISETP.LT.U32.AND P2, PT, R30, UR11, PT ;  /* 0x0000000b1e007c0c */ /* 0x000fe2000bf41070 */
[----:B------:R-:W-:Y:S01]  /*0c70*/  @!P5 VIADD R28, R28, -UR11 ;  /* 0x8000000b1c1cdc36 */ /* 0x000fe20008000000 */
[----:B0-----:R-:W0:Y:S01]  /*0c80*/  MUFU.RCP R32, R32 ;  /* 0x0000002000207308 */ /* 0x001e220000001000 */
[----:B------:R-:W-:Y:S01]  /*0c90*/  IMAD R31, R41, R22, R17 ;  /* 0x00000016291f7224 */ /* 0x000fe200078e0211 */
[----:B------:R-:W-:Y:S01]  /*0ca0*/  UIMAD.WIDE.U32 UR4, UR5, UR6, UR4 ;  /* 0x00000006050472a5 */ /* 0x000fe2000f8e0004 */
[----:B------:R-:W-:Y:S01]  /*0cb0*/  @!P3 VIADD R16, R16, 0x1 ;  /* 0x000000011010b836 */ /* 0x000fe20000000000 */
[----:B------:R-:W-:Y:S01]  /*0cc0*/  ISETP.GE.U32.AND P3, PT, R28, UR11, PT ;  /* 0x0000000b1c007c0c */ /* 0x000fe2000bf66070 */
[----:B------:R-:W-:Y:S01]  /*0cd0*/  IMAD R17, R34, UR11, R29 ;  /* 0x0000000b22117c24 */ /* 0x000fe2000f8e021d */
[----:B------:R-:W-:Y:S01]  /*0ce0*/  LOP3.LUT R28, R13, UR17, RZ, 0x3c, !PT ;  /* 0x000000110d1c7c12 */ /* 0x000fe2000f8e3cff */
[----:B------:R-:W-:Y:S01]  /*0cf0*/  @!P5 VIADD R27, R27, 0x1 ;  /* 0x000000011b1bd836 */ /* 0x000fe20000000000 */
[----:B------:R-:W-:Y:S01]  /*0d00*/  LOP3.LUT R34, RZ, UR17, RZ, 0x33, !PT ;  /* 0x00000011ff227c12 */ /* 0x000fe2000f8e33ff */
[----:B------:R-:W-:Y:S01]  /*0d10*/  @P0 VIADD R16, R16, 0x1 ;  /* 0x0000000110100836 */ /* 0x000fe20000000000 */
[----:B------:R-:W-:Y:S01]  /*0d20*/  ISETP.LT.U32.AND P5, PT, R17, UR11, PT ;  /* 0x0000000b11007c0c */ /* 0x000fe2000bfa1070 */
[----:B------:R-:W-:Y:S01]  /*0d30*/  @!P2 VIADD R30, R30, -UR11 ;  /* 0x8000000b1e1eac36 */ /* 0x000fe20008000000 */
[----:B------:R-:W-:Y:S01]  /*0d40*/  ISETP.LT.U32.AND P0, PT, R31, UR15, PT ;  /* 0x0000000f1f007c0c */ /* 0x000fe2000bf01070 */
[----:B------:R-:W-:Y:S01]  /*0d50*/  @!P2 VIADD R0, R0, 0x1 ;  /* 0x000000010000a836 */ /* 0x000fe20000000000 */
[----:B------:R-:W-:Y:S01]  /*0d60*/  ISETP.GE.AND P2, PT, R28, RZ, PT ;  /* 0x000000ff1c00720c */ /* 0x000fe20003f46270 */
[----:B------:R-:W-:Y:S01]  /*0d70*/  @!P6 IMAD.MOV R16, RZ, RZ, -R16 ;  /* 0x000000ffff10e224 */ /* 0x000fe200078e0a10 */
[----:B------:R-:W-:Y:S01]  /*0d80*/  ISETP.GE.U32.AND P4, PT, R30, UR11, PT ;  /* 0x0000000b1e007c0c */ /* 0x000fe2000bf86070 */
[----:B------:R-:W-:Y:S01]  /*0d90*/  @P3 VIADD R27, R27, 0x1 ;  /* 0x000000011b1b3836 */ /* 0x000fe20000000000 */
[----:B------:R-:W-:Y:S01]  /*0da0*/  LOP3.LUT R30, R14, UR17, RZ, 0x3c, !PT ;  /* 0x000000110e1e7c12 */ /* 0x000fe2000f8e3cff */
[----:B0-----:R-:W-:Y:S01]  /*0db0*/  VIADD R32, R32, 0xffffffe ;  /* 0x0ffffffe20207836 */ /* 0x001fe20000000000 */
[----:B------:R-:W-:-:S02]  /*0dc0*/  UMOV UR6, URZ ;  /* 0x000000ff00067c82 */ /* 0x000fc40008000000 */
[----:B------:R-:W-:Y:S01]  /*0dd0*/  ISETP.GE.AND P3, PT, R30, RZ, PT ;  /* 0x000000ff1e00720c */ /* 0x000fe20003f66270 */
[----:B------:R-:W-:Y:S01]  /*0de0*/  @!P5 VIADD R17, R17, -UR11 ;  /* 0x8000000b1111dc36 */ /* 0x000fe20008000000 */
[----:B------:R-:W-:Y:S01]  /*0df0*/  VIMNMX R30, PT, PT, R12, R13, PT ;  /* 0x0000000d0c1e7248 */ /* 0x000fe20003fe0100 */
[----:B------:R-:W-:Y:S01]  /*0e00*/  @!P0 VIADD R31, R31, -UR15 ;  /* 0x8000000f1f1f8c36 */ /* 0x000fe20008000000 */
[----:B------:R-:W0:Y:S01]  /*0e10*/  F2I.FTZ.U32.TRUNC.NTZ R32, R32 ;  /* 0x0000002000207305 */ /* 0x000e22000021f000 */
[----:B------:R-:W-:Y:S01]  /*0e20*/  @!P2 IMAD.MOV R27, RZ, RZ, -R27 ;  /* 0x000000ffff1ba224 */ /* 0x000fe200078e0a1b */
[----:B------:R-:W-:Y:S01]  /*0e30*/  ISETP.NE.AND P2, PT, RZ, UR17, PT ;  /* 0x00000011ff007c0c */ /* 0x000fe2000bf45270 */
[----:B------:R-:W-:Y:S01]  /*0e40*/  @!P5 VIADD R26, R26, 0x1 ;  /* 0x000000011a1ad836 */ /* 0x000fe20000000000 */
[----:B------:R-:W-:Y:S01]  /*0e50*/  ISETP.GE.U32.AND P6, PT, R17, UR11, PT ;  /* 0x0000000b11007c0c */ /* 0x000fe2000bfc6070 */
[----:B------:R-:W-:Y:S01]  /*0e60*/  @P4 VIADD R0, R0, 0x1 ;  /* 0x0000000100004836 */ /* 0x000fe20000000000 */
[----:B------:R-:W-:Y:S01]  /*0e70*/  SEL R17, R34, R16, !P2 ;  /* 0x0000001022117207 */ /* 0x000fe20005000000 */
[----:B------:R-:W-:Y:S01]  /*0e80*/  @!P0 VIADD R41, R41, 0x1 ;  /* 0x0000000129298836 */ /* 0x000fe20000000000 */
[----:B------:R-:W-:Y:S01]  /*0e90*/  ISETP.GE.U32.AND P5, PT, R31, UR15, PT ;  /* 0x0000000f1f007c0c */ /* 0x000fe2000bfa6070 */
[----:B------:R-:W-:Y:S01]  /*0ea0*/  @!P3 IMAD.MOV R0, RZ, RZ, -R0 ;  /* 0x000000ffff00b224 */ /* 0x000fe200078e0a00 */
[----:B------:R-:W-:Y:S01]  /*0eb0*/  IABS R16, R17 ;  /* 0x0000001100107213 */ /* 0x000fe20000000000 */
[----:B------:R-:W-:Y:S01]  /*0ec0*/  ULOP3.LUT UR11, URZ, UR8, URZ, 0x33, !UPT ;  /* 0x00000008ff0b7292 */ /* 0x000fe2000f8e33ff */
[----:B------:R-:W-:-:S02]  /*0ed0*/  ISETP.GE.AND P4, PT, R33, RZ, PT ;  /* 0x000000ff2100720c */ /* 0x000fc40003f86270 */
[----:B------:R-:W-:Y:S01]  /*0ee0*/  SEL R27, R34, R27, !P2 ;  /* 0x0000001b221b7207 */ /* 0x000fe20005000000 */
[----:B------:R-:W-:Y:S01]  /*0ef0*/  IMAD.HI.U32 R28, R16, UR5, RZ ;  /* 0x00000005101c7c27 */ /* 0x000fe2000f8e00ff */
[----:B------:R-:W-:Y:S02]  /*0f00*/  VIMNMX R33, PT, PT, R14, R43, PT ;  /* 0x0000002b0e217248 */ /* 0x000fe40003fe0100 */
[----:B------:R-:W-:Y:S01]  /*0f10*/  IABS R39, R27 ;  /* 0x0000001b00277213 */ /* 0x000fe20000000000 */
[----:B------:R-:W-:Y:S01]  /*0f20*/  IMAD.MOV R45, RZ, RZ, -R28 ;  /* 0x000000ffff2d7224 */ /* 0x000fe200078e0a1c */
[----:B0-----:R-:W-:Y:S01]  /*0f30*/  R2UR UR7, R32 ;  /* 0x00000000200772ca */ /* 0x001fe200000e0000 */
[----:B------:R-:W-:Y:S01]  /*0f40*/  @P6 VIADD R26, R26, 0x1 ;  /* 0x000000011a1a6836 */ /* 0x000fe20000000000 */
[CC--:B------:R-:W-:Y:S01]  /*0f50*/  VIMNMX R31, PT, PT, R30.reuse, R33.reuse, !PT ;  /* 0x000000211e1f7248 */ /* 0x0c0fe20007fe0100 */
[----:B------:R-:W-:Y:S01]  /*0f60*/  IMAD R16, R45, UR14, R16 ;  /* 0x0000000e2d107c24 */ /* 0x000fe2000f8e0210 */
[----:B------:R-:W-:Y:S01]  /*0f70*/  VIMNMX R30, PT, PT, R30, R33, PT ;  /* 0x000000211e1e7248 */ /* 0x000fe20003fe0100 */
[----:B------:R-:W-:Y:S01]  /*0f80*/  @P5 VIADD R41, R41, 0x1 ;  /* 0x0000000129295836 */ /* 0x000fe20000000000 */
[----:B------:R-:W-:Y:S01]  /*0f90*/  SEL R33, R34, R0, !P2 ;  /* 0x0000000022217207 */ /* 0x000fe20005000000 */
[----:B------:R-:W-:Y:S01]  /*0fa0*/  @!P4 IMAD.MOV R26, RZ, RZ, -R26 ;  /* 0x000000ffff1ac224 */ /* 0x000fe200078e0a1a */
[----:B------:R-:W-:Y:S01]  /*0fb0*/  ISETP.NE.AND P0, PT, RZ, UR8, PT ;  /* 0x00000008ff007c0c */ /* 0x000fe2000bf05270 */
[----:B------:R-:W-:Y:S01]  /*0fc0*/  IMAD.HI.U32 R32, R39, UR5, RZ ;  /* 0x0000000527207c27 */ /* 0x000fe2000f8e00ff */
[----:B------:R-:W-:-:S02]  /*0fd0*/  IABS R38, R33 ;  /* 0x0000002100267213 */ /* 0x000fc40000000000 */
[----:B------:R-:W-:Y:S01]  /*0fe0*/  SEL R34, R34, R26, !P2 ;  /* 0x0000001a22227207 */ /* 0x000fe20005000000 */
[----:B------:R-:W-:Y:S01]  /*0ff0*/  @!P1 IMAD.MOV R41, RZ, RZ, -R41 ;  /* 0x000000ffff299224 */ /* 0x000fe200078e0a29 */
[----:B------:R-:W-:Y:S01]  /*1000*/  ISETP.LT.U32.AND P1, PT, R16, UR14, PT ;  /* 0x0000000e10007c0c */ /* 0x000fe2000bf21070 */
[----:B------:R-:W-:Y:S01]  /*1010*/  IMAD.MOV R32, RZ, RZ, -R32 ;  /* 0x000000ffff207224 */ /* 0x000fe200078e0a20 */
[----:B------:R-:W-:Y:S01]  /*1020*/  UIADD3 UR4, UPT, UPT, URZ, -UR7, URZ ;  /* 0x80000007ff047290 */ /* 0x000fe2000fffe0ff */
[----:B------:R-:W-:Y:S01]  /*1030*/  IMAD.HI.U32 R0, R38, UR5, RZ ;  /* 0x0000000526007c27 */ /* 0x000fe2000f8e00ff */
[----:B------:R-:W-:Y:S02]  /*1040*/  IABS R26, R34 ;  /* 0x00000022001a7213 */ /* 0x000fe40000000000 */
[----:B------:R-:W-:Y:S01]  /*1050*/  SEL R36, R41, UR11, P0 ;  /* 0x0000000b29247c07 */ /* 0x000fe20008000000 */
[----:B------:R-:W-:Y:S01]  /*1060*/  IMAD R39, R32, UR14, R39 ;  /* 0x0000000e20277c24 */ /* 0x000fe2000f8e0227 */
[----:B------:R-:W-:Y:S01]  /*1070*/  UIMAD UR4, UR4, UR16, URZ ;  /* 0x00000010040472a4 */ /* 0x000fe2000f8e02ff */
[----:B------:R-:W-:Y:S01]  /*1080*/  IMAD.MOV R41, RZ, RZ, -R0 ;  /* 0x000000ffff297224 */ /* 0x000fe200078e0a00 */
[----:B------:R-:W-:Y:S01]  /*1090*/  IABS R28, R36 ;  /* 0x00000024001c7213 */ /* 0x000fe20000000000 */
[----:B------:R-:W-:Y:S01]  /*10a0*/  IMAD.MOV.U32 R0, RZ, RZ, R26 ;  /* 0x000000ffff007224 */ /* 0x000fe200078e001a */
[----:B------:R-:W-:Y:S01]  /*10b0*/  ISETP.LT.U32.AND P5, PT, R39, UR14, PT ;  /* 0x0000000e27007c0c */ /* 0x000fe2000bfa1070 */
[----:B------:R-:W-:Y:S01]  /*10c0*/  @!P1 VIADD R16, R16, -UR14 ;  /* 0x8000000e10109c36 */ /* 0x000fe20008000000 */
[----:B------:R-:W-:Y:S01]  /*10d0*/  UIMAD.WIDE.U32 UR6, UR7, UR4, UR6 ;  /* 0x00000004070672a5 */ /* 0x000fe2000f8e0006 */
[----:B------:R-:W-:Y:S01]  /*10e0*/  IMAD.HI.U32 R26, R0, UR5, RZ ;  /* 0x00000005001a7c27 */ /* 0x000fe2000f8e00ff */
[----:B------:R-:W-:Y:S01]  /*10f0*/  VIMNMX R32, PT, PT, R14, R43, !PT ;  /* 0x0000002b0e207248 */ /* 0x000fe20007fe0100 */
[----:B------:R-:W-:Y:S01]  /*1100*/  ULOP3.LUT UR4, URZ, UR18, URZ, 0x33, !UPT ;  /* 0x00000012ff047292 */ /* 0x000fe2000f8e33ff */
[----:B------:R-:W-:Y:S01]  /*1110*/  ISETP.LT.U32.AND P4, PT, R16, UR14, PT ;  /* 0x0000000e10007c0c */ /* 0x000fe2000bf81070 */
[----:B------:R-:W-:Y:S01]  /*1120*/  IMAD R38, R41, UR14, R38 ;  /* 0x0000000e29267c24 */ /* 0x000fe2000f8e0226 */
[----:B------:R-:W-:Y:S01]  /*1130*/  VIMNMX R40, PT, PT, R15, R32, PT ;  /* 0x000000200f287248 */ /* 0x000fe20003fe0100 */
[----:B------:R-:W-:Y:S01]  /*1140*/  IMAD.MOV R41, RZ, RZ, -R26 ;  /* 0x000000ffff297224 */ /* 0x000fe200078e0a1a */
[----:B------:R-:W-:Y:S01]  /*1150*/  ISETP.GE.AND P3, PT, R17, RZ, PT ;  /* 0x000000ff1100720c */ /* 0x000fe20003f66270 */
[----:B------:R-:W-:Y:S01]  /*1160*/  IMAD.HI.U32 R26, R28, UR7, RZ ;  /* 0x000000071c1a7c27 */ /* 0x000fe2000f8e00ff */
[----:B------:R-:W-:-:S03]  /*1170*/  ISETP.LT.U32.AND P1, PT, R38, UR14, PT ;  /* 0x0000000e26007c0c */ /* 0x000fc6000bf21070 */
[----:B------:R-:W-:Y:S02]  /*1180*/  @!P5 VIADD R39, R39, -UR14 ;  /* 0x8000000e2727dc36 */ /* 0x000fe40008000000 */
[----:B------:R-:W-:Y:S01]  /*1190*/  IMAD.MOV R43, RZ, RZ, -R26 ;  /* 0x000000ffff2b7224 */ /* 0x000fe200078e0a1a */
[CC--:B------:R-:W-:Y:S01]  /*11a0*/  VIMNMX R26, PT, PT, R40.reuse, R31.reuse, !PT ;  /* 0x0000001f281a7248 */ /* 0x0c0fe20007fe0100 */
[----:B------:R-:W-:Y:S01]  /*11b0*/  IMAD R0, R41, UR14, R0 ;  /* 0x0000000e29007c24 */ /* 0x000fe2000f8e0200 */
[----:B------:R-:W-:Y:S01]  /*11c0*/  VIMNMX R31, PT, PT, R40, R31, PT ;  /* 0x0000001f281f7248 */ /* 0x000fe20003fe0100 */
[----:B------:R-:W-:Y:S01]  /*11d0*/  IMAD.HI.U32 R40, R37, UR10, RZ ;  /* 0x0000000a25287c27 */ /* 0x000fe2000f8e00ff */
[----:B------:R-:W-:Y:S02]  /*11e0*/  ISETP.LT.U32.AND P6, PT, R39, UR14, PT ;  /* 0x0000000e27007c0c */ /* 0x000fe4000bfc1070 */
[----:B------:R-:W-:Y:S01]  /*11f0*/  ISETP.LT.U32.AND P5, PT, R0, UR14, PT ;  /* 0x0000000e00007c0c */ /* 0x000fe2000bfa1070 */
[----:B------:R-:W-:-:S02]  /*1200*/  @!P4 VIADD R16, R16, -UR14 ;  /* 0x8000000e1010cc36 */ /* 0x000fc40008000000 */
[----:B------:R-:W-:Y:S02]  /*1210*/  IMAD R37, R40, R22, R37 ;  /* 0x0000001628257224 */ /* 0x000fe400078e0225 */
[----:B------:R-:W-:Y:S01]  /*1220*/  @!P3 IMAD.MOV R16, RZ, RZ, -R16 ;  /* 0x000000ffff10b224 */ /* 0x000fe200078e0a10 */
[----:B------:R-:W-:Y:S01]  /*1230*/  ISETP.GE.AND P3, PT, R27, RZ, PT ;  /* 0x000000ff1b00720c */ /* 0x000fe20003f66270 */
[----:B------:R-:W-:Y:S01]  /*1240*/  @!P1 VIADD R38, R38, -UR14 ;  /* 0x8000000e26269c36 */ /* 0x000fe20008000000 */
[----:B------:R-:W-:Y:S01]  /*1250*/  ISETP.LT.U32.AND P4, PT, R37, UR15, PT ;  /* 0x0000000f25007c0c */ /* 0x000fe2000bf81070 */
[----:B------:R-:W-:-:S03]  /*1260*/  IMAD.HI.U32 R41, R35, UR10, RZ ;  /* 0x0000000a23297c27 */ /* 0x000fc6000f8e00ff */
[----:B------:R-:W-:Y:S01]  /*1270*/  ISETP.LT.U32.AND P1, PT, R38, UR14, PT ;  /* 0x0000000e26007c0c */ /* 0x000fe2000bf21070 */
[----:B------:R-:W-:Y:S02]  /*1280*/  @!P6 VIADD R39, R39, -UR14 ;  /* 0x8000000e2727ec36 */ /* 0x000fe40008000000 */
[----:B------:R-:W-:Y:S02]  /*1290*/  IMAD R42, R41, R22, R35 ;  /* 0x00000016292a7224 */ /* 0x000fe400078e0223 */
[----:B------:R-:W-:Y:S02]  /*12a0*/  IMAD R28, R43, UR16, R28 ;  /* 0x000000102b1c7c24 */ /* 0x000fe4000f8e021c */
[----:B------:R-:W-:Y:S01]  /*12b0*/  IMAD.MOV.U32 R35, RZ, RZ, R39 ;  /* 0x000000ffff237224 */ /* 0x000fe200078e0027 */
[----:B------:R-:W-:Y:S01]  /*12c0*/  ISETP.LT.U32.AND P6, PT, R42, UR15, PT ;  /* 0x0000000f2a007c0c */ /* 0x000fe2000bfc1070 */
[----:B------:R-:W-:Y:S01]  /*12d0*/  @!P5 VIADD R0, R0, -UR14 ;  /* 0x8000000e0000dc36 */ /* 0x000fe20008000000 */
[----:B------:R-:W-:Y:S01]  /*12e0*/  LOP3.LUT R39, R13, UR8, RZ, 0x3c, !PT ;  /* 0x000000080d277c12 */ /* 0x000fe2000f8e3cff */
[----:B------:R-:W-:-:S02]  /*12f0*/  @!P4 VIADD R37, R37, -UR15 ;  /* 0x8000000f2525cc36 */ /* 0x000fc40008000000 */
[----:B------:R-:W-:Y:S01]  /*1300*/  @!P3 IMAD.MOV R35, RZ, RZ, -R35 ;  /* 0x000000ffff23b224 */ /* 0x000fe200078e0a23 */
[----:B------:R-:W-:Y:S01]  /*1310*/  ISETP.LT.U32.AND P3, PT, R28, UR16, PT ;  /* 0x000000101c007c0c */ /* 0x000fe2000bf61070 */
[----:B------:R-:W-:Y:S01]  /*1320*/  @!P1 VIADD R38, R38, -UR14 ;  /* 0x8000000e26269c36 */ /* 0x000fe20008000000 */
[----:B------:R-:W-:Y:S01]  /*1330*/  ISETP.LT.U32.AND P5, PT, R0, UR14, PT ;  /* 0x0000000e00007c0c */ /* 0x000fe2000bfa1070 */
[----:B------:R-:W-:Y:S01]  /*1340*/  @!P4 VIADD R40, R40, 0x1 ;  /* 0x000000012828c836 */ /* 0x000fe20000000000 */
[----:B------:R-:W-:Y:S01]  /*1350*/  ISETP.GE.U32.AND P1, PT, R37, UR15, PT ;  /* 0x0000000f25007c0c */ /* 0x000fe2000bf26070 */
[----:B------:R-:W-:Y:S01]  /*1360*/  IMAD.HI.U32 R37, R29, UR10, RZ ;  /* 0x0000000a1d257c27 */ /* 0x000fe2000f8e00ff */
[----:B------:R-:W-:Y:S02]  /*1370*/  ISETP.GE.AND P4, PT, R39, RZ, PT ;  /* 0x000000ff2700720c */ /* 0x000fe40003f86270 */
[----:B------:R-:W-:Y:S01]  /*1380*/  LOP3.LUT R39, R14, UR8, RZ, 0x3c, !PT ;  /* 0x000000080e277c12 */ /* 0x000fe2000f8e3cff */
[----:B------:R-:W-:-:S02]  /*1390*/  IMAD R29, R37, R22, R29 ;  /* 0x00000016251d7224 */ /* 0x000fc400078e021d */
[----:B------:R-:W-:Y:S02]  /*13a0*/  @!P6 VIADD R42, R42, -UR15 ;  /* 0x8000000f2a2aec36 */ /* 0x000fe40008000000 */
[----:B------:R-:W-:Y:S01]  /*13b0*/  @!P3 VIADD R28, R28, -UR16 ;  /* 0x800000101c1cbc36 */ /* 0x000fe20008000000 */
[----:B------:R-:W-:Y:S01]  /*13c0*/  ISETP.LT.U32.AND P3, PT, R29, UR15, PT ;  /* 0x0000000f1d007c0c */ /* 0x000fe2000bf61070 */
[----:B------:R-:W-:Y:S01]  /*13d0*/  @!P5 VIADD R0, R0, -UR14 ;  /* 0x8000000e0000dc36 */ /* 0x000fe20008000000 */
[----:B------:R-:W-:Y:S01]  /*13e0*/  ISETP.GE.U32.AND P5, PT, R42, UR15, PT ;  /* 0x0000000f2a007c0c */ /* 0x000fe2000bfa6070 */
[----:B------:R-:W-:Y:S02]  /*13f0*/  @!P6 VIADD R41, R41, 0x1 ;  /* 0x000000012929e836 */ /* 0x000fe40000000000 */
[----:B------:R-:W-:Y:S01]  /*1400*/  @P1 VIADD R40, R40, 0x1 ;  /* 0x0000000128281836 */ /* 0x000fe20000000000 */
[----:B------:R-:W-:Y:S01]  /*1410*/  ISETP.GE.AND P1, PT, R39, RZ, PT ;  /* 0x000000ff2700720c */ /* 0x000fe20003f26270 */
[----:B------:R-:W-:-:S02]  /*1420*/  IMAD.MOV R17, RZ, RZ, -R17 ;  /* 0x000000ffff117224 */ /* 0x000fc400078e0a11 */
[----:B------:R-:W-:-:S04]  /*1430*/  @!P4 IMAD.MOV R40, RZ, RZ, -R40 ;  /* 0x000000ffff28c224 */ /* 0x000fc800078e0a28 */
[----:B------:R-:W-:Y:S01]  /*1440*/  @!P3 VIADD R29, R29, -UR15 ;  /* 0x8000000f1d1dbc36 */ /* 0x000fe20008000000 */
[----:B------:R-:W-:Y:S01]  /*1450*/  SEL R40, R40, UR11, P0 ;  /* 0x0000000b28287c07 */ /* 0x000fe20008000000 */
[----:B------:R-:W-:Y:S01]  /*1460*/  @P5 VIADD R41, R41, 0x1 ;  /* 0x0000000129295836 */ /* 0x000fe20000000000 */
[----:B------:R-:W-:Y:S01]  /*1470*/  ISETP.GE.AND P5, PT, R33, RZ, PT ;  /* 0x000000ff2100720c */ /* 0x000fe20003fa6270 */
[----:B------:R-:W-:Y:S01]  /*1480*/  @!P3 VIADD R37, R37, 0x1 ;  /* 0x000000012525b836 */ /* 0x000fe20000000000 */
[----:B------:R-:W-:Y:S01]  /*1490*/  ISETP.GE.U32.AND P6, PT, R29, UR15, PT ;  /* 0x0000000f1d007c0c */ /* 0x000fe2000bfc6070 */
[----:B------:R-:W-:Y:S01]  /*14a0*/  @!P1 IMAD.MOV R41, RZ, RZ, -R41 ;  /* 0x000000ffff299224 */ /* 0x000fe200078e0a29 */
[----:B------:R-:W-:Y:S02]  /*14b0*/  LOP3.LUT R29, R15, UR8, RZ, 0x3c, !PT ;  /* 0x000000080f1d7c12 */ /* 0x000fe4000f8e3cff */
[----:B------:R-:W-:Y:S01]  /*14c0*/  ISETP.GE.AND P1, PT, R36, RZ, PT ;  /* 0x000000ff2400720c */ /* 0x000fe20003f26270 */
[----:B------:R-:W-:Y:S01]  /*14d0*/  IMAD.MOV R36, RZ, RZ, -R27 ;  /* 0x000000ffff247224 */ /* 0x000fe200078e0a1b */
[----:B------:R-:W-:Y:S01]  /*14e0*/  ISETP.GE.AND P4, PT, R29, RZ, PT ;  /* 0x000000ff1d00720c */ /* 0x000fe20003f86270 */
[----:B------:R-:W-:Y:S01]  /*14f0*/  IMAD.MOV.U32 R29, RZ, RZ, R38 ;  /* 0x000000ffff1d7224 */ /* 0x000fe200078e0026 */
[----:B------:R-:W-:Y:S01]  /*1500*/  ISETP.GE.AND P3, PT, R34, RZ, PT ;  /* 0x000000ff2200720c */ /* 0x000fe20003f66270 */
[----:B------:R-:W-:-:S02]  /*1510*/  IMAD.MOV R27, RZ, RZ, -R33 ;  /* 0x000000ffff1b7224 */ /* 0x000fc400078e0a21 */
[----:B------:R-:W-:Y:S01]  /*1520*/  @!P5 IMAD.MOV R29, RZ, RZ, -R29 ;  /* 0x000000ffff1dd224 */ /* 0x000fe200078e0a1d */
[----:B------:R-:W-:Y:S01]  /*1530*/  ISETP.GE.AND P5, PT, R40, RZ, PT ;  /* 0x000000ff2800720c */ /* 0x000fe20003fa6270 */
[----:B------:R-:W-:Y:S01]  /*1540*/  @P6 VIADD R37, R37, 0x1 ;  /* 0x0000000125256836 */ /* 0x000fe20000000000 */
[----:B------:R-:W-:Y:S01]  /*1550*/  IABS R40, R40 ;  /* 0x0000002800287213 */ /* 0x000fe20000000000 */
[----:B------:R-:W-:Y:S01]  /*1560*/  IMAD.MOV R38, RZ, RZ, -R34 ;  /* 0x000000ffff267224 */ /* 0x000fe200078e0a22 */
[----:B------:R-:W-:Y:S01]  /*1570*/  ISETP.LT.U32.AND P6, PT, R28, UR16, PT ;  /* 0x000000101c007c0c */ /* 0x000fe2000bfc1070 */
[----:B------:R-:W-:Y:S01]  /*1580*/  IMAD R39, R27, UR17, R14 ;  /* 0x000000111b277c24 */ /* 0x000fe2000f8e020e */
[----:B------:R-:W-:Y:S01]  /*1590*/  SEL R34, R41, UR11, P0 ;  /* 0x0000000b29227c07 */ /* 0x000fe20008000000 */
[----:B------:R-:W-:Y:S02]  /*15a0*/  IMAD.MOV.U32 R33, RZ, RZ, R40 ;  /* 0x000000ffff217224 */ /* 0x000fe400078e0028 */
[----:B------:R-:W-:-:S02]  /*15b0*/  IMAD R40, R17, UR17, R12 ;  /* 0x0000001111287c24 */ /* 0x000fc4000f8e020c */
[----:B------:R-:W-:Y:S02]  /*15c0*/  IMAD R17, R36, UR17, R13 ;  /* 0x0000001124117c24 */ /* 0x000fe4000f8e020d */
[----:B------:R-:W-:-:S03]  /*15d0*/  IMAD.HI.U32 R36, R33, UR7, RZ ;  /* 0x0000000721247c27 */ /* 0x000fc6000f8e00ff */
[----:B------:R-:W-:Y:S01]  /*15e0*/  VIMNMX R40, PT, PT, R40, R17, PT ;  /* 0x0000001128287248 */ /* 0x000fe20003fe0100 */
[----:B------:R-:W-:Y:S02]  /*15f0*/  IMAD.MOV R36, RZ, RZ, -R36 ;  /* 0x000000ffff247224 */ /* 0x000fe400078e0a24 */
[----:B------:R-:W-:Y:S02]  /*1600*/  @!P6 VIADD R28, R28, -UR16 ;  /* 0x800000101c1cec36 */ /* 0x000fe40008000000 */
[----:B------:R-:W-:Y:S02]  /*1610*/  IMAD R33, R36, UR16, R33 ;  /* 0x0000001024217c24 */ /* 0x000fe4000f8e0221 */
[----:B------:R-:W-:Y:S01]  /*1620*/  @!P4 IMAD.MOV R37, RZ, RZ, -R37 ;  /* 0x000000ffff25c224 */ /* 0x000fe200078e0a25 */
[----:B------:R-:W-:Y:S01]  /*1630*/  ISETP.NE.AND P4, PT, RZ, UR18, PT ;  /* 0x00000012ff007c0c */ /* 0x000fe2000bf85270 */
[----:B------:R-:W-:Y:S01]  /*1640*/  IMAD R27, R38, UR17, R15 ;  /* 0x00000011261b7c24 */ /* 0x000fe2000f8e020f */
[----:B------:R-:W-:Y:S01]  /*1650*/  ISETP.LT.U32.AND P6, PT, R33, UR16, PT ;  /* 0x0000001021007c0c */ /* 0x000fe2000bfc1070 */
[----:B------:R-:W-:Y:S01]  /*1660*/  @!P1 IMAD.MOV R28, RZ, RZ, -R28 ;  /* 0x000000ffff1c9224 */ /* 0x000fe200078e0a1c */
[----:B------:R-:W-:Y:S01]  /*1670*/  IABS R38, R34 ;  /* 0x0000002200267213 */ /* 0x000fe20000000000 */
[----:B------:R-:W-:Y:S01]  /*1680*/  @!P3 IMAD.MOV R0, RZ, RZ, -R0 ;  /* 0x000000ffff00b224 */ /* 0x000fe200078e0a00 */
[----:B------:R-:W-:-:S02]  /*1690*/  SEL R36, R37, UR11, P0 ;  /* 0x0000000b25247c07 */ /* 0x000fc40008000000 */
[----:B------:R-:W-:Y:S02]  /*16a0*/  VIMNMX3 R17, R39, R27, R40, PT ;  /* 0x0000001b2711720f */ /* 0x000fe40003800128 */
[----:B------:R-:W-:Y:S01]  /*16b0*/  VIMNMX R27, PT, PT, R15, R32, !PT ;  /* 0x000000200f1b7248 */ /* 0x000fe20007fe0100 */
[----:B------:R-:W-:Y:S01]  /*16c0*/  IMAD.MOV.U32 R32, RZ, RZ, R38 ;  /* 0x000000ffff207224 */ /* 0x000fe200078e0026 */
[----:B------:R-:W-:Y:S02]  /*16d0*/  IABS R42, R36 ;  /* 0x00000024002a7213 */ /* 0x000fe40000000000 */
[----:B------:R-:W-:Y:S01]  /*16e0*/  IABS R38, R27 ;  /* 0x0000001b00267213 */ /* 0x000fe20000000000 */
[----:B------:R-:W-:Y:S01]  /*16f0*/  @!P6 VIADD R33, R33, -UR16 ;  /* 0x800000102121ec36 */ /* 0x000fe20008000000 */
[----:B------:R-:W-:Y:S01]  /*1700*/  SEL R40, R16, UR4, P4 ;  /* 0x0000000410287c07 */ /* 0x000fe2000a000000 */
[----:B------:R-:W-:Y:S01]  /*1710*/  IMAD.HI.U32 R37, R32, UR7, RZ ;  /* 0x0000000720257c27 */ /* 0x000fe2000f8e00ff */
[----:B------:R-:W-:-:S02]  /*1720*/  SEL R39, R35, UR4, P4 ;  /* 0x0000000423277c07 */ /* 0x000fc4000a000000 */
[----:B------:R-:W-:Y:S01]  /*1730*/  ISETP.LT.U32.AND P6, PT, R33, UR16, PT ;  /* 0x0000001021007c0c */ /* 0x000fe2000bfc1070 */
[----:B------:R-:W-:Y:S01]  /*1740*/  IMAD.MOV.U32 R16, RZ, RZ, R42 ;  /* 0x000000ffff107224 */ /* 0x000fe200078e002a */
[----:B------:R-:W-:Y:S01]  /*1750*/  VIMNMX R39, PT, PT, R40, R39, PT ;  /* 0x0000002728277248 */ /* 0x000fe20003fe0100 */
[----:B------:R-:W-:Y:S01]  /*1760*/  IMAD.MOV R41, RZ, RZ, -R37 ;  /* 0x000000ffff297224 */ /* 0x000fe200078e0a25 */
[----:B------:R-:W-:Y:S01]  /*1770*/  SEL R29, R29, UR4, P4 ;  /* 0x000000041d1d7c07 */ /* 0x000fe2000a000000 */
[----:B------:R-:W-:Y:S01]  /*1780*/  IMAD.HI.U32 R37, R38, UR9, RZ ;  /* 0x0000000926257c27 */ /* 0x000fe2000f8e00ff */
[----:B------:R-:W-:Y:S02]  /*1790*/  SEL R0, R0, UR4, P4 ;  /* 0x0000000400007c07 */ /* 0x000fe4000a000000 */
[----:B------:R-:W-:Y:S01]  /*17a0*/  IABS R40, R26 ;  /* 0x0000001a00287213 */ /* 0x000fe20000000000 */
[----:B------:R-:W-:Y:S01]  /*17b0*/  IMAD.HI.U32 R35, R16, UR7, RZ ;  /* 0x0000000710237c27 */ /* 0x000fe2000f8e00ff */
[----:B------:R-:W-:-:S02]  /*17c0*/  VIMNMX3 R0, R29, R0, R39, PT ;  /* 0x000000001d00720f */ /* 0x000fc40003800127 */
[CC--:B------:R-:W-:Y:S01]  /*17d0*/  VIMNMX R29, PT, PT, R30.reuse, R31.reuse, !PT ;  /* 0x0000001f1e1d7248 */ /* 0x0c0fe20007fe0100 */
[----:B------:R-:W-:Y:S01]  /*17e0*/  IMAD R32, R41, UR16, R32 ;  /* 0x0000001029207c24 */ /* 0x000fe2000f8e0220 */
[----:B------:R-:W-:Y:S01]  /*17f0*/  VIMNMX R30, PT, PT, R30, R31, PT ;  /* 0x0000001f1e1e7248 */ /* 0x000fe20003fe0100 */
[----:B------:R-:W-:Y:S01]  /*1800*/  IMAD.MOV R43, RZ, RZ, -R37 ;  /* 0x000000ffff2b7224 */ /* 0x000fe200078e0a25 */
[----:B------:R-:W-:Y:S01]  /*1810*/  IABS R39, R29 ;  /* 0x0000001d00277213 */ /* 0x000fe20000000000 */
[----:B------:R-:W-:Y:S01]  /*1820*/  IMAD.MOV R41, RZ, RZ, -R35 ;  /* 0x000000ffff297224 */ /* 0x000fe200078e0a23 */
[----:B------:R-:W-:Y:S01]  /*1830*/  ISETP.LT.U32.AND P1, PT, R32, UR16, PT ;  /* 0x0000001020007c0c */ /* 0x000fe2000bf21070 */
[----:B------:R-:W-:Y:S02]  /*1840*/  IMAD R35, R43, UR19, R38 ;  /* 0x000000132b237c24 */ /* 0x000fe4000f8e0226 */
[----:B------:R-:W-:Y:S02]  /*1850*/  IMAD R16, R41, UR16, R16 ;  /* 0x0000001029107c24 */ /* 0x000fe4000f8e0210 */
[----:B------:R-:W-:Y:S01]  /*1860*/  @!P6 VIADD R33, R33, -UR16 ;  /* 0x800000102121ec36 */ /* 0x000fe20008000000 */
[----:B------:R-:W-:Y:S01]  /*1870*/  ISETP.LT.U32.AND P3, PT, R35, UR19, PT ;  /* 0x0000001323007c0c */ /* 0x000fe2000bf61070 */
[----:B------:R-:W-:Y:S01]  /*1880*/  IMAD.HI.U32 R42, R40, UR9, RZ ;  /* 0x00000009282a7c27 */ /* 0x000fe2000f8e00ff */
[----:B------:R-:W-:-:S03]  /*1890*/  ISETP.LT.U32.AND P6, PT, R16, UR16, PT ;  /* 0x0000001010007c0c */ /* 0x000fc6000bfc1070 */
[----:B------:R-:W-:Y:S02]  /*18a0*/  IMAD.MOV.U32 R31, RZ, RZ, R33 ;  /* 0x000000ffff1f7224 */ /* 0x000fe400078e0021 */
[----:B------:R-:W-:Y:S02]  /*18b0*/  @!P1 VIADD R32, R32, -UR16 ;  /* 0x8000001020209c36 */ /* 0x000fe40008000000 */
[----:B------:R-:W-:Y:S02]  /*18c0*/  IMAD.MOV.U32 R33, RZ, RZ, R39 ;  /* 0x000000ffff217224 */ /* 0x000fe400078e0027 */
[----:B------:R-:W-:Y:S02]  /*18d0*/  @!P5 IMAD.MOV R31, RZ, RZ, -R31 ;  /* 0x000000ffff1fd224 */ /* 0x000fe400078e0a1f */
[----:B------:R-:W-:Y:S02]  /*18e0*/  @!P3 VIADD R35, R35, -UR19 ;  /* 0x800000132323bc36 */ /* 0x000fe40008000000 */
[----:B------:R-:W-:Y:S01]  /*18f0*/  @!P6 VIADD R16, R16, -UR16 ;  /* 0x800000101010ec36 */ /* 0x000fe20008000000 */
[----:B------:R-:W-:Y:S01]  /*1900*/  ISETP.LT.U32.AND P6, PT, R32, UR16, PT ;  /* 0x0000001020007c0c */ /* 0x000fe2000bfc1070 */
[----:B------:R-:W-:Y:S01]  /*1910*/  IMAD.HI.U32 R39, R33, UR9, RZ ;  /* 0x0000000921277c27 */ /* 0x000fe2000f8e00ff */
[----:B------:R-:W-:-:S02]  /*1920*/  ISETP.GE.U32.AND P1, PT, R35, UR19, PT ;  /* 0x0000001323007c0c */ /* 0x000fc4000bf26070 */
[----:B------:R-:W-:Y:S01]  /*1930*/  ISETP.LT.U32.AND P5, PT, R16, UR16, PT ;  /* 0x0000001010007c0c */ /* 0x000fe2000bfa1070 */
[----:B------:R-:W-:Y:S02]  /*1940*/  IMAD.MOV R35, RZ, RZ, -R42 ;  /* 0x000000ffff237224 */ /* 0x000fe400078e0a2a */
[----:B------:R-:W-:Y:S02]  /*1950*/  IMAD.MOV R44, RZ, RZ, -R39 ;  /* 0x000000ffff2c7224 */ /* 0x000fe400078e0a27 */
[----:B------:R-:W-:Y:S02]  /*1960*/  IMAD R35, R35, UR19, R40 ;  /* 0x0000001323237c24 */ /* 0x000fe4000f8e0228 */
[----:B------:R-:W-:Y:S02]  /*1970*/  IMAD R41, R44, UR19, R33 ;  /* 0x000000132c297c24 */ /* 0x000fe4000f8e0221 */
[----:B------:R-:W-:Y:S01]  /*1980*/  @!P6 VIADD R32, R32, -UR16 ;  /* 0x800000102020ec36 */ /* 0x000fe20008000000 */
[----:B------:R-:W-:Y:S01]  /*1990*/  ISETP.LT.U32.AND P6, PT, R35, UR19, PT ;  /* 0x0000001323007c0c */ /* 0x000fe2000bfc1070 */
[----:B------:R-:W-:-:S02]  /*19a0*/  @!P3 VIADD R37, R37, 0x1 ;  /* 0x000000012525b836 */ /* 0x000fc40000000000 */
[----:B------:R-:W-:Y:S01]  /*19b0*/  @!P5 VIADD R16, R16, -UR16 ;  /* 0x800000101010dc36 */ /* 0x000fe20008000000 */
[----:B------:R-:W-:Y:S01]  /*19c0*/  ISETP.LT.U32.AND P5, PT, R41, UR19, PT ;  /* 0x0000001329007c0c */ /* 0x000fe2000bfa1070 */
[----:B------:R-:W-:-:S08]  /*19d0*/  @P1 VIADD R37, R37, 0x1 ;  /* 0x0000000125251836 */ /* 0x000fd00000000000 */
[----:B------:R-:W-:Y:S02]  /*19e0*/  @!P6 VIADD R35, R35, -UR19 ;  /* 0x800000132323ec36 */ /* 0x000fe40008000000 */
[----:B------:R-:W-:Y:S01]  /*19f0*/  @!P6 VIADD R42, R42, 0x1 ;  /* 0x000000012a2ae836 */ /* 0x000fe20000000000 */
[----:B------:R-:W-:Y:S01]  /*1a00*/  ISETP.GE.AND P6, PT, R34, RZ, PT ;  /* 0x000000ff2200720c */ /* 0x000fe20003fc6270 */
[----:B------:R-:W-:Y:S01]  /*1a10*/  @!P5 VIADD R41, R41, -UR19 ;  /* 0x800000132929dc36 */ /* 0x000fe20008000000 */
[----:B------:R-:W-:Y:S01]  /*1a20*/  ISETP.GE.U32.AND P3, PT, R35, UR19, PT ;  /* 0x0000001323007c0c */ /* 0x000fe2000bf66070 */
[----:B------:R-:W-:Y:S01]  /*1a30*/  @!P5 VIADD R39, R39, 0x1 ;  /* 0x000000012727d836 */ /* 0x000fe20000000000 */
[----:B------:R-:W-:Y:S02]  /*1a40*/  IABS R35, R30 ;  /* 0x0000001e00237213 */ /* 0x000fe40000000000 */
[----:B------:R-:W-:-:S03]  /*1a50*/  ISETP.GE.U32.AND P1, PT, R41, UR19, PT ;  /* 0x0000001329007c0c */ /* 0x000fc6000bf26070 */
[----:B------:R-:W-:-:S04]  /*1a60*/  IMAD.HI.U32 R34, R35, UR9, RZ ;  /* 0x0000000923227c27 */ /* 0x000fc8000f8e00ff */
[----:B------:R-:W-:Y:S02]  /*1a70*/  IMAD.MOV R44, RZ, RZ, -R34 ;  /* 0x000000ffff2c7224 */ /* 0x000fe400078e0a22 */
[----:B------:R-:W-:Y:S02]  /*1a80*/  @P3 VIADD R42, R42, 0x1 ;  /* 0x000000012a2a3836 */ /* 0x000fe40000000000 */
[----:B------:R-:W-:Y:S02]  /*1a90*/  IMAD R41, R44, UR19, R35 ;  /* 0x000000132c297c24 */ /* 0x000fe4000f8e0223 */
[----:B------:R-:W-:Y:S02]  /*1aa0*/  @P1 VIADD R39, R39, 0x1 ;  /* 0x0000000127271836 */ /* 0x000fe40000000000 */
[----:B------:R-:W-:Y:S01]  /*1ab0*/  IMAD.MOV.U32 R44, RZ, RZ, R37 ;  /* 0x000000ffff2c7224 */ /* 0x000fe200078e0025 */
[----:B------:R-:W-:Y:S01]  /*1ac0*/  ISETP.LT.U32.AND P3, PT, R41, UR19, PT ;  /* 0x0000001329007c0c */ /* 0x000fe2000bf61070 */
[----:B------:R-:W-:Y:S01]  /*1ad0*/  @!P6 IMAD.MOV R32, RZ, RZ, -R32 ;  /* 0x000000ffff20e224 */ /* 0x000fe200078e0a20 */
[----:B------:R-:W-:-:S11]  /*1ae0*/  LOP3.LUT R37, R30, UR17, RZ, 0x3c, !PT ;  /* 0x000000111e257c12 */ /* 0x000fd6000f8e3cff */
[----:B------:R-:W-:Y:S02]  /*1af0*/  @!P3 VIADD R41, R41, -UR19 ;  /* 0x800000132929bc36 */ /* 0x000fe40008000000 */
[----:B------:R-:W-:-:S03]  /*1b00*/  @!P3 VIADD R34, R34, 0x1 ;  /* 0x000000012222b836 */ /* 0x000fc60000000000 */
[----:B------:R-:W-:Y:S02]  /*1b10*/  ISETP.GE.U32.AND P5, PT, R41, UR19, PT ;  /* 0x0000001329007c0c */ /* 0x000fe4000bfa6070 */
[----:B------:R-:W-:-:S04]  /*1b20*/  LOP3.LUT R41, R27, UR17, RZ, 0x3c, !PT ;  /* 0x000000111b297c12 */ /* 0x000fc8000f8e3cff */
[----:B------:R-:W-:Y:S02]  /*1b30*/  ISETP.GE.AND P1, PT, R41, RZ, PT ;  /* 0x000000ff2900720c */ /* 0x000fe40003f26270 */
[----:B------:R-:W-:-:S04]  /*1b40*/  LOP3.LUT R41, R26, UR17, RZ, 0x3c, !PT ;  /* 0x000000111a297c12 */ /* 0x000fc8000f8e3cff */
[----:B------:R-:W-:Y:S01]  /*1b50*/  ISETP.GE.AND P3, PT, R41, RZ, PT ;  /* 0x000000ff2900720c */ /* 0x000fe20003f66270 */
[----:B------:R-:W-:Y:S01]  /*1b60*/  @P5 VIADD R34, R34, 0x1 ;  /* 0x0000000122225836 */ /* 0x000fe20000000000 */
[----:B------:R-:W-:-:S04]  /*1b70*/  LOP3.LUT R41, R29, UR17, RZ, 0x3c, !PT ;  /* 0x000000111d297c12 */ /* 0x000fc8000f8e3cff */
[----:B------:R-:W-:Y:S01]  /*1b80*/  ISETP.GE.AND P5, PT, R41, RZ, PT ;  /* 0x000000ff2900720c */ /* 0x000fe20003fa6270 */
[----:B------:R-:W-:Y:S01]  /*1b90*/  @!P1 IMAD.MOV R44, RZ, RZ, -R44 ;  /* 0x000000ffff2c9224 */ /* 0x000fe200078e0a2c */
[----:B------:R-:W-:Y:S01]  /*1ba0*/  ISETP.GE.AND P1, PT, R37, RZ, PT ;  /* 0x000000ff2500720c */ /* 0x000fe20003f26270 */
[----:B------:R-:W-:-:S04]  /*1bb0*/  IMAD.HI.U32 R37, R38, UR10, RZ ;  /* 0x0000000a26257c27 */ /* 0x000fc8000f8e00ff */
[----:B------:R-:W-:Y:S02]  /*1bc0*/  IMAD R41, R37, R22, R38 ;  /* 0x0000001625297224 */ /* 0x000fe400078e0226 */
[----:B------:R-:W-:Y:S02]  /*1bd0*/  @!P3 IMAD.MOV R42, RZ, RZ, -R42 ;  /* 0x000000ffff2ab224 */ /* 0x000fe400078e0a2a */
[----:B------:R-:W-:Y:S01]  /*1be0*/  IMAD.MOV.U32 R38, RZ, RZ, R39 ;  /* 0x000000ffff267224 */ /* 0x000fe200078e0027 */
[----:B------:R-:W-:Y:S01]  /*1bf0*/  ISETP.LT.U32.AND P3, PT, R41, UR15, PT ;  /* 0x0000000f29007c0c */ /* 0x000fe2000bf61070 */
[----:B------:R-:W-:-:S04]  /*1c00*/  IMAD.HI.U32 R39, R40, UR10, RZ ;  /* 0x0000000a28277c27 */ /* 0x000fc8000f8e00ff */
[----:B------:R-:W-:Y:S02]  /*1c10*/  @!P5 IMAD.MOV R38, RZ, RZ, -R38 ;  /* 0x000000ffff26d224 */ /* 0x000fe400078e0a26 */
[----:B------:R-:W-:Y:S01]  /*1c20*/  @!P1 IMAD.MOV R34, RZ, RZ, -R34 ;  /* 0x000000ffff229224 */ /* 0x000fe200078e0a22 */
[----:B------:R-:W-:Y:S01]  /*1c30*/  ISETP.GE.AND P1, PT, R36, RZ, PT ;  /* 0x000000ff2400720c */ /* 0x000fe20003f26270 */
[----:B------:R-:W-:-:S04]  /*1c40*/  IMAD R36, R39, R22, R40 ;  /* 0x0000001627247224 */ /* 0x000fc800078e0228 */
[----:B------:R-:W-:Y:S02]  /*1c50*/  @!P3 VIADD R41, R41, -UR15 ;  /* 0x8000000f2929bc36 */ /* 0x000fe40008000000 */
[----:B------:R-:W-:Y:S01]  /*1c60*/  @!P3 VIADD R37, R37, 0x1 ;  /* 0x000000012525b836 */ /* 0x000fe20000000000 */
[----:B------:R-:W-:Y:S02]  /*1c70*/  ISETP.NE.AND P3, PT, R24, RZ, PT ;  /* 0x000000ff1800720c */ /* 0x000fe40003f65270 */
[----:B------:R-:W-:Y:S02]  /*1c80*/  ISETP.GE.U32.AND P5, PT, R41, UR15, PT ;  /* 0x0000000f29007c0c */ /* 0x000fe4000bfa6070 */
[----:B------:R-:W-:Y:S01]  /*1c90*/  LOP3.LUT R41, RZ, UR17, RZ, 0x33, !PT ;  /* 0x00000011ff297c12 */ /* 0x000fe2000f8e33ff */
[----:B------:R-:W-:-:S03]  /*1ca0*/  @!P1 IMAD.MOV R16, RZ, RZ, -R16 ;  /* 0x000000ffff109224 */ /* 0x000fc600078e0a10 */
[C---:B------:R-:W-:Y:S02]  /*1cb0*/  SEL R40, R41.reuse, R44, !P2 ;  /* 0x0000002c29287207 */ /* 0x040fe40005000000 */
[C---:B------:R-:W-:Y:S02]  /*1cc0*/  SEL R42, R41.reuse, R42, !P2 ;  /* 0x0000002a292a7207 */ /* 0x040fe40005000000 */
[C---:B------:R-:W-:Y:S02]  /*1cd0*/  SEL R38, R41.reuse, R38, !P2 ;  /* 0x0000002629267207 */ /* 0x040fe40005000000 */
[----:B------:R-:W-:Y:S01]  /*1ce0*/  SEL R41, R41, R34, !P2 ;  /* 0x0000002229297207 */ /* 0x000fe20005000000 */
[----:B------:R-:W-:Y:S01]  /*1cf0*/  IMAD.HI.U32 R34, R33, UR10, RZ ;  /* 0x0000000a21227c27 */ /* 0x000fe2000f8e00ff */
[----:B------:R-:W-:-:S03]  /*1d00*/  ISETP.LT.U32.AND P2, PT, R36, UR15, PT ;  /* 0x0000000f24007c0c */ /* 0x000fc6000bf41070 */
[----:B------:R-:W-:Y:S01]  /*1d10*/  IMAD R43, R34, R22, R33 ;  /* 0x00000016222b7224 */ /* 0x000fe200078e0221 */
[----:B------:R-:W-:Y:S01]  /*1d20*/  LOP3.LUT R33, RZ, R24, RZ, 0x33, !PT ;  /* 0x00000018ff217212 */ /* 0x000fe200078e33ff */
[----:B------:R-:W-:-:S03]  /*1d30*/  @P5 VIADD R37, R37, 0x1 ;  /* 0x0000000125255836 */ /* 0x000fc60000000000 */
[C---:B------:R-:W-:Y:S02]  /*1d40*/  SEL R28, R33.reuse, R28, !P3 ;  /* 0x0000001c211c7207 */ /* 0x040fe40005800000 */
[----:B------:R-:W-:Y:S02]  /*1d50*/  SEL R31, R33, R31, !P3 ;  /* 0x0000001f211f7207 */ /* 0x000fe40005800000 */
[----:B------:R-:W-:Y:S01]  /*1d60*/  ISETP.LT.U32.AND P6, PT, R43, UR15, PT ;  /* 0x0000000f2b007c0c */ /* 0x000fe2000bfc1070 */
[----:B------:R-:W-:Y:S01]  /*1d70*/  @!P2 VIADD R36, R36, -UR15 ;  /* 0x8000000f2424ac36 */ /* 0x000fe20008000000 */
[----:B------:R-:W-:Y:S01]  /*1d80*/  VIMNMX R24, PT, PT, R28, R31, PT ;  /* 0x0000001f1c187248 */ /* 0x000fe20003fe0100 */
[----:B------:R-:W-:Y:S01]  /*1d90*/  IMAD.HI.U32 R28, R35, UR10, RZ ;  /* 0x0000000a231c7c27 */ /* 0x000fe2000f8e00ff */
[----:B------:R-:W-:Y:S02]  /*1da0*/  SEL R31, R33, R16, !P3 ;  /* 0x00000010211f7207 */ /* 0x000fe40005800000 */
[----:B------:R-:W-:Y:S01]  /*1db0*/  ISETP.GE.U32.AND P1, PT, R36, UR15, PT ;  /* 0x0000000f24007c0c */ /* 0x000fe2000bf26070 */
[----:B------:R-:W-:Y:S01]  /*1dc0*/  IMAD R35, R28, R22, R35 ;  /* 0x000000161c237224 */ /* 0x000fe200078e0223 */
[----:B------:R-:W-:Y:S01]  /*1dd0*/  LOP3.LUT R22, R27, UR8, RZ, 0x3c, !PT ;  /* 0x000000081b167c12 */ /* 0x000fe2000f8e3cff */
[----:B------:R-:W-:Y:S01]  /*1de0*/  @!P2 VIADD R39, R39, 0x1 ;  /* 0x000000012727a836 */ /* 0x000fe20000000000 */
[----:B------:R-:W-:-:S02]  /*1df0*/  SEL R32, R33, R32, !P3 ;  /* 0x0000002021207207 */ /* 0x000fc40005800000 */
[----:B------:R-:W-:Y:S01]  /*1e00*/  ISETP.GE.AND P2, PT, R22, RZ, PT ;  /* 0x000000ff1600720c */ /* 0x000fe20003f46270 */
[----:B------:R-:W-:Y:S01]  /*1e10*/  @!P6 VIADD R43, R43, -UR15 ;  /* 0x8000000f2b2bec36 */ /* 0x000fe20008000000 */
[----:B------:R-:W-:Y:S01]  /*1e20*/  LOP3.LUT R22, R26, UR8, RZ, 0x3c, !PT ;  /* 0x000000081a167c12 */ /* 0x000fe2000f8e3cff */
[----:B------:R-:W-:Y:S01]  /*1e30*/  @!P6 VIADD R34, R34, 0x1 ;  /* 0x000000012222e836 */ /* 0x000fe20000000000 */
[----:B------:R-:W-:Y:S02]  /*1e40*/  IABS R16, R40 ;  /* 0x0000002800107213 */ /* 0x000fe40000000000 */
[----:B------:R-:W-:Y:S01]  /*1e50*/  ISETP.GE.U32.AND P5, PT, R43, UR15, PT ;  /* 0x0000000f2b007c0c */ /* 0x000fe2000bfa6070 */
[----:B------:R-:W-:Y:S01]  /*1e60*/  @P1 VIADD R39, R39, 0x1 ;  /* 0x0000000127271836 */ /* 0x000fe20000000000 */
[----:B------:R-:W-:Y:S02]  /*1e70*/  ISETP.LT.U32.AND P1, PT, R35, UR15, PT ;  /* 0x0000000f23007c0c */ /* 0x000fe4000bf21070 */
[----:B------:R-:W-:-:S02]  /*1e80*/  ISETP.GE.AND P6, PT, R22, RZ, PT ;  /* 0x000000ff1600720c */ /* 0x000fc40003fc6270 */
[----:B------:R-:W-:Y:S01]  /*1e90*/  LOP3.LUT R22, R29, UR8, RZ, 0x3c, !PT ;  /* 0x000000081d167c12 */ /* 0x000fe2000f8e3cff */
[----:B------:R-:W-:Y:S01]  /*1ea0*/  @!P2 IMAD.MOV R37, RZ, RZ, -R37 ;  /* 0x000000ffff25a224 */ /* 0x000fe200078e0a25 */
[----:B------:R-:W-:Y:S01]  /*1eb0*/  VIMNMX3 R31, R32, R31, R24, PT ;  /* 0x0000001f201f720f */ /* 0x000fe20003800118 */
[----:B------:R-:W-:Y:S01]  /*1ec0*/  IMAD.HI.U32 R24, R16, UR5, RZ ;  /* 0x0000000510187c27 */ /* 0x000fe2000f8e00ff */
[----:B------:R-:W-:Y:S02]  /*1ed0*/  ISETP.GE.AND P2, PT, R22, RZ, PT ;  /* 0x000000ff1600720c */ /* 0x000fe40003f46270 */
[----:B------:R-:W-:Y:S01]  /*1ee0*/  SEL R22, R37, UR11, P0 ;  /* 0x0000000b25167c07 */ /* 0x000fe20008000000 */
[----:B------:R-:W-:Y:S01]  /*1ef0*/  @P5 VIADD R34, R34, 0x1 ;  /* 0x0000000122225836 */ /* 0x000fe20000000000 */
[----:B------:R-:W-:Y:S01]  /*1f00*/  LOP3.LUT R36, R30, UR8, RZ, 0x3c, !PT ;  /* 0x000000081e247c12 */ /* 0x000fe2000f8e3cff */
[----:B------:R-:W-:Y:S01]  /*1f10*/  @!P1 VIADD R35, R35, -UR15 ;  /* 0x8000000f23239c36 */ /* 0x000fe20008000000 */
[----:B------:R-:W-:Y:S01]  /*1f20*/  IABS R32, R22 ;  /* 0x0000001600207213 */ /* 0x000fe20000000000 */
[----:B------:R-:W-:Y:S01]  /*1f30*/  @!P6 IMAD.MOV R39, RZ, RZ, -R39 ;  /* 0x000000ffff27e224 */ /* 0x000fe200078e0a27 */
[----:B------:R-:W-:Y:S01]  /*1f40*/  ISETP.GE.AND P6, PT, R36, RZ, PT ;  /* 0x000000ff2400720c */ /* 0x000fe20003fc6270 */
[----:B------:R-:W-:Y:S01]  /*1f50*/  @!P1 VIADD R28, R28, 0x1 ;  /* 0x000000011c1c9836 */ /* 0x000fe20000000000 */
[----:B------:R-:W-:Y:S01]  /*1f60*/  ISETP.GE.U32.AND P5, PT, R35, UR15, PT ;  /* 0x0000000f23007c0c */ /* 0x000fe2000bfa6070 */
[----:B------:R-:W-:Y:S01]  /*1f70*/  IMAD.MOV R35, RZ, RZ, -R24 ;  /* 0x000000ffff237224 */ /* 0x000fe200078e0a18 */
[----:B------:R-:W-:Y:S01]  /*1f80*/  SEL R39, R39, UR11, P0 ;  /* 0x0000000b27277c07 */ /* 0x000fe20008000000 */
[----:B------:R-:W-:Y:S01]  /*1f90*/  IMAD.MOV.U32 R24, RZ, RZ, R32 ;  /* 0x000000ffff187224 */ /* 0x000fe200078e0020 */
[----:B------:R-:W-:Y:S01]  /*1fa0*/  IABS R36, R42 ;  /* 0x0000002a00247213 */ /* 0x000fe20000000000 */
[----:B------:R-:W-:Y:S01]  /*1fb0*/  IMAD R16, R35, UR14, R16 ;  /* 0x0000000e23107c24 */ /* 0x000fe2000f8e0210 */
[----:B------:R-:W-:Y:S01]  /*1fc0*/  IABS R44, R39 ;  /* 0x00000027002c7213 */ /* 0x000fe20000000000 */
[----:B------:R-:W-:Y:S01]  /*1fd0*/  IMAD.HI.U32 R32, R24, UR7, RZ ;  /* 0x0000000718207c27 */ /* 0x000fe2000f8e00ff */
[----:B------:R-:W-:-:S02]  /*1fe0*/  ISETP.GE.AND P1, PT, R39, RZ, PT ;  /* 0x000000ff2700720c */ /* 0x000fc40003f26270 */
[----:B------:R-:W-:Y:S01]  /*1ff0*/  IABS R39, R41 ;  /* 0x0000002900277213 */ /* 0x000fe20000000000 */
[----:B------:R-:W-:Y:S02]  /*2000*/  IMAD.MOV R35, RZ, RZ, -R32 ;  /* 0x000000ffff237224 */ /* 0x000fe400078e0a20 */
[----:B------:R-:W-:Y:S02]  /*2010*/  @P5 VIADD R28, R28, 0x1 ;  /* 0x000000011c1c5836 */ /* 0x000fe40000000000 */
[----:B------:R-:W-:Y:S02]  /*2020*/  @!P2 IMAD.MOV R34, RZ, RZ, -R34 ;  /* 0x000000ffff22a224 */ /* 0x000fe400078e0a22 */
[----:B------:R-:W-:Y:S02]  /*2030*/  IMAD R24, R35, UR16, R24 ;  /* 0x0000001023187c24 */ /* 0x000fe4000f8e0218 */
[----:B------:R-:W-:Y:S01]  /*2040*/  IMAD.MOV.U32 R35, RZ, RZ, R28 ;  /* 0x000000ffff237224 */ /* 0x000fe200078e001c */
[----:B------:R-:W-:Y:S01]  /*2050*/  SEL R32, R34, UR11, P0 ;  /* 0x0000000b22207c07 */ /* 0x000fe20008000000 */
[----:B------:R-:W-:-:S03]  /*2060*/  IMAD.HI.U32 R28, R44, UR7, RZ ;  /* 0x000000072c1c7c27 */ /* 0x000fc6000f8e00ff */
[----:B------:R-:W-:Y:S01]  /*2070*/  IABS R34, R32 ;  /* 0x0000002000227213 */ /* 0x000fe20000000000 */
[----:B------:R-:W-:Y:S01]  /*2080*/  @!P6 IMAD.MOV R35, RZ, RZ, -R35 ;  /* 0x000000ffff23e224 */ /* 0x000fe200078e0a23 */
[----:B------:R-:W-:Y:S01]  /*2090*/  ISETP.GE.AND P6, PT, R41, RZ, PT ;  /* 0x000000ff2900720c */ /* 0x000fe20003fc6270 */
[----:B------:R-:W-:Y:S02]  /*20a0*/  IMAD.MOV R37, RZ, RZ, -R28 ;  /* 0x000000ffff257224 */ /* 0x000fe400078e0a1c */
[----:B------:R-:W-:Y:S01]  /*20b0*/  IMAD.HI.U32 R28, R34, UR7, RZ ;  /* 0x00000007221c7c27 */ /* 0x000fe2000f8e00ff */
[----:B------:R-:W-:Y:S02]  /*20c0*/  SEL R35, R35, UR11, P0 ;  /* 0x0000000b23237c07 */ /* 0x000fe40008000000 */
[----:B------:R-:W-:Y:S01]  /*20d0*/  ISETP.LT.U32.AND P0, PT, R24, UR16, PT ;  /* 0x0000001018007c0c */ /* 0x000fe2000bf01070 */
[----:B------:R-:W-:Y:S01]  /*20e0*/  IMAD R44, R37, UR16, R44 ;  /* 0x00000010252c7c24 */ /* 0x000fe2000f8e022c */
[----:B------:R-:W-:-:S02]  /*20f0*/  IABS R37, R35 ;  /* 0x0000002300257213 */ /* 0x000fc40000000000 */
[----:B------:R-:W-:Y:S01]  /*2100*/  ISETP.GE.AND P2, PT, R35, RZ, PT ;  /* 0x000000ff2300720c */ /* 0x000fe20003f46270 */
[----:B------:R-:W-:Y:S01]  /*2110*/  IMAD.MOV R35, RZ, RZ, -R28 ;  /* 0x000000ffff237224 */ /* 0x000fe200078e0a1c */
[----:B------:R-:W-:Y:S01]  /*2120*/  ISETP.LT.U32.AND P5, PT, R44, UR16, PT ;  /* 0x000000102c007c0c */ /* 0x000fe2000bfa1070 */
[----:B------:R-:W-:Y:S02]  /*2130*/  IMAD.MOV.U32 R28, RZ, RZ, R36 ;  /* 0x000000ffff1c7224 */ /* 0x000fe400078e0024 */
[----:B------:R-:W-:Y:S02]  /*2140*/  IMAD.MOV.U32 R36, RZ, RZ, R37 ;  /* 0x000000ffff247224 */ /* 0x000fe400078e0025 */
[----:B------:R-:W-:Y:S02]  /*2150*/  IMAD R34, R35, UR16, R34 ;  /* 0x0000001023227c24 */ /* 0x000fe4000f8e0222 */
[----:B------:R-:W-:-:S04]  /*2160*/  IMAD.HI.U32 R35, R28, UR5, RZ ;  /* 0x000000051c237c27 */ /* 0x000fc8000f8e00ff */
[----:B------:R-:W-:-:S04]  /*2170*/  IMAD.HI.U32 R37, R36, UR7, RZ ;  /* 0x0000000724257c27 */ /* 0x000fc8000f8e00ff */
[----:B------:R-:W-:Y:S02]  /*2180*/  @!P0 VIADD R24, R24, -UR16 ;  /* 0x8000001018188c36 */ /* 0x000fe40008000000 */
[----:B------:R-:W-:Y:S02]  /*2190*/  IMAD.MOV R35, RZ, RZ, -R35 ;  /* 0x000000ffff237224 */ /* 0x000fe400078e0a23 */
[----:B------:R-:W-:Y:S01]  /*21a0*/  IMAD.MOV R37, RZ, RZ, -R37 ;  /* 0x000000ffff257224 */ /* 0x000fe200078e0a25 */
[----:B------:R-:W-:Y:S01]  /*21b0*/  ISETP.LT.U32.AND P0, PT, R24, UR16, PT ;  /* 0x0000001018007c0c */ /* 0x000fe2000bf01070 */
[----:B------:R-:W-:Y:S02]  /*21c0*/  IMAD R28, R35, UR14, R28 ;  /* 0x0000000e231c7c24 */ /* 0x000fe4000f8e021c */
[----:B------:R-:W-:Y:S01]  /*21d0*/  IMAD R36, R37, UR16, R36 ;  /* 0x0000001025247c24 */ /* 0x000fe2000f8e0224 */
[----:B------:R-:W-:Y:S01]  /*21e0*/  IABS R37, R38 ;  /* 0x0000002600257213 */ /* 0x000fe20000000000 */
[----:B------:R-:W-:-:S02]  /*21f0*/  IMAD.MOV R35, RZ, RZ, -R41 ;  /* 0x000000ffff237224 */ /* 0x000fc400078e0a29 */
[----:B------:R-:W-:Y:S01]  /*2200*/  @!P5 VIADD R44, R44, -UR16 ;  /* 0x800000102c2cdc36 */ /* 0x000fe20008000000 */
[----:B------:R-:W-:Y:S01]  /*2210*/  ISETP.LT.U32.AND P5, PT, R36, UR16, PT ;  /* 0x0000001024007c0c */ /* 0x000fe2000bfa1070 */
[----:B------:R-:W-:Y:S02]  /*2220*/  IMAD R30, R35, UR17, R30 ;  /* 0x00000011231e7c24 */ /* 0x000fe4000f8e021e */
[----:B------:R-:W-:-:S04]  /*2230*/  IMAD.HI.U32 R35, R37, UR5, RZ ;  /* 0x0000000525237c27 */ /* 0x000fc8000f8e00ff */
[----:B------:R-:W-:Y:S02]  /*2240*/  IMAD.MOV R35, RZ, RZ, -R35 ;  /* 0x000000ffff237224 */ /* 0x000fe400078e0a23 */
[----:B------:R-:W-:Y:S01]  /*2250*/  @!P0 VIADD R24, R24, -UR16 ;  /* 0x8000001018188c36 */ /* 0x000fe20008000000 */
[----:B------:R-:W-:Y:S01]  /*2260*/  ISETP.LT.U32.AND P0, PT, R34, UR16, PT ;  /* 0x0000001022007c0c */ /* 0x000fe2000bf01070 */
[----:B------:R-:W-:Y:S02]  /*2270*/  IMAD R35, R35, UR14, R37 ;  /* 0x0000000e23237c24 */ /* 0x000fe4000f8e0225 */
[----:B------:R-:W-:Y:S01]  /*2280*/  IMAD.HI.U32 R37, R39, UR5, RZ ;  /* 0x0000000527257c27 */ /* 0x000fe2000f8e00ff */
[----:B------:R-:W-:-:S03]  /*2290*/  UIADD3 UR5, UPT, UPT, UR17, -0x1, URZ ;  /* 0xffffffff11057890 */ /* 0x000fc6000fffe0ff */
[----:B------:R-:W-:Y:S02]  /*22a0*/  IMAD.MOV R37, RZ, RZ, -R37 ;  /* 0x000000ffff257224 */ /* 0x000fe400078e0a25 */
[----:B------:R-:W-:Y:S01]  /*22b0*/  @!P5 VIADD R36, R36, -UR16 ;  /* 0x800000102424dc36 */ /* 0x000fe20008000000 */
[----:B------:R-:W-:Y:S01]  /*22c0*/  ISETP.LT.U32.AND P5, PT, R44, UR16, PT ;  /* 0x000000102c007c0c */ /* 0x000fe2000bfa1070 */
[----:B------:R-:W-:Y:S02]  /*22d0*/  IMAD R37, R37, UR14, R39 ;  /* 0x0000000e25257c24 */ /* 0x000fe4000f8e0227 */
[----:B------:R-:W-:-:S03]  /*22e0*/  @!P0 VIADD R34, R34, -UR16 ;  /* 0x8000001022228c36 */ /* 0x000fc60008000000 */
[----:B------:R-:W-:-:S07]  /*22f0*/  ISETP.LT.U32.AND P0, PT, R37, UR14, PT ;  /* 0x0000000e25007c0c */ /* 0x000fce000bf01070 */
[----:B------:R-:W-:-:S04]  /*2300*/  @!P5 VIADD R44, R44, -UR16 ;  /* 0x800000102c2cdc36 */ /* 0x000fc80008000000 */
[----:B------:R-:W-:Y:S02]  /*2310*/  @!P1 IMAD.MOV R44, RZ, RZ, -R44 ;  /* 0x000000ffff2c9224 */ /* 0x000fe400078e0a2c */
[----:B------:R-:W-:Y:S01]  /*2320*/  @!P0 VIADD R37, R37, -UR14 ;  /* 0x8000000e25258c36 */ /* 0x000fe20008000000 */
[----:B------:R-:W-:Y:S02]  /*2330*/  ISETP.LT.U32.AND P0, PT, R34, UR16, PT ;  /* 0x0000001022007c0c */ /* 0x000fe4000bf01070 */
[----:B------:R-:W-:Y:S02]  /*2340*/  SEL R44, R33, R44, !P3 ;  /* 0x0000002c212c7207 */ /* 0x000fe40005800000 */
[----:B------:R-:W-:-:S09]  /*2350*/  ISETP.LT.U32.AND P5, PT, R37, UR14, PT ;  /* 0x0000000e25007c0c */ /* 0x000fd2000bfa1070 */
[----:B------:R-:W-:Y:S01]  /*2360*/  @!P0 VIADD R34, R34, -UR16 ;  /* 0x8000001022228c36 */ /* 0x000fe20008000000 */
[----:B------:R-:W-:-:S03]  /*2370*/  ISETP.LT.U32.AND P0, PT, R36, UR16, PT ;  /* 0x0000001024007c0c */ /* 0x000fc6000bf01070 */
[----:B------:R-:W-:Y:S01]  /*2380*/  @!P5 VIADD R37, R37, -UR14 ;  /* 0x8000000e2525dc36 */ /* 0x000fe20008000000 */
[----:B------:R-:W-:-:S03]  /*2390*/  ISETP.LT.U32.AND P5, PT, R16, UR14, PT ;  /* 0x0000000e10007c0c */ /* 0x000fc6000bfa1070 */
[----:B------:R-:W-:Y:S01]  /*23a0*/  @!P6 IMAD.MOV R37, RZ, RZ, -R37 ;  /* 0x000000ffff25e224 */ /* 0x000fe200078e0a25 */
[----:B------:R-:W-:-:S04]  /*23b0*/  ISETP.LT.U32.AND P6, PT, R28, UR14, PT ;  /* 0x0000000e1c007c0c */ /* 0x000fc8000bfc1070 */
[----:B------:R-:W-:Y:S01]  /*23c0*/  SEL R37, R37, UR4, P4 ;  /* 0x0000000425257c07 */ /* 0x000fe2000a000000 */
[----:B------:R-:W-:-:S03]  /*23d0*/  @!P0 VIADD R36, R36, -UR16 ;  /* 0x8000001024248c36 */ /* 0x000fc60008000000 */
[----:B------:R-:W-:Y:S01]  /*23e0*/  ISETP.NE.AND P0, PT, R37, R0, PT ;  /* 0x000000002500720c */ /* 0x000fe20003f05270 */
[----:B------:R-:W-:Y:S01]  /*23f0*/  @!P5 VIADD R16, R16, -UR14 ;  /* 0x8000000e1010dc36 */ /* 0x000fe20008000000 */
[----:B------:R-:W-:Y:S01]  /*2400*/  ISETP.LT.U32.AND P5, PT, R35, UR14, PT ;  /* 0x0000000e23007c0c */ /* 0x000fe2000bfa1070 */
[----:B------:R-:W-:Y:S01]  /*2410*/  @!P2 IMAD.MOV R36, RZ, RZ, -R36 ;  /* 0x000000ffff24a224 */ /* 0x000fe200078e0a24 */
[----:B------:R-:W-:Y:S01]  /*2420*/  ISETP.EQ.AND P1, PT, R30, R17, !P0 ;  /* 0x000000111e00720c */ /* 0x000fe20004722270 */
[----:B------:R-:W-:Y:S01]  /*2430*/  @!P6 VIADD R28, R28, -UR14 ;  /* 0x8000000e1c1cec36 */ /* 0x000fe20008000000 */
[----:B------:R-:W-:Y:S01]  /*2440*/  ISETP.LT.U32.AND P2, PT, R16, UR14, PT ;  /* 0x0000000e10007c0c */ /* 0x000fe2000bf41070 */
[----:B------:R-:W-:Y:S01]  /*2450*/  VIADD R37, R31, 0x1 ;  /* 0x000000011f257836 */ /* 0x000fe20000000000 */
[----:B------:R-:W-:Y:S02]  /*2460*/  SEL R36, R33, R36, !P3 ;  /* 0x0000002421247207 */ /* 0x000fe40005800000 */
[----:B------:R-:W-:-:S02]  /*2470*/  ISETP.LT.U32.AND P6, PT, R28, UR14, PT ;  /* 0x0000000e1c007c0c */ /* 0x000fc4000bfc1070 */
[----:B------:R-:W-:-:S03]  /*2480*/  ISETP.EQ.AND P1, PT, R36, R31, P1 ;  /* 0x0000001f2400720c */ /* 0x000fc60000f22270 */
[----:B------:R-:W-:-:S04]  /*2490*/  @!P5 VIADD R35, R35, -UR14 ;  /* 0x8000000e2323dc36 */ /* 0x000fc80008000000 */
[----:B------:R-:W-:Y:S01]  /*24a0*/  @!P2 VIADD R16, R16, -UR14 ;  /* 0x8000000e1010ac36 */ /* 0x000fe20008000000 */
[----:B------:R-:W-:Y:S02]  /*24b0*/  ISETP.LT.U32.AND P5, PT, R35, UR14, PT ;  /* 0x0000000e23007c0c */ /* 0x000fe4000bfa1070 */
[----:B------:R-:W-:Y:S01]  /*24c0*/  ISETP.GE.AND P2, PT, R32, RZ, PT ;  /* 0x000000ff2000720c */ /* 0x000fe20003f46270 */
[----:B------:R-:W-:Y:S01]  /*24d0*/  @!P6 VIADD R28, R28, -UR14 ;  /* 0x8000000e1c1cec36 */ /* 0x000fe20008000000 */
[----:B------:R-:W-:Y:S01]  /*24e0*/  ISETP.GE.AND P6, PT, R38, RZ, PT ;  /* 0x000000ff2600720c */ /* 0x000fe20003fc6270 */
[----:B------:R-:W-:-:S04]  /*24f0*/  IMAD.MOV R32, RZ, RZ, -R38 ;  /* 0x000000ffff207224 */ /* 0x000fc800078e0a26 */
[----:B------:R-:W-:Y:S02]  /*2500*/  IMAD R32, R32, UR17, R29 ;  /* 0x0000001120207c24 */ /* 0x000fe4000f8e021d */
[----:B------:R-:W-:Y:S02]  /*2510*/  @P1 VIADD R29, R17, 0x1 ;  /* 0x00000001111d1836 */ /* 0x000fe40000000000 */
[----:B------:R-:W-:Y:S01]  /*2520*/  @!P5 VIADD R35, R35, -UR14 ;  /* 0x8000000e2323dc36 */ /* 0x000fe20008000000 */
[----:B------:R-:W-:Y:S01]  /*2530*/  ISETP.GE.AND P5, PT, R42, RZ, PT ;  /* 0x000000ff2a00720c */ /* 0x000fe20003fa6270 */
[----:B------:R-:W-:Y:S01]  /*2540*/  @!P2 IMAD.MOV R34, RZ, RZ, -R34 ;  /* 0x000000ffff22a224 */ /* 0x000fe200078e0a22 */
[----:B------:R-:W-:Y:S01]  /*2550*/  ISETP.EQ.AND P2, PT, R32, R29, P1 ;  /* 0x0000001d2000720c */ /* 0x000fe20000f42270 */
[----:B------:R-:W-:Y:S01]  /*2560*/  @!P6 IMAD.MOV R35, RZ, RZ, -R35 ;  /* 0x000000ffff23e224 */ /* 0x000fe200078e0a23 */
[----:B------:R-:W-:Y:S02]  /*2570*/  ISETP.GE.AND P6, PT, R22, RZ, PT ;  /* 0x000000ff1600720c */ /* 0x000fe40003fc6270 */
[----:B------:R-:W-:Y:S01]  /*2580*/  SEL R22, R33, R34, !P3 ;  /* 0x0000002221167207 */ /* 0x000fe20005800000 */
[----:B------:R-:W-:Y:S01]  /*2590*/  IMAD.MOV R34, RZ, RZ, -R40 ;  /* 0x000000ffff227224 */ /* 0x000fe200078e0a28 */
[----:B------:R-:W-:Y:S01]  /*25a0*/  SEL R29, R35, UR4, P4 ;  /* 0x00000004231d7c07 */ /* 0x000fe2000a000000 */
[----:B------:R-:W-:-:S02]  /*25b0*/  IMAD.MOV R35, RZ, RZ, -R42 ;  /* 0x000000ffff237224 */ /* 0x000fc400078e0a2a */
[----:B------:R-:W-:Y:S01]  /*25c0*/  IMAD R34, R34, UR17, R27 ;  /* 0x0000001122227c24 */ /* 0x000fe2000f8e021b */
[----:B------:R-:W-:Y:S01]  /*25d0*/  ISETP.NE.OR P2, PT, R29, R0, !P2 ;  /* 0x000000001d00720c */ /* 0x000fe20005745670 */
[----:B------:R-:W-:Y:S01]  /*25e0*/  @!P5 IMAD.MOV R28, RZ, RZ, -R28 ;  /* 0x000000ffff1cd224 */ /* 0x000fe200078e0a1c */
[----:B------:R-:W-:Y:S01]  /*25f0*/  ISETP.GE.AND P5, PT, R40, RZ, PT ;  /* 0x000000ff2800720c */ /* 0x000fe20003fa6270 */
[----:B------:R-:W-:Y:S01]  /*2600*/  IMAD R26, R35, UR17, R26 ;  /* 0x00000011231a7c24 */ /* 0x000fe2000f8e021a */
[----:B------:R-:W-:Y:S01]  /*2610*/  ISETP.NE.OR P2, PT, R22, R31, P2 ;  /* 0x0000001f1600720c */ /* 0x000fe20001745670 */
[----:B------:R-:W-:Y:S01]  /*2620*/  @!P6 IMAD.MOV R24, RZ, RZ, -R24 ;  /* 0x000000ffff18e224 */ /* 0x000fe200078e0a18 */
[----:B------:R-:W-:Y:S01]  /*2630*/  SEL R35, R28, UR4, P4 ;  /* 0x000000041c237c07 */ /* 0x000fe2000a000000 */
[----:B------:R-:W-:Y:S01]  /*2640*/  VIADD R28, R0, 0x1 ;  /* 0x00000001001c7836 */ /* 0x000fe20000000000 */
[----:B------:R-:W-:Y:S02]  /*2650*/  ISETP.NE.OR P2, PT, R26, R17, P2 ;  /* 0x000000111a00720c */ /* 0x000fe40001745670 */
[----:B------:R-:W-:-:S02]  /*2660*/  SEL R24, R33, R24, !P3 ;  /* 0x0000001821187207 */ /* 0x000fc40005800000 */
[----:B------:R-:W-:-:S03]  /*2670*/  ISETP.EQ.AND P2, PT, R35, R28, !P2 ;  /* 0x0000001c2300720c */ /* 0x000fc60005742270 */
[----:B------:R-:W-:Y:S01]  /*2680*/  @!P5 IMAD.MOV R16, RZ, RZ, -R16 ;  /* 0x000000ffff10d224 */ /* 0x000fe200078e0a10 */
[----:B------:R-:W-:-:S04]  /*2690*/  ISETP.NE.OR P2, PT, R44, R31, !P2 ;  /* 0x0000001f2c00720c */ /* 0x000fc80005745670 */
[----:B------:R-:W-:Y:S01]  /*26a0*/  SEL R27, R16, UR4, P4 ;  /* 0x00000004101b7c07 */ /* 0x000fe2000a000000 */
[----:B------:R-:W-:Y:S01]  /*26b0*/  UIADD3 UR4, UPT, UPT, UR18, -0x1, URZ ;  /* 0xffffffff12047890 */ /* 0x000fe2000fffe0ff */
[----:B------:R-:W-:-:S04]  /*26c0*/  ISETP.NE.OR P2, PT, R34, R17, P2 ;  /* 0x000000112200720c */ /* 0x000fc80001745670 */
[----:B------:R-:W-:Y:S01]  /*26d0*/  ISETP.NE.OR P2, PT, R27, R28, P2 ;  /* 0x0000001c1b00720c */ /* 0x000fe20001745670 */
[----:B------:R-:W-:-:S03]  /*26e0*/  IMAD R16, R31, UR4, R0 ;  /* 0x000000041f107c24 */ /* 0x000fc6000f8e0200 */
[----:B------:R-:W-:Y:S01]  /*26f0*/  ISETP.NE.OR P2, PT, R24, R37, P2 ;  /* 0x000000251800720c */ /* 0x000fe20001745670 */
[----:B------:R-:W-:-:S12]  /*2700*/  IMAD R33, R16, UR5, R17 ;  /* 0x0000000510217c24 */ /* 0x000fd8000f8e0211 */
        /* <DEDUP_REMOVED lines=65> */
.L_x_1564:
[----:B------:R-:W-:Y:S05]  /*2b20*/  BSYNC.RECONVERGENT B3 ;  /* 0x0000000000037941 */ /* 0x000fea0003800200 */
.L_x_1563:
[----:B------:R-:W0:Y:S02]  /*2b30*/  LDC.64 R28, c[0x4][0x50] ;  /* 0x01001400ff1c7b82 */ /* 0x000e240000000a00 */
[----:B0-----:R-:W2:Y:S01]  /*2b40*/  LDG.E.64 R26, desc[UR12][R28.64] ;  /* 0x0000000c1c1a7981 */ /* 0x001ea2000c1e1b00 */
[----:B------:R-:W-:Y:S02]  /*2b50*/  IMAD.MOV.U32 R39, RZ, RZ, 0x1 ;  /* 0x00000001ff277424 */ /* 0x000fe400078e00ff */
[----:B------:R-:W-:Y:S02]  /*2b60*/  IMAD.MOV.U32 R38, RZ, RZ, RZ ;  /* 0x000000ffff267224 */ /* 0x000fe400078e00ff */
[----:B--2---:R-:W-:-:S06]  /*2b70*/  IMAD.WIDE R30, R16, 0x40, R26 ;  /* 0x00000040101e7825 */ /* 0x004fcc00078e021a */
[----:B------:R-:W2:Y:S01]  /*2b80*/  ATOM.E.CAS.STRONG.GPU PT, R30, [R30+0x24], R38, R39 ;  /* 0x000024261e1e738b */ /* 0x000ea200001ee127 */
[----:B------:R-:W0:Y:S01]  /*2b90*/  LDC.64 R26, c[0x4][0x58] ;  /* 0x01001600ff1a7b82 */ /* 0x000e220000000a00 */
[----:B--2---:R-:W-:-:S13]  /*2ba0*/  ISETP.NE.AND P0, PT, R30, RZ, PT ;  /* 0x000000ff1e00720c */ /* 0x004fda0003f05270 */
[----:B------:R-:W2:Y:S01]  /*2bb0*/  @!P0 LDG.E.64 R32, desc[UR12][R28.64] ;  /* 0x0000000c1c208981 */ /* 0x000ea2000c1e1b00 */
[----:B------:R-:W-:Y:S02]  /*2bc0*/  IMAD.MOV.U32 R37, RZ, RZ, 0x1 ;  /* 0x00000001ff257424 */ /* 0x000fe400078e00ff */
[----:B------:R-:W-:Y:S02]  /*2bd0*/  @!P0 IMAD.MOV.U32 R36, RZ, RZ, -0x1 ;  /* 0xffffffffff248424 */ /* 0x000fe400078e00ff */
[----:B------:R-:W-:Y:S02]  /*2be0*/  @!P0 IMAD.MOV.U32 R34, RZ, RZ, 0x0 ;  /* 0x00000000ff228424 */ /* 0x000fe400078e00ff */
[----:B------:R-:W-:Y:S02]  /*2bf0*/  @!P0 IMAD.MOV.U32 R35, RZ, RZ, -0x40100000 ;  /* 0xbff00000ff238424 */ /* 0x000fe400078e00ff */
[----:B--2---:R-:W-:-:S05]  /*2c00*/  @!P0 IMAD.WIDE R32, R16, 0x40, R32 ;  /* 0x0000004010208825 */ /* 0x004fca00078e0220 */
[----:B------:R-:W-:Y:S04]  /*2c10*/  @!P0 ST.E.64 desc[UR12][R32.64+0x20], R36 ;  /* 0x0000202420008985 */ /* 0x000fe8000c101b0c */
[----:B------:R-:W-:Y:S04]  /*2c20*/  @!P0 ST.E.64 desc[UR12][R32.64+0x10], R34 ;  /* 0x0000102220008985 */ /* 0x000fe8000c101b0c */
[----:B------:R1:W-:Y:S04]  /*2c30*/  @!P0 ST.E.64 desc[UR12][R32.64+0x30], R34 ;  /* 0x0000302220008985 */ /* 0x0003e8000c101b0c */
[----:B------:R-:W-:Y:S04]  /*2c40*/  @!P0 ST.E.64 desc[UR12][R32.64], R12 ;  /* 0x0000000c20008985 */ /* 0x000fe8000c101b0c */
[----:B------:R-:W-:Y:S04]  /*2c50*/  @!P0 ST.E.64 desc[UR12][R32.64+0x8], R14 ;  /* 0x0000080e20008985 */ /* 0x000fe8000c101b0c */
[----:B------:R-:W-:Y:S04]  /*2c60*/  @!P0 ST.E desc[UR12][R32.64+0x18], R16 ;  /* 0x0000181020008985 */ /* 0x000fe8000c10190c */
[----:B------:R-:W-:Y:S04]  /*2c70*/  @!P0 ST.E.U8 desc[UR12][R32.64+0x1c], RZ ;  /* 0x00001cff20008985 */ /* 0x000fe8000c10110c */
[----:B------:R2:W-:Y:S04]  /*2c80*/  @!P0 ST.E desc[UR12][R32.64+0x38], RZ ;  /* 0x000038ff20008985 */ /* 0x0005e8000c10190c */
[----:B0-----:R-:W3:Y:S02]  /*2c90*/  LDG.E.64 R28, desc[UR12][R26.64] ;  /* 0x0000000c1a1c7981 */ /* 0x001ee4000c1e1b00 */
[----:B---3--:R-:W-:-:S06]  /*2ca0*/  IMAD.WIDE R28, R16, 0x40, R28 ;  /* 0x00000040101c7825 */ /* 0x008fcc00078e021c */
[----:B------:R-:W3:Y:S01]  /*2cb0*/  ATOM.E.CAS.STRONG.GPU PT, R28, [R28+0x24], R38, R39 ;  /* 0x000024261c1c738b */ /* 0x000ee200001ee127 */
[----:B-1----:R-:W0:Y:S01]  /*2cc0*/  LDC.64 R34, c[0x4][RZ] ;  /* 0x01000000ff227b82 */ /* 0x002e220000000a00 */
[----:B---3--:R-:W-:-:S13]  /*2cd0*/  ISETP.NE.AND P0, PT, R28, RZ, PT ;  /* 0x000000ff1c00720c */ /* 0x008fda0003f05270 */
[----:B------:R1:W3:Y:S01]  /*2ce0*/  @!P0 LDG.E.64 R30, desc[UR12][R26.64] ;  /* 0x0000000c1a1e8981 */ /* 0x0002e2000c1e1b00 */
[----:B------:R-:W-:Y:S02]  /*2cf0*/  @!P0 IMAD.MOV.U32 R36, RZ, RZ, -0x1 ;  /* 0xffffffffff248424 */ /* 0x000fe400078e00ff */
[----:B--2---:R-:W-:Y:S02]  /*2d00*/  @!P0 IMAD.MOV.U32 R32, RZ, RZ, 0x0 ;  /* 0x00000000ff208424 */ /* 0x004fe400078e00ff */
[----:B------:R-:W-:Y:S02]  /*2d10*/  @!P0 IMAD.MOV.U32 R33, RZ, RZ, -0x40100000 ;  /* 0xbff00000ff218424 */ /* 0x000fe400078e00ff */
[----:B------:R-:W-:-:S04]  /*2d20*/  IMAD.WIDE R28, R21, 0x4, R10 ;  /* 0x00000004151c7825 */ /* 0x000fc800078e020a */
[----:B-1----:R-:W-:-:S04]  /*2d30*/  IMAD.WIDE R26, R21, 0x4, R2 ;  /* 0x00000004151a7825 */ /* 0x002fc800078e0202 */
[----:B---3--:R-:W-:-:S05]  /*2d40*/  @!P0 IMAD.WIDE R30, R16, 0x40, R30 ;  /* 0x00000040101e8825 */ /* 0x008fca00078e021e */
[----:B------:R-:W-:Y:S04]  /*2d50*/  @!P0 ST.E.64 desc[UR12][R30.64], R12 ;  /* 0x0000000c1e008985 */ /* 0x000fe8000c101b0c */
[----:B------:R0:W-:Y:S04]  /*2d60*/  @!P0 ST.E.64 desc[UR12][R30.64+0x8], R14 ;  /* 0x0000080e1e008985 */ /* 0x0001e8000c101b0c */
[----:B------:R1:W-:Y:S04]  /*2d70*/  @!P0 ST.E.64 desc[UR12][R30.64+0x20], R36 ;  /* 0x000020241e008985 */ /* 0x0003e8000c101b0c */
[----:B------:R1:W-:Y:S04]  /*2d80*/  @!P0 ST.E.64 desc[UR12][R30.64+0x10], R32 ;  /* 0x000010201e008985 */ /* 0x0003e8000c101b0c */
[----:B------:R1:W-:Y:S04]  /*2d90*/  @!P0 ST.E.64 desc[UR12][R30.64+0x30], R32 ;  /* 0x000030201e008985 */ /* 0x0003e8000c101b0c */
[----:B------:R1:W-:Y:S04]  /*2da0*/  @!P0 ST.E desc[UR12][R30.64+0x18], R16 ;  /* 0x000018101e008985 */ /* 0x0003e8000c10190c */
[----:B------:R1:W-:Y:S04]  /*2db0*/  @!P0 ST.E.U8 desc[UR12][R30.64+0x1c], RZ ;  /* 0x00001cff1e008985 */ /* 0x0003e8000c10110c */
[----:B------:R1:W-:Y:S04]  /*2dc0*/  @!P0 ST.E desc[UR12][R30.64+0x38], RZ ;  /* 0x000038ff1e008985 */ /* 0x0003e8000c10190c */
[----:B------:R1:W-:Y:S04]  /*2dd0*/  ST.E desc[UR12][R26.64+0x2c], R16 ;  /* 0x00002c101a007985 */ /* 0x0003e8000c10190c */
[----:B------:R1:W-:Y:S04]  /*2de0*/  ST.E desc[UR12][R28.64+0x2c], R16 ;  /* 0x00002c101c007985 */ /* 0x0003e8000c10190c */
[----:B0-----:R1:W5:Y:S01]  /*2df0*/  LDG.E R14, desc[UR12][R34.64] ;  /* 0x0000000c220e7981 */ /* 0x001362000c1e1900 */
[----:B------:R-:W-:-:S07]  /*2e00*/  VIADD R21, R21, 0x1 ;  /* 0x0000000115157836 */ /* 0x000fce0000000000 */
.L_x_1556:
[----:B------:R-:W-:Y:S05]  /*2e10*/  BSYNC.RECONVERGENT B0 ;  /* 0x0000000000007941 */ /* 0x000fea0003800200 */
.L_x_1555:
[----:B------:R-:W-:Y:S01]  /*2e20*/  VIADD R20, R20, 0x1 ;  /* 0x0000000114147836 */ /* 0x000fe20000000000 */
[----:B------:R-:W-:-:S04]  /*2e30*/  IADD3 R18, P1, PT, R18, 0x4, RZ ;  /* 0x0000000412127810 */ /* 0x000fc80007f3e0ff */
[----:B-----5:R-:W-:Y:S01]  /*2e40*/  ISETP.GE.AND P0, PT, R20, R14, PT ;  /* 0x0000000e1400720c */ /* 0x020fe20003f06270 */
[----:B------:R-:W-:-:S12]  /*2e50*/  IMAD.X R25, RZ, RZ, R25, P1 ;  /* 0x000000ffff197224 */ /* 0x000fd800008e0619 */
[----:B------:R-:W-:Y:S05]  /*2e60*/  @!P0 BRA `(.L_x_1565) ;  /* 0xffffffd4000c8947 */ /* 0x000fea000383ffff */
.L_x_1554:
[----:B------:R-:W-:Y:S05]  /*2e70*/  BSYNC.RECONVERGENT B1 ;  /* 0x0000000000017941 */ /* 0x000fea0003800200 */
.L_x_1553:
[----:B------:R-:W-:-:S05]  /*2e80*/  VIADD R23, R23, 0x1 ;  /* 0x0000000117177836 */ /* 0x000fca0000000000 */
[----:B------:R-:W-:-:S13]  /*2e90*/  ISETP.GE.AND P0, PT, R23, R14, PT ;  /* 0x0000000e1700720c */ /* 0x000fda0003f06270 */
[----:B------:R-:W-:Y:S05]  /*2ea0*/  @!P0 BRA `(.L_x_1566) ;  /* 0xffffffd000e48947 */ /* 0x000fea000383ffff */
.L_x_1552:
[----:B------:R-:W-:Y:S05]  /*2eb0*/  BSYNC.RECONVERGENT B2 ;  /* 0x0000000000027941 */ /* 0x000fea0003800200 */
.L_x_1551:
[----:B------:R-:W-:-:S05]  /*2ec0*/  VIADD R19, R19, 0x1 ;  /* 0x0000000113137836 */ /* 0x000fca0000000000 */
[----:B------:R-:W-:-:S13]  /*2ed0*/  ISETP.GE.AND P0, PT, R19, R14, PT ;  /* 0x0000000e1300720c */ /* 0x000fda0003f06270 */
[----:B------:R-:W-:Y:S05]  /*2ee0*/  @!P0 BRA `(.L_x_1567) ;  /* 0xffffffd000c48947 */ /* 0x000fea000383ffff */
[----:B------:R-:W-:Y:S05]  /*2ef0*/  EXIT ;  /* 0x000000000000794d */ /* 0x000fea0003800000 */
.L_x_1568:
        /* <DEDUP_REMOVED lines=16> */
.L_x_2141:


//--------------------- .text._Z11build_facesiiiiiiii --------------------------
	.section	.text._Z11build_facesiiiiiiii,"ax",@progbits
	.align	128
        .global         _Z11build_facesiiiiiiii
        .type           _Z11build_facesiiiiiiii,@function
        .size           _Z11build_facesiiiiiiii,(.L_x_2142 - _Z11build_facesiiiiiiii)
        .other          _Z11build_facesiiiiiiii,@"STO_CUDA_ENTRY STV_DEFAULT"
_Z11build_facesiiiiiiii:
.text._Z11build_facesiiiiiiii:
        /* <DEDUP_REMOVED lines=14> */
[----:B------:R-:W1:Y:S01]  /*00e0*/  LDCU UR4, c[0x0][0x388] ;  /* 0x00007100ff0477ac */ /* 0x000e620008000800 */
[----:B------:R-:W2:Y:S01]  /*00f0*/  LDCU.64 UR6, c[0x0][0x380] ;  /* 0x00007000ff0677ac */ /* 0x000ea20008000a00 */
[----:B0-----:R-:W3:Y:S05]  /*0100*/  LDG.E.64 R2, desc[UR14][R2.64] ;  /* 0x0000000e02027981 */ /* 0x001eea000c1e1b00 */
[----:B------:R-:W0:Y:S08]  /*0110*/  LDC.64 R4, c[0x4][0x20] ;  /* 0x01000800ff047b82 */ /* 0x000e300000000a00 */
[----:B------:R-:W4:Y:S01]  /*0120*/  LDC.64 R6, c[0x4][0x38] ;  /* 0x01000e00ff067b82 */ /* 0x000f220000000a00 */
[----:B0-----:R-:W5:Y:S04]  /*0130*/  LDG.E.64 R4, desc[UR14][R4.64] ;  /* 0x0000000e04047981 */ /* 0x001f68000c1e1b00 */
[----:B----4-:R-:W4:Y:S01]  /*0140*/  LDG.E.64 R6, desc[UR14][R6.64] ;  /* 0x0000000e06067981 */ /* 0x010f22000c1e1b00 */
[----:B---3--:R-:W-:-:S05]  /*0150*/  IMAD.WIDE R12, R9, 0x68, R2 ;  /* 0x00000068090c7825 */ /* 0x008fca00078e0202 */
[----:B------:R-:W5:Y:S01]  /*0160*/  LD.E.64 R10, desc[UR14][R12.64] ;  /* 0x0000000e0c0a7980 */ /* 0x000f62000c101b00 */
[----:B-1----:R-:W-:Y:S02]  /*0170*/  UIADD3 UR8, UPT, UPT, UR4, -0x1, URZ ;  /* 0xffffffff04087890 */ /* 0x002fe4000fffe0ff */
[----:B--2---:R-:W-:-:S04]  /*0180*/  UIADD3 UR5, UPT, UPT, UR7, -0x1, URZ ;  /* 0xffffffff07057890 */ /* 0x004fc8000fffe0ff */
[----:B------:R-:W-:Y:S02]  /*0190*/  IMAD.U32 R24, RZ, RZ, UR8 ;  /* 0x00000008ff187e24 */ /* 0x000fe4000f8e00ff */
[----:B------:R-:W-:-:S03]  /*01a0*/  IMAD.U32 R22, RZ, RZ, UR5 ;  /* 0x00000005ff167e24 */ /* 0x000fc6000f8e00ff */
[----:B------:R-:W-:Y:S01]  /*01b0*/  R2UR UR8, R24 ;  /* 0x00000000180872ca */ /* 0x000fe200000e0000 */
[----:B------:R-:W-:Y:S01]  /*01c0*/  UIMAD UR10, UR7, UR6, URZ ;  /* 0x00000006070a72a4 */ /* 0x000fe2000f8e02ff */
[----:B------:R-:W-:Y:S01]  /*01d0*/  R2UR UR9, R22 ;  /* 0x00000000160972ca */ /* 0x000fe200000e0000 */
[----:B------:R-:W-:Y:S02]  /*01e0*/  UIADD3 UR11, UPT, UPT, UR6, -0x1, URZ ;  /* 0xffffffff060b7890 */ /* 0x000fe4000fffe0ff */
[----:B------:R-:W-:Y:S02]  /*01f0*/  UIADD3 UR5, UPT, UPT, UR10, -UR7, URZ ;  /* 0x800000070a057290 */ /* 0x000fe4000fffe0ff */
[----:B------:R-:W-:Y:S02]  /*0200*/  UIMAD UR4, UR11, UR4, URZ ;  /* 0x000000040b0472a4 */ /* 0x000fe4000f8e02ff */
[----:B------:R-:W-:Y:S02]  /*0210*/  ULEA UR12, UR7, 0xfffffffe, 0x1 ;  /* 0xfffffffe070c7891 */ /* 0x000fe4000f8e08ff */
[----:B------:R-:W-:Y:S01]  /*0220*/  UIADD3 UR7, UPT, UPT, UR10, -UR6, URZ ;  /* 0x800000060a077290 */ /* 0x000fe2000fffe0ff */
[----:B------:R-:W-:Y:S01]  /*0230*/  IMAD.MOV.U32 R34, RZ, RZ, R0 ;  /* 0x000000ffff227224 */ /* 0x000fe200078e0000 */
[----:B------:R-:W-:Y:S01]  /*0240*/  UIMAD UR6, UR8, UR6, UR4 ;  /* 0x00000006080672a4 */ /* 0x000fe2000f8e0204 */
[----:B------:R-:W-:Y:S01]  /*0250*/  IMAD.MOV.U32 R25, RZ, RZ, RZ ;  /* 0x000000ffff197224 */ /* 0x000fe200078e00ff */
[----:B------:R-:W-:Y:S01]  /*0260*/  UIMAD UR5, UR8, UR5, URZ ;  /* 0x00000005080572a4 */ /* 0x000fe2000f8e02ff */
[----:B----4-:R-:W-:-:S04]  /*0270*/  IMAD.WIDE R6, R9, 0x68, R6 ;  /* 0x0000006809067825 */ /* 0x010fc800078e0206 */
[----:B------:R-:W-:Y:S01]  /*0280*/  IMAD.MOV.U32 R23, RZ, RZ, RZ ;  /* 0x000000ffff177224 */ /* 0x000fe200078e00ff */
[----:B------:R-:W-:Y:S01]  /*0290*/  UIMAD UR5, UR9, UR6, UR5 ;  /* 0x00000006090572a4 */ /* 0x000fe2000f8e0205 */
[----:B-----5:R-:W-:-:S04]  /*02a0*/  IMAD.WIDE R2, R10, 0xd8, R4 ;  /* 0x000000d80a027825 */ /* 0x020fc800078e0204 */
[----:B------:R-:W-:Y:S01]  /*02b0*/  IMAD.WIDE R4, R11, 0xd8, R4 ;  /* 0x000000d80b047825 */ /* 0x000fe200078e0204 */
[----:B------:R-:W-:Y:S02]  /*02c0*/  IADD3 R10, P0, PT, R2, 0x5c, RZ ;  /* 0x0000005c020a7810 */ /* 0x000fe40007f1e0ff */
[----:B------:R-:W-:-:S03]  /*02d0*/  IADD3 R8, P1, PT, R4, 0x5c, RZ ;  /* 0x0000005c04087810 */ /* 0x000fc60007f3e0ff */
[----:B------:R-:W-:Y:S02]  /*02e0*/  IMAD.X R11, RZ, RZ, R3, P0 ;  /* 0x000000ffff0b7224 */ /* 0x000fe400000e0603 */
[----:B------:R-:W-:-:S08]  /*02f0*/  IMAD.X R9, RZ, RZ, R5, P1 ;  /* 0x000000ffff097224 */ /* 0x000fd000008e0605 */
.L_x_1579:
[----:B------:R-:W-:Y:S01]  /*0300*/  ISETP.GE.AND P0, PT, R34, 0x1, PT ;  /* 0x000000012200780c */ /* 0x000fe20003f06270 */
[----:B------:R-:W-:-:S12]  /*0310*/  BSSY.RECONVERGENT B0, `(.L_x_1569) ;  /* 0x0000326000007945 */ /* 0x000fd80003800200 */
[----:B-1----:R-:W-:Y:S05]  /*0320*/  @!P0 BRA `(.L_x_1570) ;  /* 0x0000003000908947 */ /* 0x002fea0003800000 */
[----:B------:R-:W-:Y:S02]  /*0330*/  IMAD.MOV.U32 R21, RZ, RZ, RZ ;  /* 0x000000ffff157224 */ /* 0x000fe400078e00ff */
[----:B------:R-:W-:-:S07]  /*0340*/  IMAD.WIDE.U32 R4, R25, 0x4, R10 ;  /* 0x0000000419047825 */ /* 0x000fce00078e000a */
.L_x_1578:
[----:B-1----:R-:W-:Y:S01]  /*0350*/  IMAD.WIDE.U32 R2, R21, 0x4, R8 ;  /* 0x0000000415027825 */ /* 0x002fe200078e0008 */
[----:B------:R-:W2:Y:S05]  /*0360*/  LD.E R31, desc[UR14][R4.64] ;  /* 0x0000000e041f7980 */ /* 0x000eaa000c101900 */
[----:B------:R-:W2:Y:S01]  /*0370*/  LD.E R2, desc[UR14][R2.64] ;  /* 0x0000000e02027980 */ /* 0x000ea2000c101900 */
[----:B------:R-:W-:Y:S01]  /*0380*/  BSSY.RECONVERGENT B1, `(.L_x_1571) ;  /* 0x000031b000017945 */ /* 0x000fe20003800200 */
[----:B--2---:R-:W-:-:S04]  /*0390*/  ISETP.NE.AND P0, PT, R31, R2, PT ;  /* 0x000000021f00720c */ /* 0x004fc80003f05270 */
[----:B------:R-:W-:-:S04]  /*03a0*/  ISETP.NE.AND P0, PT, R2, -0x1, !P0 ;  /* 0xffffffff0200780c */ /* 0x000fc80004705270 */
[----:B------:R-:W-:-:S13]  /*03b0*/  ISETP.EQ.OR P0, PT, R31, -0x1, !P0 ;  /* 0xffffffff1f00780c */ /* 0x000fda0004702670 */
[----:B------:R-:W-:Y:S05]  /*03c0*/  @P0 BRA `(.L_x_1572) ;  /* 0x0000003000580947 */ /* 0x000fea0003800000 */
[----:B------:R-:W2:Y:S01]  /*03d0*/  LD.E.64 R2, desc[UR14][R12.64] ;  /* 0x0000000e0c027980 */ /* 0x000ea2000c101b00 */
[----:B------:R-:W0:Y:S01]  /*03e0*/  LDC R20, c[0x0][0x380] ;  /* 0x0000e000ff147b82 */ /* 0x000e220000000800 */
[----:B------:R-:W-:Y:S01]  /*03f0*/  IABS R19, UR10 ;  /* 0x0000000a00137c13 */ /* 0x000fe20008000000 */
[----:B------:R-:W-:Y:S01]  /*0400*/  BSSY.RECONVERGENT B2, `(.L_x_1573) ;  /* 0x00002d7000027945 */ /* 0x000fe20003800200 */
[----:B------:R-:W-:Y:S02]  /*0410*/  IABS R32, UR10 ;  /* 0x0000000a00207c13 */ /* 0x000fe40008000000 */
[----:B------:R-:W1:Y:S03]  /*0420*/  I2F.RP R28, R19 ;  /* 0x00000013001c7306 */ /* 0x000e660000209400 */
[----:B------:R-:W3:Y:S08]  /*0430*/  LDC R39, c[0x0][0x388] ;  /* 0x0000e200ff277b82 */ /* 0x000ef00000000800 */
[----:B------:R-:W4:Y:S01]  /*0440*/  LDC R40, c[0x0][0x384] ;  /* 0x0000e100ff287b82 */ /* 0x000f220000000800 */
[----:B-1----:R-:W1:Y:S01]  /*0450*/  MUFU.RCP R28, R28 ;  /* 0x0000001c001c7308 */ /* 0x002e620000001000 */
[----:B0-----:R-:W-:-:S07]  /*0460*/  IABS R26, R20 ;  /* 0x00000014001a7213 */ /* 0x001fce0000000000 */
[----:B------:R-:W0:Y:S01]  /*0470*/  I2F.RP R0, R26 ;  /* 0x0000001a00007306 */ /* 0x000e220000209400 */
[----:B---3--:R-:W-:-:S07]  /*0480*/  IABS R18, R39 ;  /* 0x0000002700127213 */ /* 0x008fce0000000000 */
[----:B------:R-:W3:Y:S01]  /*0490*/  I2F.RP R29, R18 ;  /* 0x00000012001d7306 */ /* 0x000ee20000209400 */
[----:B-1----:R-:W-:-:S07]  /*04a0*/  VIADD R15, R28, 0xffffffe ;  /* 0x0ffffffe1c0f7836 */ /* 0x002fce0000000000 */
[----:B0-----:R-:W0:Y:S08]  /*04b0*/  MUFU.RCP R0, R0 ;  /* 0x0000000000007308 */ /* 0x001e300000001000 */
[----:B------:R-:W-:Y:S08]  /*04c0*/  F2I.FTZ.U32.TRUNC.NTZ R15, R15 ;  /* 0x0000000f000f7305 */ /* 0x000ff0000021f000 */
[----:B---3--:R-:W1:Y:S01]  /*04d0*/  MUFU.RCP R29, R29 ;  /* 0x0000001d001d7308 */ /* 0x008e620000001000 */
[----:B0-----:R-:W-:-:S07]  /*04e0*/  VIADD R16, R0, 0xffffffe ;  /* 0x0ffffffe00107836 */ /* 0x001fce0000000000 */
[----:B------:R0:W3:Y:S02]  /*04f0*/  F2I.FTZ.U32.TRUNC.NTZ R17, R16 ;  /* 0x0000001000117305 */ /* 0x0000e4000021f000 */
[----:B0-----:R-:W-:Y:S02]  /*0500*/  IMAD.MOV.U32 R16, RZ, RZ, RZ ;  /* 0x000000ffff107224 */ /* 0x001fe400078e00ff */
[----:B-1----:R-:W-:Y:S02]  /*0510*/  VIADD R28, R29, 0xffffffe ;  /* 0x0ffffffe1d1c7836 */ /* 0x002fe40000000000 */
[----:B---3--:R-:W-:Y:S02]  /*0520*/  IMAD.MOV R33, RZ, RZ, -R17 ;  /* 0x000000ffff217224 */ /* 0x008fe400078e0a11 */
[----:B------:R0:W1:Y:S02]  /*0530*/  F2I.FTZ.U32.TRUNC.NTZ R29, R28 ;  /* 0x0000001c001d7305 */ /* 0x000064000021f000 */
[----:B0-----:R-:W-:-:S02]  /*0540*/  IMAD.MOV.U32 R28, RZ, RZ, RZ ;  /* 0x000000ffff1c7224 */ /* 0x001fc400078e00ff */
[----:B-1----:R-:W-:-:S04]  /*0550*/  IMAD.MOV R45, RZ, RZ, -R29 ;  /* 0x000000ffff2d7224 */ /* 0x002fc800078e0a1d */
[----:B------:R-:W-:-:S04]  /*0560*/  IMAD R45, R45, R18, RZ ;  /* 0x000000122d2d7224 */ /* 0x000fc800078e02ff */
[----:B------:R-:W-:Y:S01]  /*0570*/  IMAD.HI.U32 R28, R29, R45, R28 ;  /* 0x0000002d1d1c7227 */ /* 0x000fe200078e001c */
[CC--:B--2---:R-:W-:Y:S02]  /*0580*/  VIMNMX R0, PT, PT, R2.reuse, R3.reuse, !PT ;  /* 0x0000000302007248 */ /* 0x0c4fe40007fe0100 */
[----:B------:R-:W-:Y:S02]  /*0590*/  VIMNMX R14, PT, PT, R2, R3, PT ;  /* 0x00000003020e7248 */ /* 0x000fe40003fe0100 */
[CC--:B------:R-:W-:Y:S02]  /*05a0*/  VIMNMX R27, PT, PT, R31.reuse, R0.reuse, PT ;  /* 0x000000001f1b7248 */ /* 0x0c0fe40003fe0100 */
[----:B------:R-:W-:Y:S01]  /*05b0*/  VIMNMX R2, PT, PT, R31, R0, !PT ;  /* 0x000000001f027248 */ /* 0x000fe20007fe0100 */
[----:B------:R-:W-:Y:S01]  /*05c0*/  IMAD R31, R33, R26, RZ ;  /* 0x0000001a211f7224 */ /* 0x000fe200078e02ff */
[----:B------:R-:W-:Y:S01]  /*05d0*/  VIMNMX R3, PT, PT, R14, R27, !PT ;  /* 0x0000001b0e037248 */ /* 0x000fe20007fe0100 */
[----:B------:R-:W-:-:S02]  /*05e0*/  IMAD.MOV R0, RZ, RZ, -R15 ;  /* 0x000000ffff007224 */ /* 0x000fc400078e0a0f */
[----:B------:R-:W-:Y:S01]  /*05f0*/  IMAD.HI.U32 R31, R17, R31, R16 ;  /* 0x0000001f111f7227 */ /* 0x000fe200078e0010 */
[----:B------:R-:W-:Y:S02]  /*0600*/  VIMNMX R17, PT, PT, R14, R27, PT ;  /* 0x0000001b0e117248 */ /* 0x000fe40003fe0100 */
[CC--:B------:R-:W-:Y:S01]  /*0610*/  VIMNMX R30, PT, PT, R2.reuse, R3.reuse, !PT ;  /* 0x00000003021e7248 */ /* 0x0c0fe20007fe0100 */
[----:B------:R-:W-:Y:S01]  /*0620*/  IMAD.MOV.U32 R14, RZ, RZ, RZ ;  /* 0x000000ffff0e7224 */ /* 0x000fe200078e00ff */
[----:B------:R-:W-:Y:S01]  /*0630*/  VIMNMX R43, PT, PT, R2, R3, PT ;  /* 0x00000003022b7248 */ /* 0x000fe20003fe0100 */
[----:B------:R-:W-:Y:S01]  /*0640*/  IMAD R27, R0, R19, RZ ;  /* 0x00000013001b7224 */ /* 0x000fe200078e02ff */
[CC--:B------:R-:W-:Y:S01]  /*0650*/  VIMNMX R42, PT, PT, R17.reuse, R30.reuse, !PT ;  /* 0x0000001e112a7248 */ /* 0x0c0fe20007fe0100 */
[----:B------:R-:W-:Y:S01]  /*0660*/  IMAD.MOV R0, RZ, RZ, -R32 ;  /* 0x000000ffff007224 */ /* 0x000fe200078e0a20 */
[----:B------:R-:W-:Y:S01]  /*0670*/  VIMNMX R30, PT, PT, R17, R30, PT ;  /* 0x0000001e111e7248 */ /* 0x000fe20003fe0100 */
[----:B------:R-:W-:Y:S01]  /*0680*/  IMAD.HI.U32 R16, R15, R27, R14 ;  /* 0x0000001b0f107227 */ /* 0x000fe200078e000e */
[----:B------:R-:W-:-:S02]  /*0690*/  IABS R37, R42 ;  /* 0x0000002a00257213 */ /* 0x000fc40000000000 */
[CC--:B------:R-:W-:Y:S02]  /*06a0*/  VIMNMX R41, PT, PT, R43.reuse, R30.reuse, !PT ;  /* 0x0000001e2b297248 */ /* 0x0c0fe40007fe0100 */
[----:B------:R-:W-:Y:S01]  /*06b0*/  LOP3.LUT R29, R42, UR10, RZ, 0x3c, !PT ;  /* 0x0000000a2a1d7c12 */ /* 0x000fe2000f8e3cff */
[----:B------:R-:W-:Y:S01]  /*06c0*/  IMAD.HI.U32 R15, R16, R37, RZ ;  /* 0x00000025100f7227 */ /* 0x000fe200078e00ff */
[----:B------:R-:W-:Y:S02]  /*06d0*/  IABS R35, R41 ;  /* 0x0000002900237213 */ /* 0x000fe40000000000 */
[----:B------:R-:W-:Y:S01]  /*06e0*/  VIMNMX R43, PT, PT, R43, R30, PT ;  /* 0x0000001e2b2b7248 */ /* 0x000fe20003fe0100 */
[----:B------:R-:W-:Y:S01]  /*06f0*/  IMAD R32, R15, R0, R37 ;  /* 0x000000000f207224 */ /* 0x000fe200078e0225 */
[----:B------:R-:W-:Y:S01]  /*0700*/  ISETP.GE.AND P3, PT, R29, RZ, PT ;  /* 0x000000ff1d00720c */ /* 0x000fe20003f66270 */
[----:B------:R-:W-:Y:S01]  /*0710*/  IMAD.HI.U32 R14, R31, R37, RZ ;  /* 0x000000251f0e7227 */ /* 0x000fe200078e00ff */
[----:B------:R-:W-:-:S02]  /*0720*/  LOP3.LUT R30, R42, R20, RZ, 0x3c, !PT ;  /* 0x000000142a1e7212 */ /* 0x000fc400078e3cff */
[----:B------:R-:W-:Y:S01]  /*0730*/  ISETP.GT.U32.AND P5, PT, R19, R32, PT ;  /* 0x000000201300720c */ /* 0x000fe20003fa4070 */
[----:B------:R-:W-:Y:S01]  /*0740*/  IMAD.MOV R27, RZ, RZ, -R14 ;  /* 0x000000ffff1b7224 */ /* 0x000fe200078e0a0e */
[----:B------:R-:W-:Y:S01]  /*0750*/  IABS R47, R43 ;  /* 0x0000002b002f7213 */ /* 0x000fe20000000000 */
[----:B------:R-:W-:Y:S01]  /*0760*/  IMAD.HI.U32 R33, R31, R35, RZ ;  /* 0x000000231f217227 */ /* 0x000fe200078e00ff */
[----:B------:R-:W-:-:S03]  /*0770*/  ISETP.GE.AND P2, PT, R30, RZ, PT ;  /* 0x000000ff1e00720c */ /* 0x000fc60003f46270 */
[----:B------:R-:W-:Y:S01]  /*0780*/  IMAD R37, R26, R27, R37 ;  /* 0x0000001b1a257224 */ /* 0x000fe200078e0225 */
[----:B----4-:R-:W-:Y:S01]  /*0790*/  IABS R27, R40 ;  /* 0x00000028001b7213 */ /* 0x010fe20000000000 */
[----:B------:R-:W-:Y:S02]  /*07a0*/  IMAD.MOV R45, RZ, RZ, -R33 ;  /* 0x000000ffff2d7224 */ /* 0x000fe400078e0a21 */
[----:B------:R-:W-:Y:S01]  /*07b0*/  IMAD.HI.U32 R29, R16, R35, RZ ;  /* 0x00000023101d7227 */ /* 0x000fe200078e00ff */
[C---:B------:R-:W-:Y:S01]  /*07c0*/  ISETP.GT.U32.AND P0, PT, R26.reuse, R37, PT ;  /* 0x000000251a00720c */ /* 0x040fe20003f04070 */
[----:B------:R-:W0:Y:S02]  /*07d0*/  I2F.RP R34, R27 ;  /* 0x0000001b00227306 */ /* 0x000e240000209400 */
[----:B------:R-:W-:Y:S02]  /*07e0*/  IMAD R45, R26, R45, R35 ;  /* 0x0000002d1a2d7224 */ /* 0x000fe400078e0223 */
[----:B------:R-:W-:-:S02]  /*07f0*/  @!P5 IMAD.IADD R32, R32, 0x1, -R19 ;  /* 0x000000012020d824 */ /* 0x000fc400078e0a13 */
[----:B------:R-:W-:Y:S01]  /*0800*/  IMAD R30, R29, R0, R35 ;  /* 0x000000001d1e7224 */ /* 0x000fe200078e0223 */
[----:B------:R-:W-:Y:S01]  /*0810*/  ISETP.GT.U32.AND P1, PT, R26, R45, PT ;  /* 0x0000002d1a00720c */ /* 0x000fe20003f24070 */
[----:B------:R-:W-:Y:S01]  /*0820*/  IMAD.HI.U32 R35, R16, R47, RZ ;  /* 0x0000002f10237227 */ /* 0x000fe200078e00ff */
[----:B------:R-:W-:Y:S02]  /*0830*/  ISETP.GE.U32.AND P4, PT, R32, R19, PT ;  /* 0x000000132000720c */ /* 0x000fe40003f86070 */
[----:B------:R-:W-:Y:S01]  /*0840*/  LOP3.LUT R32, R41, UR10, RZ, 0x3c, !PT ;  /* 0x0000000a29207c12 */ /* 0x000fe2000f8e3cff */
[--C-:B------:R-:W-:Y:S02]  /*0850*/  @!P0 IMAD.IADD R37, R37, 0x1, -R26.reuse ;  /* 0x0000000125258824 */ /* 0x100fe400078e0a1a */
[----:B------:R-:W-:Y:S01]  /*0860*/  @!P0 VIADD R14, R14, 0x1 ;  /* 0x000000010e0e8836 */ /* 0x000fe20000000000 */
[----:B------:R-:W-:Y:S01]  /*0870*/  ISETP.GT.U32.AND P0, PT, R19, R30, PT ;  /* 0x0000001e1300720c */ /* 0x000fe20003f04070 */
[----:B------:R-:W-:Y:S01]  /*0880*/  @!P5 VIADD R15, R15, 0x1 ;  /* 0x000000010f0fd836 */ /* 0x000fe20000000000 */
[----:B0-----:R-:W0:Y:S01]  /*0890*/  MUFU.RCP R34, R34 ;  /* 0x0000002200227308 */ /* 0x001e220000001000 */
[----:B------:R-:W-:Y:S01]  /*08a0*/  IMAD R38, R35, R0, R47 ;  /* 0x0000000023267224 */ /* 0x000fe200078e022f */
[----:B------:R-:W-:Y:S01]  /*08b0*/  ISETP.GE.U32.AND P6, PT, R37, R26, PT ;  /* 0x0000001a2500720c */ /* 0x000fe20003fc6070 */
[----:B------:R-:W-:-:S02]  /*08c0*/  @!P1 IMAD.IADD R45, R45, 0x1, -R26 ;  /* 0x000000012d2d9824 */ /* 0x000fc400078e0a1a */
[----:B------:R-:W-:Y:S01]  /*08d0*/  @P4 IADD3 R15, PT, PT, R15, 0x1, RZ ;  /* 0x000000010f0f4810 */ /* 0x000fe20007ffe0ff */
[----:B------:R-:W-:Y:S01]  /*08e0*/  IMAD.HI.U32 R36, R31, R47, RZ ;  /* 0x0000002f1f247227 */ /* 0x000fe200078e00ff */
[----:B------:R-:W-:Y:S02]  /*08f0*/  ISETP.GT.U32.AND P4, PT, R19, R38, PT ;  /* 0x000000261300720c */ /* 0x000fe40003f84070 */
[----:B------:R-:W-:Y:S01]  /*0900*/  ISETP.GE.U32.AND P5, PT, R45, R26, PT ;  /* 0x0000001a2d00720c */ /* 0x000fe20003fa6070 */
[----:B------:R-:W-:Y:S02]  /*0910*/  IMAD.MOV.U32 R45, RZ, RZ, R15 ;  /* 0x000000ffff2d7224 */ /* 0x000fe400078e000f */
[----:B------:R-:W-:Y:S02]  /*0920*/  @!P0 IMAD.IADD R30, R30, 0x1, -R19 ;  /* 0x000000011e1e8824 */ /* 0x000fe400078e0a13 */
[----:B------:R-:W-:Y:S02]  /*0930*/  @!P3 IMAD.MOV R45, RZ, RZ, -R45 ;  /* 0x000000ffff2db224 */ /* 0x000fe400078e0a2d */
[----:B------:R-:W-:Y:S01]  /*0940*/  IMAD.MOV R37, RZ, RZ, -R36 ;  /* 0x000000ffff257224 */ /* 0x000fe200078e0a24 */
[----:B------:R-:W-:Y:S01]  /*0950*/  ISETP.GE.U32.AND P3, PT, R30, R19, PT ;  /* 0x000000131e00720c */ /* 0x000fe20003f66070 */
[----:B------:R-:W-:Y:S01]  /*0960*/  @!P1 VIADD R33, R33, 0x1 ;  /* 0x0000000121219836 */ /* 0x000fe20000000000 */
[----:B------:R-:W-:Y:S01]  /*0970*/  ISETP.NE.AND P1, PT, RZ, UR10, PT ;  /* 0x0000000aff007c0c */ /* 0x000fe2000bf25270 */
[----:B------:R-:W-:Y:S01]  /*0980*/  @!P4 IMAD.IADD R38, R38, 0x1, -R19 ;  /* 0x000000012626c824 */ /* 0x000fe200078e0a13 */
[----:B------:R-:W-:Y:S01]  /*0990*/  LOP3.LUT R30, RZ, UR10, RZ, 0x33, !PT ;  /* 0x0000000aff1e7c12 */ /* 0x000fe2000f8e33ff */
[----:B0-----:R-:W-:-:S02]  /*09a0*/  VIADD R34, R34, 0xffffffe ;  /* 0x0ffffffe22227836 */ /* 0x001fc40000000000 */
[----:B------:R-:W-:Y:S01]  /*09b0*/  IMAD R37, R26, R37, R47 ;  /* 0x000000251a257224 */ /* 0x000fe200078e022f */
[----:B------:R-:W-:Y:S01]  /*09c0*/  SEL R45, R30, R45, !P1 ;  /* 0x0000002d1e2d7207 */ /* 0x000fe20004800000 */
[----:B------:R-:W-:Y:S01]  /*09d0*/  @P5 VIADD R33, R33, 0x1 ;  /* 0x0000000121215836 */ /* 0x000fe20000000000 */
[----:B------:R-:W-:Y:S01]  /*09e0*/  ISETP.GE.U32.AND P5, PT, R38, R19, PT ;  /* 0x000000132600720c */ /* 0x000fe20003fa6070 */
[----:B------:R-:W0:Y:S01]  /*09f0*/  F2I.FTZ.U32.TRUNC.NTZ R15, R34 ;  /* 0x00000022000f7305 */ /* 0x000e22000021f000 */
[----:B------:R-:W-:Y:S01]  /*0a00*/  @P6 VIADD R14, R14, 0x1 ;  /* 0x000000010e0e6836 */ /* 0x000fe20000000000 */
[----:B------:R-:W-:Y:S01]  /*0a10*/  ISETP.GE.AND P6, PT, R32, RZ, PT ;  /* 0x000000ff2000720c */ /* 0x000fe20003fc6270 */
[----:B------:R-:W-:Y:S01]  /*0a20*/  @!P0 VIADD R29, R29, 0x1 ;  /* 0x000000011d1d8836 */ /* 0x000fe20000000000 */
[----:B------:R-:W-:Y:S01]  /*0a30*/  LOP3.LUT R38, R43, UR10, RZ, 0x3c, !PT ;  /* 0x0000000a2b267c12 */ /* 0x000fe2000f8e3cff */
[----:B------:R-:W-:Y:S01]  /*0a40*/  @!P4 VIADD R35, R35, 0x1 ;  /* 0x000000012323c836 */ /* 0x000fe20000000000 */
[----:B------:R-:W-:Y:S01]  /*0a50*/  ISETP.GT.U32.AND P0, PT, R26, R37, PT ;  /* 0x000000251a00720c */ /* 0x000fe20003f04070 */
[----:B------:R-:W-:Y:S01]  /*0a60*/  @P3 VIADD R29, R29, 0x1 ;  /* 0x000000011d1d3836 */ /* 0x000fe20000000000 */
[----:B------:R-:W-:-:S02]  /*0a70*/  LOP3.LUT R32, R41, R20, RZ, 0x3c, !PT ;  /* 0x0000001429207212 */ /* 0x000fc400078e3cff */
[----:B------:R-:W-:Y:S01]  /*0a80*/  ISETP.GE.AND P3, PT, R38, RZ, PT ;  /* 0x000000ff2600720c */ /* 0x000fe20003f66270 */
[----:B------:R-:W-:Y:S01]  /*0a90*/  IMAD.MOV.U32 R47, RZ, RZ, R29 ;  /* 0x000000ffff2f7224 */ /* 0x000fe200078e001d */
[----:B------:R-:W-:Y:S01]  /*0aa0*/  ISETP.GE.AND P4, PT, R32, RZ, PT ;  /* 0x000000ff2000720c */ /* 0x000fe20003f86270 */
[----:B------:R-:W-:Y:S01]  /*0ab0*/  @P5 VIADD R35, R35, 0x1 ;  /* 0x0000000123235836 */ /* 0x000fe20000000000 */
[----:B------:R-:W-:Y:S01]  /*0ac0*/  LOP3.LUT R32, R43, R20, RZ, 0x3c, !PT ;  /* 0x000000142b207212 */ /* 0x000fe200078e3cff */
[----:B------:R-:W-:Y:S01]  /*0ad0*/  @!P6 IMAD.MOV R47, RZ, RZ, -R47 ;  /* 0x000000ffff2fe224 */ /* 0x000fe200078e0a2f */
[----:B------:R-:W-:Y:S01]  /*0ae0*/  IABS R49, R45 ;  /* 0x0000002d00317213 */ /* 0x000fe20000000000 */
[----:B------:R-:W-:Y:S01]  /*0af0*/  IMAD.MOV.U32 R38, RZ, RZ, R14 ;  /* 0x000000ffff267224 */ /* 0x000fe200078e000e */
[----:B------:R-:W-:Y:S01]  /*0b00*/  ISETP.GE.AND P5, PT, R32, RZ, PT ;  /* 0x000000ff2000720c */ /* 0x000fe20003fa6270 */
[----:B0-----:R-:W-:Y:S01]  /*0b10*/  IMAD.MOV R32, RZ, RZ, -R15 ;  /* 0x000000ffff207224 */ /* 0x001fe200078e0a0f */
[----:B------:R-:W-:Y:S01]  /*0b20*/  SEL R34, R30, R47, !P1 ;  /* 0x0000002f1e227207 */ /* 0x000fe20004800000 */
[----:B------:R-:W-:Y:S01]  /*0b30*/  @!P0 IMAD.IADD R37, R37, 0x1, -R26 ;  /* 0x0000000125258824 */ /* 0x000fe200078e0a1a */
[----:B------:R-:W-:Y:S01]  /*0b40*/  MOV R44, R33 ;  /* 0x00000021002c7202 */ /* 0x000fe20000000f00 */
[----:B------:R-:W-:-:S02]  /*0b50*/  IMAD.MOV.U32 R14, RZ, RZ, R32 ;  /* 0x000000ffff0e7224 */ /* 0x000fc400078e0020 */
[----:B------:R-:W-:Y:S01]  /*0b60*/  IMAD.HI.U32 R29, R28, R49, RZ ;  /* 0x000000311c1d7227 */ /* 0x000fe200078e00ff */
[----:B------:R-:W-:-:S03]  /*0b70*/  ISETP.GE.U32.AND P6, PT, R37, R26, PT ;  /* 0x0000001a2500720c */ /* 0x000fc60003fc6070 */
[----:B------:R-:W-:Y:S01]  /*0b80*/  @!P3 IMAD.MOV R35, RZ, RZ, -R35 ;  /* 0x000000ffff23b224 */ /* 0x000fe200078e0a23 */
[----:B------:R-:W-:Y:S01]  /*0b90*/  ISETP.GE.AND P3, PT, R45, RZ, PT ;  /* 0x000000ff2d00720c */ /* 0x000fe20003f66270 */
[----:B------:R-:W-:Y:S01]  /*0ba0*/  IMAD R47, R14, R27, RZ ;  /* 0x0000001b0e2f7224 */ /* 0x000fe200078e02ff */
[----:B------:R-:W-:Y:S01]  /*0bb0*/  IABS R45, R34 ;  /* 0x00000022002d7213 */ /* 0x000fe20000000000 */
[----:B------:R-:W-:Y:S01]  /*0bc0*/  IMAD.MOV R29, RZ, RZ, -R29 ;  /* 0x000000ffff1d7224 */ /* 0x000fe200078e0a1d */
[----:B------:R-:W-:Y:S01]  /*0bd0*/  SEL R32, R30, R35, !P1 ;  /* 0x000000231e207207 */ /* 0x000fe20004800000 */
[----:B------:R-:W-:Y:S02]  /*0be0*/  IMAD.MOV.U32 R14, RZ, RZ, RZ ;  /* 0x000000ffff0e7224 */ /* 0x000fe400078e00ff */
[----:B------:R-:W-:Y:S01]  /*0bf0*/  IMAD R37, R18, R29, R49 ;  /* 0x0000001d12257224 */ /* 0x000fe200078e0231 */
[----:B------:R-:W-:Y:S01]  /*0c00*/  LOP3.LUT R29, RZ, R20, RZ, 0x33, !PT ;  /* 0x00000014ff1d7212 */ /* 0x000fe200078e33ff */
[----:B------:R-:W-:Y:S01]  /*0c10*/  @!P2 IMAD.MOV R38, RZ, RZ, -R38 ;  /* 0x000000ffff26a224 */ /* 0x000fe200078e0a26 */
[----:B------:R-:W-:Y:S01]  /*0c20*/  ISETP.NE.AND P2, PT, R20, RZ, PT ;  /* 0x000000ff1400720c */ /* 0x000fe20003f45270 */
[----:B------:R-:W-:Y:S01]  /*0c30*/  IMAD.HI.U32 R14, R15, R47, R14 ;  /* 0x0000002f0f0e7227 */ /* 0x000fe200078e000e */
[----:B------:R-:W-:-:S02]  /*0c40*/  IABS R47, R32 ;  /* 0x00000020002f7213 */ /* 0x000fc40000000000 */
[----:B------:R-:W-:Y:S01]  /*0c50*/  SEL R33, R29, R38, !P2 ;  /* 0x000000261d217207 */ /* 0x000fe20005000000 */
[----:B------:R-:W-:-:S03]  /*0c60*/  IMAD.HI.U32 R15, R28, R45, RZ ;  /* 0x0000002d1c0f7227 */ /* 0x000fc600078e00ff */
[----:B------:R-:W-:Y:S01]  /*0c70*/  IABS R49, R33 ;  /* 0x0000002100317213 */ /* 0x000fe20000000000 */
[----:B------:R-:W-:Y:S02]  /*0c80*/  @!P0 VIADD R36, R36, 0x1 ;  /* 0x0000000124248836 */ /* 0x000fe40000000000 */
[----:B------:R-:W-:Y:S02]  /*0c90*/  IMAD.MOV R15, RZ, RZ, -R15 ;  /* 0x000000ffff0f7224 */ /* 0x000fe400078e0a0f */
[----:B------:R-:W-:-:S04]  /*0ca0*/  IMAD.HI.U32 R38, R28, R47, RZ ;  /* 0x0000002f1c267227 */ /* 0x000fc800078e00ff */
[----:B------:R-:W-:Y:S02]  /*0cb0*/  @P6 VIADD R36, R36, 0x1 ;  /* 0x0000000124246836 */ /* 0x000fe40000000000 */
[C---:B------:R-:W-:Y:S02]  /*0cc0*/  IMAD R15, R18.reuse, R15, R45 ;  /* 0x0000000f120f7224 */ /* 0x040fe400078e022d */
[----:B------:R-:W-:Y:S02]  /*0cd0*/  IMAD.MOV R45, RZ, RZ, -R38 ;  /* 0x000000ffff2d7224 */ /* 0x000fe400078e0a26 */
[----:B------:R-:W-:Y:S02]  /*0ce0*/  IMAD.MOV.U32 R38, RZ, RZ, R36 ;  /* 0x000000ffff267224 */ /* 0x000fe400078e0024 */
[----:B------:R-:W-:Y:S01]  /*0cf0*/  @!P4 IMAD.MOV R44, RZ, RZ, -R44 ;  /* 0x000000ffff2cc224 */ /* 0x000fe200078e0a2c */
[C---:B------:R-:W-:Y:S01]  /*0d00*/  ISETP.GT.U32.AND P4, PT, R18.reuse, R37, PT ;  /* 0x000000251200720c */ /* 0x040fe20003f84070 */
[----:B------:R-:W-:-:S02]  /*0d10*/  IMAD R45, R18, R45, R47 ;  /* 0x0000002d122d7224 */ /* 0x000fc400078e022f */
[----:B------:R-:W-:Y:S01]  /*0d20*/  @!P5 IMAD.MOV R38, RZ, RZ, -R38 ;  /* 0x000000ffff26d224 */ /* 0x000fe200078e0a26 */
[----:B------:R-:W-:Y:S01]  /*0d30*/  ISETP.GT.U32.AND P5, PT, R18, R15, PT ;  /* 0x0000000f1200720c */ /* 0x000fe20003fa4070 */
[----:B------:R-:W-:Y:S01]  /*0d40*/  IMAD.HI.U32 R36, R14, R49, RZ ;  /* 0x000000310e247227 */ /* 0x000fe200078e00ff */
[----:B------:R-:W-:Y:S02]  /*0d50*/  ISETP.GT.U32.AND P0, PT, R18, R45, PT ;  /* 0x0000002d1200720c */ /* 0x000fe40003f04070 */
[C---:B------:R-:W-:Y:S01]  /*0d60*/  SEL R35, R29.reuse, R44, !P2 ;  /* 0x0000002c1d237207 */ /* 0x040fe20005000000 */
[----:B------:R-:W-:Y:S01]  /*0d70*/  IMAD.MOV R44, RZ, RZ, -R36 ;  /* 0x000000ffff2c7224 */ /* 0x000fe200078e0a24 */
[----:B------:R-:W-:Y:S02]  /*0d80*/  SEL R36, R29, R38, !P2 ;  /* 0x000000261d247207 */ /* 0x000fe40005000000 */
[----:B------:R-:W-:Y:S01]  /*0d90*/  IABS R46, R35 ;  /* 0x00000023002e7213 */ /* 0x000fe20000000000 */
[----:B------:R-:W-:Y:S01]  /*0da0*/  @!P4 IMAD.IADD R37, R37, 0x1, -R18 ;  /* 0x000000012525c824 */ /* 0x000fe200078e0a12 */
[----:B------:R-:W-:Y:S01]  /*0db0*/  IABS R47, R36 ;  /* 0x00000024002f7213 */ /* 0x000fe20000000000 */
[----:B------:R-:W-:-:S02]  /*0dc0*/  IMAD R49, R27, R44, R49 ;  /* 0x0000002c1b317224 */ /* 0x000fc400078e0231 */
[--C-:B------:R-:W-:Y:S01]  /*0dd0*/  @!P5 IMAD.IADD R15, R15, 0x1, -R18.reuse ;  /* 0x000000010f0fd824 */ /* 0x100fe200078e0a12 */
[----:B------:R-:W-:Y:S01]  /*0de0*/  ISETP.GT.U32.AND P6, PT, R18, R37, PT ;  /* 0x000000251200720c */ /* 0x000fe20003fc4070 */
[----:B------:R-:W-:Y:S01]  /*0df0*/  @!P0 IMAD.IADD R45, R45, 0x1, -R18 ;  /* 0x000000012d2d8824 */ /* 0x000fe200078e0a12 */
[----:B------:R-:W-:Y:S01]  /*0e00*/  ISETP.GT.U32.AND P5, PT, R27, R49, PT ;  /* 0x000000311b00720c */ /* 0x000fe20003fa4070 */
[----:B------:R-:W-:Y:S01]  /*0e10*/  IMAD.HI.U32 R38, R14, R46, RZ ;  /* 0x0000002e0e267227 */ /* 0x000fe200078e00ff */
[C---:B------:R-:W-:Y:S02]  /*0e20*/  ISETP.GT.U32.AND P4, PT, R18.reuse, R15, PT ;  /* 0x0000000f1200720c */ /* 0x040fe40003f84070 */
[----:B------:R-:W-:Y:S01]  /*0e30*/  ISETP.GT.U32.AND P0, PT, R18, R45, PT ;  /* 0x0000002d1200720c */ /* 0x000fe20003f04070 */
[----:B------:R-:W-:-:S04]  /*0e40*/  IMAD.HI.U32 R44, R14, R47, RZ ;  /* 0x0000002f0e2c7227 */ /* 0x000fc800078e00ff */
[----:B------:R-:W-:Y:S02]  /*0e50*/  IMAD.MOV R38, RZ, RZ, -R38 ;  /* 0x000000ffff267224 */ /* 0x000fe400078e0a26 */
[----:B------:R-:W-:Y:S02]  /*0e60*/  IMAD.MOV R44, RZ, RZ, -R44 ;  /* 0x000000ffff2c7224 */ /* 0x000fe400078e0a2c */
[C---:B------:R-:W-:Y:S02]  /*0e70*/  IMAD R38, R27.reuse, R38, R46 ;  /* 0x000000261b267224 */ /* 0x040fe400078e022e */
[----:B------:R-:W-:Y:S02]  /*0e80*/  IMAD R44, R27, R44, R47 ;  /* 0x0000002c1b2c7224 */ /* 0x000fe400078e022f */
[--C-:B------:R-:W-:Y:S01]  /*0e90*/  @!P6 IMAD.IADD R37, R37, 0x1, -R18.reuse ;  /* 0x000000012525e824 */ /* 0x100fe200078e0a12 */
[----:B------:R-:W-:Y:S01]  /*0ea0*/  ISETP.GT.U32.AND P6, PT, R27, R38, PT ;  /* 0x000000261b00720c */ /* 0x000fe20003fc4070 */
[--C-:B------:R-:W-:Y:S01]  /*0eb0*/  @!P4 IMAD.IADD R15, R15, 0x1, -R18.reuse ;  /* 0x000000010f0fc824 */ /* 0x100fe200078e0a12 */
[----:B------:R-:W-:Y:S01]  /*0ec0*/  ISETP.GT.U32.AND P4, PT, R27, R44, PT ;  /* 0x0000002c1b00720c */ /* 0x000fe20003f84070 */
[----:B------:R-:W-:Y:S01]  /*0ed0*/  @!P5 IMAD.IADD R49, R49, 0x1, -R27 ;  /* 0x000000013131d824 */ /* 0x000fe200078e0a1b */
[----:B------:R-:W-:Y:S01]  /*0ee0*/  ISETP.GE.AND P5, PT, R34, RZ, PT ;  /* 0x000000ff2200720c */ /* 0x000fe20003fa6270 */
[----:B------:R-:W-:Y:S01]  /*0ef0*/  @!P0 IMAD.IADD R45, R45, 0x1, -R18 ;  /* 0x000000012d2d8824 */ /* 0x000fe200078e0a12 */
[----:B------:R-:W-:Y:S01]  /*0f00*/  ISETP.GE.AND P0, PT, R32, RZ, PT ;  /* 0x000000ff2000720c */ /* 0x000fe20003f06270 */
[----:B------:R-:W-:Y:S01]  /*0f10*/  @!P3 IMAD.MOV R37, RZ, RZ, -R37 ;  /* 0x000000ffff25b224 */ /* 0x000fe200078e0a25 */
[----:B------:R-:W-:Y:S01]  /*0f20*/  ISETP.GT.U32.AND P3, PT, R27, R49, PT ;  /* 0x000000311b00720c */ /* 0x000fe20003f64070 */
[----:B------:R-:W-:Y:S01]  /*0f30*/  IMAD.MOV.U32 R34, RZ, RZ, R15 ;  /* 0x000000ffff227224 */ /* 0x000fe200078e000f */
[----:B------:R-:W-:Y:S01]  /*0f40*/  LOP3.LUT R15, RZ, R39, RZ, 0x33, !PT ;  /* 0x00000027ff0f7212 */ /* 0x000fe200078e33ff */
[----:B------:R-:W-:Y:S01]  /*0f50*/  IMAD.MOV R47, RZ, RZ, -R33 ;  /* 0x000000ffff2f7224 */ /* 0x000fe200078e0a21 */
[----:B------:R-:W-:Y:S01]  /*0f60*/  LOP3.LUT R32, RZ, R40, RZ, 0x33, !PT ;  /* 0x00000028ff207212 */ /* 0x000fe200078e33ff */
[--C-:B------:R-:W-:Y:S01]  /*0f70*/  @!P6 IMAD.IADD R38, R38, 0x1, -R27.reuse ;  /* 0x000000012626e824 */ /* 0x100fe200078e0a1b */
[----:B------:R-:W-:Y:S01]  /*0f80*/  ISETP.GE.AND P6, PT, R33, RZ, PT ;  /* 0x000000ff2100720c */ /* 0x000fe20003fc6270 */
[--C-:B------:R-:W-:Y:S01]  /*0f90*/  @!P4 IMAD.IADD R44, R44, 0x1, -R27.reuse ;  /* 0x000000012c2cc824 */ /* 0x100fe200078e0a1b */
[----:B------:R-:W-:Y:S01]  /*0fa0*/  ISETP.NE.AND P4, PT, R40, RZ, PT ;  /* 0x000000ff2800720c */ /* 0x000fe20003f85270 */
[----:B------:R-:W-:Y:S01]  /*0fb0*/  @!P5 IMAD.MOV R34, RZ, RZ, -R34 ;  /* 0x000000ffff22d224 */ /* 0x000fe200078e0a22 */
[----:B------:R-:W-:Y:S01]  /*0fc0*/  ISETP.GT.U32.AND P5, PT, R27, R38, PT ;  /* 0x000000261b00720c */ /* 0x000fe20003fa4070 */
[----:B------:R-:W-:Y:S01]  /*0fd0*/  IMAD.MOV R46, RZ, RZ, -R36 ;  /* 0x000000ffff2e7224 */ /* 0x000fe200078e0a24 */
[----:B------:R-:W-:Y:S01]  /*0fe0*/  @!P0 IADD3 R45, PT, PT, -R45, RZ, RZ ;  /* 0x000000ff2d2d8210 */ /* 0x000fe20007ffe1ff */
[----:B------:R-:W-:Y:S01]  /*0ff0*/  @!P3 IMAD.IADD R49, R49, 0x1, -R27 ;  /* 0x000000013131b824 */ /* 0x000fe200078e0a1b */
[----:B------:R-:W-:-:S02]  /*1000*/  ISETP.GT.U32.AND P0, PT, R27, R44, PT ;  /* 0x0000002c1b00720c */ /* 0x000fc40003f04070 */
[----:B------:R-:W-:-:S03]  /*1010*/  ISETP.NE.AND P3, PT, R39, RZ, PT ;  /* 0x000000ff2700720c */ /* 0x000fc60003f65270 */
[----:B------:R-:W-:Y:S01]  /*1020*/  @!P6 IMAD.MOV R49, RZ, RZ, -R49 ;  /* 0x000000ffff31e224 */ /* 0x000fe200078e0a31 */
[C---:B------:R-:W-:Y:S02]  /*1030*/  SEL R33, R15.reuse, R34, !P3 ;  /* 0x000000220f217207 */ /* 0x040fe40005800000 */
[C---:B------:R-:W-:Y:S01]  /*1040*/  SEL R34, R15.reuse, R45, !P3 ;  /* 0x0000002d0f227207 */ /* 0x040fe20005800000 */
[--C-:B------:R-:W-:Y:S01]  /*1050*/  @!P5 IMAD.IADD R38, R38, 0x1, -R27.reuse ;  /* 0x000000012626d824 */ /* 0x100fe200078e0a1b */
[----:B------:R-:W-:Y:S01]  /*1060*/  ISETP.GE.AND P5, PT, R36, RZ, PT ;  /* 0x000000ff2400720c */ /* 0x000fe20003fa6270 */
[----:B------:R-:W-:Y:S01]  /*1070*/  IMAD R45, R20, R47, R42 ;  /* 0x0000002f142d7224 */ /* 0x000fe200078e022a */
[----:B------:R-:W-:Y:S01]  /*1080*/  SEL R36, R15, R37, !P3 ;  /* 0x000000250f247207 */ /* 0x000fe20005800000 */
[----:B------:R-:W-:Y:S01]  /*1090*/  @!P0 IMAD.IADD R44, R44, 0x1, -R27 ;  /* 0x000000012c2c8824 */ /* 0x000fe200078e0a1b */
[----:B------:R-:W-:Y:S01]  /*10a0*/  ISETP.NE.AND P0, PT, R33, R34, PT ;  /* 0x000000222100720c */ /* 0x000fe20003f05270 */
[----:B------:R-:W-:Y:S01]  /*10b0*/  IMAD R47, R20, R46, R43 ;  /* 0x0000002e142f7224 */ /* 0x000fe200078e022b */
[----:B------:R-:W-:Y:S01]  /*10c0*/  ISETP.GE.AND P6, PT, R35, RZ, PT ;  /* 0x000000ff2300720c */ /* 0x000fe20003fc6270 */
[----:B------:R-:W-:Y:S01]  /*10d0*/  IMAD.MOV.U32 R37, RZ, RZ, R44 ;  /* 0x000000ffff257224 */ /* 0x000fe200078e002c */
[----:B------:R-:W-:Y:S01]  /*10e0*/  ISETP.NE.OR P0, PT, R36, R33, P0 ;  /* 0x000000212400720c */ /* 0x000fe20000705670 */
[----:B------:R-:W-:-:S04]  /*10f0*/  IMAD.MOV R35, RZ, RZ, -R35 ;  /* 0x000000ffff237224 */ /* 0x000fc800078e0a23 */
[----:B------:R-:W-:Y:S02]  /*1100*/  @!P5 IMAD.MOV R37, RZ, RZ, -R37 ;  /* 0x000000ffff25d224 */ /* 0x000fe400078e0a25 */
[----:B------:R-:W-:Y:S01]  /*1110*/  IMAD R44, R20, R35, R41 ;  /* 0x00000023142c7224 */ /* 0x000fe200078e0229 */
[C---:B------:R-:W-:Y:S02]  /*1120*/  SEL R35, R32.reuse, R49, !P4 ;  /* 0x0000003120237207 */ /* 0x040fe40006000000 */
[----:B------:R-:W-:Y:S01]  /*1130*/  SEL R37, R32, R37, !P4 ;  /* 0x0000002520257207 */ /* 0x000fe20006000000 */
[----:B------:R-:W-:-:S05]  /*1140*/  @!P6 IMAD.MOV R38, RZ, RZ, -R38 ;  /* 0x000000ffff26e224 */ /* 0x000fca00078e0a26 */
[----:B------:R-:W-:Y:S01]  /*1150*/  SEL R38, R32, R38, !P4 ;  /* 0x0000002620267207 */ /* 0x000fe20006000000 */
[----:B------:R-:W-:Y:S06]  /*1160*/  @P0 BRA `(.L_x_1574) ;  /* 0x0000000400400947 */ /* 0x000fec0003800000 */
[CC--:B------:R-:W-:Y:S02]  /*1170*/  VIMNMX R0, PT, PT, R42.reuse, R41.reuse, !PT ;  /* 0x000000292a007248 */ /* 0x0c0fe40007fe0100 */
[----:B------:R-:W-:Y:S02]  /*1180*/  VIMNMX R15, PT, PT, R42, R41, PT ;  /* 0x000000292a0f7248 */ /* 0x000fe40003fe0100 */
[CC--:B------:R-:W-:Y:S02]  /*1190*/  VIMNMX R16, PT, PT, R43.reuse, R0.reuse, PT ;  /* 0x000000002b107248 */ /* 0x0c0fe40003fe0100 */
[----:B------:R-:W-:Y:S02]  /*11a0*/  VIMNMX R43, PT, PT, R43, R0, !PT ;  /* 0x000000002b2b7248 */ /* 0x000fe40007fe0100 */
[CC--:B------:R-:W-:Y:S02]  /*11b0*/  VIMNMX R39, PT, PT, R15.reuse, R16.reuse, !PT ;  /* 0x000000100f277248 */ /* 0x0c0fe40007fe0100 */
[----:B------:R-:W-:-:S02]  /*11c0*/  VIMNMX R15, PT, PT, R15, R16, PT ;  /* 0x000000100f0f7248 */ /* 0x000fc40003fe0100 */
[----:B------:R-:W-:Y:S02]  /*11d0*/  IABS R19, R39 ;  /* 0x0000002700137213 */ /* 0x000fe40000000000 */
[----:B------:R-:W-:Y:S02]  /*11e0*/  IABS R33, R15 ;  /* 0x0000000f00217213 */ /* 0x000fe40000000000 */
[----:B------:R-:W-:Y:S01]  /*11f0*/  VIMNMX3 R44, R44, R47, R45, PT ;  /* 0x0000002f2c2c720f */ /* 0x000fe2000380012d */
[----:B------:R-:W-:Y:S01]  /*1200*/  IMAD.HI.U32 R16, R31, R19, RZ ;  /* 0x000000131f107227 */ /* 0x000fe200078e00ff */
[----:B------:R-:W-:-:S03]  /*1210*/  VIMNMX3 R35, R38, R37, R35, PT ;  /* 0x000000252623720f */ /* 0x000fc60003800123 */
[----:B------:R-:W-:-:S04]  /*1220*/  IMAD.HI.U32 R28, R31, R33, RZ ;  /* 0x000000211f1c7227 */ /* 0x000fc800078e00ff */
[----:B------:R-:W-:Y:S02]  /*1230*/  IMAD.MOV R18, RZ, RZ, -R16 ;  /* 0x000000ffff127224 */ /* 0x000fe400078e0a10 */
[----:B------:R-:W-:Y:S02]  /*1240*/  IMAD.MOV R30, RZ, RZ, -R28 ;  /* 0x000000ffff1e7224 */ /* 0x000fe400078e0a1c */
[C---:B------:R-:W-:Y:S01]  /*1250*/  IMAD R19, R26.reuse, R18, R19 ;  /* 0x000000121a137224 */ /* 0x040fe200078e0213 */
[----:B------:R-:W-:Y:S01]  /*1260*/  LOP3.LUT R18, R39, R20, RZ, 0x3c, !PT ;  /* 0x0000001427127212 */ /* 0x000fe200078e3cff */
[----:B------:R-:W-:-:S03]  /*1270*/  IMAD R33, R26, R30, R33 ;  /* 0x0000001e1a217224 */ /* 0x000fc600078e0221 */
[C---:B------:R-:W-:Y:S02]  /*1280*/  ISETP.GT.U32.AND P6, PT, R26.reuse, R19, PT ;  /* 0x000000131a00720c */ /* 0x040fe40003fc4070 */
[----:B------:R-:W-:Y:S02]  /*1290*/  ISETP.GT.U32.AND P5, PT, R26, R33, PT ;  /* 0x000000211a00720c */ /* 0x000fe40003fa4070 */
[----:B------:R-:W-:-:S09]  /*12a0*/  ISETP.GE.AND P0, PT, R18, RZ, PT ;  /* 0x000000ff1200720c */ /* 0x000fd20003f06270 */
[--C-:B------:R-:W-:Y:S02]  /*12b0*/  @!P6 IMAD.IADD R19, R19, 0x1, -R26.reuse ;  /* 0x000000011313e824 */ /* 0x100fe400078e0a1a */
[----:B------:R-:W-:Y:S02]  /*12c0*/  @!P5 IMAD.IADD R33, R33, 0x1, -R26 ;  /* 0x000000012121d824 */ /* 0x000fe400078e0a1a */
[----:B------:R-:W-:Y:S01]  /*12d0*/  @!P6 VIADD R16, R16, 0x1 ;  /* 0x000000011010e836 */ /* 0x000fe20000000000 */
[-C--:B------:R-:W-:Y:S01]  /*12e0*/  ISETP.GE.U32.AND P3, PT, R19, R26.reuse, PT ;  /* 0x0000001a1300720c */ /* 0x080fe20003f66070 */
[----:B------:R-:W-:Y:S01]  /*12f0*/  @!P5 VIADD R28, R28, 0x1 ;  /* 0x000000011c1cd836 */ /* 0x000fe20000000000 */
[----:B------:R-:W-:Y:S02]  /*1300*/  ISETP.GE.U32.AND P1, PT, R33, R26, PT ;  /* 0x0000001a2100720c */ /* 0x000fe40003f26070 */
[----:B------:R-:W-:-:S04]  /*1310*/  LOP3.LUT R19, R15, R20, RZ, 0x3c, !PT ;  /* 0x000000140f137212 */ /* 0x000fc800078e3cff */
[----:B------:R-:W-:Y:S02]  /*1320*/  ISETP.GE.AND P6, PT, R19, RZ, PT ;  /* 0x000000ff1300720c */ /* 0x000fe40003fc6270 */
[----:B------:R-:W-:-:S03]  /*1330*/  IABS R19, R43 ;  /* 0x0000002b00137213 */ /* 0x000fc60000000000 */
[----:B------:R-:W-:Y:S02]  /*1340*/  @P3 VIADD R16, R16, 0x1 ;  /* 0x0000000110103836 */ /* 0x000fe40000000000 */
[----:B------:R-:W-:Y:S02]  /*1350*/  @P1 VIADD R28, R28, 0x1 ;  /* 0x000000011c1c1836 */ /* 0x000fe40000000000 */
[----:B------:R-:W-:Y:S02]  /*1360*/  @!P0 IMAD.MOV R16, RZ, RZ, -R16 ;  /* 0x000000ffff108224 */ /* 0x000fe400078e0a10 */
[----:B------:R-:W-:-:S03]  /*1370*/  IMAD.HI.U32 R31, R31, R19, RZ ;  /* 0x000000131f1f7227 */ /* 0x000fc600078e00ff */
[C---:B------:R-:W-:Y:S01]  /*1380*/  SEL R16, R29.reuse, R16, !P2 ;  /* 0x000000101d107207 */ /* 0x040fe20005000000 */
[----:B------:R-:W-:Y:S02]  /*1390*/  @!P6 IMAD.MOV R28, RZ, RZ, -R28 ;  /* 0x000000ffff1ce224 */ /* 0x000fe400078e0a1c */
[----:B------:R-:W-:Y:S01]  /*13a0*/  IMAD.MOV R31, RZ, RZ, -R31 ;  /* 0x000000ffff1f7224 */ /* 0x000fe200078e0a1f */
[----:B------:R-:W-:Y:S02]  /*13b0*/  IABS R18, R16 ;  /* 0x0000001000127213 */ /* 0x000fe40000000000 */
[----:B------:R-:W-:Y:S01]  /*13c0*/  SEL R28, R29, R28, !P2 ;  /* 0x0000001c1d1c7207 */ /* 0x000fe20005000000 */
[----:B------:R-:W-:Y:S02]  /*13d0*/  IMAD R19, R26, R31, R19 ;  /* 0x0000001f1a137224 */ /* 0x000fe400078e0213 */
[----:B------:R-:W-:Y:S01]  /*13e0*/  IMAD.HI.U32 R0, R14, R18, RZ ;  /* 0x000000120e007227 */ /* 0x000fe200078e00ff */
[----:B------:R-:W-:-:S02]  /*13f0*/  IABS R30, R28 ;  /* 0x0000001c001e7213 */ /* 0x000fc40000000000 */
[----:B------:R-:W-:Y:S01]  /*1400*/  ISETP.GT.U32.AND P0, PT, R26, R19, PT ;  /* 0x000000131a00720c */ /* 0x000fe20003f04070 */
[----:B------:R-:W-:Y:S02]  /*1410*/  IMAD.MOV R0, RZ, RZ, -R0 ;  /* 0x000000ffff007224 */ /* 0x000fe400078e0a00 */
[----:B------:R-:W-:-:S04]  /*1420*/  IMAD.HI.U32 R14, R14, R30, RZ ;  /* 0x0000001e0e0e7227 */ /* 0x000fc800078e00ff */
[----:B------:R-:W-:Y:S02]  /*1430*/  IMAD.MOV R14, RZ, RZ, -R14 ;  /* 0x000000ffff0e7224 */ /* 0x000fe400078e0a0e */
[C---:B------:R-:W-:Y:S02]  /*1440*/  IMAD R0, R27.reuse, R0, R18 ;  /* 0x000000001b007224 */ /* 0x040fe400078e0212 */
[----:B------:R-:W-:Y:S02]  /*1450*/  IMAD R14, R27, R14, R30 ;  /* 0x0000000e1b0e7224 */ /* 0x000fe400078e021e */
[----:B------:R-:W-:Y:S01]  /*1460*/  @!P0 IMAD.IADD R19, R19, 0x1, -R26 ;  /* 0x0000000113138824 */ /* 0x000fe200078e0a1a */
[C---:B------:R-:W-:Y:S02]  /*1470*/  ISETP.GT.U32.AND P3, PT, R27.reuse, R0, PT ;  /* 0x000000001b00720c */ /* 0x040fe40003f64070 */
[----:B------:R-:W-:Y:S02]  /*1480*/  ISETP.GT.U32.AND P5, PT, R27, R14, PT ;  /* 0x0000000e1b00720c */ /* 0x000fe40003fa4070 */
[----:B------:R-:W-:-:S02]  /*1490*/  ISETP.GT.U32.AND P1, PT, R26, R19, PT ;  /* 0x000000131a00720c */ /* 0x000fc40003f24070 */
[----:B------:R-:W-:-:S07]  /*14a0*/  ISETP.GE.AND P0, PT, R43, RZ, PT ;  /* 0x000000ff2b00720c */ /* 0x000fce0003f06270 */
[----:B------:R-:W-:Y:S02]  /*14b0*/  @!P3 IADD3 R0, PT, PT, R0, -R27, RZ ;  /* 0x8000001b0000b210 */ /* 0x000fe40007ffe0ff */
[----:B------:R-:W-:Y:S01]  /*14c0*/  @!P5 IMAD.IADD R14, R14, 0x1, -R27 ;  /* 0x000000010e0ed824 */ /* 0x000fe200078e0a1b */
[----:B------:R-:W-:Y:S01]  /*14d0*/  ISETP.GE.AND P3, PT, R28, RZ, PT ;  /* 0x000000ff1c00720c */ /* 0x000fe20003f66270 */
[----:B------:R-:W-:Y:S01]  /*14e0*/  @!P1 IMAD.IADD R19, R19, 0x1, -R26 ;  /* 0x0000000113139824 */ /* 0x000fe200078e0a1a */
[C---:B------:R-:W-:Y:S01]  /*14f0*/  ISETP.GT.U32.AND P5, PT, R27.reuse, R0, PT ;  /* 0x000000001b00720c */ /* 0x040fe20003fa4070 */
[----:B------:R-:W-:Y:S01]  /*1500*/  IMAD.MOV R28, RZ, RZ, -R28 ;  /* 0x000000ffff1c7224 */ /* 0x000fe200078e0a1c */
[----:B------:R-:W-:Y:S01]  /*1510*/  ISETP.GT.U32.AND P6, PT, R27, R14, PT ;  /* 0x0000000e1b00720c */ /* 0x000fe20003fc4070 */
[----:B------:R-:W-:Y:S01]  /*1520*/  @!P0 IMAD.MOV R19, RZ, RZ, -R19 ;  /* 0x000000ffff138224 */ /* 0x000fe200078e0a13 */
[----:B------:R-:W-:Y:S01]  /*1530*/  ISETP.GE.AND P1, PT, R16, RZ, PT ;  /* 0x000000ff1000720c */ /* 0x000fe20003f26270 */
[----:B------:R-:W-:-:S03]  /*1540*/  IMAD R28, R20, R28, R15 ;  /* 0x0000001c141c7224 */ /* 0x000fc600078e020f */
[----:B------:R-:W-:-:S04]  /*1550*/  SEL R19, R29, R19, !P2 ;  /* 0x000000131d137207 */ /* 0x000fc80005000000 */
[----:B------:R-:W-:Y:S01]  /*1560*/  ISETP.NE.AND P0, PT, R28, R19, PT ;  /* 0x000000131c00720c */ /* 0x000fe20003f05270 */
[--C-:B------:R-:W-:Y:S02]  /*1570*/  @!P5 IMAD.IADD R0, R0, 0x1, -R27.reuse ;  /* 0x000000010000d824 */ /* 0x100fe400078e0a1b */
[----:B------:R-:W-:Y:S01]  /*1580*/  @!P6 IMAD.IADD R14, R14, 0x1, -R27 ;  /* 0x000000010e0ee824 */ /* 0x000fe200078e0a1b */
[----:B------:R-:W-:Y:S01]  /*1590*/  ISETP.NE.OR P0, PT, R19, R44, P0 ;  /* 0x0000002c1300720c */ /* 0x000fe20000705670 */
[----:B------:R-:W-:Y:S02]  /*15a0*/  @!P1 IMAD.MOV R0, RZ, RZ, -R0 ;  /* 0x000000ffff009224 */ /* 0x000fe400078e0a00 */
[----:B------:R-:W-:Y:S02]  /*15b0*/  @!P3 IMAD.MOV R14, RZ, RZ, -R14 ;  /* 0x000000ffff0eb224 */ /* 0x000fe400078e0a0e */
[----:B------:R-:W-:Y:S01]  /*15c0*/  IMAD R44, R35, UR11, R44 ;  /* 0x0000000b232c7c24 */ /* 0x000fe2000f8e022c */
[----:B------:R-:W-:Y:S01]  /*15d0*/  SEL R15, R32, R0, !P4 ;  /* 0x00000000200f7207 */ /* 0x000fe20006000000 */
[----:B------:R-:W-:Y:S01]  /*15e0*/  IMAD R0, R22, UR11, RZ ;  /* 0x0000000b16007c24 */ /* 0x000fe2000f8e02ff */
[----:B------:R-:W-:-:S04]  /*15f0*/  SEL R14, R32, R14, !P4 ;  /* 0x0000000e200e7207 */ /* 0x000fc80006000000 */
[----:B------:R-:W-:-:S04]  /*1600*/  ISETP.NE.OR P0, PT, R14, R15, P0 ;  /* 0x0000000f0e00720c */ /* 0x000fc80000705670 */
[----:B------:R-:W-:Y:S01]  /*1610*/  ISETP.NE.OR P0, PT, R15, R35, P0 ;  /* 0x000000230f00720c */ /* 0x000fe20000705670 */
[----:B------:R-:W-:Y:S02]  /*1620*/  IMAD.SHL.U32 R15, R0, 0x2, RZ ;  /* 0x00000002000f7824 */ /* 0x000fe400078e00ff */
[----:B------:R-:W-:-:S04]  /*1630*/  IMAD.SHL.U32 R0, R44, 0x2, RZ ;  /* 0x000000022c007824 */ /* 0x000fc800078e00ff */
[----:B------:R-:W-:-:S06]  /*1640*/  IMAD R0, R36, R15, R0 ;  /* 0x0000000f24007224 */ /* 0x000fcc00078e0200 */
[----:B------:R-:W-:Y:S01]  /*1650*/  @P0 VIADD R0, R0, 0x1 ;  /* 0x0000000100000836 */ /* 0x000fe20000000000 */
[----:B------:R-:W-:Y:S06]  /*1660*/  BRA `(.L_x_1575) ;  /* 0x0000001800c07947 */ /* 0x000fec0003800000 */
.L_x_1574:
[----:B------:R-:W-:-:S04]  /*1670*/  ISETP.NE.AND P0, PT, R44, R47, PT ;  /* 0x0000002f2c00720c */ /* 0x000fc80003f05270 */
[----:B------:R-:W-:-:S13]  /*1680*/  ISETP.NE.OR P0, PT, R45, R44, P0 ;  /* 0x0000002c2d00720c */ /* 0x000fda0000705670 */
[----:B------:R-:W-:Y:S05]  /*1690*/  @P0 BRA `(.L_x_1576) ;  /* 0x0000000400c40947 */ /* 0x000fea0003800000 */
[----:B------:R-:W-:Y:S01]  /*16a0*/  VIMNMX R40, PT, PT, R42, R41, !PT ;  /* 0x000000292a287248 */ /* 0x000fe20007fe0100 */
[----:B------:R-:W-:Y:S01]  /*16b0*/  IMAD R45, R24, R45, UR4 ;  /* 0x00000004182d7e24 */ /* 0x000fe2000f8e022d */
[----:B------:R-:W-:Y:S02]  /*16c0*/  VIMNMX R41, PT, PT, R42, R41, PT ;  /* 0x000000292a297248 */ /* 0x000fe40003fe0100 */
[CC--:B------:R-:W-:Y:S02]  /*16d0*/  VIMNMX R47, PT, PT, R43.reuse, R40.reuse, !PT ;  /* 0x000000282b2f7248 */ /* 0x0c0fe40007fe0100 */
[----:B------:R-:W-:Y:S02]  /*16e0*/  VIMNMX R44, PT, PT, R43, R40, PT ;  /* 0x000000282b2c7248 */ /* 0x000fe40003fe0100 */
[----:B------:R-:W-:Y:S02]  /*16f0*/  IABS R39, R47 ;  /* 0x0000002f00277213 */ /* 0x000fe40000000000 */
[----:B------:R-:W-:-:S02]  /*1700*/  LOP3.LUT R47, R47, R20, RZ, 0x3c, !PT ;  /* 0x000000142f2f7212 */ /* 0x000fc400078e3cff */
[----:B------:R-:W-:Y:S01]  /*1710*/  VIMNMX3 R35, R38, R37, R35, PT ;  /* 0x000000252623720f */ /* 0x000fe20003800123 */
[----:B------:R-:W-:Y:S01]  /*1720*/  IMAD.MOV.U32 R40, RZ, RZ, R39 ;  /* 0x000000ffff287224 */ /* 0x000fe200078e0027 */
[----:B------:R-:W-:Y:S02]  /*1730*/  VIMNMX R39, PT, PT, R41, R44, !PT ;  /* 0x0000002c29277248 */ /* 0x000fe40007fe0100 */
[----:B------:R-:W-:Y:S01]  /*1740*/  VIMNMX3 R33, R33, R34, R36, PT ;  /* 0x000000222121720f */ /* 0x000fe20003800124 */
[----:B------:R-:W-:Y:S01]  /*1750*/  IMAD.HI.U32 R42, R31, R40, RZ ;  /* 0x000000281f2a7227 */ /* 0x000fe200078e00ff */
[----:B------:R-:W-:Y:S02]  /*1760*/  IABS R43, R39 ;  /* 0x00000027002b7213 */ /* 0x000fe40000000000 */
[C---:B------:R-:W-:Y:S01]  /*1770*/  LOP3.LUT R20, R39.reuse, R20, RZ, 0x3c, !PT ;  /* 0x0000001427147212 */ /* 0x040fe200078e3cff */
[----:B------:R-:W-:Y:S01]  /*1780*/  IMAD.MOV R49, RZ, RZ, -R42 ;  /* 0x000000ffff317224 */ /* 0x000fe200078e0a2a */
[----:B------:R-:W-:-:S03]  /*1790*/  LOP3.LUT R39, R39, UR10, RZ, 0x3c, !PT ;  /* 0x0000000a27277c12 */ /* 0x000fc6000f8e3cff */
[C---:B------:R-:W-:Y:S02]  /*17a0*/  IMAD R51, R26.reuse, R49, R40 ;  /* 0x000000311a337224 */ /* 0x040fe400078e0228 */
[----:B------:R-:W-:Y:S01]  /*17b0*/  IMAD.HI.U32 R40, R31, R43, RZ ;  /* 0x0000002b1f287227 */ /* 0x000fe200078e00ff */
[----:B------:R-:W-:Y:S02]  /*17c0*/  VIMNMX R31, PT, PT, R41, R44, PT ;  /* 0x0000002c291f7248 */ /* 0x000fe40003fe0100 */
[----:B------:R-:W-:Y:S01]  /*17d0*/  ISETP.GT.U32.AND P0, PT, R26, R51, PT ;  /* 0x000000331a00720c */ /* 0x000fe20003f04070 */
[----:B------:R-:W-:Y:S02]  /*17e0*/  IMAD.MOV R49, RZ, RZ, -R40 ;  /* 0x000000ffff317224 */ /* 0x000fe400078e0a28 */
[----:B------:R-:W-:-:S04]  /*17f0*/  IMAD.HI.U32 R41, R16, R43, RZ ;  /* 0x0000002b10297227 */ /* 0x000fc800078e00ff */
[----:B------:R-:W-:-:S05]  /*1800*/  IMAD R49, R26, R49, R43 ;  /* 0x000000311a317224 */ /* 0x000fca00078e022b */
[----:B------:R-:W-:Y:S01]  /*1810*/  ISETP.GT.U32.AND P5, PT, R26, R49, PT ;  /* 0x000000311a00720c */ /* 0x000fe20003fa4070 */
[----:B------:R-:W-:Y:S02]  /*1820*/  @!P0 IMAD.IADD R51, R51, 0x1, -R26 ;  /* 0x0000000133338824 */ /* 0x000fe400078e0a1a */
[----:B------:R-:W-:Y:S01]  /*1830*/  @!P0 VIADD R42, R42, 0x1 ;  /* 0x000000012a2a8836 */ /* 0x000fe20000000000 */
[----:B------:R-:W-:Y:S02]  /*1840*/  ISETP.GE.AND P0, PT, R47, RZ, PT ;  /* 0x000000ff2f00720c */ /* 0x000fe40003f06270 */
[----:B------:R-:W-:Y:S02]  /*1850*/  ISETP.GE.U32.AND P6, PT, R51, R26, PT ;  /* 0x0000001a3300720c */ /* 0x000fe40003fc6070 */
[----:B------:R-:W-:Y:S02]  /*1860*/  IABS R51, R31 ;  /* 0x0000001f00337213 */ /* 0x000fe40000000000 */
[----:B------:R-:W-:-:S03]  /*1870*/  LOP3.LUT R31, R31, UR10, RZ, 0x3c, !PT ;  /* 0x0000000a1f1f7c12 */ /* 0x000fc6000f8e3cff */
[----:B------:R-:W-:Y:S02]  /*1880*/  @!P5 IMAD.IADD R49, R49, 0x1, -R26 ;  /* 0x000000013131d824 */ /* 0x000fe400078e0a1a */
[----:B------:R-:W-:-:S04]  /*1890*/  IMAD.HI.U32 R47, R16, R51, RZ ;  /* 0x00000033102f7227 */ /* 0x000fc800078e00ff */
[----:B------:R-:W-:Y:S01]  /*18a0*/  @P6 VIADD R42, R42, 0x1 ;  /* 0x000000012a2a6836 */ /* 0x000fe20000000000 */
[----:B------:R-:W-:Y:S01]  /*18b0*/  ISETP.GE.U32.AND P6, PT, R49, R26, PT ;  /* 0x0000001a3100720c */ /* 0x000fe20003fc6070 */
[----:B------:R-:W-:Y:S02]  /*18c0*/  IMAD R16, R41, R0, R43 ;  /* 0x0000000029107224 */ /* 0x000fe400078e022b */
[----:B------:R-:W-:Y:S02]  /*18d0*/  @!P0 IMAD.MOV R42, RZ, RZ, -R42 ;  /* 0x000000ffff2a8224 */ /* 0x000fe400078e0a2a */
[----:B------:R-:W-:Y:S01]  /*18e0*/  @!P5 VIADD R40, R40, 0x1 ;  /* 0x000000012828d836 */ /* 0x000fe20000000000 */
[----:B------:R-:W-:Y:S01]  /*18f0*/  ISETP.GT.U32.AND P0, PT, R19, R16, PT ;  /* 0x000000101300720c */ /* 0x000fe20003f04070 */
[----:B------:R-:W-:Y:S01]  /*1900*/  IMAD R0, R47, R0, R51 ;  /* 0x000000002f007224 */ /* 0x000fe200078e0233 */
[----:B------:R-:W-:-:S05]  /*1910*/  ISETP.GE.AND P5, PT, R20, RZ, PT ;  /* 0x000000ff1400720c */ /* 0x000fca0003fa6270 */
[----:B------:R-:W-:Y:S01]  /*1920*/  @P6 VIADD R40, R40, 0x1 ;  /* 0x0000000128286836 */ /* 0x000fe20000000000 */
[----:B------:R-:W-:-:S05]  /*1930*/  ISETP.GT.U32.AND P6, PT, R19, R0, PT ;  /* 0x000000001300720c */ /* 0x000fca0003fc4070 */
[--C-:B------:R-:W-:Y:S02]  /*1940*/  @!P0 IMAD.IADD R16, R16, 0x1, -R19.reuse ;  /* 0x0000000110108824 */ /* 0x100fe400078e0a13 */
[----:B------:R-:W-:Y:S02]  /*1950*/  @!P5 IMAD.MOV R40, RZ, RZ, -R40 ;  /* 0x000000ffff28d224 */ /* 0x000fe400078e0a28 */
[----:B------:R-:W-:Y:S01]  /*1960*/  @!P0 VIADD R41, R41, 0x1 ;  /* 0x0000000129298836 */ /* 0x000fe20000000000 */
[----:B------:R-:W-:Y:S02]  /*1970*/  ISETP.GE.U32.AND P5, PT, R16, R19, PT ;  /* 0x000000131000720c */ /* 0x000fe40003fa6070 */
[----:B------:R-:W-:Y:S01]  /*1980*/  ISETP.GE.AND P0, PT, R39, RZ, PT ;  /* 0x000000ff2700720c */ /* 0x000fe20003f06270 */
[----:B------:R-:W-:Y:S01]  /*1990*/  @!P6 IMAD.IADD R0, R0, 0x1, -R19 ;  /* 0x000000010000e824 */ /* 0x000fe200078e0a13 */
[----:B------:R-:W-:-:S04]  /*19a0*/  @!P6 IADD3 R47, PT, PT, R47, 0x1, RZ ;  /* 0x000000012f2fe810 */ /* 0x000fc80007ffe0ff */
[----:B------:R-:W-:Y:S02]  /*19b0*/  ISETP.GE.U32.AND P6, PT, R0, R19, PT ;  /* 0x000000130000720c */ /* 0x000fe40003fc6070 */
[C---:B------:R-:W-:Y:S02]  /*19c0*/  SEL R0, R29.reuse, R42, !P2 ;  /* 0x0000002a1d007207 */ /* 0x040fe40005000000 */
[----:B------:R-:W-:Y:S01]  /*19d0*/  SEL R29, R29, R40, !P2 ;  /* 0x000000281d1d7207 */ /* 0x000fe20005000000 */
[----:B------:R-:W-:Y:S01]  /*19e0*/  @P5 VIADD R41, R41, 0x1 ;  /* 0x0000000129295836 */ /* 0x000fe20000000000 */
[----:B------:R-:W-:Y:S02]  /*19f0*/  ISETP.GE.AND P5, PT, R31, RZ, PT ;  /* 0x000000ff1f00720c */ /* 0x000fe40003fa6270 */
[----:B------:R-:W-:Y:S01]  /*1a00*/  IABS R20, R0 ;  /* 0x0000000000147213 */ /* 0x000fe20000000000 */
[----:B------:R-:W-:Y:S01]  /*1a10*/  @!P0 IMAD.MOV R41, RZ, RZ, -R41 ;  /* 0x000000ffff298224 */ /* 0x000fe200078e0a29 */
[----:B------:R-:W-:-:S03]  /*1a20*/  IABS R31, R29 ;  /* 0x0000001d001f7213 */ /* 0x000fc60000000000 */
[----:B------:R-:W-:Y:S01]  /*1a30*/  @P6 VIADD R47, R47, 0x1 ;  /* 0x000000012f2f6836 */ /* 0x000fe20000000000 */
[----:B------:R-:W-:Y:S01]  /*1a40*/  SEL R16, R30, R41, !P1 ;  /* 0x000000291e107207 */ /* 0x000fe20004800000 */
[----:B------:R-:W-:-:S03]  /*1a50*/  IMAD.HI.U32 R19, R14, R20, RZ ;  /* 0x000000140e137227 */ /* 0x000fc600078e00ff */
[----:B------:R-:W-:Y:S01]  /*1a60*/  IABS R39, R16 ;  /* 0x0000001000277213 */ /* 0x000fe20000000000 */
[----:B------:R-:W-:Y:S02]  /*1a70*/  @!P5 IMAD.MOV R47, RZ, RZ, -R47 ;  /* 0x000000ffff2fd224 */ /* 0x000fe400078e0a2f */
[----:B------:R-:W-:-:S03]  /*1a80*/  IMAD.HI.U32 R14, R14, R31, RZ ;  /* 0x0000001f0e0e7227 */ /* 0x000fc600078e00ff */
[----:B------:R-:W-:Y:S01]  /*1a90*/  SEL R30, R30, R47, !P1 ;  /* 0x0000002f1e1e7207 */ /* 0x000fe20004800000 */
[----:B------:R-:W-:Y:S02]  /*1aa0*/  IMAD.MOV R26, RZ, RZ, -R19 ;  /* 0x000000ffff1a7224 */ /* 0x000fe400078e0a13 */
[----:B------:R-:W-:Y:S01]  /*1ab0*/  IMAD.HI.U32 R19, R28, R39, RZ ;  /* 0x000000271c137227 */ /* 0x000fe200078e00ff */
[----:B------:R-:W-:-:S03]  /*1ac0*/  IABS R41, R30 ;  /* 0x0000001e00297213 */ /* 0x000fc60000000000 */
[----:B------:R-:W-:Y:S02]  /*1ad0*/  IMAD.MOV R40, RZ, RZ, -R14 ;  /* 0x000000ffff287224 */ /* 0x000fe400078e0a0e */
[C---:B------:R-:W-:Y:S02]  /*1ae0*/  IMAD R14, R27.reuse, R26, R20 ;  /* 0x0000001a1b0e7224 */ /* 0x040fe400078e0214 */
[----:B------:R-:W-:Y:S02]  /*1af0*/  IMAD.MOV R19, RZ, RZ, -R19 ;  /* 0x000000ffff137224 */ /* 0x000fe400078e0a13 */
[C---:B------:R-:W-:Y:S01]  /*1b00*/  IMAD R20, R27.reuse, R40, R31 ;  /* 0x000000281b147224 */ /* 0x040fe200078e021f */
[C---:B------:R-:W-:Y:S01]  /*1b10*/  ISETP.GT.U32.AND P1, PT, R27.reuse, R14, PT ;  /* 0x0000000e1b00720c */ /* 0x040fe20003f24070 */
[----:B------:R-:W-:Y:S02]  /*1b20*/  IMAD R19, R18, R19, R39 ;  /* 0x0000001312137224 */ /* 0x000fe400078e0227 */
[----:B------:R-:W-:Y:S01]  /*1b30*/  IMAD.HI.U32 R28, R28, R41, RZ ;  /* 0x000000291c1c7227 */ /* 0x000fe200078e00ff */
[----:B------:R-:W-:-:S02]  /*1b40*/  ISETP.GT.U32.AND P2, PT, R27, R20, PT ;  /* 0x000000141b00720c */ /* 0x000fc40003f44070 */
[----:B------:R-:W-:Y:S01]  /*1b50*/  ISETP.GT.U32.AND P5, PT, R18, R19, PT ;  /* 0x000000131200720c */ /* 0x000fe20003fa4070 */
[----:B------:R-:W-:-:S04]  /*1b60*/  IMAD.MOV R28, RZ, RZ, -R28 ;  /* 0x000000ffff1c7224 */ /* 0x000fc800078e0a1c */
[----:B------:R-:W-:Y:S02]  /*1b70*/  IMAD R31, R18, R28, R41 ;  /* 0x0000001c121f7224 */ /* 0x000fe400078e0229 */
[----:B------:R-:W-:-:S03]  /*1b80*/  @!P1 IMAD.IADD R14, R14, 0x1, -R27 ;  /* 0x000000010e0e9824 */ /* 0x000fc600078e0a1b */
[----:B------:R-:W-:Y:S01]  /*1b90*/  ISETP.GT.U32.AND P0, PT, R18, R31, PT ;  /* 0x0000001f1200720c */ /* 0x000fe20003f04070 */
[----:B------:R-:W-:Y:S01]  /*1ba0*/  @!P2 IMAD.IADD R20, R20, 0x1, -R27 ;  /* 0x000000011414a824 */ /* 0x000fe200078e0a1b */
[----:B------:R-:W-:Y:S01]  /*1bb0*/  ISETP.GT.U32.AND P6, PT, R27, R14, PT ;  /* 0x0000000e1b00720c */ /* 0x000fe20003fc4070 */
[----:B------:R-:W-:Y:S01]  /*1bc0*/  @!P5 IMAD.IADD R19, R19, 0x1, -R18 ;  /* 0x000000011313d824 */ /* 0x000fe200078e0a12 */
[----:B------:R-:W-:Y:S01]  /*1bd0*/  ISETP.GE.AND P2, PT, R0, RZ, PT ;  /* 0x000000ff0000720c */ /* 0x000fe20003f46270 */
[----:B------:R-:W-:Y:S01]  /*1be0*/  VIADD R0, R35, 0x1 ;  /* 0x0000000123007836 */ /* 0x000fe20000000000 */
[----:B------:R-:W-:Y:S02]  /*1bf0*/  ISETP.GT.U32.AND P5, PT, R27, R20, PT ;  /* 0x000000141b00720c */ /* 0x000fe40003fa4070 */
[----:B------:R-:W-:-:S05]  /*1c00*/  ISETP.GT.U32.AND P1, PT, R18, R19, PT ;  /* 0x000000131200720c */ /* 0x000fca0003f24070 */
[--C-:B------:R-:W-:Y:S02]  /*1c10*/  @!P0 IMAD.IADD R31, R31, 0x1, -R18.reuse ;  /* 0x000000011f1f8824 */ /* 0x100fe400078e0a12 */
[--C-:B------:R-:W-:Y:S01]  /*1c20*/  @!P6 IMAD.IADD R14, R14, 0x1, -R27.reuse ;  /* 0x000000010e0ee824 */ /* 0x100fe200078e0a1b */
[----:B------:R-:W-:Y:S02]  /*1c30*/  ISETP.GE.AND P6, PT, R29, RZ, PT ;  /* 0x000000ff1d00720c */ /* 0x000fe40003fc6270 */
[----:B------:R-:W-:Y:S01]  /*1c40*/  ISETP.GT.U32.AND P0, PT, R18, R31, PT ;  /* 0x0000001f1200720c */ /* 0x000fe20003f04070 */
[----:B------:R-:W-:Y:S01]  /*1c50*/  @!P5 IMAD.IADD R20, R20, 0x1, -R27 ;  /* 0x000000011414d824 */ /* 0x000fe200078e0a1b */
[----:B------:R-:W-:Y:S01]  /*1c60*/  ISETP.GE.AND P5, PT, R16, RZ, PT ;  /* 0x000000ff1000720c */ /* 0x000fe20003fa6270 */
[----:B------:R-:W-:Y:S01]  /*1c70*/  @!P1 IMAD.IADD R19, R19, 0x1, -R18 ;  /* 0x0000000113139824 */ /* 0x000fe200078e0a12 */
[----:B------:R-:W-:Y:S01]  /*1c80*/  ISETP.GE.AND P1, PT, R30, RZ, PT ;  /* 0x000000ff1e00720c */ /* 0x000fe20003f26270 */
[----:B------:R-:W-:-:S05]  /*1c90*/  @!P2 IMAD.MOV R14, RZ, RZ, -R14 ;  /* 0x000000ffff0ea224 */ /* 0x000fca00078e0a0e */
[C---:B------:R-:W-:Y:S01]  /*1ca0*/  SEL R27, R32.reuse, R14, !P4 ;  /* 0x0000000e201b7207 */ /* 0x040fe20006000000 */
[----:B------:R-:W-:Y:S02]  /*1cb0*/  @!P6 IMAD.MOV R20, RZ, RZ, -R20 ;  /* 0x000000ffff14e224 */ /* 0x000fe400078e0a14 */
[----:B------:R-:W-:Y:S01]  /*1cc0*/  @!P0 IMAD.IADD R31, R31, 0x1, -R18 ;  /* 0x000000011f1f8824 */ /* 0x000fe200078e0a12 */
[----:B------:R-:W-:Y:S01]  /*1cd0*/  ISETP.NE.AND P0, PT, R27, R0, PT ;  /* 0x000000001b00720c */ /* 0x000fe20003f05270 */
[----:B------:R-:W-:Y:S01]  /*1ce0*/  @!P5 IMAD.MOV R19, RZ, RZ, -R19 ;  /* 0x000000ffff13d224 */ /* 0x000fe200078e0a13 */
[----:B------:R-:W-:Y:S01]  /*1cf0*/  SEL R20, R32, R20, !P4 ;  /* 0x0000001420147207 */ /* 0x000fe20006000000 */
[----:B------:R-:W-:Y:S02]  /*1d00*/  @!P1 IMAD.MOV R31, RZ, RZ, -R31 ;  /* 0x000000ffff1f9224 */ /* 0x000fe400078e0a1f */
[----:B------:R-:W-:Y:S01]  /*1d10*/  IMAD R14, R24, R35, R33 ;  /* 0x00000023180e7224 */ /* 0x000fe200078e0221 */
[----:B------:R-:W-:-:S02]  /*1d20*/  SEL R0, R15, R19, !P3 ;  /* 0x000000130f007207 */ /* 0x000fc40005800000 */
[----:B------:R-:W-:Y:S02]  /*1d30*/  SEL R15, R15, R31, !P3 ;  /* 0x0000001f0f0f7207 */ /* 0x000fe40005800000 */
[----:B------:R-:W-:-:S04]  /*1d40*/  ISETP.NE.OR P0, PT, R20, R27, P0 ;  /* 0x0000001b1400720c */ /* 0x000fc80000705670 */
[----:B------:R-:W-:-:S04]  /*1d50*/  ISETP.NE.OR P0, PT, R15, R0, P0 ;  /* 0x000000000f00720c */ /* 0x000fc80000705670 */
[----:B------:R-:W-:Y:S02]  /*1d60*/  ISETP.NE.OR P0, PT, R0, R33, P0 ;  /* 0x000000210000720c */ /* 0x000fe40000705670 */
[----:B------:R-:W-:-:S05]  /*1d70*/  SHF.L.U32 R0, R14, 0x1, RZ ;  /* 0x000000010e007819 */ /* 0x000fca00000006ff */
[----:B------:R-:W-:-:S06]  /*1d80*/  IMAD R0, R45, UR12, R0 ;  /* 0x0000000c2d007c24 */ /* 0x000fcc000f8e0200 */
[----:B------:R-:W-:Y:S01]  /*1d90*/  @P0 VIADD R0, R0, 0x1 ;  /* 0x0000000100000836 */ /* 0x000fe20000000000 */
[----:B------:R-:W-:Y:S06]  /*1da0*/  BRA `(.L_x_1575) ;  /* 0x0000001000f07947 */ /* 0x000fec0003800000 */
.L_x_1576:
[----:B------:R-:W-:-:S04]  /*1db0*/  ISETP.NE.AND P0, PT, R38, R37, PT ;  /* 0x000000252600720c */ /* 0x000fc80003f05270 */
[----:B------:R-:W-:-:S13]  /*1dc0*/  ISETP.NE.OR P0, PT, R35, R38, P0 ;  /* 0x000000262300720c */ /* 0x000fda0000705670 */
[----:B------:R-:W-:Y:S05]  /*1dd0*/  @P0 BRA `(.L_x_1577) ;  /* 0x0000000400840947 */ /* 0x000fea0003800000 */
        /* <DEDUP_REMOVED lines=18> */
[-C--:B------:R-:W-:Y:S01]  /*1f00*/  ISETP.GE.U32.AND P4, PT, R38, R19.reuse, PT ;  /* 0x000000132600720c */ /* 0x080fe20003f86070 */
[----:B------:R-:W-:Y:S01]  /*1f10*/  @!P0 VIADD R16, R16, 0x1 ;  /* 0x0000000110108836 */ /* 0x000fe20000000000 */
[----:B------:R-:W-:Y:S02]  /*1f20*/  ISETP.GE.U32.AND P5, PT, R0, R19, PT ;  /* 0x000000130000720c */ /* 0x000fe40003fa6070 */
[----:B------:R-:W-:Y:S02]  /*1f30*/  LOP3.LUT R0, R42, UR10, RZ, 0x3c, !PT ;  /* 0x0000000a2a007c12 */ /* 0x000fe4000f8e3cff */
[----:B------:R-:W-:-:S02]  /*1f40*/  LOP3.LUT R19, R14, UR10, RZ, 0x3c, !PT ;  /* 0x0000000a0e137c12 */ /* 0x000fc4000f8e3cff */
[----:B------:R-:W-:Y:S02]  /*1f50*/  ISETP.GE.AND P6, PT, R0, RZ, PT ;  /* 0x000000ff0000720c */ /* 0x000fe40003fc6270 */
[----:B------:R-:W-:-:S03]  /*1f60*/  IABS R38, R32 ;  /* 0x0000002000267213 */ /* 0x000fc60000000000 */
[----:B------:R-:W-:Y:S01]  /*1f70*/  @P4 VIADD R37, R37, 0x1 ;  /* 0x0000000125254836 */ /* 0x000fe20000000000 */
[----:B------:R-:W-:Y:S01]  /*1f80*/  ISETP.GE.AND P4, PT, R19, RZ, PT ;  /* 0x000000ff1300720c */ /* 0x000fe20003f86270 */
[----:B------:R-:W-:Y:S02]  /*1f90*/  @P5 VIADD R16, R16, 0x1 ;  /* 0x0000000110105836 */ /* 0x000fe40000000000 */
[----:B------:R-:W-:-:S04]  /*1fa0*/  IMAD.HI.U32 R41, R31, R38, RZ ;  /* 0x000000261f297227 */ /* 0x000fc800078e00ff */
[----:B------:R-:W-:Y:S02]  /*1fb0*/  @!P6 IMAD.MOV R37, RZ, RZ, -R37 ;  /* 0x000000ffff25e224 */ /* 0x000fe400078e0a25 */
[----:B------:R-:W-:Y:S02]  /*1fc0*/  IMAD.MOV R41, RZ, RZ, -R41 ;  /* 0x000000ffff297224 */ /* 0x000fe400078e0a29 */
[----:B------:R-:W-:Y:S01]  /*1fd0*/  IMAD.HI.U32 R31, R31, R27, RZ ;  /* 0x0000001b1f1f7227 */ /* 0x000fe200078e00ff */
[----:B------:R-:W-:-:S03]  /*1fe0*/  SEL R0, R30, R37, !P1 ;  /* 0x000000251e007207 */ /* 0x000fc60004800000 */
[----:B------:R-:W-:Y:S01]  /*1ff0*/  @!P4 IMAD.MOV R16, RZ, RZ, -R16 ;  /* 0x000000ffff10c224 */ /* 0x000fe200078e0a10 */
[----:B------:R-:W-:Y:S01]  /*2000*/  IABS R19, R0 ;  /* 0x0000000000137213 */ /* 0x000fe20000000000 */
[----:B------:R-:W-:Y:S02]  /*2010*/  IMAD R41, R26, R41, R38 ;  /* 0x000000291a297224 */ /* 0x000fe400078e0226 */
[----:B------:R-:W-:Y:S01]  /*2020*/  IMAD.MOV R31, RZ, RZ, -R31 ;  /* 0x000000ffff1f7224 */ /* 0x000fe200078e0a1f */
[----:B------:R-:W-:Y:S01]  /*2030*/  SEL R30, R30, R16, !P1 ;  /* 0x000000101e1e7207 */ /* 0x000fe20004800000 */
[----:B------:R-:W-:Y:S01]  /*2040*/  IMAD.HI.U32 R16, R28, R19, RZ ;  /* 0x000000131c107227 */ /* 0x000fe200078e00ff */
[----:B------:R-:W-:Y:S02]  /*2050*/  ISETP.GT.U32.AND P5, PT, R26, R41, PT ;  /* 0x000000291a00720c */ /* 0x000fe40003fa4070 */
[----:B------:R-:W-:Y:S01]  /*2060*/  IABS R37, R30 ;  /* 0x0000001e00257213 */ /* 0x000fe20000000000 */
[----:B------:R-:W-:-:S02]  /*2070*/  IMAD.MOV R16, RZ, RZ, -R16 ;  /* 0x000000ffff107224 */ /* 0x000fc400078e0a10 */
[----:B------:R-:W-:Y:S02]  /*2080*/  IMAD R27, R26, R31, R27 ;  /* 0x0000001f1a1b7224 */ /* 0x000fe400078e021b */
[----:B------:R-:W-:-:S03]  /*2090*/  IMAD.HI.U32 R28, R28, R37, RZ ;  /* 0x000000251c1c7227 */ /* 0x000fc600078e00ff */
[----:B------:R-:W-:Y:S01]  /*20a0*/  ISETP.GT.U32.AND P0, PT, R26, R27, PT ;  /* 0x0000001b1a00720c */ /* 0x000fe20003f04070 */
[C---:B------:R-:W-:Y:S02]  /*20b0*/  IMAD R19, R18.reuse, R16, R19 ;  /* 0x0000001012137224 */ /* 0x040fe400078e0213 */
[----:B------:R-:W-:Y:S02]  /*20c0*/  IMAD.MOV R28, RZ, RZ, -R28 ;  /* 0x000000ffff1c7224 */ /* 0x000fe400078e0a1c */
[----:B------:R-:W-:Y:S01]  /*20d0*/  @!P5 IMAD.IADD R41, R41, 0x1, -R26 ;  /* 0x000000012929d824 */ /* 0x000fe200078e0a1a */
[C---:B------:R-:W-:Y:S01]  /*20e0*/  ISETP.GT.U32.AND P1, PT, R18.reuse, R19, PT ;  /* 0x000000131200720c */ /* 0x040fe20003f24070 */
[----:B------:R-:W-:-:S05]  /*20f0*/  IMAD R37, R18, R28, R37 ;  /* 0x0000001c12257224 */ /* 0x000fca00078e0225 */
[----:B------:R-:W-:Y:S01]  /*2100*/  ISETP.GT.U32.AND P4, PT, R18, R37, PT ;  /* 0x000000251200720c */ /* 0x000fe20003f84070 */
[----:B------:R-:W-:-:S05]  /*2110*/  @!P0 IMAD.IADD R27, R27, 0x1, -R26 ;  /* 0x000000011b1b8824 */ /* 0x000fca00078e0a1a */
[----:B------:R-:W-:Y:S01]  /*2120*/  ISETP.GT.U32.AND P0, PT, R26, R27, PT ;  /* 0x0000001b1a00720c */ /* 0x000fe20003f04070 */
[----:B------:R-:W-:Y:S01]  /*2130*/  @!P1 IMAD.IADD R19, R19, 0x1, -R18 ;  /* 0x0000000113139824 */ /* 0x000fe200078e0a12 */
[----:B------:R-:W-:-:S04]  /*2140*/  ISETP.GE.AND P1, PT, R0, RZ, PT ;  /* 0x000000ff0000720c */ /* 0x000fc80003f26270 */
[----:B------:R-:W-:Y:S01]  /*2150*/  ISETP.GT.U32.AND P6, PT, R18, R19, PT ;  /* 0x000000131200720c */ /* 0x000fe20003fc4070 */
[----:B------:R-:W-:Y:S01]  /*2160*/  @!P4 IMAD.IADD R37, R37, 0x1, -R18 ;  /* 0x000000012525c824 */ /* 0x000fe200078e0a12 */
[----:B------:R-:W-:-:S04]  /*2170*/  ISETP.GT.U32.AND P4, PT, R26, R41, PT ;  /* 0x000000291a00720c */ /* 0x000fc80003f84070 */
[----:B------:R-:W-:Y:S01]  /*2180*/  ISETP.GT.U32.AND P5, PT, R18, R37, PT ;  /* 0x000000251200720c */ /* 0x000fe20003fa4070 */
[----:B------:R-:W-:-:S06]  /*2190*/  @!P0 IMAD.IADD R27, R27, 0x1, -R26 ;  /* 0x000000011b1b8824 */ /* 0x000fcc00078e0a1a */
[----:B------:R-:W-:Y:S01]  /*21a0*/  @!P6 IMAD.IADD R19, R19, 0x1, -R18 ;  /* 0x000000011313e824 */ /* 0x000fe200078e0a12 */
[----:B------:R-:W-:Y:S01]  /*21b0*/  ISETP.GE.AND P6, PT, R30, RZ, PT ;  /* 0x000000ff1e00720c */ /* 0x000fe20003fc6270 */
[----:B------:R-:W-:Y:S01]  /*21c0*/  @!P4 IMAD.IADD R41, R41, 0x1, -R26 ;  /* 0x000000012929c824 */ /* 0x000fe200078e0a1a */
[----:B------:R-:W-:Y:S01]  /*21d0*/  ISETP.GE.AND P4, PT, R14, RZ, PT ;  /* 0x000000ff0e00720c */ /* 0x000fe20003f86270 */
[----:B------:R-:W-:Y:S02]  /*21e0*/  @!P1 IMAD.MOV R19, RZ, RZ, -R19 ;  /* 0x000000ffff139224 */ /* 0x000fe400078e0a13 */
[----:B------:R-:W-:Y:S01]  /*21f0*/  @!P5 IMAD.IADD R37, R37, 0x1, -R18 ;  /* 0x000000012525d824 */ /* 0x000fe200078e0a12 */
[----:B------:R-:W-:Y:S01]  /*2200*/  ISETP.GE.AND P5, PT, R32, RZ, PT ;  /* 0x000000ff2000720c */ /* 0x000fe20003fa6270 */
[----:B------:R-:W-:Y:S01]  /*2210*/  IMAD.MOV.U32 R0, RZ, RZ, R41 ;  /* 0x000000ffff007224 */ /* 0x000fe200078e0029 */
[----:B------:R-:W-:Y:S02]  /*2220*/  SEL R14, R15, R19, !P3 ;  /* 0x000000130f0e7207 */ /* 0x000fe40005800000 */
[----:B------:R-:W-:-:S03]  /*2230*/  VIMNMX3 R19, R44, R47, R45, PT ;  /* 0x0000002f2c13720f */ /* 0x000fc6000380012d */
[----:B------:R-:W-:Y:S02]  /*2240*/  @!P6 IADD3 R37, PT, PT, -R37, RZ, RZ ;  /* 0x000000ff2525e210 */ /* 0x000fe40007ffe1ff */
[----:B------:R-:W-:Y:S02]  /*2250*/  @!P4 IMAD.MOV R27, RZ, RZ, -R27 ;  /* 0x000000ffff1bc224 */ /* 0x000fe400078e0a1b */
[----:B------:R-:W-:Y:S02]  /*2260*/  SEL R15, R15, R37, !P3 ;  /* 0x000000250f0f7207 */ /* 0x000fe40005800000 */
[----:B------:R-:W-:Y:S01]  /*2270*/  @!P5 IMAD.MOV R0, RZ, RZ, -R0 ;  /* 0x000000ffff00d224 */ /* 0x000fe200078e0a00 */
[C---:B------:R-:W-:Y:S02]  /*2280*/  SEL R27, R29.reuse, R27, !P2 ;  /* 0x0000001b1d1b7207 */ /* 0x040fe40005000000 */
[----:B------:R-:W-:Y:S02]  /*2290*/  ISETP.NE.AND P0, PT, R14, R15, PT ;  /* 0x0000000f0e00720c */ /* 0x000fe40003f05270 */
[----:B------:R-:W-:-:S02]  /*22a0*/  SEL R0, R29, R0, !P2 ;  /* 0x000000001d007207 */ /* 0x000fc40005000000 */
[----:B------:R-:W-:-:S04]  /*22b0*/  ISETP.NE.OR P0, PT, R14, R33, P0 ;  /* 0x000000210e00720c */ /* 0x000fc80000705670 */
[----:B------:R-:W-:-:S04]  /*22c0*/  ISETP.NE.OR P0, PT, R0, R27, P0 ;  /* 0x0000001b0000720c */ /* 0x000fc80000705670 */
[----:B------:R-:W-:Y:S01]  /*22d0*/  ISETP.NE.OR P0, PT, R0, R19, P0 ;  /* 0x000000130000720c */ /* 0x000fe20000705670 */
[----:B------:R-:W-:-:S12]  /*22e0*/  IMAD R19, R33, UR11, R19 ;  /* 0x0000000b21137c24 */ /* 0x000fd8000f8e0213 */
[----:B------:R-:W-:Y:S02]  /*22f0*/  @!P0 IMAD R0, R22, R39, RZ ;  /* 0x0000002716008224 */ /* 0x000fe400078e02ff */
[C---:B------:R-:W-:Y:S02]  /*2300*/  @!P0 IMAD R15, R24.reuse, UR7, RZ ;  /* 0x00000007180f8c24 */ /* 0x040fe4000f8e02ff */
[----:B------:R-:W-:-:S04]  /*2310*/  @!P0 IMAD R0, R24, R35, R0 ;  /* 0x0000002318008224 */ /* 0x000fc800078e0200 */
[----:B------:R-:W-:-:S04]  /*2320*/  @!P0 IMAD R0, R0, UR11, R15 ;  /* 0x0000000b00008c24 */ /* 0x000fc8000f8e020f */
[----:B------:R-:W-:-:S04]  /*2330*/  @!P0 IMAD.IADD R0, R19, 0x1, R0 ;  /* 0x0000000113008824 */ /* 0x000fc800078e0200 */
[----:B------:R-:W-:Y:S01]  /*2340*/  @!P0 IMAD.SHL.U32 R0, R0, 0x2, RZ ;  /* 0x0000000200008824 */ /* 0x000fe200078e00ff */
[----:B------:R-:W-:Y:S06]  /*2350*/  @!P0 BRA `(.L_x_1575) ;  /* 0x0000000c00848947 */ /* 0x000fec0003800000 */
[----:B------:R-:W-:Y:S02]  /*2360*/  VIADD R20, R20, 0x7fffffff ;  /* 0x7fffffff14147836 */ /* 0x000fe40000000000 */
[----:B------:R-:W-:Y:S02]  /*2370*/  VIADD R22, R40, 0xffffffff ;  /* 0xffffffff28167836 */ /* 0x000fe40000000000 */
[----:B------:R-:W-:Y:S02]  /*2380*/  VIADD R24, R39, 0xffffffff ;  /* 0xffffffff27187836 */ /* 0x000fe40000000000 */
[----:B------:R-:W-:Y:S02]  /*2390*/  IMAD R35, R35, R20, UR7 ;  /* 0x0000000723237e24 */ /* 0x000fe4000f8e0214 */
[----:B------:R-:W-:-:S04]  /*23a0*/  IMAD R0, R22, UR4, RZ ;  /* 0x0000000416007c24 */ /* 0x000fc8000f8e02ff */
[----:B------:R-:W-:-:S04]  /*23b0*/  IMAD R0, R24, R35, R0 ;  /* 0x0000002318007224 */ /* 0x000fc800078e0200 */
[----:B------:R-:W-:-:S05]  /*23c0*/  IMAD.IADD R0, R19, 0x1, R0 ;  /* 0x0000000113007824 */ /* 0x000fca00078e0200 */
[----:B------:R-:W-:Y:S01]  /*23d0*/  LEA R0, R0, 0x1, 0x1 ;  /* 0x0000000100007811 */ /* 0x000fe200078e08ff */
[----:B------:R-:W-:Y:S06]  /*23e0*/  BRA `(.L_x_1575) ;  /* 0x0000000c00607947 */ /* 0x000fec0003800000 */
.L_x_1577:
[CC--:B------:R-:W-:Y:S02]  /*23f0*/  VIMNMX R40, PT, PT, R42.reuse, R41.reuse, !PT ;  /* 0x000000292a287248 */ /* 0x0c0fe40007fe0100 */
[----:B------:R-:W-:Y:S02]  /*2400*/  VIMNMX R46, PT, PT, R42, R41, PT ;  /* 0x000000292a2e7248 */ /* 0x000fe40003fe0100 */
[CC--:B------:R-:W-:Y:S02]  /*2410*/  VIMNMX R39, PT, PT, R43.reuse, R40.reuse, !PT ;  /* 0x000000282b277248 */ /* 0x0c0fe40007fe0100 */
[----:B------:R-:W-:Y:S02]  /*2420*/  VIMNMX R43, PT, PT, R43, R40, PT ;  /* 0x000000282b2b7248 */ /* 0x000fe40003fe0100 */
[----:B------:R-:W-:Y:S02]  /*2430*/  IABS R49, R39 ;  /* 0x0000002700317213 */ /* 0x000fe40000000000 */
[----:B------:R-:W-:-:S02]  /*2440*/  VIMNMX R41, PT, PT, R46, R43, PT ;  /* 0x0000002b2e297248 */ /* 0x000fc40003fe0100 */
[----:B------:R-:W-:Y:S01]  /*2450*/  VIMNMX3 R40, R44, R47, R45, PT ;  /* 0x0000002f2c28720f */ /* 0x000fe2000380012d */
[C---:B------:R-:W-:Y:S01]  /*2460*/  IMAD.HI.U32 R42, R31.reuse, R49, RZ ;  /* 0x000000311f2a7227 */ /* 0x040fe200078e00ff */
[----:B------:R-:W-:Y:S02]  /*2470*/  IABS R45, R41 ;  /* 0x00000029002d7213 */ /* 0x000fe40000000000 */
[----:B------:R-:W-:Y:S01]  /*2480*/  VIMNMX R43, PT, PT, R46, R43, !PT ;  /* 0x0000002b2e2b7248 */ /* 0x000fe20007fe0100 */
[----:B------:R-:W-:Y:S01]  /*2490*/  IMAD.MOV R53, RZ, RZ, -R42 ;  /* 0x000000ffff357224 */ /* 0x000fe200078e0a2a */
[----:B------:R-:W-:Y:S01]  /*24a0*/  VIMNMX3 R35, R38, R37, R35, PT ;  /* 0x000000252623720f */ /* 0x000fe20003800123 */
[----:B------:R-:W-:Y:S01]  /*24b0*/  IMAD.HI.U32 R44, R31, R45, RZ ;  /* 0x0000002d1f2c7227 */ /* 0x000fe200078e00ff */
[----:B------:R-:W-:Y:S02]  /*24c0*/  IABS R47, R43 ;  /* 0x0000002b002f7213 */ /* 0x000fe40000000000 */
[----:B------:R-:W-:Y:S01]  /*24d0*/  VIMNMX3 R33, R33, R34, R36, PT ;  /* 0x000000222121720f */ /* 0x000fe20003800124 */
[----:B------:R-:W-:-:S02]  /*24e0*/  IMAD R53, R26, R53, R49 ;  /* 0x000000351a357224 */ /* 0x000fc400078e0231 */
[----:B------:R-:W-:Y:S02]  /*24f0*/  IMAD.MOV R51, RZ, RZ, -R44 ;  /* 0x000000ffff337224 */ /* 0x000fe400078e0a2c */
[----:B------:R-:W-:Y:S01]  /*2500*/  IMAD.HI.U32 R31, R31, R47, RZ ;  /* 0x0000002f1f1f7227 */ /* 0x000fe200078e00ff */
[----:B------:R-:W-:-:S03]  /*2510*/  ISETP.GT.U32.AND P5, PT, R26, R53, PT ;  /* 0x000000351a00720c */ /* 0x000fc60003fa4070 */
[----:B------:R-:W-:-:S05]  /*2520*/  IMAD R51, R26, R51, R45 ;  /* 0x000000331a337224 */ /* 0x000fca00078e022d */
[----:B------:R-:W-:-:S05]  /*2530*/  ISETP.GT.U32.AND P0, PT, R26, R51, PT ;  /* 0x000000331a00720c */ /* 0x000fca0003f04070 */
[----:B------:R-:W-:Y:S02]  /*2540*/  @!P5 IMAD.IADD R53, R53, 0x1, -R26 ;  /* 0x000000013535d824 */ /* 0x000fe400078e0a1a */
[----:B------:R-:W-:-:S03]  /*2550*/  @!P5 VIADD R42, R42, 0x1 ;  /* 0x000000012a2ad836 */ /* 0x000fc60000000000 */
[----:B------:R-:W-:Y:S01]  /*2560*/  ISETP.GE.U32.AND P6, PT, R53, R26, PT ;  /* 0x0000001a3500720c */ /* 0x000fe20003fc6070 */
[----:B------:R-:W-:Y:S02]  /*2570*/  IMAD.MOV R53, RZ, RZ, -R31 ;  /* 0x000000ffff357224 */ /* 0x000fe400078e0a1f */
[----:B------:R-:W-:Y:S02]  /*2580*/  @!P0 VIADD R44, R44, 0x1 ;  /* 0x000000012c2c8836 */ /* 0x000fe40000000000 */
[----:B------:R-:W-:Y:S02]  /*2590*/  IMAD R53, R26, R53, R47 ;  /* 0x000000351a357224 */ /* 0x000fe400078e022f */
[----:B------:R-:W-:-:S03]  /*25a0*/  @!P0 IMAD.IADD R51, R51, 0x1, -R26 ;  /* 0x0000000133338824 */ /* 0x000fc600078e0a1a */
[----:B------:R-:W-:Y:S02]  /*25b0*/  ISETP.GT.U32.AND P0, PT, R26, R53, PT ;  /* 0x000000351a00720c */ /* 0x000fe40003f04070 */
[----:B------:R-:W-:Y:S01]  /*25c0*/  ISETP.GE.U32.AND P5, PT, R51, R26, PT ;  /* 0x0000001a3300720c */ /* 0x000fe20003fa6070 */
[----:B------:R-:W-:-:S04]  /*25d0*/  IMAD.HI.U32 R51, R16, R45, RZ ;  /* 0x0000002d10337227 */ /* 0x000fc800078e00ff */
[----:B------:R-:W-:Y:S01]  /*25e0*/  IMAD R46, R51, R0, R45 ;  /* 0x00000000332e7224 */ /* 0x000fe200078e022d */
[----:B------:R-:W-:Y:S01]  /*25f0*/  LOP3.LUT R45, R41, R20, RZ, 0x3c, !PT ;  /* 0x00000014292d7212 */ /* 0x000fe200078e3cff */
[----:B------:R-:W-:-:S03]  /*2600*/  @P6 VIADD R42, R42, 0x1 ;  /* 0x000000012a2a6836 */ /* 0x000fc60000000000 */
[----:B------:R-:W-:Y:S01]  /*2610*/  ISETP.GT.U32.AND P6, PT, R19, R46, PT ;  /* 0x0000002e1300720c */ /* 0x000fe20003fc4070 */
[--C-:B------:R-:W-:Y:S02]  /*2620*/  @!P0 IMAD.IADD R53, R53, 0x1, -R26.reuse ;  /* 0x0000000135358824 */ /* 0x100fe400078e0a1a */
[----:B------:R-:W-:Y:S02]  /*2630*/  @P5 VIADD R44, R44, 0x1 ;  /* 0x000000012c2c5836 */ /* 0x000fe40000000000 */
[----:B------:R-:W-:Y:S01]  /*2640*/  @!P0 VIADD R31, R31, 0x1 ;  /* 0x000000011f1f8836 */ /* 0x000fe20000000000 */
[C---:B------:R-:W-:Y:S02]  /*2650*/  ISETP.GE.U32.AND P5, PT, R53.reuse, R26, PT ;  /* 0x0000001a3500720c */ /* 0x040fe40003fa6070 */
[----:B------:R-:W-:Y:S01]  /*2660*/  ISETP.GT.U32.AND P0, PT, R26, R53, PT ;  /* 0x000000351a00720c */ /* 0x000fe20003f04070 */
[----:B------:R-:W-:-:S04]  /*2670*/  IMAD.IADD R26, R53, 0x1, -R26 ;  /* 0x00000001351a7824 */ /* 0x000fc800078e0a1a */
[----:B------:R-:W-:Y:S01]  /*2680*/  @!P6 IMAD.IADD R46, R46, 0x1, -R19 ;  /* 0x000000012e2ee824 */ /* 0x000fe200078e0a13 */
[----:B------:R-:W-:Y:S01]  /*2690*/  SEL R26, R26, R53, !P0 ;  /* 0x000000351a1a7207 */ /* 0x000fe20004000000 */
[----:B------:R-:W-:Y:S01]  /*26a0*/  @!P6 VIADD R51, R51, 0x1 ;  /* 0x000000013333e836 */ /* 0x000fe20000000000 */
[----:B------:R-:W-:Y:S02]  /*26b0*/  ISETP.GE.AND P0, PT, R45, RZ, PT ;  /* 0x000000ff2d00720c */ /* 0x000fe40003f06270 */
[----:B------:R-:W-:Y:S02]  /*26c0*/  LOP3.LUT R45, R39, R20, RZ, 0x3c, !PT ;  /* 0x00000014272d7212 */ /* 0x000fe400078e3cff */
[----:B------:R-:W-:Y:S02]  /*26d0*/  @P5 IADD3 R31, PT, PT, R31, 0x1, RZ ;  /* 0x000000011f1f5810 */ /* 0x000fe40007ffe0ff */
[----:B------:R-:W-:Y:S01]  /*26e0*/  ISETP.GE.U32.AND P5, PT, R46, R19, PT ;  /* 0x000000132e00720c */ /* 0x000fe20003fa6070 */
[----:B------:R-:W-:-:S04]  /*26f0*/  IMAD.HI.U32 R46, R16, R49, RZ ;  /* 0x00000031102e7227 */ /* 0x000fc800078e00ff */
[----:B------:R-:W-:Y:S02]  /*2700*/  IMAD R48, R46, R0, R49 ;  /* 0x000000002e307224 */ /* 0x000fe400078e0231 */
[----:B------:R-:W-:Y:S01]  /*2710*/  @!P0 IMAD.MOV R44, RZ, RZ, -R44 ;  /* 0x000000ffff2c8224 */ /* 0x000fe200078e0a2c */
[----:B------:R-:W-:Y:S02]  /*2720*/  ISETP.GE.AND P0, PT, R45, RZ, PT ;  /* 0x000000ff2d00720c */ /* 0x000fe40003f06270 */
[----:B------:R-:W-:Y:S02]  /*2730*/  LOP3.LUT R45, R41, UR10, RZ, 0x3c, !PT ;  /* 0x0000000a292d7c12 */ /* 0x000fe4000f8e3cff */
[----:B------:R-:W-:Y:S01]  /*2740*/  ISETP.GT.U32.AND P6, PT, R19, R48, PT ;  /* 0x000000301300720c */ /* 0x000fe20003fc4070 */
[----:B------:R-:W-:Y:S01]  /*2750*/  @P5 VIADD R51, R51, 0x1 ;  /* 0x0000000133335836 */ /* 0x000fe20000000000 */
[----:B------:R-:W-:Y:S01]  /*2760*/  ISETP.GE.AND P5, PT, R45, RZ, PT ;  /* 0x000000ff2d00720c */ /* 0x000fe20003fa6270 */
[----:B------:R-:W-:-:S04]  /*2770*/  IMAD.HI.U32 R45, R16, R47, RZ ;  /* 0x0000002f102d7227 */ /* 0x000fc800078e00ff */
[----:B------:R-:W-:Y:S01]  /*2780*/  IMAD R16, R45, R0, R47 ;  /* 0x000000002d107224 */ /* 0x000fe200078e022f */
[----:B------:R-:W-:Y:S01]  /*2790*/  LOP3.LUT R0, R39, UR10, RZ, 0x3c, !PT ;  /* 0x0000000a27007c12 */ /* 0x000fe2000f8e3cff */
[----:B------:R-:W-:-:S04]  /*27a0*/  @!P0 IMAD.MOV R42, RZ, RZ, -R42 ;  /* 0x000000ffff2a8224 */ /* 0x000fc800078e0a2a */
[----:B------:R-:W-:Y:S02]  /*27b0*/  @!P6 IMAD.IADD R48, R48, 0x1, -R19 ;  /* 0x000000013030e824 */ /* 0x000fe400078e0a13 */
[----:B------:R-:W-:Y:S01]  /*27c0*/  @!P5 IMAD.MOV R51, RZ, RZ, -R51 ;  /* 0x000000ffff33d224 */ /* 0x000fe200078e0a33 */
[----:B------:R-:W-:Y:S01]  /*27d0*/  ISETP.GT.U32.AND P5, PT, R19, R16, PT ;  /* 0x000000101300720c */ /* 0x000fe20003fa4070 */
[----:B------:R-:W-:Y:S01]  /*27e0*/  @!P6 VIADD R46, R46, 0x1 ;  /* 0x000000012e2ee836 */ /* 0x000fe20000000000 */
[----:B------:R-:W-:Y:S01]  /*27f0*/  ISETP.GE.U32.AND P0, PT, R48, R19, PT ;  /* 0x000000133000720c */ /* 0x000fe20003f06070 */
[----:B------:R-:W-:Y:S01]  /*2800*/  IMAD.MOV.U32 R48, RZ, RZ, R31 ;  /* 0x000000ffff307224 */ /* 0x000fe200078e001f */
[----:B------:R-:W-:Y:S02]  /*2810*/  ISETP.GE.AND P6, PT, R0, RZ, PT ;  /* 0x000000ff0000720c */ /* 0x000fe40003fc6270 */
[----:B------:R-:W-:-:S04]  /*2820*/  SEL R0, R29, R42, !P2 ;  /* 0x0000002a1d007207 */ /* 0x000fc80005000000 */
[----:B------:R-:W-:-:S03]  /*2830*/  IABS R42, R0 ;  /* 0x00000000002a7213 */ /* 0x000fc60000000000 */
[----:B------:R-:W-:Y:S02]  /*2840*/  @!P5 IMAD.IADD R16, R16, 0x1, -R19 ;  /* 0x000000011010d824 */ /* 0x000fe400078e0a13 */
[----:B------:R-:W-:Y:S02]  /*2850*/  @P0 VIADD R46, R46, 0x1 ;  /* 0x000000012e2e0836 */ /* 0x000fe40000000000 */
[----:B------:R-:W-:Y:S01]  /*2860*/  @!P5 VIADD R45, R45, 0x1 ;  /* 0x000000012d2dd836 */ /* 0x000fe20000000000 */
[----:B------:R-:W-:Y:S01]  /*2870*/  ISETP.GE.U32.AND P0, PT, R16, R19, PT ;  /* 0x000000131000720c */ /* 0x000fe20003f06070 */
[----:B------:R-:W-:Y:S01]  /*2880*/  @!P6 IMAD.MOV R46, RZ, RZ, -R46 ;  /* 0x000000ffff2ee224 */ /* 0x000fe200078e0a2e */
[C---:B------:R-:W-:Y:S02]  /*2890*/  LOP3.LUT R16, R43.reuse, R20, RZ, 0x3c, !PT ;  /* 0x000000142b107212 */ /* 0x040fe400078e3cff */
[C---:B------:R-:W-:Y:S02]  /*28a0*/  ISETP.GE.AND P5, PT, R43.reuse, RZ, PT ;  /* 0x000000ff2b00720c */ /* 0x040fe40003fa6270 */
[----:B------:R-:W-:-:S02]  /*28b0*/  LOP3.LUT R43, R43, UR10, RZ, 0x3c, !PT ;  /* 0x0000000a2b2b7c12 */ /* 0x000fc4000f8e3cff */
[----:B------:R-:W-:Y:S01]  /*28c0*/  ISETP.GE.AND P6, PT, R16, RZ, PT ;  /* 0x000000ff1000720c */ /* 0x000fe20003fc6270 */
[----:B------:R-:W-:Y:S01]  /*28d0*/  IMAD.HI.U32 R16, R14, R42, RZ ;  /* 0x0000002a0e107227 */ /* 0x000fe200078e00ff */
[----:B------:R-:W-:Y:S02]  /*28e0*/  SEL R19, R29, R44, !P2 ;  /* 0x0000002c1d137207 */ /* 0x000fe40005000000 */
[----:B------:R-:W-:Y:S01]  /*28f0*/  SEL R31, R30, R46, !P1 ;  /* 0x0000002e1e1f7207 */ /* 0x000fe20004800000 */
[----:B------:R-:W-:Y:S01]  /*2900*/  @P0 VIADD R45, R45, 0x1 ;  /* 0x000000012d2d0836 */ /* 0x000fe20000000000 */
[----:B------:R-:W-:Y:S01]  /*2910*/  ISETP.GE.AND P0, PT, R43, RZ, PT ;  /* 0x000000ff2b00720c */ /* 0x000fe20003f06270 */
[----:B------:R-:W-:Y:S01]  /*2920*/  IMAD.MOV R16, RZ, RZ, -R16 ;  /* 0x000000ffff107224 */ /* 0x000fe200078e0a10 */
[----:B------:R-:W-:Y:S01]  /*2930*/  IABS R44, R19 ;  /* 0x00000013002c7213 */ /* 0x000fe20000000000 */
[----:B------:R-:W-:Y:S02]  /*2940*/  @!P5 IMAD.MOV R26, RZ, RZ, -R26 ;  /* 0x000000ffff1ad224 */ /* 0x000fe400078e0a1a */
[----:B------:R-:W-:-:S02]  /*2950*/  IMAD R16, R27, R16, R42 ;  /* 0x000000101b107224 */ /* 0x000fc400078e022a */
[----:B------:R-:W-:-:S04]  /*2960*/  IMAD.HI.U32 R42, R14, R44, RZ ;  /* 0x0000002c0e2a7227 */ /* 0x000fc800078e00ff */
[----:B------:R-:W-:Y:S02]  /*2970*/  @!P6 IMAD.MOV R48, RZ, RZ, -R48 ;  /* 0x000000ffff30e224 */ /* 0x000fe400078e0a30 */
[----:B------:R-:W-:Y:S01]  /*2980*/  @!P0 IMAD.MOV R45, RZ, RZ, -R45 ;  /* 0x000000ffff2d8224 */ /* 0x000fe200078e0a2d */
[C---:B------:R-:W-:Y:S01]  /*2990*/  ISETP.GT.U32.AND P0, PT, R27.reuse, R16, PT ;  /* 0x000000101b00720c */ /* 0x040fe20003f04070 */
[----:B------:R-:W-:Y:S01]  /*29a0*/  IMAD.MOV R43, RZ, RZ, -R42 ;  /* 0x000000ffff2b7224 */ /* 0x000fe200078e0a2a */
[C---:B------:R-:W-:Y:S02]  /*29b0*/  SEL R42, R30.reuse, R51, !P1 ;  /* 0x000000331e2a7207 */ /* 0x040fe40004800000 */
[----:B------:R-:W-:Y:S01]  /*29c0*/  SEL R30, R30, R45, !P1 ;  /* 0x0000002d1e1e7207 */ /* 0x000fe20004800000 */
[----:B------:R-:W-:Y:S01]  /*29d0*/  IMAD R44, R27, R43, R44 ;  /* 0x0000002b1b2c7224 */ /* 0x000fe200078e022c */
[----:B------:R-:W-:Y:S02]  /*29e0*/  SEL R45, R29, R48, !P2 ;  /* 0x000000301d2d7207 */ /* 0x000fe40005000000 */
[----:B------:R-:W-:-:S02]  /*29f0*/  IABS R43, R31 ;  /* 0x0000001f002b7213 */ /* 0x000fc40000000000 */
[----:B------:R-:W-:Y:S02]  /*2a00*/  IABS R46, R45 ;  /* 0x0000002d002e7213 */ /* 0x000fe40000000000 */
[----:B------:R-:W-:Y:S01]  /*2a10*/  ISETP.GT.U32.AND P1, PT, R27, R44, PT ;  /* 0x0000002c1b00720c */ /* 0x000fe20003f24070 */
[----:B------:R-:W-:Y:S01]  /*2a20*/  IMAD.HI.U32 R49, R28, R43, RZ ;  /* 0x0000002b1c317227 */ /* 0x000fe200078e00ff */
[----:B------:R-:W-:Y:S02]  /*2a30*/  IABS R47, R42 ;  /* 0x0000002a002f7213 */ /* 0x000fe40000000000 */
[----:B------:R-:W-:Y:S01]  /*2a40*/  @!P0 IADD3 R16, PT, PT, R16, -R27, RZ ;  /* 0x8000001b10108210 */ /* 0x000fe20007ffe0ff */
[----:B------:R-:W-:Y:S01]  /*2a50*/  IMAD.HI.U32 R14, R14, R46, RZ ;  /* 0x0000002e0e0e7227 */ /* 0x000fe200078e00ff */
[----:B------:R-:W-:Y:S02]  /*2a60*/  SEL R29, R29, R26, !P2 ;  /* 0x0000001a1d1d7207 */ /* 0x000fe40005000000 */
[----:B------:R-:W-:Y:S01]  /*2a70*/  ISETP.GT.U32.AND P0, PT, R27, R16, PT ;  /* 0x000000101b00720c */ /* 0x000fe20003f04070 */
[----:B------:R-:W-:-:S02]  /*2a80*/  IMAD.MOV R14, RZ, RZ, -R14 ;  /* 0x000000ffff0e7224 */ /* 0x000fc400078e0a0e */
[----:B------:R-:W-:-:S04]  /*2a90*/  IMAD.HI.U32 R48, R28, R47, RZ ;  /* 0x0000002f1c307227 */ /* 0x000fc800078e00ff */
[C---:B------:R-:W-:Y:S02]  /*2aa0*/  IMAD R14, R27.reuse, R14, R46 ;  /* 0x0000000e1b0e7224 */ /* 0x040fe400078e022e */
[----:B------:R-:W-:Y:S02]  /*2ab0*/  IMAD.MOV R49, RZ, RZ, -R49 ;  /* 0x000000ffff317224 */ /* 0x000fe400078e0a31 */
[----:B------:R-:W-:Y:S01]  /*2ac0*/  IMAD.MOV R48, RZ, RZ, -R48 ;  /* 0x000000ffff307224 */ /* 0x000fe200078e0a30 */
[----:B------:R-:W-:Y:S01]  /*2ad0*/  ISETP.GT.U32.AND P6, PT, R27, R14, PT ;  /* 0x0000000e1b00720c */ /* 0x000fe20003fc4070 */
[----:B------:R-:W-:Y:S01]  /*2ae0*/  IMAD R43, R18, R49, R43 ;  /* 0x00000031122b7224 */ /* 0x000fe200078e022b */
[----:B------:R-:W-:Y:S01]  /*2af0*/  IABS R49, R30 ;  /* 0x0000001e00317213 */ /* 0x000fe20000000000 */
[----:B------:R-:W-:Y:S02]  /*2b00*/  @!P1 IMAD.IADD R44, R44, 0x1, -R27 ;  /* 0x000000012c2c9824 */ /* 0x000fe400078e0a1b */
[----:B------:R-:W-:-:S02]  /*2b10*/  IMAD R47, R18, R48, R47 ;  /* 0x00000030122f7224 */ /* 0x000fc400078e022f */
[----:B------:R-:W-:Y:S01]  /*2b20*/  IMAD.HI.U32 R28, R28, R49, RZ ;  /* 0x000000311c1c7227 */ /* 0x000fe200078e00ff */
[C---:B------:R-:W-:Y:S02]  /*2b30*/  ISETP.GT.U32.AND P1, PT, R27.reuse, R44, PT ;  /* 0x0000002c1b00720c */ /* 0x040fe40003f24070 */
[----:B------:R-:W-:Y:S01]  /*2b40*/  ISETP.GT.U32.AND P5, PT, R18, R47, PT ;  /* 0x0000002f1200720c */ /* 0x000fe20003fa4070 */
[----:B------:R-:W-:Y:S02]  /*2b50*/  IMAD.MOV R28, RZ, RZ, -R28 ;  /* 0x000000ffff1c7224 */ /* 0x000fe400078e0a1c */
[----:B------:R-:W-:Y:S01]  /*2b60*/  @!P6 IMAD.IADD R14, R14, 0x1, -R27 ;  /* 0x000000010e0ee824 */ /* 0x000fe200078e0a1b */
[C---:B------:R-:W-:Y:S01]  /*2b70*/  ISETP.GT.U32.AND P6, PT, R18.reuse, R43, PT ;  /* 0x0000002b1200720c */ /* 0x040fe20003fc4070 */
[----:B------:R-:W-:Y:S02]  /*2b80*/  IMAD R49, R18, R28, R49 ;  /* 0x0000001c12317224 */ /* 0x000fe400078e0231 */
[----:B------:R-:W-:Y:S01]  /*2b90*/  @!P0 IMAD.IADD R16, R16, 0x1, -R27 ;  /* 0x0000000110108824 */ /* 0x000fe200078e0a1b */
[----:B------:R-:W-:Y:S01]  /*2ba0*/  ISETP.GT.U32.AND P2, PT, R27, R14, PT ;  /* 0x0000000e1b00720c */ /* 0x000fe20003f44070 */
[----:B------:R-:W-:Y:S01]  /*2bb0*/  IMAD.MOV R26, RZ, RZ, -R19 ;  /* 0x000000ffff1a7224 */ /* 0x000fe200078e0a13 */
[----:B------:R-:W-:Y:S01]  /*2bc0*/  ISETP.GE.AND P0, PT, R19, RZ, PT ;  /* 0x000000ff1300720c */ /* 0x000fe20003f06270 */
[----:B------:R-:W-:Y:S01]  /*2bd0*/  @!P1 IMAD.IADD R44, R44, 0x1, -R27 ;  /* 0x000000012c2c9824 */ /* 0x000fe200078e0a1b */
[----:B------:R-:W-:Y:S01]  /*2be0*/  ISETP.GT.U32.AND P1, PT, R18, R49, PT ;  /* 0x000000311200720c */ /* 0x000fe20003f24070 */
[----:B------:R-:W-:-:S02]  /*2bf0*/  @!P5 IMAD.IADD R47, R47, 0x1, -R18 ;  /* 0x000000012f2fd824 */ /* 0x000fc400078e0a12 */
[----:B------:R-:W-:Y:S02]  /*2c00*/  IMAD R41, R20, R26, R41 ;  /* 0x0000001a14297224 */ /* 0x000fe400078e0229 */
[----:B------:R-:W-:Y:S01]  /*2c10*/  @!P6 IMAD.IADD R43, R43, 0x1, -R18 ;  /* 0x000000012b2be824 */ /* 0x000fe200078e0a12 */
[----:B------:R-:W-:Y:S02]  /*2c20*/  ISETP.GT.U32.AND P5, PT, R18, R47, PT ;  /* 0x0000002f1200720c */ /* 0x000fe40003fa4070 */
[----:B------:R-:W-:Y:S01]  /*2c30*/  ISETP.GE.AND P6, PT, R45, RZ, PT ;  /* 0x000000ff2d00720c */ /* 0x000fe20003fc6270 */
[----:B------:R-:W-:Y:S01]  /*2c40*/  @!P2 IMAD.IADD R14, R14, 0x1, -R27 ;  /* 0x000000010e0ea824 */ /* 0x000fe200078e0a1b */
[----:B------:R-:W-:Y:S01]  /*2c50*/  ISETP.GE.AND P2, PT, R42, RZ, PT ;  /* 0x000000ff2a00720c */ /* 0x000fe20003f46270 */
[----:B------:R-:W-:Y:S01]  /*2c60*/  @!P0 IMAD.MOV R44, RZ, RZ, -R44 ;  /* 0x000000ffff2c8224 */ /* 0x000fe200078e0a2c */
[----:B------:R-:W-:Y:S01]  /*2c70*/  ISETP.GE.AND P0, PT, R30, RZ, PT ;  /* 0x000000ff1e00720c */ /* 0x000fe20003f06270 */
[----:B------:R-:W-:-:S02]  /*2c80*/  @!P1 IMAD.IADD R49, R49, 0x1, -R18 ;  /* 0x0000000131319824 */ /* 0x000fc400078e0a12 */
[----:B------:R-:W-:Y:S01]  /*2c90*/  IMAD.MOV.U32 R19, RZ, RZ, R14 ;  /* 0x000000ffff137224 */ /* 0x000fe200078e000e */
[----:B------:R-:W-:Y:S01]  /*2ca0*/  SEL R44, R32, R44, !P4 ;  /* 0x0000002c202c7207 */ /* 0x000fe20006000000 */
[----:B------:R-:W-:Y:S01]  /*2cb0*/  VIADD R14, R40, 0x1 ;  /* 0x00000001280e7836 */ /* 0x000fe20000000000 */
[C---:B------:R-:W-:Y:S01]  /*2cc0*/  ISETP.GT.U32.AND P1, PT, R18.reuse, R49, PT ;  /* 0x000000311200720c */ /* 0x040fe20003f24070 */
[----:B------:R-:W-:Y:S01]  /*2cd0*/  @!P5 IMAD.IADD R47, R47, 0x1, -R18 ;  /* 0x000000012f2fd824 */ /* 0x000fe200078e0a12 */
[----:B------:R-:W-:Y:S01]  /*2ce0*/  ISETP.GT.U32.AND P5, PT, R18, R43, PT ;  /* 0x0000002b1200720c */ /* 0x000fe20003fa4070 */
[----:B------:R-:W-:Y:S01]  /*2cf0*/  @!P6 IMAD.MOV R19, RZ, RZ, -R19 ;  /* 0x000000ffff13e224 */ /* 0x000fe200078e0a13 */
[----:B------:R-:W-:Y:S01]  /*2d00*/  ISETP.GE.AND P6, PT, R31, RZ, PT ;  /* 0x000000ff1f00720c */ /* 0x000fe20003fc6270 */
[----:B------:R-:W-:Y:S01]  /*2d10*/  @!P2 IMAD.MOV R47, RZ, RZ, -R47 ;  /* 0x000000ffff2fa224 */ /* 0x000fe200078e0a2f */
[----:B------:R-:W-:-:S04]  /*2d20*/  ISETP.NE.AND P2, PT, R44, R35, PT ;  /* 0x000000232c00720c */ /* 0x000fc80003f45270 */
[----:B------:R-:W-:Y:S02]  /*2d30*/  SEL R26, R15, R47, !P3 ;  /* 0x0000002f0f1a7207 */ /* 0x000fe40005800000 */
[----:B------:R-:W-:Y:S01]  /*2d40*/  ISETP.NE.OR P2, PT, R41, R40, P2 ;  /* 0x000000282900720c */ /* 0x000fe20001745670 */
[--C-:B------:R-:W-:Y:S01]  /*2d50*/  @!P1 IMAD.IADD R49, R49, 0x1, -R18.reuse ;  /* 0x0000000131319824 */ /* 0x100fe200078e0a12 */
[----:B------:R-:W-:Y:S01]  /*2d60*/  ISETP.GE.AND P1, PT, R0, RZ, PT ;  /* 0x000000ff0000720c */ /* 0x000fe20003f26270 */
[----:B------:R-:W-:Y:S01]  /*2d70*/  @!P5 IMAD.IADD R43, R43, 0x1, -R18 ;  /* 0x000000012b2bd824 */ /* 0x000fe200078e0a12 */
[----:B------:R-:W-:Y:S01]  /*2d80*/  ISETP.NE.OR P2, PT, R26, R33, P2 ;  /* 0x000000211a00720c */ /* 0x000fe20001745670 */
[----:B------:R-:W-:Y:S01]  /*2d90*/  @!P0 IMAD.MOV R49, RZ, RZ, -R49 ;  /* 0x000000ffff318224 */ /* 0x000fe200078e0a31 */
[----:B------:R-:W-:Y:S01]  /*2da0*/  SEL R18, R32, R19, !P4 ;  /* 0x0000001320127207 */ /* 0x000fe20006000000 */
[----:B------:R-:W-:Y:S01]  /*2db0*/  IMAD.MOV R19, RZ, RZ, -R0 ;  /* 0x000000ffff137224 */ /* 0x000fe200078e0a00 */
[----:B------:R-:W-:Y:S01]  /*2dc0*/  ISETP.NE.OR P2, PT, R29, R14, P2 ;  /* 0x0000000e1d00720c */ /* 0x000fe20001745670 */
[----:B------:R-:W-:Y:S01]  /*2dd0*/  @!P6 IMAD.MOV R43, RZ, RZ, -R43 ;  /* 0x000000ffff2be224 */ /* 0x000fe200078e0a2b */
[----:B------:R-:W-:Y:S01]  /*2de0*/  SEL R0, R15, R49, !P3 ;  /* 0x000000310f007207 */ /* 0x000fe20005800000 */
[----:B------:R-:W-:Y:S01]  /*2df0*/  IMAD R39, R20, R19, R39 ;  /* 0x0000001314277224 */ /* 0x000fe200078e0227 */
[-C--:B------:R-:W-:Y:S01]  /*2e00*/  ISETP.NE.OR P2, PT, R18, R35.reuse, P2 ;  /* 0x000000231200720c */ /* 0x080fe20001745670 */
[----:B------:R-:W-:Y:S01]  /*2e10*/  VIADD R19, R35, 0x1 ;  /* 0x0000000123137836 */ /* 0x000fe20000000000 */
[----:B------:R-:W-:Y:S01]  /*2e20*/  ISETP.NE.AND P0, PT, R44, R35, PT ;  /* 0x000000232c00720c */ /* 0x000fe20003f05270 */
[----:B------:R-:W-:Y:S01]  /*2e30*/  @!P1 IMAD.MOV R16, RZ, RZ, -R16 ;  /* 0x000000ffff109224 */ /* 0x000fe200078e0a10 */
[----:B------:R-:W-:-:S02]  /*2e40*/  ISETP.NE.OR P2, PT, R0, R33, P2 ;  /* 0x000000210000720c */ /* 0x000fc40001745670 */
[----:B------:R-:W-:Y:S02]  /*2e50*/  ISETP.EQ.AND P0, PT, R41, R14, !P0 ;  /* 0x0000000e2900720c */ /* 0x000fe40004702270 */
[----:B------:R-:W-:Y:S02]  /*2e60*/  SEL R32, R32, R16, !P4 ;  /* 0x0000001020207207 */ /* 0x000fe40006000000 */
[----:B------:R-:W-:Y:S02]  /*2e70*/  ISETP.NE.OR P2, PT, R39, R40, P2 ;  /* 0x000000282700720c */ /* 0x000fe40001745670 */
[----:B------:R-:W-:Y:S02]  /*2e80*/  SEL R16, R15, R43, !P3 ;  /* 0x0000002b0f107207 */ /* 0x000fe40005800000 */
[----:B------:R-:W-:Y:S02]  /*2e90*/  IADD3 R15, PT, PT, R33, 0x1, RZ ;  /* 0x00000001210f7810 */ /* 0x000fe40007ffe0ff */
[----:B------:R-:W-:-:S02]  /*2ea0*/  ISETP.NE.OR P2, PT, R32, R19, P2 ;  /* 0x000000132000720c */ /* 0x000fc40001745670 */
[CC--:B------:R-:W-:Y:S02]  /*2eb0*/  ISETP.NE.AND P4, PT, R16.reuse, R15.reuse, PT ;  /* 0x0000000f1000720c */ /* 0x0c0fe40003f85270 */
[----:B------:R-:W-:Y:S02]  /*2ec0*/  ISETP.NE.OR P2, PT, R16, R15, P2 ;  /* 0x0000000f1000720c */ /* 0x000fe40001745670 */
[----:B------:R-:W-:Y:S02]  /*2ed0*/  ISETP.EQ.AND P0, PT, R26, R33, P0 ;  /* 0x000000211a00720c */ /* 0x000fe40000702270 */
[----:B------:R-:W-:Y:S02]  /*2ee0*/  SEL R16, RZ, 0xffffffff, !P2 ;  /* 0xffffffffff107807 */ /* 0x000fe40005000000 */
[----:B------:R-:W-:Y:S02]  /*2ef0*/  ISETP.NE.AND P6, PT, R39, R40, PT ;  /* 0x000000282700720c */ /* 0x000fe40003fc5270 */
[----:B------:R-:W-:-:S02]  /*2f00*/  ISETP.NE.AND P3, PT, R32, R19, PT ;  /* 0x000000132000720c */ /* 0x000fc40003f65270 */
[----:B------:R-:W-:Y:S02]  /*2f10*/  ISETP.EQ.AND P1, PT, R29, R40, P0 ;  /* 0x000000281d00720c */ /* 0x000fe40000722270 */
[----:B------:R-:W-:Y:S02]  /*2f20*/  SEL R27, R16, 0x1, P4 ;  /* 0x00000001101b7807 */ /* 0x000fe40002000000 */
[----:B------:R-:W-:Y:S02]  /*2f30*/  ISETP.EQ.AND P2, PT, R18, R19, P1 ;  /* 0x000000131200720c */ /* 0x000fe40000f42270 */
[-C--:B------:R-:W-:Y:S02]  /*2f40*/  SEL R27, R27, R16.reuse, !P3 ;  /* 0x000000101b1b7207 */ /* 0x080fe40005800000 */
[-C--:B------:R-:W-:Y:S01]  /*2f50*/  ISETP.NE.AND P5, PT, R0, R33.reuse, PT ;  /* 0x000000210000720c */ /* 0x080fe20003fa5270 */
[----:B------:R-:W-:Y:S01]  /*2f60*/  IMAD R33, R22, R33, R35 ;  /* 0x0000002116217224 */ /* 0x000fe200078e0223 */
[----:B------:R-:W-:-:S02]  /*2f70*/  SEL R27, R27, R16, P2 ;  /* 0x000000101b1b7207 */ /* 0x000fc40001000000 */
[----:B------:R-:W-:Y:S01]  /*2f80*/  P2R R20, PR, RZ, 0x1 ;  /* 0x00000001ff147803 */ /* 0x000fe20000000000 */
[----:B------:R-:W-:Y:S01]  /*2f90*/  IMAD R33, R33, UR11, R40 ;  /* 0x0000000b21217c24 */ /* 0x000fe2000f8e0228 */
        /* <DEDUP_REMOVED lines=15> */
[----:B------:R-:W-:Y:S02]  /*3090*/  SEL R19, R19, R16, P1 ;  /* 0x0000001013137207 */ /* 0x000fe40000800000 */
[----:B------:R-:W-:-:S04]  /*30a0*/  ISETP.NE.AND P1, PT, R18, R35, PT ;  /* 0x000000231200720c */ /* 0x000fc80003f25270 */
[----:B------:R-:W-:-:S04]  /*30b0*/  @!P6 SEL R16, R19, R16, !P1 ;  /* 0x000000101310e207 */ /* 0x000fc80004800000 */
[----:B------:R-:W-:-:S04]  /*30c0*/  SEL R15, R16, 0x4, P4 ;  /* 0x00000004100f7807 */ /* 0x000fc80002000000 */
[----:B------:R-:W-:-:S04]  /*30d0*/  SEL R15, R15, R16, !P3 ;  /* 0x000000100f0f7207 */ /* 0x000fc80005800000 */
[----:B------:R-:W-:-:S04]  /*30e0*/  SEL R15, R15, R16, !P5 ;  /* 0x000000100f0f7207 */ /* 0x000fc80006800000 */
[----:B------:R-:W-:Y:S02]  /*30f0*/  SEL R15, R15, R16, P0 ;  /* 0x000000100f0f7207 */ /* 0x000fe40000000000 */
[----:B------:R-:W-:Y:S02]  /*3100*/  ISETP.NE.AND P0, PT, R39, R14, PT ;  /* 0x0000000e2700720c */ /* 0x000fe40003f05270 */
[----:B------:R-:W-:-:S04]  /*3110*/  @!P6 SEL R16, R15, R16, !P1 ;  /* 0x000000100f10e207 */ /* 0x000fc80004800000 */
[----:B------:R-:W-:-:S04]  /*3120*/  SEL R15, R16, 0x5, P4 ;  /* 0x00000005100f7807 */ /* 0x000fc80002000000 */
[----:B------:R-:W-:-:S04]  /*3130*/  SEL R15, R15, R16, !P3 ;  /* 0x000000100f0f7207 */ /* 0x000fc80005800000 */
[----:B------:R-:W-:-:S04]  /*3140*/  SEL R15, R15, R16, !P0 ;  /* 0x000000100f0f7207 */ /* 0x000fc80004000000 */
[----:B------:R-:W-:-:S05]  /*3150*/  @P2 SEL R16, R15, R16, !P5 ;  /* 0x000000100f102207 */ /* 0x000fca0006800000 */
[----:B------:R-:W-:-:S07]  /*3160*/  IMAD.U32 R0, R33, 0x2, R16 ;  /* 0x0000000221007824 */ /* 0x000fce00078e0010 */
.L_x_1575:
[----:B------:R-:W-:Y:S05]  /*3170*/  BSYNC.RECONVERGENT B2 ;  /* 0x0000000000027941 */ /* 0x000fea0003800200 */
.L_x_1573:
[----:B------:R-:W0:Y:S02]  /*3180*/  LDC.64 R18, c[0x4][0x40] ;  /* 0x01001000ff127b82 */ /* 0x000e240000000a00 */
[----:B0-----:R-:W2:Y:S01]  /*3190*/  LDG.E.64 R26, desc[UR14][R18.64] ;  /* 0x0000000e121a7981 */ /* 0x001ea2000c1e1b00 */
[----:B------:R-:W-:Y:S02]  /*31a0*/  IMAD.MOV.U32 R14, RZ, RZ, RZ ;  /* 0x000000ffff0e7224 */ /* 0x000fe400078e00ff */
[----:B------:R-:W-:Y:S02]  /*31b0*/  IMAD.MOV.U32 R15, RZ, RZ, 0x1 ;  /* 0x00000001ff0f7424 */ /* 0x000fe400078e00ff */
[----:B--2---:R-:W-:-:S05]  /*31c0*/  IMAD.WIDE R26, R0, 0x50, R26 ;  /* 0x00000050001a7825 */ /* 0x004fca00078e021a */
[----:B------:R-:W2:Y:S01]  /*31d0*/  ATOM.E.CAS.STRONG.GPU PT, R14, [R26+0x40], R14, R15 ;  /* 0x0000400e1a0e738b */ /* 0x000ea200001ee10f */
[----:B------:R-:W0:Y:S01]  /*31e0*/  LDC.64 R30, c[0x4][0x48] ;  /* 0x01001200ff1e7b82 */ /* 0x000e220000000a00 */
[----:B--2---:R-:W-:-:S13]  /*31f0*/  ISETP.NE.AND P0, PT, R14, RZ, PT ;  /* 0x000000ff0e00720c */ /* 0x004fda0003f05270 */
[----:B------:R-:W2:Y:S01]  /*3200*/  @!P0 LDG.E.64 R28, desc[UR14][R18.64] ;  /* 0x0000000e121c8981 */ /* 0x000ea2000c1e1b00 */
[----:B------:R-:W-:Y:S02]  /*3210*/  @!P0 IMAD.MOV.U32 R34, RZ, RZ, -0x1 ;  /* 0xffffffffff228424 */ /* 0x000fe400078e00ff */
[----:B------:R-:W-:Y:S02]  /*3220*/  IMAD.MOV.U32 R37, RZ, RZ, RZ ;  /* 0x000000ffff257224 */ /* 0x000fe400078e00ff */
[----:B------:R-:W-:Y:S02]  /*3230*/  IMAD.MOV.U32 R36, RZ, RZ, R34 ;  /* 0x000000ffff247224 */ /* 0x000fe400078e0022 */
[----:B------:R-:W-:Y:S02]  /*3240*/  @!P0 IMAD.MOV.U32 R35, RZ, RZ, -0x1 ;  /* 0xffffffffff238424 */ /* 0x000fe400078e00ff */
[----:B------:R-:W-:Y:S02]  /*3250*/  @!P0 IMAD.MOV.U32 R32, RZ, RZ, 0x0 ;  /* 0x00000000ff208424 */ /* 0x000fe400078e00ff */
[----:B------:R-:W-:-:S02]  /*3260*/  @!P0 IMAD.MOV.U32 R33, RZ, RZ, -0x40100000 ;  /* 0xbff00000ff218424 */ /* 0x000fc400078e00ff */
[----:B--2---:R-:W-:-:S05]  /*3270*/  @!P0 IMAD.WIDE R28, R0, 0x50, R28 ;  /* 0x00000050001c8825 */ /* 0x004fca00078e021c */
[----:B------:R-:W-:Y:S04]  /*3280*/  @!P0 ST.E.64 desc[UR14][R28.64+0x30], R36 ;  /* 0x000030241c008985 */ /* 0x000fe8000c101b0e */
[----:B------:R-:W-:Y:S04]  /*3290*/  @!P0 ST.E.64 desc[UR14][R28.64+0x20], R34 ;  /* 0x000020221c008985 */ /* 0x000fe8000c101b0e */
[----:B------:R-:W-:Y:S04]  /*32a0*/  @!P0 ST.E.64 desc[UR14][R28.64+0x28], R34 ;  /* 0x000028221c008985 */ /* 0x000fe8000c101b0e */
[----:B------:R1:W-:Y:S04]  /*32b0*/  @!P0 ST.E.64 desc[UR14][R28.64+0x38], R34 ;  /* 0x000038221c008985 */ /* 0x0003e8000c101b0e */
[----:B------:R-:W-:Y:S04]  /*32c0*/  @!P0 ST.E.64 desc[UR14][R28.64+0x10], R32 ;  /* 0x000010201c008985 */ /* 0x000fe8000c101b0e */
[----:B------:R2:W-:Y:S04]  /*32d0*/  @!P0 ST.E.64 desc[UR14][R28.64+0x48], R32 ;  /* 0x000048201c008985 */ /* 0x0005e8000c101b0e */
[----:B------:R-:W-:Y:S04]  /*32e0*/  @!P0 ST.E.64 desc[UR14][R28.64], R2 ;  /* 0x000000021c008985 */ /* 0x000fe8000c101b0e */
[----:B------:R-:W-:Y:S04]  /*32f0*/  @!P0 ST.E desc[UR14][R28.64+0x8], R17 ;  /* 0x000008111c008985 */ /* 0x000fe8000c10190e */
[----:B------:R-:W-:Y:S04]  /*3300*/  @!P0 ST.E desc[UR14][R28.64+0x18], R0 ;  /* 0x000018001c008985 */ /* 0x000fe8000c10190e */
[----:B------:R-:W-:Y:S04]  /*3310*/  @!P0 ST.E.U8 desc[UR14][R28.64+0x1c], RZ ;  /* 0x00001cff1c008985 */ /* 0x000fe8000c10110e */
[----:B------:R3:W-:Y:S04]  /*3320*/  @!P0 ST.E desc[UR14][R28.64+0x40], R15 ;  /* 0x0000400f1c008985 */ /* 0x0007e8000c10190e */
[----:B0-----:R-:W4:Y:S01]  /*3330*/  LDG.E.64 R18, desc[UR14][R30.64] ;  /* 0x0000000e1e127981 */ /* 0x001f22000c1e1b00 */
[----:B------:R-:W-:-:S02]  /*3340*/  IMAD.MOV.U32 R38, RZ, RZ, RZ ;  /* 0x000000ffff267224 */ /* 0x000fc400078e00ff */
[----:B------:R-:W-:Y:S02]  /*3350*/  IMAD.MOV.U32 R39, RZ, RZ, 0x1 ;  /* 0x00000001ff277424 */ /* 0x000fe400078e00ff */
[----:B----4-:R-:W-:-:S06]  /*3360*/  IMAD.WIDE R18, R0, 0x50, R18 ;  /* 0x0000005000127825 */ /* 0x010fcc00078e0212 */
[----:B------:R-:W4:Y:S01]  /*3370*/  ATOM.E.CAS.STRONG.GPU PT, R18, [R18+0x40], R38, R39 ;  /* 0x000040261212738b */ /* 0x000f2200001ee127 */
[----:B-1----:R-:W0:Y:S01]  /*3380*/  LDC.64 R34, c[0x4][RZ] ;  /* 0x01000000ff227b82 */ /* 0x002e220000000a00 */
[----:B----4-:R-:W-:-:S13]  /*3390*/  ISETP.NE.AND P0, PT, R18, RZ, PT ;  /* 0x000000ff1200720c */ /* 0x010fda0003f05270 */
[----:B------:R-:W4:Y:S01]  /*33a0*/  @!P0 LDG.E.64 R26, desc[UR14][R30.64] ;  /* 0x0000000e1e1a8981 */ /* 0x000f22000c1e1b00 */
[----:B------:R-:W-:Y:S02]  /*33b0*/  @!P0 IMAD.MOV.U32 R36, RZ, RZ, -0x1 ;  /* 0xffffffffff248424 */ /* 0x000fe400078e00ff */
[----:B------:R-:W-:Y:S02]  /*33c0*/  IMAD.MOV.U32 R41, RZ, RZ, RZ ;  /* 0x000000ffff297224 */ /* 0x000fe400078e00ff */
[----:B------:R-:W-:Y:S02]  /*33d0*/  IMAD.MOV.U32 R40, RZ, RZ, R36 ;  /* 0x000000ffff287224 */ /* 0x000fe400078e0024 */
[----:B------:R-:W-:Y:S02]  /*33e0*/  @!P0 IMAD.MOV.U32 R37, RZ, RZ, -0x1 ;  /* 0xffffffffff258424 */ /* 0x000fe400078e00ff */
[----:B--2---:R-:W-:Y:S02]  /*33f0*/  @!P0 IMAD.MOV.U32 R32, RZ, RZ, 0x0 ;  /* 0x00000000ff208424 */ /* 0x004fe400078e00ff */
[----:B------:R-:W-:-:S02]  /*3400*/  @!P0 IMAD.MOV.U32 R33, RZ, RZ, -0x40100000 ;  /* 0xbff00000ff218424 */ /* 0x000fc400078e00ff */
[----:B------:R-:W-:-:S04]  /*3410*/  IMAD.WIDE R18, R23, 0x4, R12 ;  /* 0x0000000417127825 */ /* 0x000fc800078e020c */
[----:B---3--:R-:W-:-:S04]  /*3420*/  IMAD.WIDE R28, R23, 0x4, R6 ;  /* 0x00000004171c7825 */ /* 0x008fc800078e0206 */
[----:B----4-:R-:W-:-:S05]  /*3430*/  @!P0 IMAD.WIDE R26, R0, 0x50, R26 ;  /* 0x00000050001a8825 */ /* 0x010fca00078e021a */
[----:B------:R1:W-:Y:S04]  /*3440*/  @!P0 ST.E.64 desc[UR14][R26.64], R2 ;  /* 0x000000021a008985 */ /* 0x0003e8000c101b0e */
[----:B------:R1:W-:Y:S04]  /*3450*/  @!P0 ST.E.64 desc[UR14][R26.64+0x30], R40 ;  /* 0x000030281a008985 */ /* 0x0003e8000c101b0e */
[----:B------:R1:W-:Y:S04]  /*3460*/  @!P0 ST.E.64 desc[UR14][R26.64+0x20], R36 ;  /* 0x000020241a008985 */ /* 0x0003e8000c101b0e */
[----:B------:R1:W-:Y:S04]  /*3470*/  @!P0 ST.E.64 desc[UR14][R26.64+0x28], R36 ;  /* 0x000028241a008985 */ /* 0x0003e8000c101b0e */
[----:B------:R1:W-:Y:S04]  /*3480*/  @!P0 ST.E.64 desc[UR14][R26.64+0x38], R36 ;  /* 0x000038241a008985 */ /* 0x0003e8000c101b0e */
[----:B------:R1:W-:Y:S04]  /*3490*/  @!P0 ST.E.64 desc[UR14][R26.64+0x10], R32 ;  /* 0x000010201a008985 */ /* 0x0003e8000c101b0e */
[----:B------:R1:W-:Y:S04]  /*34a0*/  @!P0 ST.E.64 desc[UR14][R26.64+0x48], R32 ;  /* 0x000048201a008985 */ /* 0x0003e8000c101b0e */
[----:B------:R1:W-:Y:S04]  /*34b0*/  @!P0 ST.E desc[UR14][R26.64+0x8], R17 ;  /* 0x000008111a008985 */ /* 0x0003e8000c10190e */
[----:B------:R1:W-:Y:S04]  /*34c0*/  @!P0 ST.E desc[UR14][R26.64+0x40], R15 ;  /* 0x0000400f1a008985 */ /* 0x0003e8000c10190e */
[----:B------:R1:W-:Y:S04]  /*34d0*/  @!P0 ST.E desc[UR14][R26.64+0x18], R0 ;  /* 0x000018001a008985 */ /* 0x0003e8000c10190e */
[----:B------:R1:W-:Y:S04]  /*34e0*/  @!P0 ST.E.U8 desc[UR14][R26.64+0x1c], RZ ;  /* 0x00001cff1a008985 */ /* 0x0003e8000c10110e */
[----:B------:R1:W-:Y:S04]  /*34f0*/  ST.E desc[UR14][R18.64+0x28], R0 ;  /* 0x0000280012007985 */ /* 0x0003e8000c10190e */
[----:B------:R1:W-:Y:S04]  /*3500*/  ST.E desc[UR14][R28.64+0x28], R0 ;  /* 0x000028001c007985 */ /* 0x0003e8000c10190e */
[----:B0-----:R1:W5:Y:S01]  /*3510*/  LDG.E R34, desc[UR14][R34.64] ;  /* 0x0000000e22227981 */ /* 0x001362000c1e1900 */
[----:B------:R-:W-:-:S07]  /*3520*/  VIADD R23, R23, 0x1 ;  /* 0x0000000117177836 */ /* 0x000fce0000000000 */
.L_x_1572:
[----:B------:R-:W-:Y:S05]  /*3530*/  BSYNC.RECONVERGENT B1 ;  /* 0x0000000000017941 */ /* 0x000fea0003800200 */
.L_x_1571:
[----:B------:R-:W-:-:S05]  /*3540*/  VIADD R21, R21, 0x1 ;  /* 0x0000000115157836 */ /* 0x000fca0000000000 */
[----:B-----5:R-:W-:-:S13]  /*3550*/  ISETP.GE.AND P0, PT, R21, R34, PT ;  /* 0x000000221500720c */ /* 0x020fda0003f06270 */
[----:B------:R-:W-:Y:S05]  /*3560*/  @!P0 BRA `(.L_x_1578) ;  /* 0xffffffcc00788947 */ /* 0x000fea000383ffff */
.L_x_1570:
[----:B------:R-:W-:Y:S05]  /*3570*/  BSYNC.RECONVERGENT B0 ;  /* 0x0000000000007941 */ /* 0x000fea0003800200 */
.L_x_1569:
[----:B------:R-:W-:-:S05]  /*3580*/  VIADD R25, R25, 0x1 ;  /* 0x0000000119197836 */ /* 0x000fca0000000000 */
[----:B------:R-:W-:-:S13]  /*3590*/  ISETP.GE.AND P0, PT, R25, R34, PT ;  /* 0x000000221900720c */ /* 0x000fda0003f06270 */
[----:B------:R-:W-:Y:S05]  /*35a0*/  @!P0 BRA `(.L_x_1579) ;  /* 0xffffffcc00548947 */ /* 0x000fea000383ffff */
[----:B------:R-:W-:Y:S05]  /*35b0*/  EXIT ;  /* 0x000000000000794d */ /* 0x000fea0003800000 */
.L_x_1580:
        /* <DEDUP_REMOVED lines=12> */
.L_x_2142:


//--------------------- .text._Z17applyDeltaBuffer1iii --------------------------
	.section	.text._Z17applyDeltaBuffer1iii,"ax",@progbits
	.align	128
        .global         _Z17applyDeltaBuffer1iii
        .type           _Z17applyDeltaBuffer1iii,@function
        .size           _Z17applyDeltaBuffer1iii,(.L_x_2143 - _Z17applyDeltaBuffer1iii)
        .other          _Z17applyDeltaBuffer1iii,@"STO_CUDA_ENTRY STV_DEFAULT"
_Z17applyDeltaBuffer1iii:
.text._Z17applyDeltaBuffer1iii:
        /* <DEDUP_REMOVED lines=15> */
[----:B------:R-:W2:Y:S01]  /*00f0*/  LDG.E.64 R2, desc[UR4][R2.64] ;  /* 0x0000000402027981 */ /* 0x000ea2000c1e1b00 */
[----:B---3--:R-:W-:-:S08]  /*0100*/  DMUL R10, R8, -2000 ;  /* 0xc09f4000080a7828 */ /* 0x008fd00000000000 */
[----:B--2---:R-:W-:-:S14]  /*0110*/  DSETP.NEU.AND P0, PT, R2, R10, PT ;  /* 0x0000000a0200722a */ /* 0x004fdc0003f0d000 */
[----:B------:R-:W-:Y:S05]  /*0120*/  @!P0 EXIT ;  /* 0x000000000000894d */ /* 0x000fea0003800000 */
[----:B------:R-:W0:Y:S02]  /*0130*/  LDC.64 R4, c[0x4][0xa8] ;  /* 0x01002a00ff047b82 */ /* 0x000e240000000a00 */
[----:B0-----:R-:W2:Y:S02]  /*0140*/  LDG.E.64 R4, desc[UR4][R4.64] ;  /* 0x0000000404047981 */ /* 0x001ea4000c1e1b00 */
[----:B--2---:R-:W-:-:S04]  /*0150*/  ISETP.NE.U32.AND P0, PT, R4, RZ, PT ;  /* 0x000000ff0400720c */ /* 0x004fc80003f05070 */
[----:B------:R-:W-:-:S13]  /*0160*/  ISETP.NE.AND.EX P0, PT, R5, RZ, PT, P0 ;  /* 0x000000ff0500720c */ /* 0x000fda0003f05300 */
[----:B------:R-:W-:Y:S05]  /*0170*/  @P0 BRA `(.L_x_1581) ;  /* 0x0000000000c40947 */ /* 0x000fea0003800000 */
[----:B------:R-:W0:Y:S02]  /*0180*/  LDC.64 R4, c[0x4][0xd8] ;  /* 0x01003600ff047b82 */ /* 0x000e240000000a00 */
[----:B0-----:R0:W5:Y:S01]  /*0190*/  LDG.E.64 R6, desc[UR4][R4.64] ;  /* 0x0000000404067981 */ /* 0x001162000c1e1b00 */
[----:B------:R-:W-:Y:S01]  /*01a0*/  UMOV UR6, 0x9ee75616 ;  /* 0x9ee7561600067882 */ /* 0x000fe20000000000 */
[----:B------:R-:W-:Y:S01]  /*01b0*/  UMOV UR7, 0x3cd203af ;  /* 0x3cd203af00077882 */ /* 0x000fe20000000000 */
[----:B------:R-:W-:Y:S01]  /*01c0*/  BSSY.RECONVERGENT B0, `(.L_x_1582) ;  /* 0x000001d000007945 */ /* 0x000fe20003800200 */
[----:B------:R-:W-:-:S08]  /*01d0*/  DMUL R8, R8, UR6 ;  /* 0x0000000608087c28 */ /* 0x000fd00008000000 */
[----:B------:R-:W-:-:S14]  /*01e0*/  DSETP.GT.AND P0, PT, |R2|, R8, PT ;  /* 0x000000080200722a */ /* 0x000fdc0003f04200 */
[----:B0-----:R-:W-:Y:S05]  /*01f0*/  @!P0 BRA `(.L_x_1583) ;  /* 0x0000000000648947 */ /* 0x001fea0003800000 */
[----:B-----5:R-:W-:-:S06]  /*0200*/  IMAD.WIDE R8, R0, 0x4, R6 ;  /* 0x0000000400087825 */ /* 0x020fcc00078e0206 */
[----:B------:R-:W2:Y:S02]  /*0210*/  LDG.E R8, desc[UR4][R8.64] ;  /* 0x0000000408087981 */ /* 0x000ea4000c1e1900 */
[----:B--2---:R-:W-:-:S13]  /*0220*/  ISETP.GT.AND P0, PT, R8, 0x4, PT ;  /* 0x000000040800780c */ /* 0x004fda0003f04270 */
[----:B------:R-:W-:Y:S05]  /*0230*/  @P0 BRA `(.L_x_1583) ;  /* 0x0000000000540947 */ /* 0x000fea0003800000 */
[----:B------:R-:W0:Y:S08]  /*0240*/  LDC.64 R12, c[0x4][0x10] ;  /* 0x01000400ff0c7b82 */ /* 0x000e300000000a00 */
[----:B------:R-:W1:Y:S01]  /*0250*/  LDC.64 R8, c[0x4][0x18] ;  /* 0x01000600ff087b82 */ /* 0x000e620000000a00 */
[----:B0-----:R-:W2:Y:S04]  /*0260*/  LDG.E.64 R12, desc[UR4][R12.64] ;  /* 0x000000040c0c7981 */ /* 0x001ea8000c1e1b00 */
[----:B-1----:R-:W3:Y:S03]  /*0270*/  LDG.E.64 R8, desc[UR4][R8.64] ;  /* 0x0000000408087981 */ /* 0x002ee6000c1e1b00 */
[----:B------:R-:W0:Y:S02]  /*0280*/  LDC.64 R18, c[0x4][0x180] ;  /* 0x01006000ff127b82 */ /* 0x000e240000000a00 */
[----:B0-----:R-:W4:Y:S01]  /*0290*/  LDG.E.64 R18, desc[UR4][R18.64] ;  /* 0x0000000412127981 */ /* 0x001f22000c1e1b00 */
[----:B--2---:R-:W-:-:S05]  /*02a0*/  IMAD.WIDE R14, R0, 0x8, R12 ;  /* 0x00000008000e7825 */ /* 0x004fca00078e020c */
[----:B------:R-:W2:Y:S01]  /*02b0*/  LDG.E.64 R16, desc[UR4][R14.64] ;  /* 0x000000040e107981 */ /* 0x000ea2000c1e1b00 */
[----:B---3--:R-:W-:-:S06]  /*02c0*/  IMAD.WIDE R10, R0, 0x8, R8 ;  /* 0x00000008000a7825 */ /* 0x008fcc00078e0208 */
[----:B------:R-:W3:Y:S01]  /*02d0*/  LDG.E.64 R10, desc[UR4][R10.64] ;  /* 0x000000040a0a7981 */ /* 0x000ee2000c1e1b00 */
[----:B--2---:R-:W-:-:S08]  /*02e0*/  DADD R16, R2, R16 ;  /* 0x0000000002107229 */ /* 0x004fd00000000010 */
[----:B---3--:R-:W-:-:S08]  /*02f0*/  DADD R2, R10, -R16 ;  /* 0x000000000a027229 */ /* 0x008fd00000000810 */
[----:B----4-:R-:W-:-:S14]  /*0300*/  DSETP.GTU.AND P0, PT, |R2|, R18, PT ;  /* 0x000000120200722a */ /* 0x010fdc0003f0c200 */
[----:B------:R-:W-:Y:S05]  /*0310*/  @P0 BRA `(.L_x_1583) ;  /* 0x00000000001c0947 */ /* 0x000fea0003800000 */
[----:B------:R-:W-:Y:S04]  /*0320*/  STG.E.64 desc[UR4][R14.64], R16 ;  /* 0x000000100e007986 */ /* 0x000fe8000c101b04 */
[----:B------:R-:W2:Y:S02]  /*0330*/  LDG.E.64 R4, desc[UR4][R4.64] ;  /* 0x0000000404047981 */ /* 0x000ea4000c1e1b00 */
[----:B--2---:R-:W-:-:S05]  /*0340*/  IMAD.WIDE R2, R0, 0x4, R4 ;  /* 0x0000000400027825 */ /* 0x004fca00078e0204 */
[----:B------:R-:W2:Y:S02]  /*0350*/  LDG.E R0, desc[UR4][R2.64] ;  /* 0x0000000402007981 */ /* 0x000ea4000c1e1900 */
[----:B--2---:R-:W-:-:S05]  /*0360*/  IADD3 R7, PT, PT, R0, 0x1, RZ ;  /* 0x0000000100077810 */ /* 0x004fca0007ffe0ff */
[----:B------:R-:W-:Y:S01]  /*0370*/  STG.E desc[UR4][R2.64], R7 ;  /* 0x0000000702007986 */ /* 0x000fe2000c101904 */
[----:B------:R-:W-:Y:S05]  /*0380*/  EXIT ;  /* 0x000000000000794d */ /* 0x000fea0003800000 */
.L_x_1583:
[----:B------:R-:W-:Y:S05]  /*0390*/  BSYNC.RECONVERGENT B0 ;  /* 0x0000000000007941 */ /* 0x000fea0003800200 */
.L_x_1582:
[----:B------:R-:W0:Y:S01]  /*03a0*/  LDC.64 R10, c[0x4][0x18] ;  /* 0x01000600ff0a7b82 */ /* 0x000e220000000a00 */
[----:B------:R-:W-:Y:S02]  /*03b0*/  HFMA2 R17, -RZ, RZ, 0, 3.5762786865234375e-07 ;  /* 0x00000006ff117431 */ /* 0x000fe400000001ff */
[----:B-----5:R-:W-:-:S05]  /*03c0*/  IMAD.WIDE R8, R0, 0x4, R6 ;  /* 0x0000000400087825 */ /* 0x020fca00078e0206 */
[----:B------:R-:W-:Y:S04]  /*03d0*/  STG.E desc[UR4][R8.64], R17 ;  /* 0x0000001108007986 */ /* 0x000fe8000c101904 */
[----:B0-----:R-:W2:Y:S01]  /*03e0*/  LDG.E.64 R2, desc[UR4][R10.64] ;  /* 0x000000040a027981 */ /* 0x001ea2000c1e1b00 */
        /* <DEDUP_REMOVED lines=8> */
[----:B------:R-:W-:Y:S01]  /*0470*/  STG.E.64 desc[UR4][R6.64], R4 ;  /* 0x0000000406007986 */ /* 0x000fe2000c101b04 */
[----:B------:R-:W-:Y:S05]  /*0480*/  EXIT ;  /* 0x000000000000794d */ /* 0x000fea0003800000 */
.L_x_1581:
[----:B------:R-:W0:Y:S02]  /*0490*/  LDC.64 R8, c[0x4][0xd8] ;  /* 0x01003600ff087b82 */ /* 0x000e240000000a00 */
[----:B0-----:R-:W2:Y:S06]  /*04a0*/  LDG.E.64 R2, desc[UR4][R8.64] ;  /* 0x0000000408027981 */ /* 0x001eac000c1e1b00 */
[----:B------:R-:W0:Y:S01]  /*04b0*/  LDC.64 R10, c[0x4][0x18] ;  /* 0x01000600ff0a7b82 */ /* 0x000e220000000a00 */
[----:B------:R-:W-:-:S07]  /*04c0*/  HFMA2 R17, -RZ, RZ, 0, 3.5762786865234375e-07 ;  /* 0x00000006ff117431 */ /* 0x000fce00000001ff */
[----:B------:R-:W1:Y:S01]  /*04d0*/  LDC.64 R12, c[0x4][0x180] ;  /* 0x01006000ff0c7b82 */ /* 0x000e620000000a00 */
[----:B--2---:R-:W-:-:S05]  /*04e0*/  IMAD.WIDE R2, R0, 0x4, R2 ;  /* 0x0000000400027825 */ /* 0x004fca00078e0202 */
[----:B------:R-:W-:Y:S04]  /*04f0*/  STG.E desc[UR4][R2.64], R17 ;  /* 0x0000001102007986 */ /* 0x000fe8000c101904 */
[----:B0-----:R-:W2:Y:S01]  /*0500*/  LDG.E.64 R4, desc[UR4][R10.64] ;  /* 0x000000040a047981 */ /* 0x001ea2000c1e1b00 */
[----:B------:R-:W0:Y:S03]  /*0510*/  LDC.64 R14, c[0x4][0x10] ;  /* 0x01000400ff0e7b82 */ /* 0x000e260000000a00 */
[----:B-1----:R-:W3:Y:S04]  /*0520*/  LDG.E.64 R6, desc[UR4][R12.64] ;  /* 0x000000040c067981 */ /* 0x002ee8000c1e1b00 */
[----:B0-----:R-:W4:Y:S01]  /*0530*/  LDG.E.64 R8, desc[UR4][R14.64] ;  /* 0x000000040e087981 */ /* 0x001f22000c1e1b00 */
[----:B--2---:R-:W-:-:S06]  /*0540*/  IMAD.WIDE R4, R0, 0x8, R4 ;  /* 0x0000000800047825 */ /* 0x004fcc00078e0204 */
[----:B------:R-:W3:Y:S01]  /*0550*/  LDG.E.64 R4, desc[UR4][R4.64] ;  /* 0x0000000404047981 */ /* 0x000ee2000c1e1b00 */
[----:B----4-:R-:W-:Y:S01]  /*0560*/  IMAD.WIDE R8, R0, 0x8, R8 ;  /* 0x0000000800087825 */ /* 0x010fe200078e0208 */
[----:B---3--:R-:W-:-:S07]  /*0570*/  DADD R6, R4, -R6 ;  /* 0x0000000004067229 */ /* 0x008fce0000000806 */
[----:B------:R-:W-:Y:S01]  /*0580*/  STG.E.64 desc[UR4][R8.64], R6 ;  /* 0x0000000608007986 */ /* 0x000fe2000c101b04 */
[----:B------:R-:W-:Y:S05]  /*0590*/  EXIT ;  /* 0x000000000000794d */ /* 0x000fea0003800000 */
.L_x_1584:
        /* <DEDUP_REMOVED lines=14> */
.L_x_2143:


//--------------------- .text._Z17initializeKernel1v --------------------------
	.section	.text._Z17initializeKernel1v,"ax",@progbits
	.align	128
        .global         _Z17initializeKernel1v
        .type           _Z17initializeKernel1v,@function
        .size           _Z17initializeKernel1v,(.L_x_2144 - _Z17initializeKernel1v)
        .other          _Z17initializeKernel1v,@"STO_CUDA_ENTRY STV_DEFAULT"
_Z17initializeKernel1v:
.text._Z17initializeKernel1v:
        /* <DEDUP_REMOVED lines=10> */
[----:B------:R-:W0:Y:S08]  /*00a0*/  LDC.64 R2, c[0x4][0x150] ;  /* 0x01005400ff027b82 */ /* 0x000e300000000a00 */
[----:B------:R-:W1:Y:S01]  /*00b0*/  LDC.64 R6, c[0x4][0x198] ;  /* 0x01006600ff067b82 */ /* 0x000e620000000a00 */
[----:B0-----:R-:W2:Y:S04]  /*00c0*/  LDG.E.64 R2, desc[UR4][R2.64] ;  /* 0x0000000402027981 */ /* 0x001ea8000c1e1b00 */
[----:B-1----:R-:W3:Y:S01]  /*00d0*/  LDG.E.64 R6, desc[UR4][R6.64] ;  /* 0x0000000406067981 */ /* 0x002ee2000c1e1b00 */
[----:B--2---:R-:W-:Y:S01]  /*00e0*/  DMUL R4, R2, -2000 ;  /* 0xc09f400002047828 */ /* 0x004fe20000000000 */
[----:B---3--:R-:W-:-:S06]  /*00f0*/  IMAD.WIDE R8, R9, 0x8, R6 ;  /* 0x0000000809087825 */ /* 0x008fcc00078e0206 */
[----:B------:R-:W-:Y:S01]  /*0100*/  STG.E.64 desc[UR4][R8.64], R4 ;  /* 0x0000000408007986 */ /* 0x000fe2000c101b04 */
[----:B------:R-:W-:Y:S05]  /*0110*/  EXIT ;  /* 0x000000000000794d */ /* 0x000fea0003800000 */
.L_x_1585:
        /* <DEDUP_REMOVED lines=14> */
.L_x_2144:


//--------------------- .nv.global.init           --------------------------
	.section	.nv.global.init,"aw",@progbits
	.align	4
.nv.global.init:
	.type		numNeighbors,@object
	.size		numNeighbors,(directions1 - numNeighbors)
numNeighbors:
        /*0000*/ 	.byte	0x0e, 0x00, 0x00, 0x00
	.type		directions1,@object
	.size		directions1,($str$2 - directions1)
directions1:
        /* <DEDUP_REMOVED lines=11> */
	.type		$str$2,@object
	.size		$str$2,($str$7 - $str$2)
$str$2:
        /*00ac*/ 	.byte	0x25, 0x64, 0x0a, 0x00
	.type		$str$7,@object
	.size		$str$7,($str$11 - $str$7)
$str$7:
        /*00b0*/ 	.byte	0x25, 0x64, 0x20, 0x25, 0x64, 0x0a, 0x00
	.type		$str$11,@object
	.size		$str$11,($str$4 - $str$11)
$str$11:
        /*00b7*/ 	.byte	0x74, 0x79, 0x70, 0x65, 0x31, 0x3a, 0x20, 0x25, 0x64, 0x0a, 0x00
	.type		$str$4,@object
	.size		$str$4,($str$3 - $str$4)
$str$4:
        /*00c2*/ 	.byte	0x73, 0x61, 0x64, 0x64, 0x6c, 0x65, 0x3a, 0x20, 0x25, 0x64, 0x0a, 0x00
	.type		$str$3,@object
	.size		$str$3,($str$5 - $str$3)
$str$3:
        /*00ce*/ 	.byte	0x6d, 0x69, 0x6e, 0x69, 0x6d, 0x75, 0x6d, 0x3a, 0x20, 0x25, 0x64, 0x0a, 0x00
	.type		$str$5,@object
	.size		$str$5,($str$6 - $str$5)
$str$5:
        /*00db*/ 	.byte	0x6d, 0x61, 0x78, 0x69, 0x6d, 0x75, 0x6d, 0x3a, 0x20, 0x25, 0x64, 0x0a, 0x00
	.type		$str$6,@object
	.size		$str$6,($str - $str$6)
$str$6:
        /*00e8*/ 	.byte	0x73, 0x61, 0x64, 0x64, 0x6c, 0x65, 0x2d, 0x31, 0x3a, 0x20, 0x25, 0x64, 0x20, 0x25, 0x64, 0x20
        /*00f8*/ 	.byte	0x25, 0x64, 0x20, 0x25, 0x64, 0x20, 0x25, 0x64, 0x0a, 0x00
	.type		$str,@object
	.size		$str,($str$10 - $str)
$str:
        /*0102*/ 	.byte	0x66, 0x61, 0x6c, 0x73, 0x65, 0x5f, 0x61, 0x73, 0x5f, 0x76, 0x70, 0x61, 0x74, 0x68, 0x3a, 0x20
        /*0112*/ 	.byte	0x25, 0x64, 0x20, 0x25, 0x64, 0x20, 0x25, 0x64, 0x20, 0x25, 0x64, 0x0a, 0x00
	.type		$str$10,@object
	.size		$str$10,($str$1 - $str$10)
$str$10:
        /*011f*/ 	.byte	0x32, 0x2d, 0x6d, 0x61, 0x78, 0x2d, 0x34, 0x3a, 0x20, 0x25, 0x64, 0x20, 0x25, 0x64, 0x20, 0x25
        /*012f*/ 	.byte	0x64, 0x20, 0x25, 0x64, 0x20, 0x25, 0x64, 0x20, 0x25, 0x64, 0x20, 0x25, 0x64, 0x0a, 0x00
	.type		$str$1,@object
	.size		$str$1,($str$12 - $str$1)
$str$1:
        /*013e*/ 	.byte	0x25, 0x64, 0x20, 0x25, 0x64, 0x20, 0x25, 0x64, 0x20, 0x25, 0x64, 0x20, 0x25, 0x64, 0x20, 0x25
        /*014e*/ 	.byte	0x64, 0x20, 0x25, 0x64, 0x20, 0x25, 0x64, 0x20, 0x25, 0x64, 0x20, 0x25, 0x64, 0x0a, 0x00
	.type		$str$12,@object
	.size		$str$12,($str$8 - $str$12)
$str$12:
        /*015d*/ 	.byte	0x47, 0x6c, 0x6f, 0x62, 0x61, 0x6c, 0x20, 0x6d, 0x65, 0x6d, 0x6f, 0x72, 0x79, 0x20, 0x61, 0x6c
        /*016d*/ 	.byte	0x6c, 0x6f, 0x63, 0x61, 0x74, 0x69, 0x6f, 0x6e, 0x20, 0x66, 0x61, 0x69, 0x6c, 0x65, 0x64, 0x0a
        /*017d*/ 	.byte	0x00
	.type		$str$8,@object
	.size		$str$8,($str$9 - $str$8)
$str$8:
        /*017e*/ 	.byte	0x73, 0x61, 0x64, 0x64, 0x6c, 0x65, 0x2d, 0x32, 0x3a, 0x20, 0x25, 0x64, 0x20, 0x25, 0x64, 0x20
        /*018e*/ 	.byte	0x25, 0x64, 0x20, 0x25, 0x64, 0x20, 0x25, 0x64, 0x20, 0x25, 0x64, 0x20, 0x25, 0x64, 0x20, 0x25
        /*019e*/ 	.byte	0x64, 0x0a, 0x00
	.type		$str$9,@object
	.size		$str$9,(.L_75 - $str$9)
$str$9:
        /*01a1*/ 	.byte	0x73, 0x61, 0x64, 0x64, 0x6c, 0x65, 0x2d, 0x32, 0x3a, 0x20, 0x25, 0x64, 0x20, 0x25, 0x2e, 0x31
        /*01b1*/ 	.byte	0x37, 0x66, 0x20, 0x25, 0x2e, 0x31, 0x37, 0x66, 0x20, 0x25, 0x2e, 0x31, 0x37, 0x66, 0x20, 0x25
        /*01c1*/ 	.byte	0x2e, 0x31, 0x37, 0x66, 0x20, 0x25, 0x2e, 0x31, 0x37, 0x66, 0x20, 0x25, 0x2e, 0x31, 0x37, 0x66
        /*01d1*/ 	.byte	0x0a, 0x00
.L_75:


//--------------------- .nv.shared._Z14init_neighborsv --------------------------
	.section	.nv.shared._Z14init_neighborsv,"aw",@nobits
	.sectionflags	@""
	.align	16
	.zero		1024


//--------------------- .nv.shared.reserved.0     --------------------------
	.section	.nv.shared.reserved.0,"aw",@nobits
	.weak		__nv_reservedSMEM_offset_0_alias
	.size		__nv_reservedSMEM_offset_0_alias, 0, 64
	.other		__nv_reservedSMEM_offset_0_alias,@"STO_CUDA_RESERVED_SHARED STV_DEFAULT"
__nv_reservedSMEM_offset_0_alias:
	.zero		0
	.zero		64


//--------------------- .nv.global                --------------------------
	.section	.nv.global,"aw",@nobits
	.align	8
.nv.global:
	.type		false_as_wall,@object
	.size		false_as_wall,(neighbors_index - false_as_wall)
false_as_wall:
	.zero		8
	.type		neighbors_index,@object
	.size		neighbors_index,(vertex_paired_edge - neighbors_index)
neighbors_index:
	.zero		8
	.type		vertex_paired_edge,@object
	.size		vertex_paired_edge,(vertices - vertex_paired_edge)
vertex_paired_edge:
	.zero		8
	.type		vertices,@object
	.size		vertices,(changed_index - vertices)
vertices:
	.zero		8
	.type		changed_index,@object
	.size		changed_index,(paired_vertices - changed_index)
changed_index:
	.zero		8
	.type		paired_vertices,@object
	.size		paired_vertices,(bound - paired_vertices)
paired_vertices:
	.zero		8
	.type		bound,@object
	.size		bound,(false_ds_vpath_index - bound)
bound:
	.zero		8
	.type		false_ds_vpath_index,@object
	.size		false_ds_vpath_index,(dec_paired_vertices - false_ds_vpath_index)
false_ds_vpath_index:
	.zero		8
	.type		dec_paired_vertices,@object
	.size		dec_paired_vertices,(face_paired_tetra - dec_paired_vertices)
dec_paired_vertices:
	.zero		8
	.type		face_paired_tetra,@object
	.size		face_paired_tetra,(faces - face_paired_tetra)
face_paired_tetra:
	.zero		8
	.type		faces,@object
	.size		faces,(false_2saddle - faces)
faces:
	.zero		8
	.type		false_2saddle,@object
	.size		false_2saddle,(paired_tetrahedras - false_2saddle)
false_2saddle:
	.zero		8
	.type		paired_tetrahedras,@object
	.size		paired_tetrahedras,(range - paired_tetrahedras)
paired_tetrahedras:
	.zero		8
	.type		range,@object
	.size		range,(tetrahedras - range)
range:
	.zero		8
	.type		tetrahedras,@object
	.size		tetrahedras,(false_ds_vpath - tetrahedras)
tetrahedras:
	.zero		8
	.type		false_ds_vpath,@object
	.size		false_ds_vpath,(connected_min_saddle - false_ds_vpath)
false_ds_vpath:
	.zero		8
	.type		connected_min_saddle,@object
	.size		connected_min_saddle,(dec_paired_faces - connected_min_saddle)
connected_min_saddle:
	.zero		8
	.type		dec_paired_faces,@object
	.size		dec_paired_faces,(decp_data - dec_paired_faces)
dec_paired_faces:
	.zero		8
	.type		decp_data,@object
	.size		decp_data,(dec_persistence - decp_data)
decp_data:
	.zero		8
	.type		dec_persistence,@object
	.size		dec_persistence,(false_ds_wall_index - dec_persistence)
dec_persistence:
	.zero		8
	.type		false_ds_wall_index,@object
	.size		false_ds_wall_index,(edge_paired_face - false_ds_wall_index)
false_ds_wall_index:
	.zero		8
	.type		edge_paired_face,@object
	.size		edge_paired_face,(edges - edge_paired_face)
edge_paired_face:
	.zero		8
	.type		edges,@object
	.size		edges,(false_min - edges)
edges:
	.zero		8
	.type		false_min,@object
	.size		false_min,(paired_faces - false_min)
false_min:
	.zero		8
	.type		paired_faces,@object
	.size		paired_faces,(false_as_wall_index - paired_faces)
paired_faces:
	.zero		8
	.type		false_as_wall_index,@object
	.size		false_as_wall_index,(visited_faces - false_as_wall_index)
false_as_wall_index:
	.zero		8
	.type		visited_faces,@object
	.size		visited_faces,(edge_paired_vertex - visited_faces)
visited_faces:
	.zero		8
	.type		edge_paired_vertex,@object
	.size		edge_paired_vertex,(dec_vertices - edge_paired_vertex)
edge_paired_vertex:
	.zero		8
	.type		dec_vertices,@object
	.size		dec_vertices,(false_max - dec_vertices)
dec_vertices:
	.zero		8
	.type		false_max,@object
	.size		false_max,(preserve_type1 - false_max)
false_max:
	.zero		8
	.type		preserve_type1,@object
	.size		preserve_type1,(persistence - preserve_type1)
preserve_type1:
	.zero		8
	.type		persistence,@object
	.size		persistence,(dec_paired_edges - persistence)
persistence:
	.zero		8
	.type		dec_paired_edges,@object
	.size		dec_paired_edges,(tetra_paired_face - dec_paired_edges)
dec_paired_edges:
	.zero		8
	.type		tetra_paired_face,@object
	.size		tetra_paired_face,(dec_faces - tetra_paired_face)
tetra_paired_face:
	.zero		8
	.type		dec_faces,@object
	.size		dec_faces,(false_as_vpath - dec_faces)
dec_faces:
	.zero		8
	.type		false_as_vpath,@object
	.size		false_as_vpath,(connected_max_saddle - false_as_vpath)
false_as_vpath:
	.zero		8
	.type		connected_max_saddle,@object
	.size		connected_max_saddle,(dec_tetrahedras - connected_max_saddle)
connected_max_saddle:
	.zero		8
	.type		dec_tetrahedras,@object
	.size		dec_tetrahedras,(false_ds_wall - dec_tetrahedras)
dec_tetrahedras:
	.zero		8
	.type		false_ds_wall,@object
	.size		false_ds_wall,(delta_counter - false_ds_wall)
false_ds_wall:
	.zero		8
	.type		delta_counter,@object
	.size		delta_counter,(dec_paired_tetrahedras - delta_counter)
delta_counter:
	.zero		8
	.type		dec_paired_tetrahedras,@object
	.size		dec_paired_tetrahedras,(input_data - dec_paired_tetrahedras)
dec_paired_tetrahedras:
	.zero		8
	.type		input_data,@object
	.size		input_data,(d_deltaBuffer - input_data)
input_data:
	.zero		8
	.type		d_deltaBuffer,@object
	.size		d_deltaBuffer,(false_as_vpath_index - d_deltaBuffer)
d_deltaBuffer:
	.zero		8
	.type		false_as_vpath_index,@object
	.size		false_as_vpath_index,(unchangeable_vertices - false_as_vpath_index)
false_as_vpath_index:
	.zero		8
	.type		unchangeable_vertices,@object
	.size		unchangeable_vertices,(face_paired_edge - unchangeable_vertices)
unchangeable_vertices:
	.zero		8
	.type		face_paired_edge,@object
	.size		face_paired_edge,(dec_edges - face_paired_edge)
face_paired_edge:
	.zero		8
	.type		dec_edges,@object
	.size		dec_edges,(false_saddle - dec_edges)
dec_edges:
	.zero		8
	.type		false_saddle,@object
	.size		false_saddle,(paired_edges - false_saddle)
false_saddle:
	.zero		8
	.type		paired_edges,@object
	.size		paired_edges,(num_Edges - paired_edges)
paired_edges:
	.zero		8
	.type		num_Edges,@object
	.size		num_Edges,(count_f_max - num_Edges)
num_Edges:
	.zero		4
	.type		count_f_max,@object
	.size		count_f_max,(count_f_as_vpath - count_f_max)
count_f_max:
	.zero		4
	.type		count_f_as_vpath,@object
	.size		count_f_as_vpath,(count_f_ds_wall - count_f_as_vpath)
count_f_as_vpath:
	.zero		4
	.type		count_f_ds_wall,@object
	.size		count_f_ds_wall,(num_Tetrahedras - count_f_ds_wall)
count_f_ds_wall:
	.zero		4
	.type		num_Tetrahedras,@object
	.size		num_Tetrahedras,(count_f_saddle - num_Tetrahedras)
num_Tetrahedras:
	.zero		4
	.type		count_f_saddle,@object
	.size		count_f_saddle,(simplification - count_f_saddle)
count_f_saddle:
	.zero		4
	.type		simplification,@object
	.size		simplification,(num_Faces - simplification)
simplification:
	.zero		4
	.type		num_Faces,@object
	.size		num_Faces,(count_f_min - num_Faces)
num_Faces:
	.zero		4
	.type		count_f_min,@object
	.size		count_f_min,(count_f_ds_vpath - count_f_min)
count_f_min:
	.zero		4
	.type		count_f_ds_vpath,@object
	.size		count_f_ds_vpath,(num - count_f_ds_vpath)
count_f_ds_vpath:
	.zero		4
	.type		num,@object
	.size		num,(num_Vertices - num)
num:
	.zero		4
	.type		num_Vertices,@object
	.size		num_Vertices,(count_f_as_wall - num_Vertices)
num_Vertices:
	.zero		4
	.type		count_f_as_wall,@object
	.size		count_f_as_wall,(edit_type - count_f_as_wall)
count_f_as_wall:
	.zero		4
	.type		edit_type,@object
	.size		edit_type,(count_f_2_saddle - edit_type)
edit_type:
	.zero		4
	.type		count_f_2_saddle,@object
	.size		count_f_2_saddle,(.L_15 - count_f_2_saddle)
count_f_2_saddle:
	.zero		4
.L_15:


//--------------------- .nv.shared._Z12init_counterv --------------------------
	.section	.nv.shared._Z12init_counterv,"aw",@nobits
	.sectionflags	@""
	.align	16
	.zero		1024


//--------------------- .nv.shared._Z11fix_ds_walliii --------------------------
	.section	.nv.shared._Z11fix_ds_walliii,"aw",@nobits
	.sectionflags	@""
	.align	16
	.zero		1024


//--------------------- .nv.shared._Z12fix_ds_vpathiii --------------------------
	.section	.nv.shared._Z12fix_ds_vpathiii,"aw",@nobits
	.sectionflags	@""
	.align	16
	.zero		1024


//--------------------- .nv.shared._Z12fix_as_vpathiii --------------------------
	.section	.nv.shared._Z12fix_as_vpathiii,"aw",@nobits
	.sectionflags	@""
	.align	16
	.zero		1024


//--------------------- .nv.shared._Z17get_false_ds_walliiiPii --------------------------
	.section	.nv.shared._Z17get_false_ds_walliiiPii,"aw",@nobits
	.sectionflags	@""
	.align	16
	.zero		1024


//--------------------- .nv.shared._Z31get_false_ds_vpath_connectivityiii --------------------------
	.section	.nv.shared._Z31get_false_ds_vpath_connectivityiii,"aw",@nobits
	.sectionflags	@""
	.align	16
	.zero		1024


//--------------------- .nv.shared._Z18get_false_ds_vpathiii --------------------------
	.section	.nv.shared._Z18get_false_ds_vpathiii,"aw",@nobits
	.sectionflags	@""
	.align	16
	.zero		1024


//--------------------- .nv.shared._Z31get_false_as_vpath_connectivityiii --------------------------
	.section	.nv.shared._Z31get_false_as_vpath_connectivityiii,"aw",@nobits
	.sectionflags	@""
	.align	16
	.zero		1024


//--------------------- .nv.shared._Z28get_orginal_saddle_max_pairsiii --------------------------
	.section	.nv.shared._Z28get_orginal_saddle_max_pairsiii,"aw",@nobits
	.sectionflags	@""
	.align	16
	.zero		1024


//--------------------- .nv.shared._Z28get_orginal_saddle_min_pairsiii --------------------------
	.section	.nv.shared._Z28get_orginal_saddle_min_pairsiii,"aw",@nobits
	.sectionflags	@""
	.align	16
	.zero		1024


//--------------------- .nv.shared._Z18get_false_as_vpathiii --------------------------
	.section	.nv.shared._Z18get_false_as_vpathiii,"aw",@nobits
	.sectionflags	@""
	.align	16
	.zero		1024


//--------------------- .nv.shared._Z11init_tetrasi --------------------------
	.section	.nv.shared._Z11init_tetrasi,"aw",@nobits
	.sectionflags	@""
	.align	16
	.zero		1024


//--------------------- .nv.shared._Z10init_masksi --------------------------
	.section	.nv.shared._Z10init_masksi,"aw",@nobits
	.sectionflags	@""
	.align	16
	.zero		1024


//--------------------- .nv.shared._Z10init_facesi --------------------------
	.section	.nv.shared._Z10init_facesi,"aw",@nobits
	.sectionflags	@""
	.align	16
	.zero		1024


//--------------------- .nv.shared._Z10init_edgesi --------------------------
	.section	.nv.shared._Z10init_edgesi,"aw",@nobits
	.sectionflags	@""
	.align	16
	.zero		1024


//--------------------- .nv.shared._Z13init_verticesi --------------------------
	.section	.nv.shared._Z13init_verticesi,"aw",@nobits
	.sectionflags	@""
	.align	16
	.zero		1024


//--------------------- .nv.shared._Z11fix_maximumiii --------------------------
	.section	.nv.shared._Z11fix_maximumiii,"aw",@nobits
	.sectionflags	@""
	.align	16
	.zero		1024


//--------------------- .nv.shared._Z11fix_2saddleiii --------------------------
	.section	.nv.shared._Z11fix_2saddleiii,"aw",@nobits
	.sectionflags	@""
	.align	16
	.zero		1024


//--------------------- .nv.shared._Z10fix_saddleiii --------------------------
	.section	.nv.shared._Z10fix_saddleiii,"aw",@nobits
	.sectionflags	@""
	.align	16
	.zero		1024


//--------------------- .nv.shared._Z11fix_minimumiii --------------------------
	.section	.nv.shared._Z11fix_minimumiii,"aw",@nobits
	.sectionflags	@""
	.align	16
	.zero		1024


//--------------------- .nv.shared._Z17get_false_maximumv --------------------------
	.section	.nv.shared._Z17get_false_maximumv,"aw",@nobits
	.sectionflags	@""
	.align	16
	.zero		1024


//--------------------- .nv.shared._Z18get_false_2_saddlev --------------------------
	.section	.nv.shared._Z18get_false_2_saddlev,"aw",@nobits
	.sectionflags	@""
	.align	16
	.zero		1024


//--------------------- .nv.shared._Z16get_false_saddlev --------------------------
	.section	.nv.shared._Z16get_false_saddlev,"aw",@nobits
	.sectionflags	@""
	.align	16
	.zero		1024


//--------------------- .nv.shared._Z17get_false_minimumv --------------------------
	.section	.nv.shared._Z17get_false_minimumv,"aw",@nobits
	.sectionflags	@""
	.align	16
	.zero		1024


//--------------------- .nv.shared._Z18filter_tetrahedrasiii --------------------------
	.section	.nv.shared._Z18filter_tetrahedrasiii,"aw",@nobits
	.sectionflags	@""
	.align	16
	.zero		1024


//--------------------- .nv.shared._Z12filter_facesiii --------------------------
	.section	.nv.shared._Z12filter_facesiii,"aw",@nobits
	.sectionflags	@""
	.align	16
	.zero		1024


//--------------------- .nv.shared._Z12filter_edgesiii --------------------------
	.section	.nv.shared._Z12filter_edgesiii,"aw",@nobits
	.sectionflags	@""
	.align	16
	.zero		1024


//--------------------- .nv.shared._Z15filter_verticesiii --------------------------
	.section	.nv.shared._Z15filter_verticesiii,"aw",@nobits
	.sectionflags	@""
	.align	16
	.zero		1024


//--------------------- .nv.shared._Z13get_cp_numberiiii --------------------------
	.section	.nv.shared._Z13get_cp_numberiiii,"aw",@nobits
	.sectionflags	@""
	.align	16
	.zero		1024


//--------------------- .nv.shared._Z21trianglePairingKerneliiiiiiiii --------------------------
	.section	.nv.shared._Z21trianglePairingKerneliiiiiiiii,"aw",@nobits
	.sectionflags	@""
	.align	16
	.zero		1024


//--------------------- .nv.shared._Z17edgePairingKerneliiiiiiii --------------------------
	.section	.nv.shared._Z17edgePairingKerneliiiiiiii,"aw",@nobits
	.sectionflags	@""
	.align	16
	.zero		1024


//--------------------- .nv.shared._Z15processVerticesiiiii --------------------------
	.section	.nv.shared._Z15processVerticesiiiii,"aw",@nobits
	.sectionflags	@""
	.align	16
	.zero		1024


//--------------------- .nv.shared._Z10get_vertexiii --------------------------
	.section	.nv.shared._Z10get_vertexiii,"aw",@nobits
	.sectionflags	@""
	.align	16
	.zero		1024


//--------------------- .nv.shared._Z12build_tetrasiiiiiiiii --------------------------
	.section	.nv.shared._Z12build_tetrasiiiiiiiii,"aw",@nobits
	.sectionflags	@""
	.align	16
	.zero		1024


//--------------------- .nv.shared._Z11build_facesiiiiiiii --------------------------
	.section	.nv.shared._Z11build_facesiiiiiiii,"aw",@nobits
	.sectionflags	@""
	.align	16
	.zero		1024


//--------------------- .nv.shared._Z17applyDeltaBuffer1iii --------------------------
	.section	.nv.shared._Z17applyDeltaBuffer1iii,"aw",@nobits
	.sectionflags	@""
	.align	16
	.zero		1024


//--------------------- .nv.shared._Z17initializeKernel1v --------------------------
	.section	.nv.shared._Z17initializeKernel1v,"aw",@nobits
	.sectionflags	@""
	.align	16
	.zero		1024


//--------------------- .nv.constant0._Z14init_neighborsv --------------------------
	.section	.nv.constant0._Z14init_neighborsv,"a",@progbits
	.sectionflags	@""
	.align	4
.nv.constant0._Z14init_neighborsv:
	.zero		896


//--------------------- .nv.constant0._Z12init_counterv --------------------------
	.section	.nv.constant0._Z12init_counterv,"a",@progbits
	.sectionflags	@""
	.align	4
.nv.constant0._Z12init_counterv:
	.zero		896


//--------------------- .nv.constant0._Z11fix_ds_walliii --------------------------
	.section	.nv.constant0._Z11fix_ds_walliii,"a",@progbits
	.sectionflags	@""
	.align	4
.nv.constant0._Z11fix_ds_walliii:
	.zero		908


//--------------------- .nv.constant0._Z12fix_ds_vpathiii --------------------------
	.section	.nv.constant0._Z12fix_ds_vpathiii,"a",@progbits
	.sectionflags	@""
	.align	4
.nv.constant0._Z12fix_ds_vpathiii:
	.zero		908


//--------------------- .nv.constant0._Z12fix_as_vpathiii --------------------------
	.section	.nv.constant0._Z12fix_as_vpathiii,"a",@progbits
	.sectionflags	@""
	.align	4
.nv.constant0._Z12fix_as_vpathiii:
	.zero		908


//--------------------- .nv.constant0._Z17get_false_ds_walliiiPii --------------------------
	.section	.nv.constant0._Z17get_false_ds_walliiiPii,"a",@progbits
	.sectionflags	@""
	.align	4
.nv.constant0._Z17get_false_ds_walliiiPii:
	.zero		924


//--------------------- .nv.constant0._Z31get_false_ds_vpath_connectivityiii --------------------------
	.section	.nv.constant0._Z31get_false_ds_vpath_connectivityiii,"a",@progbits
	.sectionflags	@""
	.align	4
.nv.constant0._Z31get_false_ds_vpath_connectivityiii:
	.zero		908


//--------------------- .nv.constant0._Z18get_false_ds_vpathiii --------------------------
	.section	.nv.constant0._Z18get_false_ds_vpathiii,"a",@progbits
	.sectionflags	@""
	.align	4
.nv.constant0._Z18get_false_ds_vpathiii:
	.zero		908


//--------------------- .nv.constant0._Z31get_false_as_vpath_connectivityiii --------------------------
	.section	.nv.constant0._Z31get_false_as_vpath_connectivityiii,"a",@progbits
	.sectionflags	@""
	.align	4
.nv.constant0._Z31get_false_as_vpath_connectivityiii:
	.zero		908


//--------------------- .nv.constant0._Z28get_orginal_saddle_max_pairsiii --------------------------
	.section	.nv.constant0._Z28get_orginal_saddle_max_pairsiii,"a",@progbits
	.sectionflags	@""
	.align	4
.nv.constant0._Z28get_orginal_saddle_max_pairsiii:
	.zero		908


//--------------------- .nv.constant0._Z28get_orginal_saddle_min_pairsiii --------------------------
	.section	.nv.constant0._Z28get_orginal_saddle_min_pairsiii,"a",@progbits
	.sectionflags	@""
	.align	4
.nv.constant0._Z28get_orginal_saddle_min_pairsiii:
	.zero		908


//--------------------- .nv.constant0._Z18get_false_as_vpathiii --------------------------
	.section	.nv.constant0._Z18get_false_as_vpathiii,"a",@progbits
	.sectionflags	@""
	.align	4
.nv.constant0._Z18get_false_as_vpathiii:
	.zero		908


//--------------------- .nv.constant0._Z11init_tetrasi --------------------------
	.section	.nv.constant0._Z11init_tetrasi,"a",@progbits
	.sectionflags	@""
	.align	4
.nv.constant0._Z11init_tetrasi:
	.zero		900


//--------------------- .nv.constant0._Z10init_masksi --------------------------
	.section	.nv.constant0._Z10init_masksi,"a",@progbits
	.sectionflags	@""
	.align	4
.nv.constant0._Z10init_masksi:
	.zero		900


//--------------------- .nv.constant0._Z10init_facesi --------------------------
	.section	.nv.constant0._Z10init_facesi,"a",@progbits
	.sectionflags	@""
	.align	4
.nv.constant0._Z10init_facesi:
	.zero		900


//--------------------- .nv.constant0._Z10init_edgesi --------------------------
	.section	.nv.constant0._Z10init_edgesi,"a",@progbits
	.sectionflags	@""
	.align	4
.nv.constant0._Z10init_edgesi:
	.zero		900


//--------------------- .nv.constant0._Z13init_verticesi --------------------------
	.section	.nv.constant0._Z13init_verticesi,"a",@progbits
	.sectionflags	@""
	.align	4
.nv.constant0._Z13init_verticesi:
	.zero		900


//--------------------- .nv.constant0._Z11fix_maximumiii --------------------------
	.section	.nv.constant0._Z11fix_maximumiii,"a",@progbits
	.sectionflags	@""
	.align	4
.nv.constant0._Z11fix_maximumiii:
	.zero		908


//--------------------- .nv.constant0._Z11fix_2saddleiii --------------------------
	.section	.nv.constant0._Z11fix_2saddleiii,"a",@progbits
	.sectionflags	@""
	.align	4
.nv.constant0._Z11fix_2saddleiii:
	.zero		908


//--------------------- .nv.constant0._Z10fix_saddleiii --------------------------
	.section	.nv.constant0._Z10fix_saddleiii,"a",@progbits
	.sectionflags	@""
	.align	4
.nv.constant0._Z10fix_saddleiii:
	.zero		908


//--------------------- .nv.constant0._Z11fix_minimumiii --------------------------
	.section	.nv.constant0._Z11fix_minimumiii,"a",@progbits
	.sectionflags	@""
	.align	4
.nv.constant0._Z11fix_minimumiii:
	.zero		908


//--------------------- .nv.constant0._Z17get_false_maximumv --------------------------
	.section	.nv.constant0._Z17get_false_maximumv,"a",@progbits
	.sectionflags	@""
	.align	4
.nv.constant0._Z17get_false_maximumv:
	.zero		896


//--------------------- .nv.constant0._Z18get_false_2_saddlev --------------------------
	.section	.nv.constant0._Z18get_false_2_saddlev,"a",@progbits
	.sectionflags	@""
	.align	4
.nv.constant0._Z18get_false_2_saddlev:
	.zero		896


//--------------------- .nv.constant0._Z16get_false_saddlev --------------------------
	.section	.nv.constant0._Z16get_false_saddlev,"a",@progbits
	.sectionflags	@""
	.align	4
.nv.constant0._Z16get_false_saddlev:
	.zero		896


//--------------------- .nv.constant0._Z17get_false_minimumv --------------------------
	.section	.nv.constant0._Z17get_false_minimumv,"a",@progbits
	.sectionflags	@""
	.align	4
.nv.constant0._Z17get_false_minimumv:
	.zero		896


//--------------------- .nv.constant0._Z18filter_tetrahedrasiii --------------------------
	.section	.nv.constant0._Z18filter_tetrahedrasiii,"a",@progbits
	.sectionflags	@""
	.align	4
.nv.constant0._Z18filter_tetrahedrasiii:
	.zero		908


//--------------------- .nv.constant0._Z12filter_facesiii --------------------------
	.section	.nv.constant0._Z12filter_facesiii,"a",@progbits
	.sectionflags	@""
	.align	4
.nv.constant0._Z12filter_facesiii:
	.zero		908


//--------------------- .nv.constant0._Z12filter_edgesiii --------------------------
	.section	.nv.constant0._Z12filter_edgesiii,"a",@progbits
	.sectionflags	@""
	.align	4
.nv.constant0._Z12filter_edgesiii:
	.zero		908


//--------------------- .nv.constant0._Z15filter_verticesiii --------------------------
	.section	.nv.constant0._Z15filter_verticesiii,"a",@progbits
	.sectionflags	@""
	.align	4
.nv.constant0._Z15filter_verticesiii:
	.zero		908


//--------------------- .nv.constant0._Z13get_cp_numberiiii --------------------------
	.section	.nv.constant0._Z13get_cp_numberiiii,"a",@progbits
	.sectionflags	@""
	.align	4
.nv.constant0._Z13get_cp_numberiiii:
	.zero		912


//--------------------- .nv.constant0._Z21trianglePairingKerneliiiiiiiii --------------------------
	.section	.nv.constant0._Z21trianglePairingKerneliiiiiiiii,"a",@progbits
	.sectionflags	@""
	.align	4
.nv.constant0._Z21trianglePairingKerneliiiiiiiii:
	.zero		932


//--------------------- .nv.constant0._Z17edgePairingKerneliiiiiiii --------------------------
	.section	.nv.constant0._Z17edgePairingKerneliiiiiiii,"a",@progbits
	.sectionflags	@""
	.align	4
.nv.constant0._Z17edgePairingKerneliiiiiiii:
	.zero		928


//--------------------- .nv.constant0._Z15processVerticesiiiii --------------------------
	.section	.nv.constant0._Z15processVerticesiiiii,"a",@progbits
	.sectionflags	@""
	.align	4
.nv.constant0._Z15processVerticesiiiii:
	.zero		916


//--------------------- .nv.constant0._Z10get_vertexiii --------------------------
	.section	.nv.constant0._Z10get_vertexiii,"a",@progbits
	.sectionflags	@""
	.align	4
.nv.constant0._Z10get_vertexiii:
	.zero		908


//--------------------- .nv.constant0._Z12build_tetrasiiiiiiiii --------------------------
	.section	.nv.constant0._Z12build_tetrasiiiiiiiii,"a",@progbits
	.sectionflags	@""
	.align	4
.nv.constant0._Z12build_tetrasiiiiiiiii:
	.zero		932


//--------------------- .nv.constant0._Z11build_facesiiiiiiii --------------------------
	.section	.nv.constant0._Z11build_facesiiiiiiii,"a",@progbits
	.sectionflags	@""
	.align	4
.nv.constant0._Z11build_facesiiiiiiii:
	.zero		928


//--------------------- .nv.constant0._Z17applyDeltaBuffer1iii --------------------------
	.section	.nv.constant0._Z17applyDeltaBuffer1iii,"a",@progbits
	.sectionflags	@""
	.align	4
.nv.constant0._Z17applyDeltaBuffer1iii:
	.zero		908


//--------------------- .nv.constant0._Z17initializeKernel1v --------------------------
	.section	.nv.constant0._Z17initializeKernel1v,"a",@progbits
	.sectionflags	@""
	.align	4
.nv.constant0._Z17initializeKernel1v:
	.zero		896


//--------------------- SYMBOLS --------------------------

	.type		.nv.reservedSmem.offset0,@object
	.size		.nv.reservedSmem.offset0,0x4
	.type		.nv.reservedSmem.cap,@object
	.size		.nv.reservedSmem.cap,0x4
	.type		vprintf,@function
	.type		free,@function
	.type		malloc,@function
